// Copyright (c) 2024, Jay Shah, Ganesh Bikshandi, Ying Zhang, Vijay Thakkar, Pradeep Ramani, Tri Dao.
// Splitting the different template instantiations to different files to speed up compilation.
// This file is auto-generated. See "generate_kernels.py"

#include "flash_fwd_launch_template.h"

#ifndef FLASHATTENTION_DISABLE_SM8x
#ifndef FLASHATTENTION_DISABLE_HDIM192
template void run_mha_fwd_<80, cutlass::bfloat16_t, 192, 192, false, true, false, true>(Flash_fwd_params &params, cudaStream_t stream);
template void run_mha_fwd_<86, cutlass::bfloat16_t, 192, 192, false, true, false, true>(Flash_fwd_params &params, cudaStream_t stream);
#endif
#endif


// ===== COMPILED SASS (sm_80) =====

	.target	sm_80

	.elftype	@"ET_EXEC"


//--------------------- .note.nv.tkinfo           --------------------------
	.section	.note.nv.tkinfo,"",@"SHT_NOTE"
	.sectionflags	@"SHF_NOTE_NV_TKINFO"
	.tkinfo
        /*0018*/ 	.word	0x00000002
        /*0030*/ 	.string	""
        /*0030*/ 	.string	"ptxas"
        /*0030*/ 	.string	"Cuda compilation tools, release 13.0, V13.0.88"
        /*0030*/ 	.string	"Build cuda_13.0.r13.0/compiler.36424714_0"
        /*0030*/ 	.string	"-arch sm_80 -m 64 "



//--------------------- .note.nv.cuinfo           --------------------------
	.section	.note.nv.cuinfo,"",@"SHT_NOTE"
	.sectionflags	@"SHF_NOTE_NV_CUINFO"
        /*0018*/ 	.short	0x0002
        /*001a*/ 	.short	0x0050
        /*001c*/ 	.short	0x0082
	.zero		2


//--------------------- .nv.info                  --------------------------
	.section	.nv.info,"",@"SHT_CUDA_INFO"
	.align	4


	//----- nvinfo : EIATTR_REGCOUNT
	.align		4
        /*0000*/ 	.byte	0x04, 0x2f
        /*0002*/ 	.short	(.L_12 - .L_11)
	.align		4
.L_11:
        /*0004*/ 	.word	index@(_ZN7cutlass13device_kernelIN5flash19enable_sm80_to_sm89INS1_16FlashAttnFwdSm80INS1_25CollectiveMainloopFwdSm80ILi8ELi2ELb0EN4cute5tupleIJNS5_1CILi128EEENS7_ILi64EEENS7_ILi192EEEEEELi192ENS_10bfloat16_tEfNS_4arch4Sm80ELb1ELb0ELb0ELb1ELb1ELb1ELb1ELb0EEENS1_21CollectiveEpilogueFwdINS6_IJS8_SA_S9_EEENS6_IJNS7_ILi1EEESI_SI_EEESC_SE_Li256ELb1ELb1ELb0ELb0EEENS1_19SingleTileSchedulerILb1ELb0ELb1ELi128EEEEEEEEEvNT_6ParamsE)
        /*0008*/ 	.word	0x000000eb


	//----- nvinfo : EIATTR_FRAME_SIZE
	.align		4
.L_12:
        /*000c*/ 	.byte	0x04, 0x11
        /*000e*/ 	.short	(.L_14 - .L_13)
	.align		4
.L_13:
        /*0010*/ 	.word	index@(_ZN7cutlass13device_kernelIN5flash19enable_sm80_to_sm89INS1_16FlashAttnFwdSm80INS1_25CollectiveMainloopFwdSm80ILi8ELi2ELb0EN4cute5tupleIJNS5_1CILi128EEENS7_ILi64EEENS7_ILi192EEEEEELi192ENS_10bfloat16_tEfNS_4arch4Sm80ELb1ELb0ELb0ELb1ELb1ELb1ELb1ELb0EEENS1_21CollectiveEpilogueFwdINS6_IJS8_SA_S9_EEENS6_IJNS7_ILi1EEESI_SI_EEESC_SE_Li256ELb1ELb1ELb0ELb0EEENS1_19SingleTileSchedulerILb1ELb0ELb1ELi128EEEEEEEEEvNT_6ParamsE)
        /*0014*/ 	.word	0x00000000


	//----- nvinfo : EIATTR_REGCOUNT
	.align		4
.L_14:
        /*0018*/ 	.byte	0x04, 0x2f
        /*001a*/ 	.short	(.L_16 - .L_15)
	.align		4
.L_15:
        /*001c*/ 	.word	index@(_ZN7cutlass13device_kernelIN5flash19enable_sm80_to_sm89INS1_16FlashAttnFwdSm80INS1_25CollectiveMainloopFwdSm80ILi8ELi2ELb0EN4cute5tupleIJNS5_1CILi128EEENS7_ILi64EEENS7_ILi192EEEEEELi192ENS_10bfloat16_tEfNS_4arch4Sm80ELb1ELb0ELb0ELb1ELb1ELb0ELb1ELb0EEENS1_21CollectiveEpilogueFwdINS6_IJS8_SA_S9_EEENS6_IJNS7_ILi1EEESI_SI_EEESC_SE_Li256ELb1ELb1ELb0ELb0EEENS1_19SingleTileSchedulerILb1ELb0ELb1ELi128EEEEEEEEEvNT_6ParamsE)
        /*0020*/ 	.word	0x000000e8


	//----- nvinfo : EIATTR_FRAME_SIZE
	.align		4
.L_16:
        /*0024*/ 	.byte	0x04, 0x11
        /*0026*/ 	.short	(.L_18 - .L_17)
	.align		4
.L_17:
        /*0028*/ 	.word	index@(_ZN7cutlass13device_kernelIN5flash19enable_sm80_to_sm89INS1_16FlashAttnFwdSm80INS1_25CollectiveMainloopFwdSm80ILi8ELi2ELb0EN4cute5tupleIJNS5_1CILi128EEENS7_ILi64EEENS7_ILi192EEEEEELi192ENS_10bfloat16_tEfNS_4arch4Sm80ELb1ELb0ELb0ELb1ELb1ELb0ELb1ELb0EEENS1_21CollectiveEpilogueFwdINS6_IJS8_SA_S9_EEENS6_IJNS7_ILi1EEESI_SI_EEESC_SE_Li256ELb1ELb1ELb0ELb0EEENS1_19SingleTileSchedulerILb1ELb0ELb1ELi128EEEEEEEEEvNT_6ParamsE)
        /*002c*/ 	.word	0x00000000


	//----- nvinfo : EIATTR_REGCOUNT
	.align		4
.L_18:
        /*0030*/ 	.byte	0x04, 0x2f
        /*0032*/ 	.short	(.L_20 - .L_19)
	.align		4
.L_19:
        /*0034*/ 	.word	index@(_ZN7cutlass13device_kernelIN5flash19enable_sm80_to_sm89INS1_16FlashAttnFwdSm80INS1_25CollectiveMainloopFwdSm80ILi8ELi2ELb0EN4cute5tupleIJNS5_1CILi128EEENS7_ILi64EEENS7_ILi192EEEEEELi192ENS_10bfloat16_tEfNS_4arch4Sm80ELb1ELb0ELb0ELb0ELb1ELb0ELb1ELb0EEENS1_21CollectiveEpilogueFwdINS6_IJS8_SA_S9_EEENS6_IJNS7_ILi1EEESI_SI_EEESC_SE_Li256ELb0ELb1ELb0ELb0EEENS1_30DynamicPersistentTileSchedulerILi256ELi256ELb0ELb1ELb0EEEEEEEEEvNT_6ParamsE)
        /*0038*/ 	.word	0x000000ff


	//----- nvinfo : EIATTR_FRAME_SIZE
	.align		4
.L_20:
        /*003c*/ 	.byte	0x04, 0x11
        /*003e*/ 	.short	(.L_22 - .L_21)
	.align		4
.L_21:
        /*0040*/ 	.word	index@($__internal_7_$__cuda_sm70_shflsync_idx_p)
        /*0044*/ 	.word	0x00000000


	//----- nvinfo : EIATTR_FRAME_SIZE
	.align		4
.L_22:
        /*0048*/ 	.byte	0x04, 0x11
        /*004a*/ 	.short	(.L_24 - .L_23)
	.align		4
.L_23:
        /*004c*/ 	.word	index@($__internal_6_$__cuda_sm70_shflsync_bfly_p)
        /*0050*/ 	.word	0x00000000


	//----- nvinfo : EIATTR_FRAME_SIZE
	.align		4
.L_24:
        /*0054*/ 	.byte	0x04, 0x11
        /*0056*/ 	.short	(.L_26 - .L_25)
	.align		4
.L_25:
        /*0058*/ 	.word	index@(_ZN7cutlass13device_kernelIN5flash19enable_sm80_to_sm89INS1_16FlashAttnFwdSm80INS1_25CollectiveMainloopFwdSm80ILi8ELi2ELb0EN4cute5tupleIJNS5_1CILi128EEENS7_ILi64EEENS7_ILi192EEEEEELi192ENS_10bfloat16_tEfNS_4arch4Sm80ELb1ELb0ELb0ELb0ELb1ELb0ELb1ELb0EEENS1_21CollectiveEpilogueFwdINS6_IJS8_SA_S9_EEENS6_IJNS7_ILi1EEESI_SI_EEESC_SE_Li256ELb0ELb1ELb0ELb0EEENS1_30DynamicPersistentTileSchedulerILi256ELi256ELb0ELb1ELb0EEEEEEEEEvNT_6ParamsE)
        /*005c*/ 	.word	0x00000038


	//----- nvinfo : EIATTR_REGCOUNT
	.align		4
.L_26:
        /*0060*/ 	.byte	0x04, 0x2f
        /*0062*/ 	.short	(.L_28 - .L_27)
	.align		4
.L_27:
        /*0064*/ 	.word	index@(_ZN7cutlass13device_kernelIN5flash19enable_sm80_to_sm89INS1_16FlashAttnFwdSm80INS1_25CollectiveMainloopFwdSm80ILi8ELi2ELb0EN4cute5tupleIJNS5_1CILi128EEENS7_ILi64EEENS7_ILi192EEEEEELi192ENS_10bfloat16_tEfNS_4arch4Sm80ELb0ELb1ELb0ELb1ELb1ELb1ELb1ELb0EEENS1_21CollectiveEpilogueFwdINS6_IJS8_SA_S9_EEENS6_IJNS7_ILi1EEESI_SI_EEESC_SE_Li256ELb1ELb1ELb0ELb0EEENS1_19SingleTileSchedulerILb1ELb0ELb1ELi128EEEEEEEEEvNT_6ParamsE)
        /*0068*/ 	.word	0x000000ff


	//----- nvinfo : EIATTR_FRAME_SIZE
	.align		4
.L_28:
        /*006c*/ 	.byte	0x04, 0x11
        /*006e*/ 	.short	(.L_30 - .L_29)
	.align		4
.L_29:
        /*0070*/ 	.word	index@($__internal_5_$__cuda_sm70_shflsync_idx_p)
        /*0074*/ 	.word	0x00000000


	//----- nvinfo : EIATTR_FRAME_SIZE
	.align		4
.L_30:
        /*0078*/ 	.byte	0x04, 0x11
        /*007a*/ 	.short	(.L_32 - .L_31)
	.align		4
.L_31:
        /*007c*/ 	.word	index@($__internal_4_$__cuda_sm70_shflsync_bfly_p)
        /*0080*/ 	.word	0x00000000


	//----- nvinfo : EIATTR_FRAME_SIZE
	.align		4
.L_32:
        /*0084*/ 	.byte	0x04, 0x11
        /*0086*/ 	.short	(.L_34 - .L_33)
	.align		4
.L_33:
        /*0088*/ 	.word	index@($_ZN7cutlass13device_kernelIN5flash19enable_sm80_to_sm89INS1_16FlashAttnFwdSm80INS1_25CollectiveMainloopFwdSm80ILi8ELi2ELb0EN4cute5tupleIJNS5_1CILi128EEENS7_ILi64EEENS7_ILi192EEEEEELi192ENS_10bfloat16_tEfNS_4arch4Sm80ELb0ELb1ELb0ELb1ELb1ELb1ELb1ELb0EEENS1_21CollectiveEpilogueFwdINS6_IJS8_SA_S9_EEENS6_IJNS7_ILi1EEESI_SI_EEESC_SE_Li256ELb1ELb1ELb0ELb0EEENS1_19SingleTileSchedulerILb1ELb0ELb1ELi128EEEEEEEEEvNT_6ParamsE$_ZZN5flash25CollectiveMainloopFwdSm80ILi8ELi2ELb0EN4cute5tupleIJNS1_1CILi128EEENS3_ILi64EEENS3_ILi192EEEEEELi192EN7cutlass10bfloat16_tEfNS8_4arch4Sm80ELb0ELb1ELb0ELb1ELb1ELb1ELb1ELb0EE3mmaINS_16FlashAttnFwdSm80ISC_NS_21CollectiveEpilogueFwdINS2_IJS4_S6_S5_EEENS2_IJNS3_ILi1EEESH_SH_EEES9_SB_Li256ELb1ELb1ELb0ELb0EEENS_19SingleTileSchedulerILb1ELb0ELb1ELi128EEEE13SharedStorageENS1_6TensorINS1_11ArrayEngineIfLm96EEENS1_6LayoutINS2_IJNS2_IJNS3_ILi2EEESS_EEESH_NS3_ILi24EEEEEENS2_IJNS2_IJSH_SS_EEENS3_ILi0EEENS3_ILi4EEEEEEEEEENS_7SoftmaxILi2ELi0EEEEEbRKNSC_6ParamsERT0_RT1_iRKNS_16SeqlenInfoQKNewKILb1ELb1EEENS2_IJiiiiEEERT_ENKUlvE_clEv)
        /*008c*/ 	.word	0x00000000


	//----- nvinfo : EIATTR_FRAME_SIZE
	.align		4
.L_34:
        /*0090*/ 	.byte	0x04, 0x11
        /*0092*/ 	.short	(.L_36 - .L_35)
	.align		4
.L_35:
        /*0094*/ 	.word	index@(_ZN7cutlass13device_kernelIN5flash19enable_sm80_to_sm89INS1_16FlashAttnFwdSm80INS1_25CollectiveMainloopFwdSm80ILi8ELi2ELb0EN4cute5tupleIJNS5_1CILi128EEENS7_ILi64EEENS7_ILi192EEEEEELi192ENS_10bfloat16_tEfNS_4arch4Sm80ELb0ELb1ELb0ELb1ELb1ELb1ELb1ELb0EEENS1_21CollectiveEpilogueFwdINS6_IJS8_SA_S9_EEENS6_IJNS7_ILi1EEESI_SI_EEESC_SE_Li256ELb1ELb1ELb0ELb0EEENS1_19SingleTileSchedulerILb1ELb0ELb1ELi128EEEEEEEEEvNT_6ParamsE)
        /*0098*/ 	.word	0x00000070


	//----- nvinfo : EIATTR_REGCOUNT
	.align		4
.L_36:
        /*009c*/ 	.byte	0x04, 0x2f
        /*009e*/ 	.short	(.L_38 - .L_37)
	.align		4
.L_37:
        /*00a0*/ 	.word	index@(_ZN7cutlass13device_kernelIN5flash19enable_sm80_to_sm89INS1_16FlashAttnFwdSm80INS1_25CollectiveMainloopFwdSm80ILi8ELi2ELb0EN4cute5tupleIJNS5_1CILi128EEENS7_ILi64EEENS7_ILi192EEEEEELi192ENS_10bfloat16_tEfNS_4arch4Sm80ELb0ELb1ELb0ELb1ELb1ELb0ELb1ELb0EEENS1_21CollectiveEpilogueFwdINS6_IJS8_SA_S9_EEENS6_IJNS7_ILi1EEESI_SI_EEESC_SE_Li256ELb1ELb1ELb0ELb0EEENS1_19SingleTileSchedulerILb1ELb0ELb1ELi128EEEEEEEEEvNT_6ParamsE)
        /*00a4*/ 	.word	0x000000ea


	//----- nvinfo : EIATTR_FRAME_SIZE
	.align		4
.L_38:
        /*00a8*/ 	.byte	0x04, 0x11
        /*00aa*/ 	.short	(.L_40 - .L_39)
	.align		4
.L_39:
        /*00ac*/ 	.word	index@(_ZN7cutlass13device_kernelIN5flash19enable_sm80_to_sm89INS1_16FlashAttnFwdSm80INS1_25CollectiveMainloopFwdSm80ILi8ELi2ELb0EN4cute5tupleIJNS5_1CILi128EEENS7_ILi64EEENS7_ILi192EEEEEELi192ENS_10bfloat16_tEfNS_4arch4Sm80ELb0ELb1ELb0ELb1ELb1ELb0ELb1ELb0EEENS1_21CollectiveEpilogueFwdINS6_IJS8_SA_S9_EEENS6_IJNS7_ILi1EEESI_SI_EEESC_SE_Li256ELb1ELb1ELb0ELb0EEENS1_19SingleTileSchedulerILb1ELb0ELb1ELi128EEEEEEEEEvNT_6ParamsE)
        /*00b0*/ 	.word	0x00000000


	//----- nvinfo : EIATTR_REGCOUNT
	.align		4
.L_40:
        /*00b4*/ 	.byte	0x04, 0x2f
        /*00b6*/ 	.short	(.L_42 - .L_41)
	.align		4
.L_41:
        /*00b8*/ 	.word	index@(_ZN7cutlass13device_kernelIN5flash19enable_sm80_to_sm89INS1_16FlashAttnFwdSm80INS1_25CollectiveMainloopFwdSm80ILi8ELi2ELb0EN4cute5tupleIJNS5_1CILi128EEENS7_ILi64EEENS7_ILi192EEEEEELi192ENS_10bfloat16_tEfNS_4arch4Sm80ELb0ELb1ELb0ELb0ELb1ELb0ELb1ELb0EEENS1_21CollectiveEpilogueFwdINS6_IJS8_SA_S9_EEENS6_IJNS7_ILi1EEESI_SI_EEESC_SE_Li256ELb0ELb1ELb0ELb0EEENS1_19SingleTileSchedulerILb0ELb0ELb1ELi128EEEEEEEEEvNT_6ParamsE)
        /*00bc*/ 	.word	0x000000ec


	//----- nvinfo : EIATTR_FRAME_SIZE
	.align		4
.L_42:
        /*00c0*/ 	.byte	0x04, 0x11
        /*00c2*/ 	.short	(.L_44 - .L_43)
	.align		4
.L_43:
        /*00c4*/ 	.word	index@(_ZN7cutlass13device_kernelIN5flash19enable_sm80_to_sm89INS1_16FlashAttnFwdSm80INS1_25CollectiveMainloopFwdSm80ILi8ELi2ELb0EN4cute5tupleIJNS5_1CILi128EEENS7_ILi64EEENS7_ILi192EEEEEELi192ENS_10bfloat16_tEfNS_4arch4Sm80ELb0ELb1ELb0ELb0ELb1ELb0ELb1ELb0EEENS1_21CollectiveEpilogueFwdINS6_IJS8_SA_S9_EEENS6_IJNS7_ILi1EEESI_SI_EEESC_SE_Li256ELb0ELb1ELb0ELb0EEENS1_19SingleTileSchedulerILb0ELb0ELb1ELi128EEEEEEEEEvNT_6ParamsE)
        /*00c8*/ 	.word	0x00000000


	//----- nvinfo : EIATTR_REGCOUNT
	.align		4
.L_44:
        /*00cc*/ 	.byte	0x04, 0x2f
        /*00ce*/ 	.short	(.L_46 - .L_45)
	.align		4
.L_45:
        /*00d0*/ 	.word	index@(_ZN7cutlass13device_kernelIN5flash19enable_sm80_to_sm89INS1_16FlashAttnFwdSm80INS1_25CollectiveMainloopFwdSm80ILi8ELi2ELb0EN4cute5tupleIJNS5_1CILi128EEENS7_ILi64EEENS7_ILi192EEEEEELi192ENS_10bfloat16_tEfNS_4arch4Sm80ELb0ELb0ELb0ELb1ELb1ELb1ELb1ELb0EEENS1_21CollectiveEpilogueFwdINS6_IJS8_SA_S9_EEENS6_IJNS7_ILi1EEESI_SI_EEESC_SE_Li256ELb1ELb1ELb0ELb0EEENS1_19SingleTileSchedulerILb1ELb0ELb1ELi128EEEEEEEEEvNT_6ParamsE)
        /*00d4*/ 	.word	0x000000df


	//----- nvinfo : EIATTR_FRAME_SIZE
	.align		4
.L_46:
        /*00d8*/ 	.byte	0x04, 0x11
        /*00da*/ 	.short	(.L_48 - .L_47)
	.align		4
.L_47:
        /*00dc*/ 	.word	index@(_ZN7cutlass13device_kernelIN5flash19enable_sm80_to_sm89INS1_16FlashAttnFwdSm80INS1_25CollectiveMainloopFwdSm80ILi8ELi2ELb0EN4cute5tupleIJNS5_1CILi128EEENS7_ILi64EEENS7_ILi192EEEEEELi192ENS_10bfloat16_tEfNS_4arch4Sm80ELb0ELb0ELb0ELb1ELb1ELb1ELb1ELb0EEENS1_21CollectiveEpilogueFwdINS6_IJS8_SA_S9_EEENS6_IJNS7_ILi1EEESI_SI_EEESC_SE_Li256ELb1ELb1ELb0ELb0EEENS1_19SingleTileSchedulerILb1ELb0ELb1ELi128EEEEEEEEEvNT_6ParamsE)
        /*00e0*/ 	.word	0x00000000


	//----- nvinfo : EIATTR_REGCOUNT
	.align		4
.L_48:
        /*00e4*/ 	.byte	0x04, 0x2f
        /*00e6*/ 	.short	(.L_50 - .L_49)
	.align		4
.L_49:
        /*00e8*/ 	.word	index@(_ZN7cutlass13device_kernelIN5flash19enable_sm80_to_sm89INS1_16FlashAttnFwdSm80INS1_25CollectiveMainloopFwdSm80ILi8ELi2ELb0EN4cute5tupleIJNS5_1CILi128EEENS7_ILi64EEENS7_ILi192EEEEEELi192ENS_10bfloat16_tEfNS_4arch4Sm80ELb0ELb0ELb0ELb1ELb1ELb0ELb1ELb0EEENS1_21CollectiveEpilogueFwdINS6_IJS8_SA_S9_EEENS6_IJNS7_ILi1EEESI_SI_EEESC_SE_Li256ELb1ELb1ELb0ELb0EEENS1_19SingleTileSchedulerILb1ELb0ELb1ELi128EEEEEEEEEvNT_6ParamsE)
        /*00ec*/ 	.word	0x000000f6


	//----- nvinfo : EIATTR_FRAME_SIZE
	.align		4
.L_50:
        /*00f0*/ 	.byte	0x04, 0x11
        /*00f2*/ 	.short	(.L_52 - .L_51)
	.align		4
.L_51:
        /*00f4*/ 	.word	index@(_ZN7cutlass13device_kernelIN5flash19enable_sm80_to_sm89INS1_16FlashAttnFwdSm80INS1_25CollectiveMainloopFwdSm80ILi8ELi2ELb0EN4cute5tupleIJNS5_1CILi128EEENS7_ILi64EEENS7_ILi192EEEEEELi192ENS_10bfloat16_tEfNS_4arch4Sm80ELb0ELb0ELb0ELb1ELb1ELb0ELb1ELb0EEENS1_21CollectiveEpilogueFwdINS6_IJS8_SA_S9_EEENS6_IJNS7_ILi1EEESI_SI_EEESC_SE_Li256ELb1ELb1ELb0ELb0EEENS1_19SingleTileSchedulerILb1ELb0ELb1ELi128EEEEEEEEEvNT_6ParamsE)
        /*00f8*/ 	.word	0x00000000


	//----- nvinfo : EIATTR_REGCOUNT
	.align		4
.L_52:
        /*00fc*/ 	.byte	0x04, 0x2f
        /*00fe*/ 	.short	(.L_54 - .L_53)
	.align		4
.L_53:
        /*0100*/ 	.word	index@(_ZN7cutlass13device_kernelIN5flash19enable_sm80_to_sm89INS1_16FlashAttnFwdSm80INS1_25CollectiveMainloopFwdSm80ILi8ELi2ELb0EN4cute5tupleIJNS5_1CILi128EEENS7_ILi64EEENS7_ILi192EEEEEELi192ENS_10bfloat16_tEfNS_4arch4Sm80ELb0ELb0ELb0ELb0ELb1ELb0ELb1ELb0EEENS1_21CollectiveEpilogueFwdINS6_IJS8_SA_S9_EEENS6_IJNS7_ILi1EEESI_SI_EEESC_SE_Li256ELb0ELb1ELb0ELb0EEENS1_19SingleTileSchedulerILb0ELb0ELb1ELi128EEEEEEEEEvNT_6ParamsE)
        /*0104*/ 	.word	0x000000f4


	//----- nvinfo : EIATTR_FRAME_SIZE
	.align		4
.L_54:
        /*0108*/ 	.byte	0x04, 0x11
        /*010a*/ 	.short	(.L_56 - .L_55)
	.align		4
.L_55:
        /*010c*/ 	.word	index@(_ZN7cutlass13device_kernelIN5flash19enable_sm80_to_sm89INS1_16FlashAttnFwdSm80INS1_25CollectiveMainloopFwdSm80ILi8ELi2ELb0EN4cute5tupleIJNS5_1CILi128EEENS7_ILi64EEENS7_ILi192EEEEEELi192ENS_10bfloat16_tEfNS_4arch4Sm80ELb0ELb0ELb0ELb0ELb1ELb0ELb1ELb0EEENS1_21CollectiveEpilogueFwdINS6_IJS8_SA_S9_EEENS6_IJNS7_ILi1EEESI_SI_EEESC_SE_Li256ELb0ELb1ELb0ELb0EEENS1_19SingleTileSchedulerILb0ELb0ELb1ELi128EEEEEEEEEvNT_6ParamsE)
        /*0110*/ 	.word	0x00000000


	//----- nvinfo : EIATTR_REGCOUNT
	.align		4
.L_56:
        /*0114*/ 	.byte	0x04, 0x2f
        /*0116*/ 	.short	(.L_58 - .L_57)
	.align		4
.L_57:
        /*0118*/ 	.word	index@(_ZN7cutlass13device_kernelIN5flash19enable_sm80_to_sm89INS1_16FlashAttnFwdSm80INS1_25CollectiveMainloopFwdSm80ILi8ELi1ELb0EN4cute5tupleIJNS5_1CILi128EEENS7_ILi64EEENS7_ILi192EEEEEELi192ENS_10bfloat16_tEfNS_4arch4Sm80ELb1ELb0ELb0ELb1ELb1ELb1ELb1ELb0EEENS1_21CollectiveEpilogueFwdINS6_IJS8_SA_S9_EEENS6_IJNS7_ILi1EEESI_SI_EEESC_SE_Li256ELb1ELb1ELb0ELb0EEENS1_19SingleTileSchedulerILb1ELb0ELb1ELi128EEEEEEEEEvNT_6ParamsE)
        /*011c*/ 	.word	0x000000ec


	//----- nvinfo : EIATTR_FRAME_SIZE
	.align		4
.L_58:
        /*0120*/ 	.byte	0x04, 0x11
        /*0122*/ 	.short	(.L_60 - .L_59)
	.align		4
.L_59:
        /*0124*/ 	.word	index@(_ZN7cutlass13device_kernelIN5flash19enable_sm80_to_sm89INS1_16FlashAttnFwdSm80INS1_25CollectiveMainloopFwdSm80ILi8ELi1ELb0EN4cute5tupleIJNS5_1CILi128EEENS7_ILi64EEENS7_ILi192EEEEEELi192ENS_10bfloat16_tEfNS_4arch4Sm80ELb1ELb0ELb0ELb1ELb1ELb1ELb1ELb0EEENS1_21CollectiveEpilogueFwdINS6_IJS8_SA_S9_EEENS6_IJNS7_ILi1EEESI_SI_EEESC_SE_Li256ELb1ELb1ELb0ELb0EEENS1_19SingleTileSchedulerILb1ELb0ELb1ELi128EEEEEEEEEvNT_6ParamsE)
        /*0128*/ 	.word	0x00000000


	//----- nvinfo : EIATTR_REGCOUNT
	.align		4
.L_60:
        /*012c*/ 	.byte	0x04, 0x2f
        /*012e*/ 	.short	(.L_62 - .L_61)
	.align		4
.L_61:
        /*0130*/ 	.word	index@(_ZN7cutlass13device_kernelIN5flash19enable_sm80_to_sm89INS1_16FlashAttnFwdSm80INS1_25CollectiveMainloopFwdSm80ILi8ELi1ELb0EN4cute5tupleIJNS5_1CILi128EEENS7_ILi64EEENS7_ILi192EEEEEELi192ENS_10bfloat16_tEfNS_4arch4Sm80ELb1ELb0ELb0ELb1ELb1ELb0ELb1ELb0EEENS1_21CollectiveEpilogueFwdINS6_IJS8_SA_S9_EEENS6_IJNS7_ILi1EEESI_SI_EEESC_SE_Li256ELb1ELb1ELb0ELb0EEENS1_19SingleTileSchedulerILb1ELb0ELb1ELi128EEEEEEEEEvNT_6ParamsE)
        /*0134*/ 	.word	0x000000f1


	//----- nvinfo : EIATTR_FRAME_SIZE
	.align		4
.L_62:
        /*0138*/ 	.byte	0x04, 0x11
        /*013a*/ 	.short	(.L_64 - .L_63)
	.align		4
.L_63:
        /*013c*/ 	.word	index@(_ZN7cutlass13device_kernelIN5flash19enable_sm80_to_sm89INS1_16FlashAttnFwdSm80INS1_25CollectiveMainloopFwdSm80ILi8ELi1ELb0EN4cute5tupleIJNS5_1CILi128EEENS7_ILi64EEENS7_ILi192EEEEEELi192ENS_10bfloat16_tEfNS_4arch4Sm80ELb1ELb0ELb0ELb1ELb1ELb0ELb1ELb0EEENS1_21CollectiveEpilogueFwdINS6_IJS8_SA_S9_EEENS6_IJNS7_ILi1EEESI_SI_EEESC_SE_Li256ELb1ELb1ELb0ELb0EEENS1_19SingleTileSchedulerILb1ELb0ELb1ELi128EEEEEEEEEvNT_6ParamsE)
        /*0140*/ 	.word	0x00000000


	//----- nvinfo : EIATTR_REGCOUNT
	.align		4
.L_64:
        /*0144*/ 	.byte	0x04, 0x2f
        /*0146*/ 	.short	(.L_66 - .L_65)
	.align		4
.L_65:
        /*0148*/ 	.word	index@(_ZN7cutlass13device_kernelIN5flash19enable_sm80_to_sm89INS1_16FlashAttnFwdSm80INS1_25CollectiveMainloopFwdSm80ILi8ELi1ELb0EN4cute5tupleIJNS5_1CILi128EEENS7_ILi64EEENS7_ILi192EEEEEELi192ENS_10bfloat16_tEfNS_4arch4Sm80ELb1ELb0ELb0ELb0ELb1ELb0ELb1ELb0EEENS1_21CollectiveEpilogueFwdINS6_IJS8_SA_S9_EEENS6_IJNS7_ILi1EEESI_SI_EEESC_SE_Li256ELb0ELb1ELb0ELb0EEENS1_30DynamicPersistentTileSchedulerILi256ELi256ELb0ELb1ELb0EEEEEEEEEvNT_6ParamsE)
        /*014c*/ 	.word	0x000000fb


	//----- nvinfo : EIATTR_FRAME_SIZE
	.align		4
.L_66:
        /*0150*/ 	.byte	0x04, 0x11
        /*0152*/ 	.short	(.L_68 - .L_67)
	.align		4
.L_67:
        /*0154*/ 	.word	index@($__internal_3_$__cuda_sm70_shflsync_idx_p)
        /*0158*/ 	.word	0x00000000


	//----- nvinfo : EIATTR_FRAME_SIZE
	.align		4
.L_68:
        /*015c*/ 	.byte	0x04, 0x11
        /*015e*/ 	.short	(.L_70 - .L_69)
	.align		4
.L_69:
        /*0160*/ 	.word	index@($__internal_2_$__cuda_sm70_shflsync_bfly_p)
        /*0164*/ 	.word	0x00000000


	//----- nvinfo : EIATTR_FRAME_SIZE
	.align		4
.L_70:
        /*0168*/ 	.byte	0x04, 0x11
        /*016a*/ 	.short	(.L_72 - .L_71)
	.align		4
.L_71:
        /*016c*/ 	.word	index@(_ZN7cutlass13device_kernelIN5flash19enable_sm80_to_sm89INS1_16FlashAttnFwdSm80INS1_25CollectiveMainloopFwdSm80ILi8ELi1ELb0EN4cute5tupleIJNS5_1CILi128EEENS7_ILi64EEENS7_ILi192EEEEEELi192ENS_10bfloat16_tEfNS_4arch4Sm80ELb1ELb0ELb0ELb0ELb1ELb0ELb1ELb0EEENS1_21CollectiveEpilogueFwdINS6_IJS8_SA_S9_EEENS6_IJNS7_ILi1EEESI_SI_EEESC_SE_Li256ELb0ELb1ELb0ELb0EEENS1_30DynamicPersistentTileSchedulerILi256ELi256ELb0ELb1ELb0EEEEEEEEEvNT_6ParamsE)
        /*0170*/ 	.word	0x00000000


	//----- nvinfo : EIATTR_REGCOUNT
	.align		4
.L_72:
        /*0174*/ 	.byte	0x04, 0x2f
        /*0176*/ 	.short	(.L_74 - .L_73)
	.align		4
.L_73:
        /*0178*/ 	.word	index@(_ZN7cutlass13device_kernelIN5flash19enable_sm80_to_sm89INS1_16FlashAttnFwdSm80INS1_25CollectiveMainloopFwdSm80ILi8ELi1ELb0EN4cute5tupleIJNS5_1CILi128EEENS7_ILi64EEENS7_ILi192EEEEEELi192ENS_10bfloat16_tEfNS_4arch4Sm80ELb0ELb1ELb0ELb1ELb1ELb1ELb1ELb0EEENS1_21CollectiveEpilogueFwdINS6_IJS8_SA_S9_EEENS6_IJNS7_ILi1EEESI_SI_EEESC_SE_Li256ELb1ELb1ELb0ELb0EEENS1_19SingleTileSchedulerILb1ELb0ELb1ELi128EEEEEEEEEvNT_6ParamsE)
        /*017c*/ 	.word	0x000000fa


	//----- nvinfo : EIATTR_FRAME_SIZE
	.align		4
.L_74:
        /*0180*/ 	.byte	0x04, 0x11
        /*0182*/ 	.short	(.L_76 - .L_75)
	.align		4
.L_75:
        /*0184*/ 	.word	index@($__internal_1_$__cuda_sm70_shflsync_idx_p)
        /*0188*/ 	.word	0x00000000


	//----- nvinfo : EIATTR_FRAME_SIZE
	.align		4
.L_76:
        /*018c*/ 	.byte	0x04, 0x11
        /*018e*/ 	.short	(.L_78 - .L_77)
	.align		4
.L_77:
        /*0190*/ 	.word	index@($__internal_0_$__cuda_sm70_shflsync_bfly_p)
        /*0194*/ 	.word	0x00000000


	//----- nvinfo : EIATTR_FRAME_SIZE
	.align		4
.L_78:
        /*0198*/ 	.byte	0x04, 0x11
        /*019a*/ 	.short	(.L_80 - .L_79)
	.align		4
.L_79:
        /*019c*/ 	.word	index@($_ZN7cutlass13device_kernelIN5flash19enable_sm80_to_sm89INS1_16FlashAttnFwdSm80INS1_25CollectiveMainloopFwdSm80ILi8ELi1ELb0EN4cute5tupleIJNS5_1CILi128EEENS7_ILi64EEENS7_ILi192EEEEEELi192ENS_10bfloat16_tEfNS_4arch4Sm80ELb0ELb1ELb0ELb1ELb1ELb1ELb1ELb0EEENS1_21CollectiveEpilogueFwdINS6_IJS8_SA_S9_EEENS6_IJNS7_ILi1EEESI_SI_EEESC_SE_Li256ELb1ELb1ELb0ELb0EEENS1_19SingleTileSchedulerILb1ELb0ELb1ELi128EEEEEEEEEvNT_6ParamsE$_ZZN5flash25CollectiveMainloopFwdSm80ILi8ELi1ELb0EN4cute5tupleIJNS1_1CILi128EEENS3_ILi64EEENS3_ILi192EEEEEELi192EN7cutlass10bfloat16_tEfNS8_4arch4Sm80ELb0ELb1ELb0ELb1ELb1ELb1ELb1ELb0EE3mmaINS_16FlashAttnFwdSm80ISC_NS_21CollectiveEpilogueFwdINS2_IJS4_S6_S5_EEENS2_IJNS3_ILi1EEESH_SH_EEES9_SB_Li256ELb1ELb1ELb0ELb0EEENS_19SingleTileSchedulerILb1ELb0ELb1ELi128EEEE13SharedStorageENS1_6TensorINS1_11ArrayEngineIfLm96EEENS1_6LayoutINS2_IJNS2_IJNS3_ILi2EEESS_EEESH_NS3_ILi24EEEEEENS2_IJNS2_IJSH_SS_EEENS3_ILi0EEENS3_ILi4EEEEEEEEEENS_7SoftmaxILi2ELi0EEEEEbRKNSC_6ParamsERT0_RT1_iRKNS_16SeqlenInfoQKNewKILb1ELb1EEENS2_IJiiiiEEERT_ENKUlvE_clEv)
        /*01a0*/ 	.word	0x00000000


	//----- nvinfo : EIATTR_FRAME_SIZE
	.align		4
.L_80:
        /*01a4*/ 	.byte	0x04, 0x11
        /*01a6*/ 	.short	(.L_82 - .L_81)
	.align		4
.L_81:
        /*01a8*/ 	.word	index@(_ZN7cutlass13device_kernelIN5flash19enable_sm80_to_sm89INS1_16FlashAttnFwdSm80INS1_25CollectiveMainloopFwdSm80ILi8ELi1ELb0EN4cute5tupleIJNS5_1CILi128EEENS7_ILi64EEENS7_ILi192EEEEEELi192ENS_10bfloat16_tEfNS_4arch4Sm80ELb0ELb1ELb0ELb1ELb1ELb1ELb1ELb0EEENS1_21CollectiveEpilogueFwdINS6_IJS8_SA_S9_EEENS6_IJNS7_ILi1EEESI_SI_EEESC_SE_Li256ELb1ELb1ELb0ELb0EEENS1_19SingleTileSchedulerILb1ELb0ELb1ELi128EEEEEEEEEvNT_6ParamsE)
        /*01ac*/ 	.word	0x00000070


	//----- nvinfo : EIATTR_REGCOUNT
	.align		4
.L_82:
        /*01b0*/ 	.byte	0x04, 0x2f
        /*01b2*/ 	.short	(.L_84 - .L_83)
	.align		4
.L_83:
        /*01b4*/ 	.word	index@(_ZN7cutlass13device_kernelIN5flash19enable_sm80_to_sm89INS1_16FlashAttnFwdSm80INS1_25CollectiveMainloopFwdSm80ILi8ELi1ELb0EN4cute5tupleIJNS5_1CILi128EEENS7_ILi64EEENS7_ILi192EEEEEELi192ENS_10bfloat16_tEfNS_4arch4Sm80ELb0ELb1ELb0ELb1ELb1ELb0ELb1ELb0EEENS1_21CollectiveEpilogueFwdINS6_IJS8_SA_S9_EEENS6_IJNS7_ILi1EEESI_SI_EEESC_SE_Li256ELb1ELb1ELb0ELb0EEENS1_19SingleTileSchedulerILb1ELb0ELb1ELi128EEEEEEEEEvNT_6ParamsE)
        /*01b8*/ 	.word	0x000000ed


	//----- nvinfo : EIATTR_FRAME_SIZE
	.align		4
.L_84:
        /*01bc*/ 	.byte	0x04, 0x11
        /*01be*/ 	.short	(.L_86 - .L_85)
	.align		4
.L_85:
        /*01c0*/ 	.word	index@(_ZN7cutlass13device_kernelIN5flash19enable_sm80_to_sm89INS1_16FlashAttnFwdSm80INS1_25CollectiveMainloopFwdSm80ILi8ELi1ELb0EN4cute5tupleIJNS5_1CILi128EEENS7_ILi64EEENS7_ILi192EEEEEELi192ENS_10bfloat16_tEfNS_4arch4Sm80ELb0ELb1ELb0ELb1ELb1ELb0ELb1ELb0EEENS1_21CollectiveEpilogueFwdINS6_IJS8_SA_S9_EEENS6_IJNS7_ILi1EEESI_SI_EEESC_SE_Li256ELb1ELb1ELb0ELb0EEENS1_19SingleTileSchedulerILb1ELb0ELb1ELi128EEEEEEEEEvNT_6ParamsE)
        /*01c4*/ 	.word	0x00000000


	//----- nvinfo : EIATTR_REGCOUNT
	.align		4
.L_86:
        /*01c8*/ 	.byte	0x04, 0x2f
        /*01ca*/ 	.short	(.L_88 - .L_87)
	.align		4
.L_87:
        /*01cc*/ 	.word	index@(_ZN7cutlass13device_kernelIN5flash19enable_sm80_to_sm89INS1_16FlashAttnFwdSm80INS1_25CollectiveMainloopFwdSm80ILi8ELi1ELb0EN4cute5tupleIJNS5_1CILi128EEENS7_ILi64EEENS7_ILi192EEEEEELi192ENS_10bfloat16_tEfNS_4arch4Sm80ELb0ELb1ELb0ELb0ELb1ELb0ELb1ELb0EEENS1_21CollectiveEpilogueFwdINS6_IJS8_SA_S9_EEENS6_IJNS7_ILi1EEESI_SI_EEESC_SE_Li256ELb0ELb1ELb0ELb0EEENS1_19SingleTileSchedulerILb0ELb0ELb1ELi128EEEEEEEEEvNT_6ParamsE)
        /*01d0*/ 	.word	0x000000ed


	//----- nvinfo : EIATTR_FRAME_SIZE
	.align		4
.L_88:
        /*01d4*/ 	.byte	0x04, 0x11
        /*01d6*/ 	.short	(.L_90 - .L_89)
	.align		4
.L_89:
        /*01d8*/ 	.word	index@(_ZN7cutlass13device_kernelIN5flash19enable_sm80_to_sm89INS1_16FlashAttnFwdSm80INS1_25CollectiveMainloopFwdSm80ILi8ELi1ELb0EN4cute5tupleIJNS5_1CILi128EEENS7_ILi64EEENS7_ILi192EEEEEELi192ENS_10bfloat16_tEfNS_4arch4Sm80ELb0ELb1ELb0ELb0ELb1ELb0ELb1ELb0EEENS1_21CollectiveEpilogueFwdINS6_IJS8_SA_S9_EEENS6_IJNS7_ILi1EEESI_SI_EEESC_SE_Li256ELb0ELb1ELb0ELb0EEENS1_19SingleTileSchedulerILb0ELb0ELb1ELi128EEEEEEEEEvNT_6ParamsE)
        /*01dc*/ 	.word	0x00000000


	//----- nvinfo : EIATTR_REGCOUNT
	.align		4
.L_90:
        /*01e0*/ 	.byte	0x04, 0x2f
        /*01e2*/ 	.short	(.L_92 - .L_91)
	.align		4
.L_91:
        /*01e4*/ 	.word	index@(_ZN7cutlass13device_kernelIN5flash19enable_sm80_to_sm89INS1_16FlashAttnFwdSm80INS1_25CollectiveMainloopFwdSm80ILi8ELi1ELb0EN4cute5tupleIJNS5_1CILi128EEENS7_ILi64EEENS7_ILi192EEEEEELi192ENS_10bfloat16_tEfNS_4arch4Sm80ELb0ELb0ELb0ELb1ELb1ELb1ELb1ELb0EEENS1_21CollectiveEpilogueFwdINS6_IJS8_SA_S9_EEENS6_IJNS7_ILi1EEESI_SI_EEESC_SE_Li256ELb1ELb1ELb0ELb0EEENS1_19SingleTileSchedulerILb1ELb0ELb1ELi128EEEEEEEEEvNT_6ParamsE)
        /*01e8*/ 	.word	0x000000ea


	//----- nvinfo : EIATTR_FRAME_SIZE
	.align		4
.L_92:
        /*01ec*/ 	.byte	0x04, 0x11
        /*01ee*/ 	.short	(.L_94 - .L_93)
	.align		4
.L_93:
        /*01f0*/ 	.word	index@(_ZN7cutlass13device_kernelIN5flash19enable_sm80_to_sm89INS1_16FlashAttnFwdSm80INS1_25CollectiveMainloopFwdSm80ILi8ELi1ELb0EN4cute5tupleIJNS5_1CILi128EEENS7_ILi64EEENS7_ILi192EEEEEELi192ENS_10bfloat16_tEfNS_4arch4Sm80ELb0ELb0ELb0ELb1ELb1ELb1ELb1ELb0EEENS1_21CollectiveEpilogueFwdINS6_IJS8_SA_S9_EEENS6_IJNS7_ILi1EEESI_SI_EEESC_SE_Li256ELb1ELb1ELb0ELb0EEENS1_19SingleTileSchedulerILb1ELb0ELb1ELi128EEEEEEEEEvNT_6ParamsE)
        /*01f4*/ 	.word	0x00000000


	//----- nvinfo : EIATTR_REGCOUNT
	.align		4
.L_94:
        /*01f8*/ 	.byte	0x04, 0x2f
        /*01fa*/ 	.short	(.L_96 - .L_95)
	.align		4
.L_95:
        /*01fc*/ 	.word	index@(_ZN7cutlass13device_kernelIN5flash19enable_sm80_to_sm89INS1_16FlashAttnFwdSm80INS1_25CollectiveMainloopFwdSm80ILi8ELi1ELb0EN4cute5tupleIJNS5_1CILi128EEENS7_ILi64EEENS7_ILi192EEEEEELi192ENS_10bfloat16_tEfNS_4arch4Sm80ELb0ELb0ELb0ELb1ELb1ELb0ELb1ELb0EEENS1_21CollectiveEpilogueFwdINS6_IJS8_SA_S9_EEENS6_IJNS7_ILi1EEESI_SI_EEESC_SE_Li256ELb1ELb1ELb0ELb0EEENS1_19SingleTileSchedulerILb1ELb0ELb1ELi128EEEEEEEEEvNT_6ParamsE)
        /*0200*/ 	.word	0x000000e6


	//----- nvinfo : EIATTR_FRAME_SIZE
	.align		4
.L_96:
        /*0204*/ 	.byte	0x04, 0x11
        /*0206*/ 	.short	(.L_98 - .L_97)
	.align		4
.L_97:
        /*0208*/ 	.word	index@(_ZN7cutlass13device_kernelIN5flash19enable_sm80_to_sm89INS1_16FlashAttnFwdSm80INS1_25CollectiveMainloopFwdSm80ILi8ELi1ELb0EN4cute5tupleIJNS5_1CILi128EEENS7_ILi64EEENS7_ILi192EEEEEELi192ENS_10bfloat16_tEfNS_4arch4Sm80ELb0ELb0ELb0ELb1ELb1ELb0ELb1ELb0EEENS1_21CollectiveEpilogueFwdINS6_IJS8_SA_S9_EEENS6_IJNS7_ILi1EEESI_SI_EEESC_SE_Li256ELb1ELb1ELb0ELb0EEENS1_19SingleTileSchedulerILb1ELb0ELb1ELi128EEEEEEEEEvNT_6ParamsE)
        /*020c*/ 	.word	0x00000000


	//----- nvinfo : EIATTR_REGCOUNT
	.align		4
.L_98:
        /*0210*/ 	.byte	0x04, 0x2f
        /*0212*/ 	.short	(.L_100 - .L_99)
	.align		4
.L_99:
        /*0214*/ 	.word	index@(_ZN7cutlass13device_kernelIN5flash19enable_sm80_to_sm89INS1_16FlashAttnFwdSm80INS1_25CollectiveMainloopFwdSm80ILi8ELi1ELb0EN4cute5tupleIJNS5_1CILi128EEENS7_ILi64EEENS7_ILi192EEEEEELi192ENS_10bfloat16_tEfNS_4arch4Sm80ELb0ELb0ELb0ELb0ELb1ELb0ELb1ELb0EEENS1_21CollectiveEpilogueFwdINS6_IJS8_SA_S9_EEENS6_IJNS7_ILi1EEESI_SI_EEESC_SE_Li256ELb0ELb1ELb0ELb0EEENS1_19SingleTileSchedulerILb0ELb0ELb1ELi128EEEEEEEEEvNT_6ParamsE)
        /*0218*/ 	.word	0x000000ee


	//----- nvinfo : EIATTR_FRAME_SIZE
	.align		4
.L_100:
        /*021c*/ 	.byte	0x04, 0x11
        /*021e*/ 	.short	(.L_102 - .L_101)
	.align		4
.L_101:
        /*0220*/ 	.word	index@(_ZN7cutlass13device_kernelIN5flash19enable_sm80_to_sm89INS1_16FlashAttnFwdSm80INS1_25CollectiveMainloopFwdSm80ILi8ELi1ELb0EN4cute5tupleIJNS5_1CILi128EEENS7_ILi64EEENS7_ILi192EEEEEELi192ENS_10bfloat16_tEfNS_4arch4Sm80ELb0ELb0ELb0ELb0ELb1ELb0ELb1ELb0EEENS1_21CollectiveEpilogueFwdINS6_IJS8_SA_S9_EEENS6_IJNS7_ILi1EEESI_SI_EEESC_SE_Li256ELb0ELb1ELb0ELb0EEENS1_19SingleTileSchedulerILb0ELb0ELb1ELi128EEEEEEEEEvNT_6ParamsE)
        /*0224*/ 	.word	0x00000000


	//----- nvinfo : EIATTR_MIN_STACK_SIZE
	.align		4
.L_102:
        /*0228*/ 	.byte	0x04, 0x12
        /*022a*/ 	.short	(.L_104 - .L_103)
	.align		4
.L_103:
        /*022c*/ 	.word	index@(_ZN7cutlass13device_kernelIN5flash19enable_sm80_to_sm89INS1_16FlashAttnFwdSm80INS1_25CollectiveMainloopFwdSm80ILi8ELi1ELb0EN4cute5tupleIJNS5_1CILi128EEENS7_ILi64EEENS7_ILi192EEEEEELi192ENS_10bfloat16_tEfNS_4arch4Sm80ELb0ELb0ELb0ELb0ELb1ELb0ELb1ELb0EEENS1_21CollectiveEpilogueFwdINS6_IJS8_SA_S9_EEENS6_IJNS7_ILi1EEESI_SI_EEESC_SE_Li256ELb0ELb1ELb0ELb0EEENS1_19SingleTileSchedulerILb0ELb0ELb1ELi128EEEEEEEEEvNT_6ParamsE)
        /*0230*/ 	.word	0x00000000


	//----- nvinfo : EIATTR_MIN_STACK_SIZE
	.align		4
.L_104:
        /*0234*/ 	.byte	0x04, 0x12
        /*0236*/ 	.short	(.L_106 - .L_105)
	.align		4
.L_105:
        /*0238*/ 	.word	index@(_ZN7cutlass13device_kernelIN5flash19enable_sm80_to_sm89INS1_16FlashAttnFwdSm80INS1_25CollectiveMainloopFwdSm80ILi8ELi1ELb0EN4cute5tupleIJNS5_1CILi128EEENS7_ILi64EEENS7_ILi192EEEEEELi192ENS_10bfloat16_tEfNS_4arch4Sm80ELb0ELb0ELb0ELb1ELb1ELb0ELb1ELb0EEENS1_21CollectiveEpilogueFwdINS6_IJS8_SA_S9_EEENS6_IJNS7_ILi1EEESI_SI_EEESC_SE_Li256ELb1ELb1ELb0ELb0EEENS1_19SingleTileSchedulerILb1ELb0ELb1ELi128EEEEEEEEEvNT_6ParamsE)
        /*023c*/ 	.word	0x00000000


	//----- nvinfo : EIATTR_MIN_STACK_SIZE
	.align		4
.L_106:
        /*0240*/ 	.byte	0x04, 0x12
        /*0242*/ 	.short	(.L_108 - .L_107)
	.align		4
.L_107:
        /*0244*/ 	.word	index@(_ZN7cutlass13device_kernelIN5flash19enable_sm80_to_sm89INS1_16FlashAttnFwdSm80INS1_25CollectiveMainloopFwdSm80ILi8ELi1ELb0EN4cute5tupleIJNS5_1CILi128EEENS7_ILi64EEENS7_ILi192EEEEEELi192ENS_10bfloat16_tEfNS_4arch4Sm80ELb0ELb0ELb0ELb1ELb1ELb1ELb1ELb0EEENS1_21CollectiveEpilogueFwdINS6_IJS8_SA_S9_EEENS6_IJNS7_ILi1EEESI_SI_EEESC_SE_Li256ELb1ELb1ELb0ELb0EEENS1_19SingleTileSchedulerILb1ELb0ELb1ELi128EEEEEEEEEvNT_6ParamsE)
        /*0248*/ 	.word	0x00000000


	//----- nvinfo : EIATTR_MIN_STACK_SIZE
	.align		4
.L_108:
        /*024c*/ 	.byte	0x04, 0x12
        /*024e*/ 	.short	(.L_110 - .L_109)
	.align		4
.L_109:
        /*0250*/ 	.word	index@(_ZN7cutlass13device_kernelIN5flash19enable_sm80_to_sm89INS1_16FlashAttnFwdSm80INS1_25CollectiveMainloopFwdSm80ILi8ELi1ELb0EN4cute5tupleIJNS5_1CILi128EEENS7_ILi64EEENS7_ILi192EEEEEELi192ENS_10bfloat16_tEfNS_4arch4Sm80ELb0ELb1ELb0ELb0ELb1ELb0ELb1ELb0EEENS1_21CollectiveEpilogueFwdINS6_IJS8_SA_S9_EEENS6_IJNS7_ILi1EEESI_SI_EEESC_SE_Li256ELb0ELb1ELb0ELb0EEENS1_19SingleTileSchedulerILb0ELb0ELb1ELi128EEEEEEEEEvNT_6ParamsE)
        /*0254*/ 	.word	0x00000000


	//----- nvinfo : EIATTR_MIN_STACK_SIZE
	.align		4
.L_110:
        /*0258*/ 	.byte	0x04, 0x12
        /*025a*/ 	.short	(.L_112 - .L_111)
	.align		4
.L_111:
        /*025c*/ 	.word	index@(_ZN7cutlass13device_kernelIN5flash19enable_sm80_to_sm89INS1_16FlashAttnFwdSm80INS1_25CollectiveMainloopFwdSm80ILi8ELi1ELb0EN4cute5tupleIJNS5_1CILi128EEENS7_ILi64EEENS7_ILi192EEEEEELi192ENS_10bfloat16_tEfNS_4arch4Sm80ELb0ELb1ELb0ELb1ELb1ELb0ELb1ELb0EEENS1_21CollectiveEpilogueFwdINS6_IJS8_SA_S9_EEENS6_IJNS7_ILi1EEESI_SI_EEESC_SE_Li256ELb1ELb1ELb0ELb0EEENS1_19SingleTileSchedulerILb1ELb0ELb1ELi128EEEEEEEEEvNT_6ParamsE)
        /*0260*/ 	.word	0x00000000


	//----- nvinfo : EIATTR_MIN_STACK_SIZE
	.align		4
.L_112:
        /*0264*/ 	.byte	0x04, 0x12
        /*0266*/ 	.short	(.L_114 - .L_113)
	.align		4
.L_113:
        /*0268*/ 	.word	index@(_ZN7cutlass13device_kernelIN5flash19enable_sm80_to_sm89INS1_16FlashAttnFwdSm80INS1_25CollectiveMainloopFwdSm80ILi8ELi1ELb0EN4cute5tupleIJNS5_1CILi128EEENS7_ILi64EEENS7_ILi192EEEEEELi192ENS_10bfloat16_tEfNS_4arch4Sm80ELb0ELb1ELb0ELb1ELb1ELb1ELb1ELb0EEENS1_21CollectiveEpilogueFwdINS6_IJS8_SA_S9_EEENS6_IJNS7_ILi1EEESI_SI_EEESC_SE_Li256ELb1ELb1ELb0ELb0EEENS1_19SingleTileSchedulerILb1ELb0ELb1ELi128EEEEEEEEEvNT_6ParamsE)
        /*026c*/ 	.word	0x00000070


	//----- nvinfo : EIATTR_MIN_STACK_SIZE
	.align		4
.L_114:
        /*0270*/ 	.byte	0x04, 0x12
        /*0272*/ 	.short	(.L_116 - .L_115)
	.align		4
.L_115:
        /*0274*/ 	.word	index@(_ZN7cutlass13device_kernelIN5flash19enable_sm80_to_sm89INS1_16FlashAttnFwdSm80INS1_25CollectiveMainloopFwdSm80ILi8ELi1ELb0EN4cute5tupleIJNS5_1CILi128EEENS7_ILi64EEENS7_ILi192EEEEEELi192ENS_10bfloat16_tEfNS_4arch4Sm80ELb1ELb0ELb0ELb0ELb1ELb0ELb1ELb0EEENS1_21CollectiveEpilogueFwdINS6_IJS8_SA_S9_EEENS6_IJNS7_ILi1EEESI_SI_EEESC_SE_Li256ELb0ELb1ELb0ELb0EEENS1_30DynamicPersistentTileSchedulerILi256ELi256ELb0ELb1ELb0EEEEEEEEEvNT_6ParamsE)
        /*0278*/ 	.word	0x00000000


	//----- nvinfo : EIATTR_MIN_STACK_SIZE
	.align		4
.L_116:
        /*027c*/ 	.byte	0x04, 0x12
        /*027e*/ 	.short	(.L_118 - .L_117)
	.align		4
.L_117:
        /*0280*/ 	.word	index@(_ZN7cutlass13device_kernelIN5flash19enable_sm80_to_sm89INS1_16FlashAttnFwdSm80INS1_25CollectiveMainloopFwdSm80ILi8ELi1ELb0EN4cute5tupleIJNS5_1CILi128EEENS7_ILi64EEENS7_ILi192EEEEEELi192ENS_10bfloat16_tEfNS_4arch4Sm80ELb1ELb0ELb0ELb1ELb1ELb0ELb1ELb0EEENS1_21CollectiveEpilogueFwdINS6_IJS8_SA_S9_EEENS6_IJNS7_ILi1EEESI_SI_EEESC_SE_Li256ELb1ELb1ELb0ELb0EEENS1_19SingleTileSchedulerILb1ELb0ELb1ELi128EEEEEEEEEvNT_6ParamsE)
        /*0284*/ 	.word	0x00000000


	//----- nvinfo : EIATTR_MIN_STACK_SIZE
	.align		4
.L_118:
        /*0288*/ 	.byte	0x04, 0x12
        /*028a*/ 	.short	(.L_120 - .L_119)
	.align		4
.L_119:
        /*028c*/ 	.word	index@(_ZN7cutlass13device_kernelIN5flash19enable_sm80_to_sm89INS1_16FlashAttnFwdSm80INS1_25CollectiveMainloopFwdSm80ILi8ELi1ELb0EN4cute5tupleIJNS5_1CILi128EEENS7_ILi64EEENS7_ILi192EEEEEELi192ENS_10bfloat16_tEfNS_4arch4Sm80ELb1ELb0ELb0ELb1ELb1ELb1ELb1ELb0EEENS1_21CollectiveEpilogueFwdINS6_IJS8_SA_S9_EEENS6_IJNS7_ILi1EEESI_SI_EEESC_SE_Li256ELb1ELb1ELb0ELb0EEENS1_19SingleTileSchedulerILb1ELb0ELb1ELi128EEEEEEEEEvNT_6ParamsE)
        /*0290*/ 	.word	0x00000000


	//----- nvinfo : EIATTR_MIN_STACK_SIZE
	.align		4
.L_120:
        /*0294*/ 	.byte	0x04, 0x12
        /*0296*/ 	.short	(.L_122 - .L_121)
	.align		4
.L_121:
        /*0298*/ 	.word	index@(_ZN7cutlass13device_kernelIN5flash19enable_sm80_to_sm89INS1_16FlashAttnFwdSm80INS1_25CollectiveMainloopFwdSm80ILi8ELi2ELb0EN4cute5tupleIJNS5_1CILi128EEENS7_ILi64EEENS7_ILi192EEEEEELi192ENS_10bfloat16_tEfNS_4arch4Sm80ELb0ELb0ELb0ELb0ELb1ELb0ELb1ELb0EEENS1_21CollectiveEpilogueFwdINS6_IJS8_SA_S9_EEENS6_IJNS7_ILi1EEESI_SI_EEESC_SE_Li256ELb0ELb1ELb0ELb0EEENS1_19SingleTileSchedulerILb0ELb0ELb1ELi128EEEEEEEEEvNT_6ParamsE)
        /*029c*/ 	.word	0x00000000


	//----- nvinfo : EIATTR_MIN_STACK_SIZE
	.align		4
.L_122:
        /*02a0*/ 	.byte	0x04, 0x12
        /*02a2*/ 	.short	(.L_124 - .L_123)
	.align		4
.L_123:
        /*02a4*/ 	.word	index@(_ZN7cutlass13device_kernelIN5flash19enable_sm80_to_sm89INS1_16FlashAttnFwdSm80INS1_25CollectiveMainloopFwdSm80ILi8ELi2ELb0EN4cute5tupleIJNS5_1CILi128EEENS7_ILi64EEENS7_ILi192EEEEEELi192ENS_10bfloat16_tEfNS_4arch4Sm80ELb0ELb0ELb0ELb1ELb1ELb0ELb1ELb0EEENS1_21CollectiveEpilogueFwdINS6_IJS8_SA_S9_EEENS6_IJNS7_ILi1EEESI_SI_EEESC_SE_Li256ELb1ELb1ELb0ELb0EEENS1_19SingleTileSchedulerILb1ELb0ELb1ELi128EEEEEEEEEvNT_6ParamsE)
        /*02a8*/ 	.word	0x00000000


	//----- nvinfo : EIATTR_MIN_STACK_SIZE
	.align		4
.L_124:
        /*02ac*/ 	.byte	0x04, 0x12
        /*02ae*/ 	.short	(.L_126 - .L_125)
	.align		4
.L_125:
        /*02b0*/ 	.word	index@(_ZN7cutlass13device_kernelIN5flash19enable_sm80_to_sm89INS1_16FlashAttnFwdSm80INS1_25CollectiveMainloopFwdSm80ILi8ELi2ELb0EN4cute5tupleIJNS5_1CILi128EEENS7_ILi64EEENS7_ILi192EEEEEELi192ENS_10bfloat16_tEfNS_4arch4Sm80ELb0ELb0ELb0ELb1ELb1ELb1ELb1ELb0EEENS1_21CollectiveEpilogueFwdINS6_IJS8_SA_S9_EEENS6_IJNS7_ILi1EEESI_SI_EEESC_SE_Li256ELb1ELb1ELb0ELb0EEENS1_19SingleTileSchedulerILb1ELb0ELb1ELi128EEEEEEEEEvNT_6ParamsE)
        /*02b4*/ 	.word	0x00000000


	//----- nvinfo : EIATTR_MIN_STACK_SIZE
	.align		4
.L_126:
        /*02b8*/ 	.byte	0x04, 0x12
        /*02ba*/ 	.short	(.L_128 - .L_127)
	.align		4
.L_127:
        /*02bc*/ 	.word	index@(_ZN7cutlass13device_kernelIN5flash19enable_sm80_to_sm89INS1_16FlashAttnFwdSm80INS1_25CollectiveMainloopFwdSm80ILi8ELi2ELb0EN4cute5tupleIJNS5_1CILi128EEENS7_ILi64EEENS7_ILi192EEEEEELi192ENS_10bfloat16_tEfNS_4arch4Sm80ELb0ELb1ELb0ELb0ELb1ELb0ELb1ELb0EEENS1_21CollectiveEpilogueFwdINS6_IJS8_SA_S9_EEENS6_IJNS7_ILi1EEESI_SI_EEESC_SE_Li256ELb0ELb1ELb0ELb0EEENS1_19SingleTileSchedulerILb0ELb0ELb1ELi128EEEEEEEEEvNT_6ParamsE)
        /*02c0*/ 	.word	0x00000000


	//----- nvinfo : EIATTR_MIN_STACK_SIZE
	.align		4
.L_128:
        /*02c4*/ 	.byte	0x04, 0x12
        /*02c6*/ 	.short	(.L_130 - .L_129)
	.align		4
.L_129:
        /*02c8*/ 	.word	index@(_ZN7cutlass13device_kernelIN5flash19enable_sm80_to_sm89INS1_16FlashAttnFwdSm80INS1_25CollectiveMainloopFwdSm80ILi8ELi2ELb0EN4cute5tupleIJNS5_1CILi128EEENS7_ILi64EEENS7_ILi192EEEEEELi192ENS_10bfloat16_tEfNS_4arch4Sm80ELb0ELb1ELb0ELb1ELb1ELb0ELb1ELb0EEENS1_21CollectiveEpilogueFwdINS6_IJS8_SA_S9_EEENS6_IJNS7_ILi1EEESI_SI_EEESC_SE_Li256ELb1ELb1ELb0ELb0EEENS1_19SingleTileSchedulerILb1ELb0ELb1ELi128EEEEEEEEEvNT_6ParamsE)
        /*02cc*/ 	.word	0x00000000


	//----- nvinfo : EIATTR_MIN_STACK_SIZE
	.align		4
.L_130:
        /*02d0*/ 	.byte	0x04, 0x12
        /*02d2*/ 	.short	(.L_132 - .L_131)
	.align		4
.L_131:
        /*02d4*/ 	.word	index@(_ZN7cutlass13device_kernelIN5flash19enable_sm80_to_sm89INS1_16FlashAttnFwdSm80INS1_25CollectiveMainloopFwdSm80ILi8ELi2ELb0EN4cute5tupleIJNS5_1CILi128EEENS7_ILi64EEENS7_ILi192EEEEEELi192ENS_10bfloat16_tEfNS_4arch4Sm80ELb0ELb1ELb0ELb1ELb1ELb1ELb1ELb0EEENS1_21CollectiveEpilogueFwdINS6_IJS8_SA_S9_EEENS6_IJNS7_ILi1EEESI_SI_EEESC_SE_Li256ELb1ELb1ELb0ELb0EEENS1_19SingleTileSchedulerILb1ELb0ELb1ELi128EEEEEEEEEvNT_6ParamsE)
        /*02d8*/ 	.word	0x00000070


	//----- nvinfo : EIATTR_MIN_STACK_SIZE
	.align		4
.L_132:
        /*02dc*/ 	.byte	0x04, 0x12
        /*02de*/ 	.short	(.L_134 - .L_133)
	.align		4
.L_133:
        /*02e0*/ 	.word	index@(_ZN7cutlass13device_kernelIN5flash19enable_sm80_to_sm89INS1_16FlashAttnFwdSm80INS1_25CollectiveMainloopFwdSm80ILi8ELi2ELb0EN4cute5tupleIJNS5_1CILi128EEENS7_ILi64EEENS7_ILi192EEEEEELi192ENS_10bfloat16_tEfNS_4arch4Sm80ELb1ELb0ELb0ELb0ELb1ELb0ELb1ELb0EEENS1_21CollectiveEpilogueFwdINS6_IJS8_SA_S9_EEENS6_IJNS7_ILi1EEESI_SI_EEESC_SE_Li256ELb0ELb1ELb0ELb0EEENS1_30DynamicPersistentTileSchedulerILi256ELi256ELb0ELb1ELb0EEEEEEEEEvNT_6ParamsE)
        /*02e4*/ 	.word	0x00000038


	//----- nvinfo : EIATTR_MIN_STACK_SIZE
	.align		4
.L_134:
        /*02e8*/ 	.byte	0x04, 0x12
        /*02ea*/ 	.short	(.L_136 - .L_135)
	.align		4
.L_135:
        /*02ec*/ 	.word	index@(_ZN7cutlass13device_kernelIN5flash19enable_sm80_to_sm89INS1_16FlashAttnFwdSm80INS1_25CollectiveMainloopFwdSm80ILi8ELi2ELb0EN4cute5tupleIJNS5_1CILi128EEENS7_ILi64EEENS7_ILi192EEEEEELi192ENS_10bfloat16_tEfNS_4arch4Sm80ELb1ELb0ELb0ELb1ELb1ELb0ELb1ELb0EEENS1_21CollectiveEpilogueFwdINS6_IJS8_SA_S9_EEENS6_IJNS7_ILi1EEESI_SI_EEESC_SE_Li256ELb1ELb1ELb0ELb0EEENS1_19SingleTileSchedulerILb1ELb0ELb1ELi128EEEEEEEEEvNT_6ParamsE)
        /*02f0*/ 	.word	0x00000000


	//----- nvinfo : EIATTR_MIN_STACK_SIZE
	.align		4
.L_136:
        /*02f4*/ 	.byte	0x04, 0x12
        /*02f6*/ 	.short	(.L_138 - .L_137)
	.align		4
.L_137:
        /*02f8*/ 	.word	index@(_ZN7cutlass13device_kernelIN5flash19enable_sm80_to_sm89INS1_16FlashAttnFwdSm80INS1_25CollectiveMainloopFwdSm80ILi8ELi2ELb0EN4cute5tupleIJNS5_1CILi128EEENS7_ILi64EEENS7_ILi192EEEEEELi192ENS_10bfloat16_tEfNS_4arch4Sm80ELb1ELb0ELb0ELb1ELb1ELb1ELb1ELb0EEENS1_21CollectiveEpilogueFwdINS6_IJS8_SA_S9_EEENS6_IJNS7_ILi1EEESI_SI_EEESC_SE_Li256ELb1ELb1ELb0ELb0EEENS1_19SingleTileSchedulerILb1ELb0ELb1ELi128EEEEEEEEEvNT_6ParamsE)
        /*02fc*/ 	.word	0x00000000
.L_138:


//--------------------- .nv.info._ZN7cutlass13device_kernelIN5flash19enable_sm80_to_sm89INS1_16FlashAttnFwdSm80INS1_25CollectiveMainloopFwdSm80ILi8ELi1ELb0EN4cute5tupleIJNS5_1CILi128EEENS7_ILi64EEENS7_ILi192EEEEEELi192ENS_10bfloat16_tEfNS_4arch4Sm80ELb0ELb0ELb0ELb0ELb1ELb0ELb1ELb0EEENS1_21CollectiveEpilogueFwdINS6_IJS8_SA_S9_EEENS6_IJNS7_ILi1EEESI_SI_EEESC_SE_Li256ELb0ELb1ELb0ELb0EEENS1_19SingleTileSchedulerILb0ELb0ELb1ELi128EEEEEEEEEvNT_6ParamsE --------------------------
	.section	.nv.info._ZN7cutlass13device_kernelIN5flash19enable_sm80_to_sm89INS1_16FlashAttnFwdSm80INS1_25CollectiveMainloopFwdSm80ILi8ELi1ELb0EN4cute5tupleIJNS5_1CILi128EEENS7_ILi64EEENS7_ILi192EEEEEELi192ENS_10bfloat16_tEfNS_4arch4Sm80ELb0ELb0ELb0ELb0ELb1ELb0ELb1ELb0EEENS1_21CollectiveEpilogueFwdINS6_IJS8_SA_S9_EEENS6_IJNS7_ILi1EEESI_SI_EEESC_SE_Li256ELb0ELb1ELb0ELb0EEENS1_19SingleTileSchedulerILb0ELb0ELb1ELi128EEEEEEEEEvNT_6ParamsE,"",@"SHT_CUDA_INFO"
	.sectionflags	@""
	.align	4


	//----- nvinfo : EIATTR_CUDA_API_VERSION
	.align		4
        /*0000*/ 	.byte	0x04, 0x37
        /*0002*/ 	.short	(.L_140 - .L_139)
.L_139:
        /*0004*/ 	.word	0x00000082


	//----- nvinfo : EIATTR_SW2861232_WAR
	.align		4
.L_140:
        /*0008*/ 	.byte	0x01, 0x35
	.zero		2


	//----- nvinfo : EIATTR_PARAM_CBANK
	.align		4
        /*000c*/ 	.byte	0x04, 0x0a
        /*000e*/ 	.short	(.L_142 - .L_141)
	.align		4
.L_141:
        /*0010*/ 	.word	index@(.nv.constant0._ZN7cutlass13device_kernelIN5flash19enable_sm80_to_sm89INS1_16FlashAttnFwdSm80INS1_25CollectiveMainloopFwdSm80ILi8ELi1ELb0EN4cute5tupleIJNS5_1CILi128EEENS7_ILi64EEENS7_ILi192EEEEEELi192ENS_10bfloat16_tEfNS_4arch4Sm80ELb0ELb0ELb0ELb0ELb1ELb0ELb1ELb0EEENS1_21CollectiveEpilogueFwdINS6_IJS8_SA_S9_EEENS6_IJNS7_ILi1EEESI_SI_EEESC_SE_Li256ELb0ELb1ELb0ELb0EEENS1_19SingleTileSchedulerILb0ELb0ELb1ELi128EEEEEEEEEvNT_6ParamsE)
        /*0014*/ 	.short	0x0160
        /*0016*/ 	.short	0x0418


	//----- nvinfo : EIATTR_CBANK_PARAM_SIZE
	.align		4
.L_142:
        /*0018*/ 	.byte	0x03, 0x19
        /*001a*/ 	.short	0x0418


	//----- nvinfo : EIATTR_KPARAM_INFO
	.align		4
        /*001c*/ 	.byte	0x04, 0x17
        /*001e*/ 	.short	(.L_144 - .L_143)
.L_143:
        /*0020*/ 	.word	0x00000000
        /*0024*/ 	.short	0x0000
        /*0026*/ 	.short	0x0000
        /*0028*/ 	.byte	0x00, 0xf0, 0x61, 0x10


	//----- nvinfo : EIATTR_MAXREG_COUNT
	.align		4
.L_144:
        /*002c*/ 	.byte	0x03, 0x1b
        /*002e*/ 	.short	0x00ff


	//----- nvinfo : EIATTR_NUM_BARRIERS
	.align		4
        /*0030*/ 	.byte	0x02, 0x4c
        /*0032*/ 	.byte	0x02
	.zero		1


	//----- nvinfo : EIATTR_MERCURY_ISA_VERSION
	.align		4
        /*0034*/ 	.byte	0x03, 0x5f
        /*0036*/ 	.short	0x0000


	//----- nvinfo : EIATTR_COOP_GROUP_MASK_REGIDS
	.align		4
        /*0038*/ 	.byte	0x04, 0x29
        /*003a*/ 	.short	(.L_146 - .L_145)


	//   ....[0]....
.L_145:
        /*003c*/ 	.word	0xffffffff


	//   ....[1]....
        /*0040*/ 	.word	0xffffffff


	//   ....[2]....
        /*0044*/ 	.word	0xffffffff


	//   ....[3]....
        /*0048*/ 	.word	0xffffffff


	//   ....[4]....
        /*004c*/ 	.word	0xffffffff


	//   ....[5]....
        /*0050*/ 	.word	0xffffffff


	//   ....[6]....
        /*0054*/ 	.word	0xffffffff


	//   ....[7]....
        /*0058*/ 	.word	0xffffffff


	//   ....[8]....
        /*005c*/ 	.word	0xffffffff


	//   ....[9]....
        /*0060*/ 	.word	0xffffffff


	//   ....[10]....
        /*0064*/ 	.word	0xffffffff


	//   ....[11]....
        /*0068*/ 	.word	0xffffffff


	//   ....[12]....
        /*006c*/ 	.word	0xffffffff


	//   ....[13]....
        /*0070*/ 	.word	0xffffffff


	//   ....[14]....
        /*0074*/ 	.word	0xffffffff


	//   ....[15]....
        /*0078*/ 	.word	0xffffffff


	//   ....[16]....
        /*007c*/ 	.word	0xffffffff


	//   ....[17]....
        /*0080*/ 	.word	0xffffffff


	//   ....[18]....
        /*0084*/ 	.word	0xffffffff


	//   ....[19]....
        /*0088*/ 	.word	0xffffffff


	//   ....[20]....
        /*008c*/ 	.word	0xffffffff


	//   ....[21]....
        /*0090*/ 	.word	0xffffffff


	//   ....[22]....
        /*0094*/ 	.word	0xffffffff


	//   ....[23]....
        /*0098*/ 	.word	0xffffffff


	//   ....[24]....
        /*009c*/ 	.word	0xffffffff


	//   ....[25]....
        /*00a0*/ 	.word	0xffffffff


	//   ....[26]....
        /*00a4*/ 	.word	0xffffffff


	//   ....[27]....
        /*00a8*/ 	.word	0xffffffff


	//   ....[28]....
        /*00ac*/ 	.word	0xffffffff


	//   ....[29]....
        /*00b0*/ 	.word	0xffffffff


	//   ....[30]....
        /*00b4*/ 	.word	0xffffffff


	//   ....[31]....
        /*00b8*/ 	.word	0xffffffff


	//   ....[32]....
        /*00bc*/ 	.word	0xffffffff


	//   ....[33]....
        /*00c0*/ 	.word	0xffffffff


	//   ....[34]....
        /*00c4*/ 	.word	0xffffffff


	//   ....[35]....
        /*00c8*/ 	.word	0xffffffff


	//   ....[36]....
        /*00cc*/ 	.word	0xffffffff


	//   ....[37]....
        /*00d0*/ 	.word	0xffffffff


	//   ....[38]....
        /*00d4*/ 	.word	0xffffffff


	//   ....[39]....
        /*00d8*/ 	.word	0xffffffff


	//   ....[40]....
        /*00dc*/ 	.word	0xffffffff


	//   ....[41]....
        /*00e0*/ 	.word	0xffffffff


	//   ....[42]....
        /*00e4*/ 	.word	0xffffffff


	//   ....[43]....
        /*00e8*/ 	.word	0xffffffff


	//   ....[44]....
        /*00ec*/ 	.word	0xffffffff


	//   ....[45]....
        /*00f0*/ 	.word	0xffffffff


	//   ....[46]....
        /*00f4*/ 	.word	0xffffffff


	//   ....[47]....
        /*00f8*/ 	.word	0xffffffff


	//   ....[48]....
        /*00fc*/ 	.word	0xffffffff


	//   ....[49]....
        /*0100*/ 	.word	0xffffffff


	//   ....[50]....
        /*0104*/ 	.word	0xffffffff


	//   ....[51]....
        /*0108*/ 	.word	0xffffffff


	//----- nvinfo : EIATTR_COOP_GROUP_INSTR_OFFSETS
	.align		4
.L_146:
        /*010c*/ 	.byte	0x04, 0x28
        /*010e*/ 	.short	(.L_148 - .L_147)


	//   ....[0]....
.L_147:
        /*0110*/ 	.word	0x00000610


	//   ....[1]....
        /*0114*/ 	.word	0x00000650


	//   ....[2]....
        /*0118*/ 	.word	0x00000680


	//   ....[3]....
        /*011c*/ 	.word	0x000006b0


	//   ....[4]....
        /*0120*/ 	.word	0x000006e0


	//   ....[5]....
        /*0124*/ 	.word	0x00000910


	//   ....[6]....
        /*0128*/ 	.word	0x00000a90


	//   ....[7]....
        /*012c*/ 	.word	0x00000aa0


	//   ....[8]....
        /*0130*/ 	.word	0x00000f40


	//   ....[9]....
        /*0134*/ 	.word	0x00000f70


	//   ....[10]....
        /*0138*/ 	.word	0x00000fb0


	//   ....[11]....
        /*013c*/ 	.word	0x00000fe0


	//   ....[12]....
        /*0140*/ 	.word	0x00001580


	//   ....[13]....
        /*0144*/ 	.word	0x000015b0


	//   ....[14]....
        /*0148*/ 	.word	0x000015e0


	//   ....[15]....
        /*014c*/ 	.word	0x00001600


	//   ....[16]....
        /*0150*/ 	.word	0x00002480


	//   ....[17]....
        /*0154*/ 	.word	0x000024b0


	//   ....[18]....
        /*0158*/ 	.word	0x000024e0


	//   ....[19]....
        /*015c*/ 	.word	0x00002500


	//   ....[20]....
        /*0160*/ 	.word	0x00002cb0


	//   ....[21]....
        /*0164*/ 	.word	0x00002ce0


	//   ....[22]....
        /*0168*/ 	.word	0x00002d10


	//   ....[23]....
        /*016c*/ 	.word	0x00002d30


	//   ....[24]....
        /*0170*/ 	.word	0x000040b0


	//   ....[25]....
        /*0174*/ 	.word	0x000040c0


	//   ....[26]....
        /*0178*/ 	.word	0x00004140


	//   ....[27]....
        /*017c*/ 	.word	0x00004170


	//   ....[28]....
        /*0180*/ 	.word	0x000043b0


	//   ....[29]....
        /*0184*/ 	.word	0x000043c0


	//   ....[30]....
        /*0188*/ 	.word	0x000043d0


	//   ....[31]....
        /*018c*/ 	.word	0x000043f0


	//   ....[32]....
        /*0190*/ 	.word	0x00005180


	//   ....[33]....
        /*0194*/ 	.word	0x000051a0


	//   ....[34]....
        /*0198*/ 	.word	0x000051d0


	//   ....[35]....
        /*019c*/ 	.word	0x000051e0


	//   ....[36]....
        /*01a0*/ 	.word	0x00006860


	//   ....[37]....
        /*01a4*/ 	.word	0x000068a0


	//   ....[38]....
        /*01a8*/ 	.word	0x00006980


	//   ....[39]....
        /*01ac*/ 	.word	0x000069b0


	//   ....[40]....
        /*01b0*/ 	.word	0x00007d30


	//   ....[41]....
        /*01b4*/ 	.word	0x00007d40


	//   ....[42]....
        /*01b8*/ 	.word	0x00007d60


	//   ....[43]....
        /*01bc*/ 	.word	0x00007d70


	//   ....[44]....
        /*01c0*/ 	.word	0x00007d80


	//   ....[45]....
        /*01c4*/ 	.word	0x00007e60


	//   ....[46]....
        /*01c8*/ 	.word	0x00007fc0


	//   ....[47]....
        /*01cc*/ 	.word	0x00007ff0


	//   ....[48]....
        /*01d0*/ 	.word	0x00008120


	//   ....[49]....
        /*01d4*/ 	.word	0x00008150


	//   ....[50]....
        /*01d8*/ 	.word	0x00008280


	//   ....[51]....
        /*01dc*/ 	.word	0x000082a0


	//----- nvinfo : EIATTR_EXIT_INSTR_OFFSETS
	.align		4
.L_148:
        /*01e0*/ 	.byte	0x04, 0x1c
        /*01e2*/ 	.short	(.L_150 - .L_149)


	//   ....[0]....
.L_149:
        /*01e4*/ 	.word	0x00000030


	//   ....[1]....
        /*01e8*/ 	.word	0x000082b0


	//   ....[2]....
        /*01ec*/ 	.word	0x00008360


	//   ....[3]....
        /*01f0*/ 	.word	0x000083c0


	//----- nvinfo : EIATTR_CTAIDZ_USED
	.align		4
.L_150:
        /*01f4*/ 	.byte	0x01, 0x04
	.zero		2


	//----- nvinfo : EIATTR_MAX_THREADS
	.align		4
        /*01f8*/ 	.byte	0x04, 0x05
        /*01fa*/ 	.short	(.L_152 - .L_151)
.L_151:
        /*01fc*/ 	.word	0x00000100
        /*0200*/ 	.word	0x00000001
        /*0204*/ 	.word	0x00000001


	//----- nvinfo : EIATTR_CRS_STACK_SIZE
	.align		4
.L_152:
        /*0208*/ 	.byte	0x04, 0x1e
        /*020a*/ 	.short	(.L_154 - .L_153)
.L_153:
        /*020c*/ 	.word	0x00000000
.L_154:


//--------------------- .nv.info._ZN7cutlass13device_kernelIN5flash19enable_sm80_to_sm89INS1_16FlashAttnFwdSm80INS1_25CollectiveMainloopFwdSm80ILi8ELi1ELb0EN4cute5tupleIJNS5_1CILi128EEENS7_ILi64EEENS7_ILi192EEEEEELi192ENS_10bfloat16_tEfNS_4arch4Sm80ELb0ELb0ELb0ELb1ELb1ELb0ELb1ELb0EEENS1_21CollectiveEpilogueFwdINS6_IJS8_SA_S9_EEENS6_IJNS7_ILi1EEESI_SI_EEESC_SE_Li256ELb1ELb1ELb0ELb0EEENS1_19SingleTileSchedulerILb1ELb0ELb1ELi128EEEEEEEEEvNT_6ParamsE --------------------------
	.section	.nv.info._ZN7cutlass13device_kernelIN5flash19enable_sm80_to_sm89INS1_16FlashAttnFwdSm80INS1_25CollectiveMainloopFwdSm80ILi8ELi1ELb0EN4cute5tupleIJNS5_1CILi128EEENS7_ILi64EEENS7_ILi192EEEEEELi192ENS_10bfloat16_tEfNS_4arch4Sm80ELb0ELb0ELb0ELb1ELb1ELb0ELb1ELb0EEENS1_21CollectiveEpilogueFwdINS6_IJS8_SA_S9_EEENS6_IJNS7_ILi1EEESI_SI_EEESC_SE_Li256ELb1ELb1ELb0ELb0EEENS1_19SingleTileSchedulerILb1ELb0ELb1ELi128EEEEEEEEEvNT_6ParamsE,"",@"SHT_CUDA_INFO"
	.sectionflags	@""
	.align	4


	//----- nvinfo : EIATTR_CUDA_API_VERSION
	.align		4
        /*0000*/ 	.byte	0x04, 0x37
        /*0002*/ 	.short	(.L_156 - .L_155)
.L_155:
        /*0004*/ 	.word	0x00000082


	//----- nvinfo : EIATTR_SW2861232_WAR
	.align		4
.L_156:
        /*0008*/ 	.byte	0x01, 0x35
	.zero		2


	//----- nvinfo : EIATTR_PARAM_CBANK
	.align		4
        /*000c*/ 	.byte	0x04, 0x0a
        /*000e*/ 	.short	(.L_158 - .L_157)
	.align		4
.L_157:
        /*0010*/ 	.word	index@(.nv.constant0._ZN7cutlass13device_kernelIN5flash19enable_sm80_to_sm89INS1_16FlashAttnFwdSm80INS1_25CollectiveMainloopFwdSm80ILi8ELi1ELb0EN4cute5tupleIJNS5_1CILi128EEENS7_ILi64EEENS7_ILi192EEEEEELi192ENS_10bfloat16_tEfNS_4arch4Sm80ELb0ELb0ELb0ELb1ELb1ELb0ELb1ELb0EEENS1_21CollectiveEpilogueFwdINS6_IJS8_SA_S9_EEENS6_IJNS7_ILi1EEESI_SI_EEESC_SE_Li256ELb1ELb1ELb0ELb0EEENS1_19SingleTileSchedulerILb1ELb0ELb1ELi128EEEEEEEEEvNT_6ParamsE)
        /*0014*/ 	.short	0x0160
        /*0016*/ 	.short	0x0418


	//----- nvinfo : EIATTR_CBANK_PARAM_SIZE
	.align		4
.L_158:
        /*0018*/ 	.byte	0x03, 0x19
        /*001a*/ 	.short	0x0418


	//----- nvinfo : EIATTR_KPARAM_INFO
	.align		4
        /*001c*/ 	.byte	0x04, 0x17
        /*001e*/ 	.short	(.L_160 - .L_159)
.L_159:
        /*0020*/ 	.word	0x00000000
        /*0024*/ 	.short	0x0000
        /*0026*/ 	.short	0x0000
        /*0028*/ 	.byte	0x00, 0xf0, 0x61, 0x10


	//----- nvinfo : EIATTR_MAXREG_COUNT
	.align		4
.L_160:
        /*002c*/ 	.byte	0x03, 0x1b
        /*002e*/ 	.short	0x00ff


	//----- nvinfo : EIATTR_NUM_BARRIERS
	.align		4
        /*0030*/ 	.byte	0x02, 0x4c
        /*0032*/ 	.byte	0x02
	.zero		1


	//----- nvinfo : EIATTR_MERCURY_ISA_VERSION
	.align		4
        /*0034*/ 	.byte	0x03, 0x5f
        /*0036*/ 	.short	0x0000


	//----- nvinfo : EIATTR_COOP_GROUP_MASK_REGIDS
	.align		4
        /*0038*/ 	.byte	0x04, 0x29
        /*003a*/ 	.short	(.L_162 - .L_161)


	//   ....[0]....
.L_161:
        /*003c*/ 	.word	0xffffffff


	//   ....[1]....
        /*0040*/ 	.word	0xffffffff


	//   ....[2]....
        /*0044*/ 	.word	0xffffffff


	//   ....[3]....
        /*0048*/ 	.word	0xffffffff


	//   ....[4]....
        /*004c*/ 	.word	0xffffffff


	//   ....[5]....
        /*0050*/ 	.word	0xffffffff


	//   ....[6]....
        /*0054*/ 	.word	0xffffffff


	//   ....[7]....
        /*0058*/ 	.word	0xffffffff


	//   ....[8]....
        /*005c*/ 	.word	0xffffffff


	//   ....[9]....
        /*0060*/ 	.word	0xffffffff


	//   ....[10]....
        /*0064*/ 	.word	0xffffffff


	//   ....[11]....
        /*0068*/ 	.word	0xffffffff


	//   ....[12]....
        /*006c*/ 	.word	0xffffffff


	//   ....[13]....
        /*0070*/ 	.word	0xffffffff


	//   ....[14]....
        /*0074*/ 	.word	0xffffffff


	//   ....[15]....
        /*0078*/ 	.word	0xffffffff


	//   ....[16]....
        /*007c*/ 	.word	0xffffffff


	//   ....[17]....
        /*0080*/ 	.word	0xffffffff


	//   ....[18]....
        /*0084*/ 	.word	0xffffffff


	//   ....[19]....
        /*0088*/ 	.word	0xffffffff


	//   ....[20]....
        /*008c*/ 	.word	0xffffffff


	//   ....[21]....
        /*0090*/ 	.word	0xffffffff


	//   ....[22]....
        /*0094*/ 	.word	0xffffffff


	//   ....[23]....
        /*0098*/ 	.word	0xffffffff


	//   ....[24]....
        /*009c*/ 	.word	0xffffffff


	//   ....[25]....
        /*00a0*/ 	.word	0xffffffff


	//   ....[26]....
        /*00a4*/ 	.word	0xffffffff


	//   ....[27]....
        /*00a8*/ 	.word	0xffffffff


	//   ....[28]....
        /*00ac*/ 	.word	0xffffffff


	//   ....[29]....
        /*00b0*/ 	.word	0xffffffff


	//   ....[30]....
        /*00b4*/ 	.word	0xffffffff


	//   ....[31]....
        /*00b8*/ 	.word	0xffffffff


	//   ....[32]....
        /*00bc*/ 	.word	0xffffffff


	//   ....[33]....
        /*00c0*/ 	.word	0xffffffff


	//   ....[34]....
        /*00c4*/ 	.word	0xffffffff


	//   ....[35]....
        /*00c8*/ 	.word	0xffffffff


	//   ....[36]....
        /*00cc*/ 	.word	0xffffffff


	//   ....[37]....
        /*00d0*/ 	.word	0xffffffff


	//   ....[38]....
        /*00d4*/ 	.word	0xffffffff


	//   ....[39]....
        /*00d8*/ 	.word	0xffffffff


	//   ....[40]....
        /*00dc*/ 	.word	0xffffffff


	//   ....[41]....
        /*00e0*/ 	.word	0xffffffff


	//   ....[42]....
        /*00e4*/ 	.word	0xffffffff


	//   ....[43]....
        /*00e8*/ 	.word	0xffffffff


	//   ....[44]....
        /*00ec*/ 	.word	0xffffffff


	//   ....[45]....
        /*00f0*/ 	.word	0xffffffff


	//   ....[46]....
        /*00f4*/ 	.word	0xffffffff


	//   ....[47]....
        /*00f8*/ 	.word	0xffffffff


	//   ....[48]....
        /*00fc*/ 	.word	0xffffffff


	//   ....[49]....
        /*0100*/ 	.word	0xffffffff


	//   ....[50]....
        /*0104*/ 	.word	0xffffffff


	//   ....[51]....
        /*0108*/ 	.word	0xffffffff


	//   ....[52]....
        /*010c*/ 	.word	0xffffffff


	//   ....[53]....
        /*0110*/ 	.word	0xffffffff


	//   ....[54]....
        /*0114*/ 	.word	0xffffffff


	//   ....[55]....
        /*0118*/ 	.word	0xffffffff


	//   ....[56]....
        /*011c*/ 	.word	0xffffffff


	//   ....[57]....
        /*0120*/ 	.word	0xffffffff


	//   ....[58]....
        /*0124*/ 	.word	0xffffffff


	//   ....[59]....
        /*0128*/ 	.word	0xffffffff


	//   ....[60]....
        /*012c*/ 	.word	0xffffffff


	//----- nvinfo : EIATTR_COOP_GROUP_INSTR_OFFSETS
	.align		4
.L_162:
        /*0130*/ 	.byte	0x04, 0x28
        /*0132*/ 	.short	(.L_164 - .L_163)


	//   ....[0]....
.L_163:
        /*0134*/ 	.word	0x00000090


	//   ....[1]....
        /*0138*/ 	.word	0x00001060


	//   ....[2]....
        /*013c*/ 	.word	0x00001090


	//   ....[3]....
        /*0140*/ 	.word	0x00001290


	//   ....[4]....
        /*0144*/ 	.word	0x000012c0


	//   ....[5]....
        /*0148*/ 	.word	0x000013e0


	//   ....[6]....
        /*014c*/ 	.word	0x00001410


	//   ....[7]....
        /*0150*/ 	.word	0x00001520


	//   ....[8]....
        /*0154*/ 	.word	0x00001560


	//   ....[9]....
        /*0158*/ 	.word	0x00001c50


	//   ....[10]....
        /*015c*/ 	.word	0x00001c90


	//   ....[11]....
        /*0160*/ 	.word	0x00001cd0


	//   ....[12]....
        /*0164*/ 	.word	0x00001d00


	//   ....[13]....
        /*0168*/ 	.word	0x00001d30


	//   ....[14]....
        /*016c*/ 	.word	0x00001d60


	//   ....[15]....
        /*0170*/ 	.word	0x00001d90


	//   ....[16]....
        /*0174*/ 	.word	0x00001dd0


	//   ....[17]....
        /*0178*/ 	.word	0x00002e10


	//   ....[18]....
        /*017c*/ 	.word	0x00002e40


	//   ....[19]....
        /*0180*/ 	.word	0x00002e60


	//   ....[20]....
        /*0184*/ 	.word	0x00002e70


	//   ....[21]....
        /*0188*/ 	.word	0x000035f0


	//   ....[22]....
        /*018c*/ 	.word	0x00003650


	//   ....[23]....
        /*0190*/ 	.word	0x00003680


	//   ....[24]....
        /*0194*/ 	.word	0x000036a0


	//   ....[25]....
        /*0198*/ 	.word	0x00004890


	//   ....[26]....
        /*019c*/ 	.word	0x000048a0


	//   ....[27]....
        /*01a0*/ 	.word	0x000048b0


	//   ....[28]....
        /*01a4*/ 	.word	0x000048c0


	//   ....[29]....
        /*01a8*/ 	.word	0x00004b70


	//   ....[30]....
        /*01ac*/ 	.word	0x00004b80


	//   ....[31]....
        /*01b0*/ 	.word	0x00004b90


	//   ....[32]....
        /*01b4*/ 	.word	0x00004bb0


	//   ....[33]....
        /*01b8*/ 	.word	0x00005900


	//   ....[34]....
        /*01bc*/ 	.word	0x00005920


	//   ....[35]....
        /*01c0*/ 	.word	0x00005950


	//   ....[36]....
        /*01c4*/ 	.word	0x00005960


	//   ....[37]....
        /*01c8*/ 	.word	0x00007000


	//   ....[38]....
        /*01cc*/ 	.word	0x00007030


	//   ....[39]....
        /*01d0*/ 	.word	0x00007080


	//   ....[40]....
        /*01d4*/ 	.word	0x00007090


	//   ....[41]....
        /*01d8*/ 	.word	0x000086f0


	//   ....[42]....
        /*01dc*/ 	.word	0x00008730


	//   ....[43]....
        /*01e0*/ 	.word	0x00008770


	//   ....[44]....
        /*01e4*/ 	.word	0x000087b0


	//   ....[45]....
        /*01e8*/ 	.word	0x000089b0


	//   ....[46]....
        /*01ec*/ 	.word	0x000089c0


	//   ....[47]....
        /*01f0*/ 	.word	0x00008b40


	//   ....[48]....
        /*01f4*/ 	.word	0x00008b70


	//   ....[49]....
        /*01f8*/ 	.word	0x00008cc0


	//   ....[50]....
        /*01fc*/ 	.word	0x00008cf0


	//   ....[51]....
        /*0200*/ 	.word	0x00008e40


	//   ....[52]....
        /*0204*/ 	.word	0x00008e60


	//   ....[53]....
        /*0208*/ 	.word	0x00009780


	//   ....[54]....
        /*020c*/ 	.word	0x000097b0


	//   ....[55]....
        /*0210*/ 	.word	0x000098e0


	//   ....[56]....
        /*0214*/ 	.word	0x00009910


	//   ....[57]....
        /*0218*/ 	.word	0x00009a40


	//   ....[58]....
        /*021c*/ 	.word	0x00009a70


	//   ....[59]....
        /*0220*/ 	.word	0x00009ba0


	//   ....[60]....
        /*0224*/ 	.word	0x00009bc0


	//----- nvinfo : EIATTR_EXIT_INSTR_OFFSETS
	.align		4
.L_164:
        /*0228*/ 	.byte	0x04, 0x1c
        /*022a*/ 	.short	(.L_166 - .L_165)


	//   ....[0]....
.L_165:
        /*022c*/ 	.word	0x00000440


	//   ....[1]....
        /*0230*/ 	.word	0x00008e70


	//   ....[2]....
        /*0234*/ 	.word	0x00008f40


	//   ....[3]....
        /*0238*/ 	.word	0x00008fa0


	//   ....[4]....
        /*023c*/ 	.word	0x00009bd0


	//   ....[5]....
        /*0240*/ 	.word	0x00009c80


	//   ....[6]....
        /*0244*/ 	.word	0x00009ce0


	//----- nvinfo : EIATTR_CTAIDZ_USED
	.align		4
.L_166:
        /*0248*/ 	.byte	0x01, 0x04
	.zero		2


	//----- nvinfo : EIATTR_MAX_THREADS
	.align		4
        /*024c*/ 	.byte	0x04, 0x05
        /*024e*/ 	.short	(.L_168 - .L_167)
.L_167:
        /*0250*/ 	.word	0x00000100
        /*0254*/ 	.word	0x00000001
        /*0258*/ 	.word	0x00000001


	//----- nvinfo : EIATTR_CRS_STACK_SIZE
	.align		4
.L_168:
        /*025c*/ 	.byte	0x04, 0x1e
        /*025e*/ 	.short	(.L_170 - .L_169)
.L_169:
        /*0260*/ 	.word	0x00000000
.L_170:


//--------------------- .nv.info._ZN7cutlass13device_kernelIN5flash19enable_sm80_to_sm89INS1_16FlashAttnFwdSm80INS1_25CollectiveMainloopFwdSm80ILi8ELi1ELb0EN4cute5tupleIJNS5_1CILi128EEENS7_ILi64EEENS7_ILi192EEEEEELi192ENS_10bfloat16_tEfNS_4arch4Sm80ELb0ELb0ELb0ELb1ELb1ELb1ELb1ELb0EEENS1_21CollectiveEpilogueFwdINS6_IJS8_SA_S9_EEENS6_IJNS7_ILi1EEESI_SI_EEESC_SE_Li256ELb1ELb1ELb0ELb0EEENS1_19SingleTileSchedulerILb1ELb0ELb1ELi128EEEEEEEEEvNT_6ParamsE --------------------------
	.section	.nv.info._ZN7cutlass13device_kernelIN5flash19enable_sm80_to_sm89INS1_16FlashAttnFwdSm80INS1_25CollectiveMainloopFwdSm80ILi8ELi1ELb0EN4cute5tupleIJNS5_1CILi128EEENS7_ILi64EEENS7_ILi192EEEEEELi192ENS_10bfloat16_tEfNS_4arch4Sm80ELb0ELb0ELb0ELb1ELb1ELb1ELb1ELb0EEENS1_21CollectiveEpilogueFwdINS6_IJS8_SA_S9_EEENS6_IJNS7_ILi1EEESI_SI_EEESC_SE_Li256ELb1ELb1ELb0ELb0EEENS1_19SingleTileSchedulerILb1ELb0ELb1ELi128EEEEEEEEEvNT_6ParamsE,"",@"SHT_CUDA_INFO"
	.sectionflags	@""
	.align	4


	//----- nvinfo : EIATTR_CUDA_API_VERSION
	.align		4
        /*0000*/ 	.byte	0x04, 0x37
        /*0002*/ 	.short	(.L_172 - .L_171)
.L_171:
        /*0004*/ 	.word	0x00000082


	//----- nvinfo : EIATTR_SW2861232_WAR
	.align		4
.L_172:
        /*0008*/ 	.byte	0x01, 0x35
	.zero		2


	//----- nvinfo : EIATTR_PARAM_CBANK
	.align		4
        /*000c*/ 	.byte	0x04, 0x0a
        /*000e*/ 	.short	(.L_174 - .L_173)
	.align		4
.L_173:
        /*0010*/ 	.word	index@(.nv.constant0._ZN7cutlass13device_kernelIN5flash19enable_sm80_to_sm89INS1_16FlashAttnFwdSm80INS1_25CollectiveMainloopFwdSm80ILi8ELi1ELb0EN4cute5tupleIJNS5_1CILi128EEENS7_ILi64EEENS7_ILi192EEEEEELi192ENS_10bfloat16_tEfNS_4arch4Sm80ELb0ELb0ELb0ELb1ELb1ELb1ELb1ELb0EEENS1_21CollectiveEpilogueFwdINS6_IJS8_SA_S9_EEENS6_IJNS7_ILi1EEESI_SI_EEESC_SE_Li256ELb1ELb1ELb0ELb0EEENS1_19SingleTileSchedulerILb1ELb0ELb1ELi128EEEEEEEEEvNT_6ParamsE)
        /*0014*/ 	.short	0x0160
        /*0016*/ 	.short	0x0418


	//----- nvinfo : EIATTR_CBANK_PARAM_SIZE
	.align		4
.L_174:
        /*0018*/ 	.byte	0x03, 0x19
        /*001a*/ 	.short	0x0418


	//----- nvinfo : EIATTR_KPARAM_INFO
	.align		4
        /*001c*/ 	.byte	0x04, 0x17
        /*001e*/ 	.short	(.L_176 - .L_175)
.L_175:
        /*0020*/ 	.word	0x00000000
        /*0024*/ 	.short	0x0000
        /*0026*/ 	.short	0x0000
        /*0028*/ 	.byte	0x00, 0xf0, 0x61, 0x10


	//----- nvinfo : EIATTR_MAXREG_COUNT
	.align		4
.L_176:
        /*002c*/ 	.byte	0x03, 0x1b
        /*002e*/ 	.short	0x00ff


	//----- nvinfo : EIATTR_NUM_BARRIERS
	.align		4
        /*0030*/ 	.byte	0x02, 0x4c
        /*0032*/ 	.byte	0x02
	.zero		1


	//----- nvinfo : EIATTR_MERCURY_ISA_VERSION
	.align		4
        /*0034*/ 	.byte	0x03, 0x5f
        /*0036*/ 	.short	0x0000


	//----- nvinfo : EIATTR_COOP_GROUP_MASK_REGIDS
	.align		4
        /*0038*/ 	.byte	0x04, 0x29
        /*003a*/ 	.short	(.L_178 - .L_177)


	//   ....[0]....
.L_177:
        /*003c*/ 	.word	0xffffffff


	//   ....[1]....
        /*0040*/ 	.word	0xffffffff


	//   ....[2]....
        /*0044*/ 	.word	0xffffffff


	//   ....[3]....
        /*0048*/ 	.word	0xffffffff


	//   ....[4]....
        /*004c*/ 	.word	0xffffffff


	//   ....[5]....
        /*0050*/ 	.word	0xffffffff


	//   ....[6]....
        /*0054*/ 	.word	0xffffffff


	//   ....[7]....
        /*0058*/ 	.word	0xffffffff


	//   ....[8]....
        /*005c*/ 	.word	0xffffffff


	//   ....[9]....
        /*0060*/ 	.word	0xffffffff


	//   ....[10]....
        /*0064*/ 	.word	0xffffffff


	//   ....[11]....
        /*0068*/ 	.word	0xffffffff


	//   ....[12]....
        /*006c*/ 	.word	0xffffffff


	//   ....[13]....
        /*0070*/ 	.word	0xffffffff


	//   ....[14]....
        /*0074*/ 	.word	0xffffffff


	//   ....[15]....
        /*0078*/ 	.word	0xffffffff


	//   ....[16]....
        /*007c*/ 	.word	0xffffffff


	//   ....[17]....
        /*0080*/ 	.word	0xffffffff


	//   ....[18]....
        /*0084*/ 	.word	0xffffffff


	//   ....[19]....
        /*0088*/ 	.word	0xffffffff


	//   ....[20]....
        /*008c*/ 	.word	0xffffffff


	//   ....[21]....
        /*0090*/ 	.word	0xffffffff


	//   ....[22]....
        /*0094*/ 	.word	0xffffffff


	//   ....[23]....
        /*0098*/ 	.word	0xffffffff


	//   ....[24]....
        /*009c*/ 	.word	0xffffffff


	//   ....[25]....
        /*00a0*/ 	.word	0xffffffff


	//   ....[26]....
        /*00a4*/ 	.word	0xffffffff


	//   ....[27]....
        /*00a8*/ 	.word	0xffffffff


	//   ....[28]....
        /*00ac*/ 	.word	0xffffffff


	//   ....[29]....
        /*00b0*/ 	.word	0xffffffff


	//   ....[30]....
        /*00b4*/ 	.word	0xffffffff


	//   ....[31]....
        /*00b8*/ 	.word	0xffffffff


	//   ....[32]....
        /*00bc*/ 	.word	0xffffffff


	//   ....[33]....
        /*00c0*/ 	.word	0xffffffff


	//   ....[34]....
        /*00c4*/ 	.word	0xffffffff


	//   ....[35]....
        /*00c8*/ 	.word	0xffffffff


	//   ....[36]....
        /*00cc*/ 	.word	0xffffffff


	//   ....[37]....
        /*00d0*/ 	.word	0xffffffff


	//   ....[38]....
        /*00d4*/ 	.word	0xffffffff


	//   ....[39]....
        /*00d8*/ 	.word	0xffffffff


	//   ....[40]....
        /*00dc*/ 	.word	0xffffffff


	//   ....[41]....
        /*00e0*/ 	.word	0xffffffff


	//   ....[42]....
        /*00e4*/ 	.word	0xffffffff


	//   ....[43]....
        /*00e8*/ 	.word	0xffffffff


	//   ....[44]....
        /*00ec*/ 	.word	0xffffffff


	//   ....[45]....
        /*00f0*/ 	.word	0xffffffff


	//   ....[46]....
        /*00f4*/ 	.word	0xffffffff


	//   ....[47]....
        /*00f8*/ 	.word	0xffffffff


	//   ....[48]....
        /*00fc*/ 	.word	0xffffffff


	//   ....[49]....
        /*0100*/ 	.word	0xffffffff


	//   ....[50]....
        /*0104*/ 	.word	0xffffffff


	//   ....[51]....
        /*0108*/ 	.word	0xffffffff


	//   ....[52]....
        /*010c*/ 	.word	0xffffffff


	//   ....[53]....
        /*0110*/ 	.word	0xffffffff


	//   ....[54]....
        /*0114*/ 	.word	0xffffffff


	//   ....[55]....
        /*0118*/ 	.word	0xffffffff


	//   ....[56]....
        /*011c*/ 	.word	0xffffffff


	//   ....[57]....
        /*0120*/ 	.word	0xffffffff


	//   ....[58]....
        /*0124*/ 	.word	0xffffffff


	//   ....[59]....
        /*0128*/ 	.word	0xffffffff


	//   ....[60]....
        /*012c*/ 	.word	0xffffffff


	//   ....[61]....
        /*0130*/ 	.word	0xffffffff


	//   ....[62]....
        /*0134*/ 	.word	0xffffffff


	//   ....[63]....
        /*0138*/ 	.word	0xffffffff


	//   ....[64]....
        /*013c*/ 	.word	0xffffffff


	//   ....[65]....
        /*0140*/ 	.word	0xffffffff


	//   ....[66]....
        /*0144*/ 	.word	0xffffffff


	//   ....[67]....
        /*0148*/ 	.word	0xffffffff


	//   ....[68]....
        /*014c*/ 	.word	0xffffffff


	//----- nvinfo : EIATTR_COOP_GROUP_INSTR_OFFSETS
	.align		4
.L_178:
        /*0150*/ 	.byte	0x04, 0x28
        /*0152*/ 	.short	(.L_180 - .L_179)


	//   ....[0]....
.L_179:
        /*0154*/ 	.word	0x00000060


	//   ....[1]....
        /*0158*/ 	.word	0x00001f20


	//   ....[2]....
        /*015c*/ 	.word	0x00001f30


	//   ....[3]....
        /*0160*/ 	.word	0x00003b10


	//   ....[4]....
        /*0164*/ 	.word	0x00003b20


	//   ....[5]....
        /*0168*/ 	.word	0x00005520


	//   ....[6]....
        /*016c*/ 	.word	0x00005540


	//   ....[7]....
        /*0170*/ 	.word	0x00005a20


	//   ....[8]....
        /*0174*/ 	.word	0x00005a50


	//   ....[9]....
        /*0178*/ 	.word	0x000065a0


	//   ....[10]....
        /*017c*/ 	.word	0x00006660


	//   ....[11]....
        /*0180*/ 	.word	0x00006820


	//   ....[12]....
        /*0184*/ 	.word	0x00006850


	//   ....[13]....
        /*0188*/ 	.word	0x00006970


	//   ....[14]....
        /*018c*/ 	.word	0x000069a0


	//   ....[15]....
        /*0190*/ 	.word	0x00006ac0


	//   ....[16]....
        /*0194*/ 	.word	0x00006b10


	//   ....[17]....
        /*0198*/ 	.word	0x00006f50


	//   ....[18]....
        /*019c*/ 	.word	0x00006f80


	//   ....[19]....
        /*01a0*/ 	.word	0x00006fb0


	//   ....[20]....
        /*01a4*/ 	.word	0x00006fd0


	//   ....[21]....
        /*01a8*/ 	.word	0x0000cf50


	//   ....[22]....
        /*01ac*/ 	.word	0x0000cf90


	//   ....[23]....
        /*01b0*/ 	.word	0x0000cfc0


	//   ....[24]....
        /*01b4*/ 	.word	0x0000d000


	//   ....[25]....
        /*01b8*/ 	.word	0x0000e110


	//   ....[26]....
        /*01bc*/ 	.word	0x0000e140


	//   ....[27]....
        /*01c0*/ 	.word	0x0000e160


	//   ....[28]....
        /*01c4*/ 	.word	0x0000e170


	//   ....[29]....
        /*01c8*/ 	.word	0x0000e8f0


	//   ....[30]....
        /*01cc*/ 	.word	0x0000e950


	//   ....[31]....
        /*01d0*/ 	.word	0x0000e980


	//   ....[32]....
        /*01d4*/ 	.word	0x0000e9a0


	//   ....[33]....
        /*01d8*/ 	.word	0x0000fc00


	//   ....[34]....
        /*01dc*/ 	.word	0x0000fc10


	//   ....[35]....
        /*01e0*/ 	.word	0x0000fc20


	//   ....[36]....
        /*01e4*/ 	.word	0x0000fc30


	//   ....[37]....
        /*01e8*/ 	.word	0x0000fe90


	//   ....[38]....
        /*01ec*/ 	.word	0x0000fea0


	//   ....[39]....
        /*01f0*/ 	.word	0x0000ff00


	//   ....[40]....
        /*01f4*/ 	.word	0x0000ff20


	//   ....[41]....
        /*01f8*/ 	.word	0x00010c70


	//   ....[42]....
        /*01fc*/ 	.word	0x00010c90


	//   ....[43]....
        /*0200*/ 	.word	0x00010cc0


	//   ....[44]....
        /*0204*/ 	.word	0x00010cd0


	//   ....[45]....
        /*0208*/ 	.word	0x00012370


	//   ....[46]....
        /*020c*/ 	.word	0x000123a0


	//   ....[47]....
        /*0210*/ 	.word	0x000123f0


	//   ....[48]....
        /*0214*/ 	.word	0x00012400


	//   ....[49]....
        /*0218*/ 	.word	0x00013940


	//   ....[50]....
        /*021c*/ 	.word	0x00013980


	//   ....[51]....
        /*0220*/ 	.word	0x000139c0


	//   ....[52]....
        /*0224*/ 	.word	0x000139f0


	//   ....[53]....
        /*0228*/ 	.word	0x00013bd0


	//   ....[54]....
        /*022c*/ 	.word	0x00013be0


	//   ....[55]....
        /*0230*/ 	.word	0x00013d60


	//   ....[56]....
        /*0234*/ 	.word	0x00013d90


	//   ....[57]....
        /*0238*/ 	.word	0x00013ee0


	//   ....[58]....
        /*023c*/ 	.word	0x00013f10


	//   ....[59]....
        /*0240*/ 	.word	0x00014060


	//   ....[60]....
        /*0244*/ 	.word	0x00014080


	//   ....[61]....
        /*0248*/ 	.word	0x00014850


	//   ....[62]....
        /*024c*/ 	.word	0x00014870


	//   ....[63]....
        /*0250*/ 	.word	0x000149a0


	//   ....[64]....
        /*0254*/ 	.word	0x000149d0


	//   ....[65]....
        /*0258*/ 	.word	0x00014b00


	//   ....[66]....
        /*025c*/ 	.word	0x00014b30


	//   ....[67]....
        /*0260*/ 	.word	0x00014c60


	//   ....[68]....
        /*0264*/ 	.word	0x00014c80


	//----- nvinfo : EIATTR_EXIT_INSTR_OFFSETS
	.align		4
.L_180:
        /*0268*/ 	.byte	0x04, 0x1c
        /*026a*/ 	.short	(.L_182 - .L_181)


	//   ....[0]....
.L_181:
        /*026c*/ 	.word	0x00000310


	//   ....[1]....
        /*0270*/ 	.word	0x00014090


	//   ....[2]....
        /*0274*/ 	.word	0x00014160


	//   ....[3]....
        /*0278*/ 	.word	0x000141c0


	//   ....[4]....
        /*027c*/ 	.word	0x00014c90


	//   ....[5]....
        /*0280*/ 	.word	0x00014d40


	//   ....[6]....
        /*0284*/ 	.word	0x00014da0


	//----- nvinfo : EIATTR_CTAIDZ_USED
	.align		4
.L_182:
        /*0288*/ 	.byte	0x01, 0x04
	.zero		2


	//----- nvinfo : EIATTR_MAX_THREADS
	.align		4
        /*028c*/ 	.byte	0x04, 0x05
        /*028e*/ 	.short	(.L_184 - .L_183)
.L_183:
        /*0290*/ 	.word	0x00000100
        /*0294*/ 	.word	0x00000001
        /*0298*/ 	.word	0x00000001


	//----- nvinfo : EIATTR_CRS_STACK_SIZE
	.align		4
.L_184:
        /*029c*/ 	.byte	0x04, 0x1e
        /*029e*/ 	.short	(.L_186 - .L_185)
.L_185:
        /*02a0*/ 	.word	0x00000000
.L_186:


//--------------------- .nv.info._ZN7cutlass13device_kernelIN5flash19enable_sm80_to_sm89INS1_16FlashAttnFwdSm80INS1_25CollectiveMainloopFwdSm80ILi8ELi1ELb0EN4cute5tupleIJNS5_1CILi128EEENS7_ILi64EEENS7_ILi192EEEEEELi192ENS_10bfloat16_tEfNS_4arch4Sm80ELb0ELb1ELb0ELb0ELb1ELb0ELb1ELb0EEENS1_21CollectiveEpilogueFwdINS6_IJS8_SA_S9_EEENS6_IJNS7_ILi1EEESI_SI_EEESC_SE_Li256ELb0ELb1ELb0ELb0EEENS1_19SingleTileSchedulerILb0ELb0ELb1ELi128EEEEEEEEEvNT_6ParamsE --------------------------
	.section	.nv.info._ZN7cutlass13device_kernelIN5flash19enable_sm80_to_sm89INS1_16FlashAttnFwdSm80INS1_25CollectiveMainloopFwdSm80ILi8ELi1ELb0EN4cute5tupleIJNS5_1CILi128EEENS7_ILi64EEENS7_ILi192EEEEEELi192ENS_10bfloat16_tEfNS_4arch4Sm80ELb0ELb1ELb0ELb0ELb1ELb0ELb1ELb0EEENS1_21CollectiveEpilogueFwdINS6_IJS8_SA_S9_EEENS6_IJNS7_ILi1EEESI_SI_EEESC_SE_Li256ELb0ELb1ELb0ELb0EEENS1_19SingleTileSchedulerILb0ELb0ELb1ELi128EEEEEEEEEvNT_6ParamsE,"",@"SHT_CUDA_INFO"
	.sectionflags	@""
	.align	4


	//----- nvinfo : EIATTR_CUDA_API_VERSION
	.align		4
        /*0000*/ 	.byte	0x04, 0x37
        /*0002*/ 	.short	(.L_188 - .L_187)
.L_187:
        /*0004*/ 	.word	0x00000082


	//----- nvinfo : EIATTR_SW2861232_WAR
	.align		4
.L_188:
        /*0008*/ 	.byte	0x01, 0x35
	.zero		2


	//----- nvinfo : EIATTR_PARAM_CBANK
	.align		4
        /*000c*/ 	.byte	0x04, 0x0a
        /*000e*/ 	.short	(.L_190 - .L_189)
	.align		4
.L_189:
        /*0010*/ 	.word	index@(.nv.constant0._ZN7cutlass13device_kernelIN5flash19enable_sm80_to_sm89INS1_16FlashAttnFwdSm80INS1_25CollectiveMainloopFwdSm80ILi8ELi1ELb0EN4cute5tupleIJNS5_1CILi128EEENS7_ILi64EEENS7_ILi192EEEEEELi192ENS_10bfloat16_tEfNS_4arch4Sm80ELb0ELb1ELb0ELb0ELb1ELb0ELb1ELb0EEENS1_21CollectiveEpilogueFwdINS6_IJS8_SA_S9_EEENS6_IJNS7_ILi1EEESI_SI_EEESC_SE_Li256ELb0ELb1ELb0ELb0EEENS1_19SingleTileSchedulerILb0ELb0ELb1ELi128EEEEEEEEEvNT_6ParamsE)
        /*0014*/ 	.short	0x0160
        /*0016*/ 	.short	0x0418


	//----- nvinfo : EIATTR_CBANK_PARAM_SIZE
	.align		4
.L_190:
        /*0018*/ 	.byte	0x03, 0x19
        /*001a*/ 	.short	0x0418


	//----- nvinfo : EIATTR_KPARAM_INFO
	.align		4
        /*001c*/ 	.byte	0x04, 0x17
        /*001e*/ 	.short	(.L_192 - .L_191)
.L_191:
        /*0020*/ 	.word	0x00000000
        /*0024*/ 	.short	0x0000
        /*0026*/ 	.short	0x0000
        /*0028*/ 	.byte	0x00, 0xf0, 0x61, 0x10


	//----- nvinfo : EIATTR_MAXREG_COUNT
	.align		4
.L_192:
        /*002c*/ 	.byte	0x03, 0x1b
        /*002e*/ 	.short	0x00ff


	//----- nvinfo : EIATTR_NUM_BARRIERS
	.align		4
        /*0030*/ 	.byte	0x02, 0x4c
        /*0032*/ 	.byte	0x02
	.zero		1


	//----- nvinfo : EIATTR_MERCURY_ISA_VERSION
	.align		4
        /*0034*/ 	.byte	0x03, 0x5f
        /*0036*/ 	.short	0x0000


	//----- nvinfo : EIATTR_COOP_GROUP_MASK_REGIDS
	.align		4
        /*0038*/ 	.byte	0x04, 0x29
        /*003a*/ 	.short	(.L_194 - .L_193)


	//   ....[0]....
.L_193:
        /*003c*/ 	.word	0xffffffff


	//   ....[1]....
        /*0040*/ 	.word	0xffffffff


	//   ....[2]....
        /*0044*/ 	.word	0xffffffff


	//   ....[3]....
        /*0048*/ 	.word	0xffffffff


	//   ....[4]....
        /*004c*/ 	.word	0xffffffff


	//   ....[5]....
        /*0050*/ 	.word	0xffffffff


	//   ....[6]....
        /*0054*/ 	.word	0xffffffff


	//   ....[7]....
        /*0058*/ 	.word	0xffffffff


	//   ....[8]....
        /*005c*/ 	.word	0xffffffff


	//   ....[9]....
        /*0060*/ 	.word	0xffffffff


	//   ....[10]....
        /*0064*/ 	.word	0xffffffff


	//   ....[11]....
        /*0068*/ 	.word	0xffffffff


	//   ....[12]....
        /*006c*/ 	.word	0xffffffff


	//   ....[13]....
        /*0070*/ 	.word	0xffffffff


	//   ....[14]....
        /*0074*/ 	.word	0xffffffff


	//   ....[15]....
        /*0078*/ 	.word	0xffffffff


	//   ....[16]....
        /*007c*/ 	.word	0xffffffff


	//   ....[17]....
        /*0080*/ 	.word	0xffffffff


	//   ....[18]....
        /*0084*/ 	.word	0xffffffff


	//   ....[19]....
        /*0088*/ 	.word	0xffffffff


	//   ....[20]....
        /*008c*/ 	.word	0xffffffff


	//   ....[21]....
        /*0090*/ 	.word	0xffffffff


	//   ....[22]....
        /*0094*/ 	.word	0xffffffff


	//   ....[23]....
        /*0098*/ 	.word	0xffffffff


	//   ....[24]....
        /*009c*/ 	.word	0xffffffff


	//   ....[25]....
        /*00a0*/ 	.word	0xffffffff


	//   ....[26]....
        /*00a4*/ 	.word	0xffffffff


	//   ....[27]....
        /*00a8*/ 	.word	0xffffffff


	//   ....[28]....
        /*00ac*/ 	.word	0xffffffff


	//   ....[29]....
        /*00b0*/ 	.word	0xffffffff


	//   ....[30]....
        /*00b4*/ 	.word	0xffffffff


	//   ....[31]....
        /*00b8*/ 	.word	0xffffffff


	//   ....[32]....
        /*00bc*/ 	.word	0xffffffff


	//   ....[33]....
        /*00c0*/ 	.word	0xffffffff


	//   ....[34]....
        /*00c4*/ 	.word	0xffffffff


	//   ....[35]....
        /*00c8*/ 	.word	0xffffffff


	//   ....[36]....
        /*00cc*/ 	.word	0xffffffff


	//   ....[37]....
        /*00d0*/ 	.word	0xffffffff


	//   ....[38]....
        /*00d4*/ 	.word	0xffffffff


	//   ....[39]....
        /*00d8*/ 	.word	0xffffffff


	//   ....[40]....
        /*00dc*/ 	.word	0xffffffff


	//   ....[41]....
        /*00e0*/ 	.word	0xffffffff


	//   ....[42]....
        /*00e4*/ 	.word	0xffffffff


	//   ....[43]....
        /*00e8*/ 	.word	0xffffffff


	//   ....[44]....
        /*00ec*/ 	.word	0xffffffff


	//   ....[45]....
        /*00f0*/ 	.word	0xffffffff


	//   ....[46]....
        /*00f4*/ 	.word	0xffffffff


	//   ....[47]....
        /*00f8*/ 	.word	0xffffffff


	//   ....[48]....
        /*00fc*/ 	.word	0xffffffff


	//   ....[49]....
        /*0100*/ 	.word	0xffffffff


	//   ....[50]....
        /*0104*/ 	.word	0xffffffff


	//   ....[51]....
        /*0108*/ 	.word	0xffffffff


	//   ....[52]....
        /*010c*/ 	.word	0xffffffff


	//   ....[53]....
        /*0110*/ 	.word	0xffffffff


	//   ....[54]....
        /*0114*/ 	.word	0xffffffff


	//   ....[55]....
        /*0118*/ 	.word	0xffffffff


	//   ....[56]....
        /*011c*/ 	.word	0xffffffff


	//   ....[57]....
        /*0120*/ 	.word	0xffffffff


	//   ....[58]....
        /*0124*/ 	.word	0xffffffff


	//   ....[59]....
        /*0128*/ 	.word	0xffffffff


	//   ....[60]....
        /*012c*/ 	.word	0xffffffff


	//   ....[61]....
        /*0130*/ 	.word	0xffffffff


	//   ....[62]....
        /*0134*/ 	.word	0xffffffff


	//   ....[63]....
        /*0138*/ 	.word	0xffffffff


	//   ....[64]....
        /*013c*/ 	.word	0xffffffff


	//   ....[65]....
        /*0140*/ 	.word	0xffffffff


	//   ....[66]....
        /*0144*/ 	.word	0xffffffff


	//   ....[67]....
        /*0148*/ 	.word	0xffffffff


	//   ....[68]....
        /*014c*/ 	.word	0xffffffff


	//   ....[69]....
        /*0150*/ 	.word	0xffffffff


	//   ....[70]....
        /*0154*/ 	.word	0xffffffff


	//   ....[71]....
        /*0158*/ 	.word	0xffffffff


	//   ....[72]....
        /*015c*/ 	.word	0xffffffff


	//   ....[73]....
        /*0160*/ 	.word	0xffffffff


	//   ....[74]....
        /*0164*/ 	.word	0xffffffff


	//   ....[75]....
        /*0168*/ 	.word	0xffffffff


	//   ....[76]....
        /*016c*/ 	.word	0xffffffff


	//   ....[77]....
        /*0170*/ 	.word	0xffffffff


	//   ....[78]....
        /*0174*/ 	.word	0xffffffff


	//   ....[79]....
        /*0178*/ 	.word	0xffffffff


	//   ....[80]....
        /*017c*/ 	.word	0xffffffff


	//   ....[81]....
        /*0180*/ 	.word	0xffffffff


	//   ....[82]....
        /*0184*/ 	.word	0xffffffff


	//   ....[83]....
        /*0188*/ 	.word	0xffffffff


	//   ....[84]....
        /*018c*/ 	.word	0xffffffff


	//   ....[85]....
        /*0190*/ 	.word	0xffffffff


	//   ....[86]....
        /*0194*/ 	.word	0xffffffff


	//   ....[87]....
        /*0198*/ 	.word	0xffffffff


	//   ....[88]....
        /*019c*/ 	.word	0xffffffff


	//   ....[89]....
        /*01a0*/ 	.word	0xffffffff


	//----- nvinfo : EIATTR_COOP_GROUP_INSTR_OFFSETS
	.align		4
.L_194:
        /*01a4*/ 	.byte	0x04, 0x28
        /*01a6*/ 	.short	(.L_196 - .L_195)


	//   ....[0]....
.L_195:
        /*01a8*/ 	.word	0x00000ec0


	//   ....[1]....
        /*01ac*/ 	.word	0x00000f00


	//   ....[2]....
        /*01b0*/ 	.word	0x00000f30


	//   ....[3]....
        /*01b4*/ 	.word	0x00000f70


	//   ....[4]....
        /*01b8*/ 	.word	0x00000fa0


	//   ....[5]....
        /*01bc*/ 	.word	0x00001070


	//   ....[6]....
        /*01c0*/ 	.word	0x000010d0


	//   ....[7]....
        /*01c4*/ 	.word	0x000010e0


	//   ....[8]....
        /*01c8*/ 	.word	0x00001650


	//   ....[9]....
        /*01cc*/ 	.word	0x00001680


	//   ....[10]....
        /*01d0*/ 	.word	0x000016b0


	//   ....[11]....
        /*01d4*/ 	.word	0x000016e0


	//   ....[12]....
        /*01d8*/ 	.word	0x00001720


	//   ....[13]....
        /*01dc*/ 	.word	0x00001760


	//   ....[14]....
        /*01e0*/ 	.word	0x00001780


	//   ....[15]....
        /*01e4*/ 	.word	0x000017b0


	//   ....[16]....
        /*01e8*/ 	.word	0x00002a20


	//   ....[17]....
        /*01ec*/ 	.word	0x00002a40


	//   ....[18]....
        /*01f0*/ 	.word	0x00002a50


	//   ....[19]....
        /*01f4*/ 	.word	0x00002a60


	//   ....[20]....
        /*01f8*/ 	.word	0x00002da0


	//   ....[21]....
        /*01fc*/ 	.word	0x00003000


	//   ....[22]....
        /*0200*/ 	.word	0x00003890


	//   ....[23]....
        /*0204*/ 	.word	0x00003b60


	//   ....[24]....
        /*0208*/ 	.word	0x00003b70


	//   ....[25]....
        /*020c*/ 	.word	0x00003bd0


	//   ....[26]....
        /*0210*/ 	.word	0x00004f70


	//   ....[27]....
        /*0214*/ 	.word	0x00004f90


	//   ....[28]....
        /*0218*/ 	.word	0x00004fb0


	//   ....[29]....
        /*021c*/ 	.word	0x00004fc0


	//   ....[30]....
        /*0220*/ 	.word	0x00005c70


	//   ....[31]....
        /*0224*/ 	.word	0x00005c90


	//   ....[32]....
        /*0228*/ 	.word	0x00005ca0


	//   ....[33]....
        /*022c*/ 	.word	0x00005cb0


	//   ....[34]....
        /*0230*/ 	.word	0x00005eb0


	//   ....[35]....
        /*0234*/ 	.word	0x00006190


	//   ....[36]....
        /*0238*/ 	.word	0x00006be0


	//   ....[37]....
        /*023c*/ 	.word	0x00006d50


	//   ....[38]....
        /*0240*/ 	.word	0x00006d60


	//   ....[39]....
        /*0244*/ 	.word	0x00006d80


	//   ....[40]....
        /*0248*/ 	.word	0x00008a30


	//   ....[41]....
        /*024c*/ 	.word	0x00008a40


	//   ....[42]....
        /*0250*/ 	.word	0x00008a50


	//   ....[43]....
        /*0254*/ 	.word	0x00008a60


	//   ....[44]....
        /*0258*/ 	.word	0x00009720


	//   ....[45]....
        /*025c*/ 	.word	0x00009730


	//   ....[46]....
        /*0260*/ 	.word	0x00009740


	//   ....[47]....
        /*0264*/ 	.word	0x00009750


	//   ....[48]....
        /*0268*/ 	.word	0x00009b10


	//   ....[49]....
        /*026c*/ 	.word	0x00009b30


	//   ....[50]....
        /*0270*/ 	.word	0x00009b70


	//   ....[51]....
        /*0274*/ 	.word	0x00009b80


	//   ....[52]....
        /*0278*/ 	.word	0x0000b480


	//   ....[53]....
        /*027c*/ 	.word	0x0000b4a0


	//   ....[54]....
        /*0280*/ 	.word	0x0000b4b0


	//   ....[55]....
        /*0284*/ 	.word	0x0000b4d0


	//   ....[56]....
        /*0288*/ 	.word	0x0000c100


	//   ....[57]....
        /*028c*/ 	.word	0x0000c110


	//   ....[58]....
        /*0290*/ 	.word	0x0000c120


	//   ....[59]....
        /*0294*/ 	.word	0x0000c130


	//   ....[60]....
        /*0298*/ 	.word	0x0000c310


	//   ....[61]....
        /*029c*/ 	.word	0x0000c5d0


	//   ....[62]....
        /*02a0*/ 	.word	0x0000d100


	//   ....[63]....
        /*02a4*/ 	.word	0x0000d150


	//   ....[64]....
        /*02a8*/ 	.word	0x0000d170


	//   ....[65]....
        /*02ac*/ 	.word	0x0000d190


	//   ....[66]....
        /*02b0*/ 	.word	0x0000e8e0


	//   ....[67]....
        /*02b4*/ 	.word	0x0000e910


	//   ....[68]....
        /*02b8*/ 	.word	0x0000e950


	//   ....[69]....
        /*02bc*/ 	.word	0x0000e960


	//   ....[70]....
        /*02c0*/ 	.word	0x0000fed0


	//   ....[71]....
        /*02c4*/ 	.word	0x0000fee0


	//   ....[72]....
        /*02c8*/ 	.word	0x0000ff00


	//   ....[73]....
        /*02cc*/ 	.word	0x0000ff20


	//   ....[74]....
        /*02d0*/ 	.word	0x0000ff50


	//   ....[75]....
        /*02d4*/ 	.word	0x0000ff70


	//   ....[76]....
        /*02d8*/ 	.word	0x000101a0


	//   ....[77]....
        /*02dc*/ 	.word	0x000101d0


	//   ....[78]....
        /*02e0*/ 	.word	0x00010320


	//   ....[79]....
        /*02e4*/ 	.word	0x00010350


	//   ....[80]....
        /*02e8*/ 	.word	0x000104a0


	//   ....[81]....
        /*02ec*/ 	.word	0x000104c0


	//   ....[82]....
        /*02f0*/ 	.word	0x00010b90


	//   ....[83]....
        /*02f4*/ 	.word	0x00010bb0


	//   ....[84]....
        /*02f8*/ 	.word	0x00010ce0


	//   ....[85]....
        /*02fc*/ 	.word	0x00010d10


	//   ....[86]....
        /*0300*/ 	.word	0x00010e40


	//   ....[87]....
        /*0304*/ 	.word	0x00010e70


	//   ....[88]....
        /*0308*/ 	.word	0x00010fa0


	//   ....[89]....
        /*030c*/ 	.word	0x00010fc0


	//----- nvinfo : EIATTR_EXIT_INSTR_OFFSETS
	.align		4
.L_196:
        /*0310*/ 	.byte	0x04, 0x1c
        /*0312*/ 	.short	(.L_198 - .L_197)


	//   ....[0]....
.L_197:
        /*0314*/ 	.word	0x00000030


	//   ....[1]....
        /*0318*/ 	.word	0x000104d0


	//   ....[2]....
        /*031c*/ 	.word	0x000105a0


	//   ....[3]....
        /*0320*/ 	.word	0x00010600


	//   ....[4]....
        /*0324*/ 	.word	0x00010fd0


	//   ....[5]....
        /*0328*/ 	.word	0x00011080


	//   ....[6]....
        /*032c*/ 	.word	0x000110e0


	//----- nvinfo : EIATTR_CTAIDZ_USED
	.align		4
.L_198:
        /*0330*/ 	.byte	0x01, 0x04
	.zero		2


	//----- nvinfo : EIATTR_MAX_THREADS
	.align		4
        /*0334*/ 	.byte	0x04, 0x05
        /*0336*/ 	.short	(.L_200 - .L_199)
.L_199:
        /*0338*/ 	.word	0x00000100
        /*033c*/ 	.word	0x00000001
        /*0340*/ 	.word	0x00000001


	//----- nvinfo : EIATTR_CRS_STACK_SIZE
	.align		4
.L_200:
        /*0344*/ 	.byte	0x04, 0x1e
        /*0346*/ 	.short	(.L_202 - .L_201)
.L_201:
        /*0348*/ 	.word	0x00000000
.L_202:


//--------------------- .nv.info._ZN7cutlass13device_kernelIN5flash19enable_sm80_to_sm89INS1_16FlashAttnFwdSm80INS1_25CollectiveMainloopFwdSm80ILi8ELi1ELb0EN4cute5tupleIJNS5_1CILi128EEENS7_ILi64EEENS7_ILi192EEEEEELi192ENS_10bfloat16_tEfNS_4arch4Sm80ELb0ELb1ELb0ELb1ELb1ELb0ELb1ELb0EEENS1_21CollectiveEpilogueFwdINS6_IJS8_SA_S9_EEENS6_IJNS7_ILi1EEESI_SI_EEESC_SE_Li256ELb1ELb1ELb0ELb0EEENS1_19SingleTileSchedulerILb1ELb0ELb1ELi128EEEEEEEEEvNT_6ParamsE --------------------------
	.section	.nv.info._ZN7cutlass13device_kernelIN5flash19enable_sm80_to_sm89INS1_16FlashAttnFwdSm80INS1_25CollectiveMainloopFwdSm80ILi8ELi1ELb0EN4cute5tupleIJNS5_1CILi128EEENS7_ILi64EEENS7_ILi192EEEEEELi192ENS_10bfloat16_tEfNS_4arch4Sm80ELb0ELb1ELb0ELb1ELb1ELb0ELb1ELb0EEENS1_21CollectiveEpilogueFwdINS6_IJS8_SA_S9_EEENS6_IJNS7_ILi1EEESI_SI_EEESC_SE_Li256ELb1ELb1ELb0ELb0EEENS1_19SingleTileSchedulerILb1ELb0ELb1ELi128EEEEEEEEEvNT_6ParamsE,"",@"SHT_CUDA_INFO"
	.sectionflags	@""
	.align	4


	//----- nvinfo : EIATTR_CUDA_API_VERSION
	.align		4
        /*0000*/ 	.byte	0x04, 0x37
        /*0002*/ 	.short	(.L_204 - .L_203)
.L_203:
        /*0004*/ 	.word	0x00000082


	//----- nvinfo : EIATTR_SW2861232_WAR
	.align		4
.L_204:
        /*0008*/ 	.byte	0x01, 0x35
	.zero		2


	//----- nvinfo : EIATTR_PARAM_CBANK
	.align		4
        /*000c*/ 	.byte	0x04, 0x0a
        /*000e*/ 	.short	(.L_206 - .L_205)
	.align		4
.L_205:
        /*0010*/ 	.word	index@(.nv.constant0._ZN7cutlass13device_kernelIN5flash19enable_sm80_to_sm89INS1_16FlashAttnFwdSm80INS1_25CollectiveMainloopFwdSm80ILi8ELi1ELb0EN4cute5tupleIJNS5_1CILi128EEENS7_ILi64EEENS7_ILi192EEEEEELi192ENS_10bfloat16_tEfNS_4arch4Sm80ELb0ELb1ELb0ELb1ELb1ELb0ELb1ELb0EEENS1_21CollectiveEpilogueFwdINS6_IJS8_SA_S9_EEENS6_IJNS7_ILi1EEESI_SI_EEESC_SE_Li256ELb1ELb1ELb0ELb0EEENS1_19SingleTileSchedulerILb1ELb0ELb1ELi128EEEEEEEEEvNT_6ParamsE)
        /*0014*/ 	.short	0x0160
        /*0016*/ 	.short	0x0418


	//----- nvinfo : EIATTR_CBANK_PARAM_SIZE
	.align		4
.L_206:
        /*0018*/ 	.byte	0x03, 0x19
        /*001a*/ 	.short	0x0418


	//----- nvinfo : EIATTR_KPARAM_INFO
	.align		4
        /*001c*/ 	.byte	0x04, 0x17
        /*001e*/ 	.short	(.L_208 - .L_207)
.L_207:
        /*0020*/ 	.word	0x00000000
        /*0024*/ 	.short	0x0000
        /*0026*/ 	.short	0x0000
        /*0028*/ 	.byte	0x00, 0xf0, 0x61, 0x10


	//----- nvinfo : EIATTR_MAXREG_COUNT
	.align		4
.L_208:
        /*002c*/ 	.byte	0x03, 0x1b
        /*002e*/ 	.short	0x00ff


	//----- nvinfo : EIATTR_NUM_BARRIERS
	.align		4
        /*0030*/ 	.byte	0x02, 0x4c
        /*0032*/ 	.byte	0x02
	.zero		1


	//----- nvinfo : EIATTR_MERCURY_ISA_VERSION
	.align		4
        /*0034*/ 	.byte	0x03, 0x5f
        /*0036*/ 	.short	0x0000


	//----- nvinfo : EIATTR_COOP_GROUP_MASK_REGIDS
	.align		4
        /*0038*/ 	.byte	0x04, 0x29
        /*003a*/ 	.short	(.L_210 - .L_209)


	//   ....[0]....
.L_209:
        /*003c*/ 	.word	0xffffffff


	//   ....[1]....
        /*0040*/ 	.word	0xffffffff


	//   ....[2]....
        /*0044*/ 	.word	0xffffffff


	//   ....[3]....
        /*0048*/ 	.word	0xffffffff


	//   ....[4]....
        /*004c*/ 	.word	0xffffffff


	//   ....[5]....
        /*0050*/ 	.word	0xffffffff


	//   ....[6]....
        /*0054*/ 	.word	0xffffffff


	//   ....[7]....
        /*0058*/ 	.word	0xffffffff


	//   ....[8]....
        /*005c*/ 	.word	0xffffffff


	//   ....[9]....
        /*0060*/ 	.word	0xffffffff


	//   ....[10]....
        /*0064*/ 	.word	0xffffffff


	//   ....[11]....
        /*0068*/ 	.word	0xffffffff


	//   ....[12]....
        /*006c*/ 	.word	0xffffffff


	//   ....[13]....
        /*0070*/ 	.word	0xffffffff


	//   ....[14]....
        /*0074*/ 	.word	0xffffffff


	//   ....[15]....
        /*0078*/ 	.word	0xffffffff


	//   ....[16]....
        /*007c*/ 	.word	0xffffffff


	//   ....[17]....
        /*0080*/ 	.word	0xffffffff


	//   ....[18]....
        /*0084*/ 	.word	0xffffffff


	//   ....[19]....
        /*0088*/ 	.word	0xffffffff


	//   ....[20]....
        /*008c*/ 	.word	0xffffffff


	//   ....[21]....
        /*0090*/ 	.word	0xffffffff


	//   ....[22]....
        /*0094*/ 	.word	0xffffffff


	//   ....[23]....
        /*0098*/ 	.word	0xffffffff


	//   ....[24]....
        /*009c*/ 	.word	0xffffffff


	//   ....[25]....
        /*00a0*/ 	.word	0xffffffff


	//   ....[26]....
        /*00a4*/ 	.word	0xffffffff


	//   ....[27]....
        /*00a8*/ 	.word	0xffffffff


	//   ....[28]....
        /*00ac*/ 	.word	0xffffffff


	//   ....[29]....
        /*00b0*/ 	.word	0xffffffff


	//   ....[30]....
        /*00b4*/ 	.word	0xffffffff


	//   ....[31]....
        /*00b8*/ 	.word	0xffffffff


	//   ....[32]....
        /*00bc*/ 	.word	0xffffffff


	//   ....[33]....
        /*00c0*/ 	.word	0xffffffff


	//   ....[34]....
        /*00c4*/ 	.word	0xffffffff


	//   ....[35]....
        /*00c8*/ 	.word	0xffffffff


	//   ....[36]....
        /*00cc*/ 	.word	0xffffffff


	//   ....[37]....
        /*00d0*/ 	.word	0xffffffff


	//   ....[38]....
        /*00d4*/ 	.word	0xffffffff


	//   ....[39]....
        /*00d8*/ 	.word	0xffffffff


	//   ....[40]....
        /*00dc*/ 	.word	0xffffffff


	//   ....[41]....
        /*00e0*/ 	.word	0xffffffff


	//   ....[42]....
        /*00e4*/ 	.word	0xffffffff


	//   ....[43]....
        /*00e8*/ 	.word	0xffffffff


	//   ....[44]....
        /*00ec*/ 	.word	0xffffffff


	//   ....[45]....
        /*00f0*/ 	.word	0xffffffff


	//   ....[46]....
        /*00f4*/ 	.word	0xffffffff


	//   ....[47]....
        /*00f8*/ 	.word	0xffffffff


	//   ....[48]....
        /*00fc*/ 	.word	0xffffffff


	//   ....[49]....
        /*0100*/ 	.word	0xffffffff


	//   ....[50]....
        /*0104*/ 	.word	0xffffffff


	//   ....[51]....
        /*0108*/ 	.word	0xffffffff


	//   ....[52]....
        /*010c*/ 	.word	0xffffffff


	//   ....[53]....
        /*0110*/ 	.word	0xffffffff


	//   ....[54]....
        /*0114*/ 	.word	0xffffffff


	//   ....[55]....
        /*0118*/ 	.word	0xffffffff


	//   ....[56]....
        /*011c*/ 	.word	0xffffffff


	//   ....[57]....
        /*0120*/ 	.word	0xffffffff


	//   ....[58]....
        /*0124*/ 	.word	0xffffffff


	//   ....[59]....
        /*0128*/ 	.word	0xffffffff


	//   ....[60]....
        /*012c*/ 	.word	0xffffffff


	//   ....[61]....
        /*0130*/ 	.word	0xffffffff


	//   ....[62]....
        /*0134*/ 	.word	0xffffffff


	//   ....[63]....
        /*0138*/ 	.word	0xffffffff


	//   ....[64]....
        /*013c*/ 	.word	0xffffffff


	//   ....[65]....
        /*0140*/ 	.word	0xffffffff


	//   ....[66]....
        /*0144*/ 	.word	0xffffffff


	//   ....[67]....
        /*0148*/ 	.word	0xffffffff


	//   ....[68]....
        /*014c*/ 	.word	0xffffffff


	//   ....[69]....
        /*0150*/ 	.word	0xffffffff


	//   ....[70]....
        /*0154*/ 	.word	0xffffffff


	//   ....[71]....
        /*0158*/ 	.word	0xffffffff


	//   ....[72]....
        /*015c*/ 	.word	0xffffffff


	//   ....[73]....
        /*0160*/ 	.word	0xffffffff


	//   ....[74]....
        /*0164*/ 	.word	0xffffffff


	//   ....[75]....
        /*0168*/ 	.word	0xffffffff


	//   ....[76]....
        /*016c*/ 	.word	0xffffffff


	//   ....[77]....
        /*0170*/ 	.word	0xffffffff


	//   ....[78]....
        /*0174*/ 	.word	0xffffffff


	//   ....[79]....
        /*0178*/ 	.word	0xffffffff


	//   ....[80]....
        /*017c*/ 	.word	0xffffffff


	//   ....[81]....
        /*0180*/ 	.word	0xffffffff


	//   ....[82]....
        /*0184*/ 	.word	0xffffffff


	//   ....[83]....
        /*0188*/ 	.word	0xffffffff


	//   ....[84]....
        /*018c*/ 	.word	0xffffffff


	//   ....[85]....
        /*0190*/ 	.word	0xffffffff


	//   ....[86]....
        /*0194*/ 	.word	0xffffffff


	//   ....[87]....
        /*0198*/ 	.word	0xffffffff


	//   ....[88]....
        /*019c*/ 	.word	0xffffffff


	//   ....[89]....
        /*01a0*/ 	.word	0xffffffff


	//   ....[90]....
        /*01a4*/ 	.word	0xffffffff


	//----- nvinfo : EIATTR_COOP_GROUP_INSTR_OFFSETS
	.align		4
.L_210:
        /*01a8*/ 	.byte	0x04, 0x28
        /*01aa*/ 	.short	(.L_212 - .L_211)


	//   ....[0]....
.L_211:
        /*01ac*/ 	.word	0x00000090


	//   ....[1]....
        /*01b0*/ 	.word	0x00001540


	//   ....[2]....
        /*01b4*/ 	.word	0x00001570


	//   ....[3]....
        /*01b8*/ 	.word	0x000017a0


	//   ....[4]....
        /*01bc*/ 	.word	0x000017d0


	//   ....[5]....
        /*01c0*/ 	.word	0x000018f0


	//   ....[6]....
        /*01c4*/ 	.word	0x00001920


	//   ....[7]....
        /*01c8*/ 	.word	0x00001a50


	//   ....[8]....
        /*01cc*/ 	.word	0x00001aa0


	//   ....[9]....
        /*01d0*/ 	.word	0x000020f0


	//   ....[10]....
        /*01d4*/ 	.word	0x00002110


	//   ....[11]....
        /*01d8*/ 	.word	0x00002140


	//   ....[12]....
        /*01dc*/ 	.word	0x00002160


	//   ....[13]....
        /*01e0*/ 	.word	0x000021a0


	//   ....[14]....
        /*01e4*/ 	.word	0x000021d0


	//   ....[15]....
        /*01e8*/ 	.word	0x00002200


	//   ....[16]....
        /*01ec*/ 	.word	0x00002230


	//   ....[17]....
        /*01f0*/ 	.word	0x000032f0


	//   ....[18]....
        /*01f4*/ 	.word	0x00003330


	//   ....[19]....
        /*01f8*/ 	.word	0x00003350


	//   ....[20]....
        /*01fc*/ 	.word	0x00003360


	//   ....[21]....
        /*0200*/ 	.word	0x000036d0


	//   ....[22]....
        /*0204*/ 	.word	0x00003ad0


	//   ....[23]....
        /*0208*/ 	.word	0x00004410


	//   ....[24]....
        /*020c*/ 	.word	0x00004440


	//   ....[25]....
        /*0210*/ 	.word	0x00004460


	//   ....[26]....
        /*0214*/ 	.word	0x00004480


	//   ....[27]....
        /*0218*/ 	.word	0x000058a0


	//   ....[28]....
        /*021c*/ 	.word	0x000058c0


	//   ....[29]....
        /*0220*/ 	.word	0x000058e0


	//   ....[30]....
        /*0224*/ 	.word	0x000058f0


	//   ....[31]....
        /*0228*/ 	.word	0x000065a0


	//   ....[32]....
        /*022c*/ 	.word	0x000065c0


	//   ....[33]....
        /*0230*/ 	.word	0x000065d0


	//   ....[34]....
        /*0234*/ 	.word	0x000065e0


	//   ....[35]....
        /*0238*/ 	.word	0x000067e0


	//   ....[36]....
        /*023c*/ 	.word	0x00006aa0


	//   ....[37]....
        /*0240*/ 	.word	0x000074a0


	//   ....[38]....
        /*0244*/ 	.word	0x00007650


	//   ....[39]....
        /*0248*/ 	.word	0x00007660


	//   ....[40]....
        /*024c*/ 	.word	0x000076d0


	//   ....[41]....
        /*0250*/ 	.word	0x00009320


	//   ....[42]....
        /*0254*/ 	.word	0x00009340


	//   ....[43]....
        /*0258*/ 	.word	0x00009360


	//   ....[44]....
        /*025c*/ 	.word	0x00009370


	//   ....[45]....
        /*0260*/ 	.word	0x0000a030


	//   ....[46]....
        /*0264*/ 	.word	0x0000a040


	//   ....[47]....
        /*0268*/ 	.word	0x0000a050


	//   ....[48]....
        /*026c*/ 	.word	0x0000a060


	//   ....[49]....
        /*0270*/ 	.word	0x0000a430


	//   ....[50]....
        /*0274*/ 	.word	0x0000a450


	//   ....[51]....
        /*0278*/ 	.word	0x0000a480


	//   ....[52]....
        /*027c*/ 	.word	0x0000a490


	//   ....[53]....
        /*0280*/ 	.word	0x0000bd90


	//   ....[54]....
        /*0284*/ 	.word	0x0000bdb0


	//   ....[55]....
        /*0288*/ 	.word	0x0000bdc0


	//   ....[56]....
        /*028c*/ 	.word	0x0000bde0


	//   ....[57]....
        /*0290*/ 	.word	0x0000ca10


	//   ....[58]....
        /*0294*/ 	.word	0x0000ca20


	//   ....[59]....
        /*0298*/ 	.word	0x0000ca30


	//   ....[60]....
        /*029c*/ 	.word	0x0000ca40


	//   ....[61]....
        /*02a0*/ 	.word	0x0000cc20


	//   ....[62]....
        /*02a4*/ 	.word	0x0000cee0


	//   ....[63]....
        /*02a8*/ 	.word	0x0000da10


	//   ....[64]....
        /*02ac*/ 	.word	0x0000da60


	//   ....[65]....
        /*02b0*/ 	.word	0x0000da80


	//   ....[66]....
        /*02b4*/ 	.word	0x0000daa0


	//   ....[67]....
        /*02b8*/ 	.word	0x0000f1f0


	//   ....[68]....
        /*02bc*/ 	.word	0x0000f220


	//   ....[69]....
        /*02c0*/ 	.word	0x0000f260


	//   ....[70]....
        /*02c4*/ 	.word	0x0000f270


	//   ....[71]....
        /*02c8*/ 	.word	0x00010860


	//   ....[72]....
        /*02cc*/ 	.word	0x000108d0


	//   ....[73]....
        /*02d0*/ 	.word	0x00010910


	//   ....[74]....
        /*02d4*/ 	.word	0x00010950


	//   ....[75]....
        /*02d8*/ 	.word	0x00010ba0


	//   ....[76]....
        /*02dc*/ 	.word	0x00010bb0


	//   ....[77]....
        /*02e0*/ 	.word	0x00010d30


	//   ....[78]....
        /*02e4*/ 	.word	0x00010d60


	//   ....[79]....
        /*02e8*/ 	.word	0x00010eb0


	//   ....[80]....
        /*02ec*/ 	.word	0x00010ee0


	//   ....[81]....
        /*02f0*/ 	.word	0x00011030


	//   ....[82]....
        /*02f4*/ 	.word	0x00011050


	//   ....[83]....
        /*02f8*/ 	.word	0x00011990


	//   ....[84]....
        /*02fc*/ 	.word	0x000119a0


	//   ....[85]....
        /*0300*/ 	.word	0x00011ad0


	//   ....[86]....
        /*0304*/ 	.word	0x00011b00


	//   ....[87]....
        /*0308*/ 	.word	0x00011c30


	//   ....[88]....
        /*030c*/ 	.word	0x00011c60


	//   ....[89]....
        /*0310*/ 	.word	0x00011d90


	//   ....[90]....
        /*0314*/ 	.word	0x00011db0


	//----- nvinfo : EIATTR_EXIT_INSTR_OFFSETS
	.align		4
.L_212:
        /*0318*/ 	.byte	0x04, 0x1c
        /*031a*/ 	.short	(.L_214 - .L_213)


	//   ....[0]....
.L_213:
        /*031c*/ 	.word	0x00000440


	//   ....[1]....
        /*0320*/ 	.word	0x00011060


	//   ....[2]....
        /*0324*/ 	.word	0x00011130


	//   ....[3]....
        /*0328*/ 	.word	0x00011190


	//   ....[4]....
        /*032c*/ 	.word	0x00011dc0


	//   ....[5]....
        /*0330*/ 	.word	0x00011e70


	//   ....[6]....
        /*0334*/ 	.word	0x00011ed0


	//----- nvinfo : EIATTR_CTAIDZ_USED
	.align		4
.L_214:
        /*0338*/ 	.byte	0x01, 0x04
	.zero		2


	//----- nvinfo : EIATTR_MAX_THREADS
	.align		4
        /*033c*/ 	.byte	0x04, 0x05
        /*033e*/ 	.short	(.L_216 - .L_215)
.L_215:
        /*0340*/ 	.word	0x00000100
        /*0344*/ 	.word	0x00000001
        /*0348*/ 	.word	0x00000001


	//----- nvinfo : EIATTR_CRS_STACK_SIZE
	.align		4
.L_216:
        /*034c*/ 	.byte	0x04, 0x1e
        /*034e*/ 	.short	(.L_218 - .L_217)
.L_217:
        /*0350*/ 	.word	0x00000000
.L_218:


//--------------------- .nv.info._ZN7cutlass13device_kernelIN5flash19enable_sm80_to_sm89INS1_16FlashAttnFwdSm80INS1_25CollectiveMainloopFwdSm80ILi8ELi1ELb0EN4cute5tupleIJNS5_1CILi128EEENS7_ILi64EEENS7_ILi192EEEEEELi192ENS_10bfloat16_tEfNS_4arch4Sm80ELb0ELb1ELb0ELb1ELb1ELb1ELb1ELb0EEENS1_21CollectiveEpilogueFwdINS6_IJS8_SA_S9_EEENS6_IJNS7_ILi1EEESI_SI_EEESC_SE_Li256ELb1ELb1ELb0ELb0EEENS1_19SingleTileSchedulerILb1ELb0ELb1ELi128EEEEEEEEEvNT_6ParamsE --------------------------
	.section	.nv.info._ZN7cutlass13device_kernelIN5flash19enable_sm80_to_sm89INS1_16FlashAttnFwdSm80INS1_25CollectiveMainloopFwdSm80ILi8ELi1ELb0EN4cute5tupleIJNS5_1CILi128EEENS7_ILi64EEENS7_ILi192EEEEEELi192ENS_10bfloat16_tEfNS_4arch4Sm80ELb0ELb1ELb0ELb1ELb1ELb1ELb1ELb0EEENS1_21CollectiveEpilogueFwdINS6_IJS8_SA_S9_EEENS6_IJNS7_ILi1EEESI_SI_EEESC_SE_Li256ELb1ELb1ELb0ELb0EEENS1_19SingleTileSchedulerILb1ELb0ELb1ELi128EEEEEEEEEvNT_6ParamsE,"",@"SHT_CUDA_INFO"
	.sectionflags	@""
	.align	4


	//----- nvinfo : EIATTR_CUDA_API_VERSION
	.align		4
        /*0000*/ 	.byte	0x04, 0x37
        /*0002*/ 	.short	(.L_220 - .L_219)
.L_219:
        /*0004*/ 	.word	0x00000082


	//----- nvinfo : EIATTR_SW2861232_WAR
	.align		4
.L_220:
        /*0008*/ 	.byte	0x01, 0x35
	.zero		2


	//----- nvinfo : EIATTR_PARAM_CBANK
	.align		4
        /*000c*/ 	.byte	0x04, 0x0a
        /*000e*/ 	.short	(.L_222 - .L_221)
	.align		4
.L_221:
        /*0010*/ 	.word	index@(.nv.constant0._ZN7cutlass13device_kernelIN5flash19enable_sm80_to_sm89INS1_16FlashAttnFwdSm80INS1_25CollectiveMainloopFwdSm80ILi8ELi1ELb0EN4cute5tupleIJNS5_1CILi128EEENS7_ILi64EEENS7_ILi192EEEEEELi192ENS_10bfloat16_tEfNS_4arch4Sm80ELb0ELb1ELb0ELb1ELb1ELb1ELb1ELb0EEENS1_21CollectiveEpilogueFwdINS6_IJS8_SA_S9_EEENS6_IJNS7_ILi1EEESI_SI_EEESC_SE_Li256ELb1ELb1ELb0ELb0EEENS1_19SingleTileSchedulerILb1ELb0ELb1ELi128EEEEEEEEEvNT_6ParamsE)
        /*0014*/ 	.short	0x0160
        /*0016*/ 	.short	0x0418


	//----- nvinfo : EIATTR_CBANK_PARAM_SIZE
	.align		4
.L_222:
        /*0018*/ 	.byte	0x03, 0x19
        /*001a*/ 	.short	0x0418


	//----- nvinfo : EIATTR_KPARAM_INFO
	.align		4
        /*001c*/ 	.byte	0x04, 0x17
        /*001e*/ 	.short	(.L_224 - .L_223)
.L_223:
        /*0020*/ 	.word	0x00000000
        /*0024*/ 	.short	0x0000
        /*0026*/ 	.short	0x0000
        /*0028*/ 	.byte	0x00, 0xf0, 0x61, 0x10


	//----- nvinfo : EIATTR_MAXREG_COUNT
	.align		4
.L_224:
        /*002c*/ 	.byte	0x03, 0x1b
        /*002e*/ 	.short	0x00ff


	//----- nvinfo : EIATTR_NUM_BARRIERS
	.align		4
        /*0030*/ 	.byte	0x02, 0x4c
        /*0032*/ 	.byte	0x02
	.zero		1


	//----- nvinfo : EIATTR_MERCURY_ISA_VERSION
	.align		4
        /*0034*/ 	.byte	0x03, 0x5f
        /*0036*/ 	.short	0x0000


	//----- nvinfo : EIATTR_COOP_GROUP_MASK_REGIDS
	.align		4
        /*0038*/ 	.byte	0x04, 0x29
        /*003a*/ 	.short	(.L_226 - .L_225)


	//   ....[0]....
.L_225:
        /*003c*/ 	.word	0xffffffff


	//   ....[1]....
        /*0040*/ 	.word	0xffffffff


	//   ....[2]....
        /*0044*/ 	.word	0xffffffff


	//   ....[3]....
        /*0048*/ 	.word	0xffffffff


	//   ....[4]....
        /*004c*/ 	.word	0xffffffff


	//   ....[5]....
        /*0050*/ 	.word	0xffffffff


	//   ....[6]....
        /*0054*/ 	.word	0xffffffff


	//   ....[7]....
        /*0058*/ 	.word	0xffffffff


	//   ....[8]....
        /*005c*/ 	.word	0xffffffff


	//   ....[9]....
        /*0060*/ 	.word	0xffffffff


	//   ....[10]....
        /*0064*/ 	.word	0xffffffff


	//   ....[11]....
        /*0068*/ 	.word	0xffffffff


	//   ....[12]....
        /*006c*/ 	.word	0xffffffff


	//   ....[13]....
        /*0070*/ 	.word	0xffffffff


	//   ....[14]....
        /*0074*/ 	.word	0xffffffff


	//   ....[15]....
        /*0078*/ 	.word	0xffffffff


	//   ....[16]....
        /*007c*/ 	.word	0xffffffff


	//   ....[17]....
        /*0080*/ 	.word	0xffffffff


	//   ....[18]....
        /*0084*/ 	.word	0xffffffff


	//   ....[19]....
        /*0088*/ 	.word	0xffffffff


	//   ....[20]....
        /*008c*/ 	.word	0xffffffff


	//   ....[21]....
        /*0090*/ 	.word	0xffffffff


	//   ....[22]....
        /*0094*/ 	.word	0xffffffff


	//   ....[23]....
        /*0098*/ 	.word	0xffffffff


	//   ....[24]....
        /*009c*/ 	.word	0xffffffff


	//   ....[25]....
        /*00a0*/ 	.word	0xffffffff


	//   ....[26]....
        /*00a4*/ 	.word	0xffffffff


	//   ....[27]....
        /*00a8*/ 	.word	0xffffffff


	//   ....[28]....
        /*00ac*/ 	.word	0xffffffff


	//   ....[29]....
        /*00b0*/ 	.word	0xffffffff


	//   ....[30]....
        /*00b4*/ 	.word	0xffffffff


	//   ....[31]....
        /*00b8*/ 	.word	0xffffffff


	//   ....[32]....
        /*00bc*/ 	.word	0xffffffff


	//   ....[33]....
        /*00c0*/ 	.word	0xffffffff


	//   ....[34]....
        /*00c4*/ 	.word	0xffffffff


	//   ....[35]....
        /*00c8*/ 	.word	0xffffffff


	//   ....[36]....
        /*00cc*/ 	.word	0xffffffff


	//   ....[37]....
        /*00d0*/ 	.word	0xffffffff


	//   ....[38]....
        /*00d4*/ 	.word	0xffffffff


	//   ....[39]....
        /*00d8*/ 	.word	0xffffffff


	//   ....[40]....
        /*00dc*/ 	.word	0xffffffff


	//   ....[41]....
        /*00e0*/ 	.word	0xffffffff


	//   ....[42]....
        /*00e4*/ 	.word	0xffffffff


	//   ....[43]....
        /*00e8*/ 	.word	0xffffffff


	//   ....[44]....
        /*00ec*/ 	.word	0xffffffff


	//   ....[45]....
        /*00f0*/ 	.word	0xffffffff


	//   ....[46]....
        /*00f4*/ 	.word	0xffffffff


	//   ....[47]....
        /*00f8*/ 	.word	0xffffffff


	//   ....[48]....
        /*00fc*/ 	.word	0xffffffff


	//   ....[49]....
        /*0100*/ 	.word	0xffffffff


	//   ....[50]....
        /*0104*/ 	.word	0xffffffff


	//   ....[51]....
        /*0108*/ 	.word	0xffffffff


	//   ....[52]....
        /*010c*/ 	.word	0xffffffff


	//   ....[53]....
        /*0110*/ 	.word	0xffffffff


	//   ....[54]....
        /*0114*/ 	.word	0xffffffff


	//   ....[55]....
        /*0118*/ 	.word	0xffffffff


	//   ....[56]....
        /*011c*/ 	.word	0xffffffff


	//   ....[57]....
        /*0120*/ 	.word	0xffffffff


	//   ....[58]....
        /*0124*/ 	.word	0xffffffff


	//   ....[59]....
        /*0128*/ 	.word	0xffffffff


	//   ....[60]....
        /*012c*/ 	.word	0xffffffff


	//   ....[61]....
        /*0130*/ 	.word	0xffffffff


	//   ....[62]....
        /*0134*/ 	.word	0xffffffff


	//   ....[63]....
        /*0138*/ 	.word	0xffffffff


	//   ....[64]....
        /*013c*/ 	.word	0xffffffff


	//   ....[65]....
        /*0140*/ 	.word	0xffffffff


	//   ....[66]....
        /*0144*/ 	.word	0xffffffff


	//   ....[67]....
        /*0148*/ 	.word	0xffffffff


	//   ....[68]....
        /*014c*/ 	.word	0xffffffff


	//   ....[69]....
        /*0150*/ 	.word	0xffffffff


	//   ....[70]....
        /*0154*/ 	.word	0xffffffff


	//   ....[71]....
        /*0158*/ 	.word	0xffffffff


	//   ....[72]....
        /*015c*/ 	.word	0xffffffff


	//   ....[73]....
        /*0160*/ 	.word	0xffffffff


	//   ....[74]....
        /*0164*/ 	.word	0xffffffff


	//   ....[75]....
        /*0168*/ 	.word	0xffffffff


	//   ....[76]....
        /*016c*/ 	.word	0xffffffff


	//   ....[77]....
        /*0170*/ 	.word	0xffffffff


	//   ....[78]....
        /*0174*/ 	.word	0xffffffff


	//   ....[79]....
        /*0178*/ 	.word	0xffffffff


	//   ....[80]....
        /*017c*/ 	.word	0xffffffff


	//   ....[81]....
        /*0180*/ 	.word	0xffffffff


	//   ....[82]....
        /*0184*/ 	.word	0xffffffff


	//   ....[83]....
        /*0188*/ 	.word	0xffffffff


	//   ....[84]....
        /*018c*/ 	.word	0xffffffff


	//   ....[85]....
        /*0190*/ 	.word	0xffffffff


	//   ....[86]....
        /*0194*/ 	.word	0xffffffff


	//   ....[87]....
        /*0198*/ 	.word	0xffffffff


	//   ....[88]....
        /*019c*/ 	.word	0xffffffff


	//   ....[89]....
        /*01a0*/ 	.word	0xffffffff


	//   ....[90]....
        /*01a4*/ 	.word	0xffffffff


	//   ....[91]....
        /*01a8*/ 	.word	0xffffffff


	//   ....[92]....
        /*01ac*/ 	.word	0xffffffff


	//   ....[93]....
        /*01b0*/ 	.word	0xffffffff


	//   ....[94]....
        /*01b4*/ 	.word	0xffffffff


	//   ....[95]....
        /*01b8*/ 	.word	0xffffffff


	//   ....[96]....
        /*01bc*/ 	.word	0xffffffff


	//   ....[97]....
        /*01c0*/ 	.word	0xffffffff


	//   ....[98]....
        /*01c4*/ 	.word	0xffffffff


	//   ....[99]....
        /*01c8*/ 	.word	0xffffffff


	//   ....[100]....
        /*01cc*/ 	.word	0xffffffff


	//   ....[101]....
        /*01d0*/ 	.word	0xffffffff


	//   ....[102]....
        /*01d4*/ 	.word	0xffffffff


	//   ....[103]....
        /*01d8*/ 	.word	0xffffffff


	//   ....[104]....
        /*01dc*/ 	.word	0xffffffff


	//   ....[105]....
        /*01e0*/ 	.word	0xffffffff


	//   ....[106]....
        /*01e4*/ 	.word	0xffffffff


	//   ....[107]....
        /*01e8*/ 	.word	0xffffffff


	//   ....[108]....
        /*01ec*/ 	.word	0xffffffff


	//   ....[109]....
        /*01f0*/ 	.word	0xffffffff


	//   ....[110]....
        /*01f4*/ 	.word	0xffffffff


	//   ....[111]....
        /*01f8*/ 	.word	0xffffffff


	//   ....[112]....
        /*01fc*/ 	.word	0xffffffff


	//   ....[113]....
        /*0200*/ 	.word	0xffffffff


	//   ....[114]....
        /*0204*/ 	.word	0xffffffff


	//   ....[115]....
        /*0208*/ 	.word	0xffffffff


	//   ....[116]....
        /*020c*/ 	.word	0xffffffff


	//   ....[117]....
        /*0210*/ 	.word	0xffffffff


	//   ....[118]....
        /*0214*/ 	.word	0xffffffff


	//   ....[119]....
        /*0218*/ 	.word	0xffffffff


	//   ....[120]....
        /*021c*/ 	.word	0xffffffff


	//   ....[121]....
        /*0220*/ 	.word	0xffffffff


	//   ....[122]....
        /*0224*/ 	.word	0xffffffff


	//   ....[123]....
        /*0228*/ 	.word	0xffffffff


	//   ....[124]....
        /*022c*/ 	.word	0xffffffff


	//   ....[125]....
        /*0230*/ 	.word	0xffffffff


	//   ....[126]....
        /*0234*/ 	.word	0xffffffff


	//   ....[127]....
        /*0238*/ 	.word	0xffffffff


	//   ....[128]....
        /*023c*/ 	.word	0xffffffff


	//   ....[129]....
        /*0240*/ 	.word	0xffffffff


	//   ....[130]....
        /*0244*/ 	.word	0xffffffff


	//   ....[131]....
        /*0248*/ 	.word	0xffffffff


	//   ....[132]....
        /*024c*/ 	.word	0xffffffff


	//   ....[133]....
        /*0250*/ 	.word	0xffffffff


	//   ....[134]....
        /*0254*/ 	.word	0xffffffff


	//   ....[135]....
        /*0258*/ 	.word	0xffffffff


	//   ....[136]....
        /*025c*/ 	.word	0xffffffff


	//   ....[137]....
        /*0260*/ 	.word	0xffffffff


	//   ....[138]....
        /*0264*/ 	.word	0xffffffff


	//   ....[139]....
        /*0268*/ 	.word	0xffffffff


	//   ....[140]....
        /*026c*/ 	.word	0xffffffff


	//   ....[141]....
        /*0270*/ 	.word	0xffffffff


	//   ....[142]....
        /*0274*/ 	.word	0xffffffff


	//   ....[143]....
        /*0278*/ 	.word	0xffffffff


	//   ....[144]....
        /*027c*/ 	.word	0xffffffff


	//   ....[145]....
        /*0280*/ 	.word	0xffffffff


	//   ....[146]....
        /*0284*/ 	.word	0xffffffff


	//   ....[147]....
        /*0288*/ 	.word	0xffffffff


	//   ....[148]....
        /*028c*/ 	.word	0xffffffff


	//   ....[149]....
        /*0290*/ 	.word	0xffffffff


	//   ....[150]....
        /*0294*/ 	.word	0xffffffff


	//   ....[151]....
        /*0298*/ 	.word	0xffffffff


	//   ....[152]....
        /*029c*/ 	.word	0xffffffff


	//   ....[153]....
        /*02a0*/ 	.word	0xffffffff


	//   ....[154]....
        /*02a4*/ 	.word	0xffffffff


	//   ....[155]....
        /*02a8*/ 	.word	0xffffffff


	//   ....[156]....
        /*02ac*/ 	.word	0xffffffff


	//   ....[157]....
        /*02b0*/ 	.word	0xffffffff


	//   ....[158]....
        /*02b4*/ 	.word	0xffffffff


	//   ....[159]....
        /*02b8*/ 	.word	0xffffffff


	//   ....[160]....
        /*02bc*/ 	.word	0xffffffff


	//   ....[161]....
        /*02c0*/ 	.word	0xffffffff


	//   ....[162]....
        /*02c4*/ 	.word	0xffffffff


	//   ....[163]....
        /*02c8*/ 	.word	0xffffffff


	//   ....[164]....
        /*02cc*/ 	.word	0xffffffff


	//   ....[165]....
        /*02d0*/ 	.word	0xffffffff


	//   ....[166]....
        /*02d4*/ 	.word	0xffffffff


	//   ....[167]....
        /*02d8*/ 	.word	0xffffffff


	//   ....[168]....
        /*02dc*/ 	.word	0xffffffff


	//   ....[169]....
        /*02e0*/ 	.word	0xffffffff


	//   ....[170]....
        /*02e4*/ 	.word	0xffffffff


	//   ....[171]....
        /*02e8*/ 	.word	0xffffffff


	//   ....[172]....
        /*02ec*/ 	.word	0xffffffff


	//   ....[173]....
        /*02f0*/ 	.word	0xffffffff


	//   ....[174]....
        /*02f4*/ 	.word	0xffffffff


	//   ....[175]....
        /*02f8*/ 	.word	0xffffffff


	//   ....[176]....
        /*02fc*/ 	.word	0xffffffff


	//   ....[177]....
        /*0300*/ 	.word	0xffffffff


	//   ....[178]....
        /*0304*/ 	.word	0xffffffff


	//   ....[179]....
        /*0308*/ 	.word	0xffffffff


	//   ....[180]....
        /*030c*/ 	.word	0xffffffff


	//   ....[181]....
        /*0310*/ 	.word	0xffffffff


	//   ....[182]....
        /*0314*/ 	.word	0xffffffff


	//   ....[183]....
        /*0318*/ 	.word	0xffffffff


	//   ....[184]....
        /*031c*/ 	.word	0xffffffff


	//   ....[185]....
        /*0320*/ 	.word	0xffffffff


	//   ....[186]....
        /*0324*/ 	.word	0xffffffff


	//   ....[187]....
        /*0328*/ 	.word	0xffffffff


	//   ....[188]....
        /*032c*/ 	.word	0xffffffff


	//   ....[189]....
        /*0330*/ 	.word	0xffffffff


	//   ....[190]....
        /*0334*/ 	.word	0xffffffff


	//   ....[191]....
        /*0338*/ 	.word	0xffffffff


	//   ....[192]....
        /*033c*/ 	.word	0xffffffff


	//   ....[193]....
        /*0340*/ 	.word	0xffffffff


	//   ....[194]....
        /*0344*/ 	.word	0xffffffff


	//   ....[195]....
        /*0348*/ 	.word	0xffffffff


	//   ....[196]....
        /*034c*/ 	.word	0xffffffff


	//   ....[197]....
        /*0350*/ 	.word	0xffffffff


	//   ....[198]....
        /*0354*/ 	.word	0xffffffff


	//----- nvinfo : EIATTR_COOP_GROUP_INSTR_OFFSETS
	.align		4
.L_226:
        /*0358*/ 	.byte	0x04, 0x28
        /*035a*/ 	.short	(.L_228 - .L_227)


	//   ....[0]....
.L_227:
        /*035c*/ 	.word	0x00000090


	//   ....[1]....
        /*0360*/ 	.word	0x00002280


	//   ....[2]....
        /*0364*/ 	.word	0x00002290


	//   ....[3]....
        /*0368*/ 	.word	0x00003e70


	//   ....[4]....
        /*036c*/ 	.word	0x00003e80


	//   ....[5]....
        /*0370*/ 	.word	0x00005880


	//   ....[6]....
        /*0374*/ 	.word	0x000058a0


	//   ....[7]....
        /*0378*/ 	.word	0x00005d90


	//   ....[8]....
        /*037c*/ 	.word	0x00005db0


	//   ....[9]....
        /*0380*/ 	.word	0x00006eb0


	//   ....[10]....
        /*0384*/ 	.word	0x00006ed0


	//   ....[11]....
        /*0388*/ 	.word	0x00007060


	//   ....[12]....
        /*038c*/ 	.word	0x00007070


	//   ....[13]....
        /*0390*/ 	.word	0x000071f0


	//   ....[14]....
        /*0394*/ 	.word	0x00007210


	//   ....[15]....
        /*0398*/ 	.word	0x00007390


	//   ....[16]....
        /*039c*/ 	.word	0x000073a0


	//   ....[17]....
        /*03a0*/ 	.word	0x00007cd0


	//   ....[18]....
        /*03a4*/ 	.word	0x00007cf0


	//   ....[19]....
        /*03a8*/ 	.word	0x00007d00


	//   ....[20]....
        /*03ac*/ 	.word	0x00007d10


	//   ....[21]....
        /*03b0*/ 	.word	0x000080e0


	//   ....[22]....
        /*03b4*/ 	.word	0x000080f0


	//   ....[23]....
        /*03b8*/ 	.word	0x00008130


	//   ....[24]....
        /*03bc*/ 	.word	0x00008170


	//   ....[25]....
        /*03c0*/ 	.word	0x00008ed0


	//   ....[26]....
        /*03c4*/ 	.word	0x00008ef0


	//   ....[27]....
        /*03c8*/ 	.word	0x00008f60


	//   ....[28]....
        /*03cc*/ 	.word	0x00008f90


	//   ....[29]....
        /*03d0*/ 	.word	0x00009400


	//   ....[30]....
        /*03d4*/ 	.word	0x000098c0


	//   ....[31]....
        /*03d8*/ 	.word	0x00009f70


	//   ....[32]....
        /*03dc*/ 	.word	0x00009fa0


	//   ....[33]....
        /*03e0*/ 	.word	0x00009fb0


	//   ....[34]....
        /*03e4*/ 	.word	0x00009fe0


	//   ....[35]....
        /*03e8*/ 	.word	0x0000b540


	//   ....[36]....
        /*03ec*/ 	.word	0x0000b560


	//   ....[37]....
        /*03f0*/ 	.word	0x0000b580


	//   ....[38]....
        /*03f4*/ 	.word	0x0000b590


	//   ....[39]....
        /*03f8*/ 	.word	0x0000c2e0


	//   ....[40]....
        /*03fc*/ 	.word	0x0000c300


	//   ....[41]....
        /*0400*/ 	.word	0x0000c320


	//   ....[42]....
        /*0404*/ 	.word	0x0000c330


	//   ....[43]....
        /*0408*/ 	.word	0x0000c5d0


	//   ....[44]....
        /*040c*/ 	.word	0x0000cab0


	//   ....[45]....
        /*0410*/ 	.word	0x0000d180


	//   ....[46]....
        /*0414*/ 	.word	0x0000d1b0


	//   ....[47]....
        /*0418*/ 	.word	0x0000d1c0


	//   ....[48]....
        /*041c*/ 	.word	0x0000d1f0


	//   ....[49]....
        /*0420*/ 	.word	0x0000ee60


	//   ....[50]....
        /*0424*/ 	.word	0x0000ee80


	//   ....[51]....
        /*0428*/ 	.word	0x0000ee90


	//   ....[52]....
        /*042c*/ 	.word	0x0000eea0


	//   ....[53]....
        /*0430*/ 	.word	0x0000fbf0


	//   ....[54]....
        /*0434*/ 	.word	0x0000fc10


	//   ....[55]....
        /*0438*/ 	.word	0x0000fc20


	//   ....[56]....
        /*043c*/ 	.word	0x0000fc30


	//   ....[57]....
        /*0440*/ 	.word	0x00010030


	//   ....[58]....
        /*0444*/ 	.word	0x00010060


	//   ....[59]....
        /*0448*/ 	.word	0x00010070


	//   ....[60]....
        /*044c*/ 	.word	0x000100a0


	//   ....[61]....
        /*0450*/ 	.word	0x000119c0


	//   ....[62]....
        /*0454*/ 	.word	0x000119e0


	//   ....[63]....
        /*0458*/ 	.word	0x00011a20


	//   ....[64]....
        /*045c*/ 	.word	0x00011a60


	//   ....[65]....
        /*0460*/ 	.word	0x000126e0


	//   ....[66]....
        /*0464*/ 	.word	0x00012700


	//   ....[67]....
        /*0468*/ 	.word	0x00012710


	//   ....[68]....
        /*046c*/ 	.word	0x00012720


	//   ....[69]....
        /*0470*/ 	.word	0x00012960


	//   ....[70]....
        /*0474*/ 	.word	0x00012e40


	//   ....[71]....
        /*0478*/ 	.word	0x00013510


	//   ....[72]....
        /*047c*/ 	.word	0x00013540


	//   ....[73]....
        /*0480*/ 	.word	0x00013550


	//   ....[74]....
        /*0484*/ 	.word	0x00013580


	//   ....[75]....
        /*0488*/ 	.word	0x00014d20


	//   ....[76]....
        /*048c*/ 	.word	0x00014d50


	//   ....[77]....
        /*0490*/ 	.word	0x00014d60


	//   ....[78]....
        /*0494*/ 	.word	0x00014d90


	//   ....[79]....
        /*0498*/ 	.word	0x00016300


	//   ....[80]....
        /*049c*/ 	.word	0x00016340


	//   ....[81]....
        /*04a0*/ 	.word	0x00016380


	//   ....[82]....
        /*04a4*/ 	.word	0x000163b0


	//   ....[83]....
        /*04a8*/ 	.word	0x00016580


	//   ....[84]....
        /*04ac*/ 	.word	0x00016590


	//   ....[85]....
        /*04b0*/ 	.word	0x00016710


	//   ....[86]....
        /*04b4*/ 	.word	0x00016740


	//   ....[87]....
        /*04b8*/ 	.word	0x00016890


	//   ....[88]....
        /*04bc*/ 	.word	0x000168c0


	//   ....[89]....
        /*04c0*/ 	.word	0x00016a10


	//   ....[90]....
        /*04c4*/ 	.word	0x00016a30


	//   ....[91]....
        /*04c8*/ 	.word	0x000171f0


	//   ....[92]....
        /*04cc*/ 	.word	0x00017210


	//   ....[93]....
        /*04d0*/ 	.word	0x00017380


	//   ....[94]....
        /*04d4*/ 	.word	0x00017390


	//   ....[95]....
        /*04d8*/ 	.word	0x00017500


	//   ....[96]....
        /*04dc*/ 	.word	0x00017520


	//   ....[97]....
        /*04e0*/ 	.word	0x00017690


	//   ....[98]....
        /*04e4*/ 	.word	0x000176a0


	//   ....[99]....
        /*04e8*/ 	.word	0x00017850


	//   ....[100]....
        /*04ec*/ 	.word	0x000178d0


	//   ....[101]....
        /*04f0*/ 	.word	0x00017950


	//   ....[102]....
        /*04f4*/ 	.word	0x000179c0


	//   ....[103]....
        /*04f8*/ 	.word	0x00017a40


	//   ....[104]....
        /*04fc*/ 	.word	0x00017ac0


	//   ....[105]....
        /*0500*/ 	.word	0x00017b40


	//   ....[106]....
        /*0504*/ 	.word	0x00017bb0


	//   ....[107]....
        /*0508*/ 	.word	0x00017c20


	//   ....[108]....
        /*050c*/ 	.word	0x00017c90


	//   ....[109]....
        /*0510*/ 	.word	0x00017d10


	//   ....[110]....
        /*0514*/ 	.word	0x00017ec0


	//   ....[111]....
        /*0518*/ 	.word	0x00017f30


	//   ....[112]....
        /*051c*/ 	.word	0x00017f90


	//   ....[113]....
        /*0520*/ 	.word	0x00017ff0


	//   ....[114]....
        /*0524*/ 	.word	0x00018030


	//   ....[115]....
        /*0528*/ 	.word	0x00018080


	//   ....[116]....
        /*052c*/ 	.word	0x000180d0


	//   ....[117]....
        /*0530*/ 	.word	0x00018110


	//   ....[118]....
        /*0534*/ 	.word	0x00018180


	//   ....[119]....
        /*0538*/ 	.word	0x00018200


	//   ....[120]....
        /*053c*/ 	.word	0x00018330


	//   ....[121]....
        /*0540*/ 	.word	0x000183a0


	//   ....[122]....
        /*0544*/ 	.word	0x00018410


	//   ....[123]....
        /*0548*/ 	.word	0x00018490


	//   ....[124]....
        /*054c*/ 	.word	0x000185c0


	//   ....[125]....
        /*0550*/ 	.word	0x00018630


	//   ....[126]....
        /*0554*/ 	.word	0x00018690


	//   ....[127]....
        /*0558*/ 	.word	0x000186f0


	//   ....[128]....
        /*055c*/ 	.word	0x00018730


	//   ....[129]....
        /*0560*/ 	.word	0x00018780


	//   ....[130]....
        /*0564*/ 	.word	0x000187d0


	//   ....[131]....
        /*0568*/ 	.word	0x00018810


	//   ....[132]....
        /*056c*/ 	.word	0x00018890


	//   ....[133]....
        /*0570*/ 	.word	0x00018910


	//   ....[134]....
        /*0574*/ 	.word	0x00018a30


	//   ....[135]....
        /*0578*/ 	.word	0x00018aa0


	//   ....[136]....
        /*057c*/ 	.word	0x00018b10


	//   ....[137]....
        /*0580*/ 	.word	0x00018b90


	//   ....[138]....
        /*0584*/ 	.word	0x00018cb0


	//   ....[139]....
        /*0588*/ 	.word	0x00018d20


	//   ....[140]....
        /*058c*/ 	.word	0x00018d60


	//   ....[141]....
        /*0590*/ 	.word	0x00018db0


	//   ....[142]....
        /*0594*/ 	.word	0x00018e00


	//   ....[143]....
        /*0598*/ 	.word	0x00018e40


	//   ....[144]....
        /*059c*/ 	.word	0x00018eb0


	//   ....[145]....
        /*05a0*/ 	.word	0x00018f20


	//   ....[146]....
        /*05a4*/ 	.word	0x00018fa0


	//   ....[147]....
        /*05a8*/ 	.word	0x000190c0


	//   ....[148]....
        /*05ac*/ 	.word	0x00019130


	//   ....[149]....
        /*05b0*/ 	.word	0x00019190


	//   ....[150]....
        /*05b4*/ 	.word	0x000191f0


	//   ....[151]....
        /*05b8*/ 	.word	0x00019230


	//   ....[152]....
        /*05bc*/ 	.word	0x00019270


	//   ....[153]....
        /*05c0*/ 	.word	0x000192c0


	//   ....[154]....
        /*05c4*/ 	.word	0x00019310


	//   ....[155]....
        /*05c8*/ 	.word	0x00019370


	//   ....[156]....
        /*05cc*/ 	.word	0x000193b0


	//   ....[157]....
        /*05d0*/ 	.word	0x00019400


	//   ....[158]....
        /*05d4*/ 	.word	0x00019450


	//   ....[159]....
        /*05d8*/ 	.word	0x000194c0


	//   ....[160]....
        /*05dc*/ 	.word	0x00019540


	//   ....[161]....
        /*05e0*/ 	.word	0x000195c0


	//   ....[162]....
        /*05e4*/ 	.word	0x00019630


	//   ....[163]....
        /*05e8*/ 	.word	0x000196b0


	//   ....[164]....
        /*05ec*/ 	.word	0x00019730


	//   ....[165]....
        /*05f0*/ 	.word	0x000197b0


	//   ....[166]....
        /*05f4*/ 	.word	0x00019820


	//   ....[167]....
        /*05f8*/ 	.word	0x00019c60


	//   ....[168]....
        /*05fc*/ 	.word	0x00019c80


	//   ....[169]....
        /*0600*/ 	.word	0x00019c90


	//   ....[170]....
        /*0604*/ 	.word	0x00019ca0


	//   ....[171]....
        /*0608*/ 	.word	0x0001a520


	//   ....[172]....
        /*060c*/ 	.word	0x0001a530


	//   ....[173]....
        /*0610*/ 	.word	0x0001a540


	//   ....[174]....
        /*0614*/ 	.word	0x0001a550


	//   ....[175]....
        /*0618*/ 	.word	0x0001d8d0


	//   ....[176]....
        /*061c*/ 	.word	0x0001d8f0


	//   ....[177]....
        /*0620*/ 	.word	0x0001d900


	//   ....[178]....
        /*0624*/ 	.word	0x0001d910


	//   ....[179]....
        /*0628*/ 	.word	0x0001df90


	//   ....[180]....
        /*062c*/ 	.word	0x0001dfa0


	//   ....[181]....
        /*0630*/ 	.word	0x0001dfb0


	//   ....[182]....
        /*0634*/ 	.word	0x0001dfc0


	//   ....[183]....
        /*0638*/ 	.word	0x000214c0


	//   ....[184]....
        /*063c*/ 	.word	0x00021540


	//   ....[185]....
        /*0640*/ 	.word	0x000215b0


	//   ....[186]....
        /*0644*/ 	.word	0x00021620


	//   ....[187]....
        /*0648*/ 	.word	0x00021690


	//   ....[188]....
        /*064c*/ 	.word	0x00021700


	//   ....[189]....
        /*0650*/ 	.word	0x00021770


	//   ....[190]....
        /*0654*/ 	.word	0x000217e0


	//   ....[191]....
        /*0658*/ 	.word	0x00021850


	//   ....[192]....
        /*065c*/ 	.word	0x000218d0


	//   ....[193]....
        /*0660*/ 	.word	0x00021940


	//   ....[194]....
        /*0664*/ 	.word	0x000219b0


	//   ....[195]....
        /*0668*/ 	.word	0x00021a20


	//   ....[196]....
        /*066c*/ 	.word	0x00021a90


	//   ....[197]....
        /*0670*/ 	.word	0x00021b10


	//   ....[198]....
        /*0674*/ 	.word	0x00021b80


	//----- nvinfo : EIATTR_EXIT_INSTR_OFFSETS
	.align		4
.L_228:
        /*0678*/ 	.byte	0x04, 0x1c
        /*067a*/ 	.short	(.L_230 - .L_229)


	//   ....[0]....
.L_229:
        /*067c*/ 	.word	0x00000320


	//   ....[1]....
        /*0680*/ 	.word	0x00016a40


	//   ....[2]....
        /*0684*/ 	.word	0x00016b10


	//   ....[3]....
        /*0688*/ 	.word	0x00016b70


	//   ....[4]....
        /*068c*/ 	.word	0x000176e0


	//   ....[5]....
        /*0690*/ 	.word	0x00017790


	//   ....[6]....
        /*0694*/ 	.word	0x000177f0


	//----- nvinfo : EIATTR_CTAIDZ_USED
	.align		4
.L_230:
        /*0698*/ 	.byte	0x01, 0x04
	.zero		2


	//----- nvinfo : EIATTR_MAX_THREADS
	.align		4
        /*069c*/ 	.byte	0x04, 0x05
        /*069e*/ 	.short	(.L_232 - .L_231)
.L_231:
        /*06a0*/ 	.word	0x00000100
        /*06a4*/ 	.word	0x00000001
        /*06a8*/ 	.word	0x00000001


	//----- nvinfo : EIATTR_CRS_STACK_SIZE
	.align		4
.L_232:
        /*06ac*/ 	.byte	0x04, 0x1e
        /*06ae*/ 	.short	(.L_234 - .L_233)
.L_233:
        /*06b0*/ 	.word	0x00000000
.L_234:


//--------------------- .nv.info._ZN7cutlass13device_kernelIN5flash19enable_sm80_to_sm89INS1_16FlashAttnFwdSm80INS1_25CollectiveMainloopFwdSm80ILi8ELi1ELb0EN4cute5tupleIJNS5_1CILi128EEENS7_ILi64EEENS7_ILi192EEEEEELi192ENS_10bfloat16_tEfNS_4arch4Sm80ELb1ELb0ELb0ELb0ELb1ELb0ELb1ELb0EEENS1_21CollectiveEpilogueFwdINS6_IJS8_SA_S9_EEENS6_IJNS7_ILi1EEESI_SI_EEESC_SE_Li256ELb0ELb1ELb0ELb0EEENS1_30DynamicPersistentTileSchedulerILi256ELi256ELb0ELb1ELb0EEEEEEEEEvNT_6ParamsE --------------------------
	.section	.nv.info._ZN7cutlass13device_kernelIN5flash19enable_sm80_to_sm89INS1_16FlashAttnFwdSm80INS1_25CollectiveMainloopFwdSm80ILi8ELi1ELb0EN4cute5tupleIJNS5_1CILi128EEENS7_ILi64EEENS7_ILi192EEEEEELi192ENS_10bfloat16_tEfNS_4arch4Sm80ELb1ELb0ELb0ELb0ELb1ELb0ELb1ELb0EEENS1_21CollectiveEpilogueFwdINS6_IJS8_SA_S9_EEENS6_IJNS7_ILi1EEESI_SI_EEESC_SE_Li256ELb0ELb1ELb0ELb0EEENS1_30DynamicPersistentTileSchedulerILi256ELi256ELb0ELb1ELb0EEEEEEEEEvNT_6ParamsE,"",@"SHT_CUDA_INFO"
	.sectionflags	@""
	.align	4


	//----- nvinfo : EIATTR_CUDA_API_VERSION
	.align		4
        /*0000*/ 	.byte	0x04, 0x37
        /*0002*/ 	.short	(.L_236 - .L_235)
.L_235:
        /*0004*/ 	.word	0x00000082


	//----- nvinfo : EIATTR_SW2861232_WAR
	.align		4
.L_236:
        /*0008*/ 	.byte	0x01, 0x35
	.zero		2


	//----- nvinfo : EIATTR_PARAM_CBANK
	.align		4
        /*000c*/ 	.byte	0x04, 0x0a
        /*000e*/ 	.short	(.L_238 - .L_237)
	.align		4
.L_237:
        /*0010*/ 	.word	index@(.nv.constant0._ZN7cutlass13device_kernelIN5flash19enable_sm80_to_sm89INS1_16FlashAttnFwdSm80INS1_25CollectiveMainloopFwdSm80ILi8ELi1ELb0EN4cute5tupleIJNS5_1CILi128EEENS7_ILi64EEENS7_ILi192EEEEEELi192ENS_10bfloat16_tEfNS_4arch4Sm80ELb1ELb0ELb0ELb0ELb1ELb0ELb1ELb0EEENS1_21CollectiveEpilogueFwdINS6_IJS8_SA_S9_EEENS6_IJNS7_ILi1EEESI_SI_EEESC_SE_Li256ELb0ELb1ELb0ELb0EEENS1_30DynamicPersistentTileSchedulerILi256ELi256ELb0ELb1ELb0EEEEEEEEEvNT_6ParamsE)
        /*0014*/ 	.short	0x0160
        /*0016*/ 	.short	0x0428


	//----- nvinfo : EIATTR_CBANK_PARAM_SIZE
	.align		4
.L_238:
        /*0018*/ 	.byte	0x03, 0x19
        /*001a*/ 	.short	0x0428


	//----- nvinfo : EIATTR_KPARAM_INFO
	.align		4
        /*001c*/ 	.byte	0x04, 0x17
        /*001e*/ 	.short	(.L_240 - .L_239)
.L_239:
        /*0020*/ 	.word	0x00000000
        /*0024*/ 	.short	0x0000
        /*0026*/ 	.short	0x0000
        /*0028*/ 	.byte	0x00, 0xf0, 0xa1, 0x10


	//----- nvinfo : EIATTR_MAXREG_COUNT
	.align		4
.L_240:
        /*002c*/ 	.byte	0x03, 0x1b
        /*002e*/ 	.short	0x00ff


	//----- nvinfo : EIATTR_NUM_BARRIERS
	.align		4
        /*0030*/ 	.byte	0x02, 0x4c
        /*0032*/ 	.byte	0x06
	.zero		1


	//----- nvinfo : EIATTR_MERCURY_ISA_VERSION
	.align		4
        /*0034*/ 	.byte	0x03, 0x5f
        /*0036*/ 	.short	0x0000


	//----- nvinfo : EIATTR_INT_WARP_WIDE_INSTR_OFFSETS
	.align		4
        /*0038*/ 	.byte	0x04, 0x31
        /*003a*/ 	.short	(.L_242 - .L_241)


	//   ....[0]....
.L_241:
        /*003c*/ 	.word	0x0000ad20


	//   ....[1]....
        /*0040*/ 	.word	0x0000adc0


	//----- nvinfo : EIATTR_COOP_GROUP_MASK_REGIDS
	.align		4
.L_242:
        /*0044*/ 	.byte	0x04, 0x29
        /*0046*/ 	.short	(.L_244 - .L_243)


	//   ....[0]....
.L_243:
        /*0048*/ 	.word	0xffffffff


	//   ....[1]....
        /*004c*/ 	.word	0xffffffff


	//   ....[2]....
        /*0050*/ 	.word	0xffffffff


	//   ....[3]....
        /*0054*/ 	.word	0xffffffff


	//   ....[4]....
        /*0058*/ 	.word	0xffffffff


	//   ....[5]....
        /*005c*/ 	.word	0xffffffff


	//   ....[6]....
        /*0060*/ 	.word	0xffffffff


	//   ....[7]....
        /*0064*/ 	.word	0xffffffff


	//   ....[8]....
        /*0068*/ 	.word	0xffffffff


	//   ....[9]....
        /*006c*/ 	.word	0xffffffff


	//   ....[10]....
        /*0070*/ 	.word	0xffffffff


	//   ....[11]....
        /*0074*/ 	.word	0xffffffff


	//   ....[12]....
        /*0078*/ 	.word	0xffffffff


	//   ....[13]....
        /*007c*/ 	.word	0xffffffff


	//   ....[14]....
        /*0080*/ 	.word	0xffffffff


	//   ....[15]....
        /*0084*/ 	.word	0xffffffff


	//   ....[16]....
        /*0088*/ 	.word	0xffffffff


	//   ....[17]....
        /*008c*/ 	.word	0xffffffff


	//   ....[18]....
        /*0090*/ 	.word	0xffffffff


	//   ....[19]....
        /*0094*/ 	.word	0xffffffff


	//   ....[20]....
        /*0098*/ 	.word	0xffffffff


	//   ....[21]....
        /*009c*/ 	.word	0xffffffff


	//   ....[22]....
        /*00a0*/ 	.word	0xffffffff


	//   ....[23]....
        /*00a4*/ 	.word	0xffffffff


	//   ....[24]....
        /*00a8*/ 	.word	0xffffffff


	//   ....[25]....
        /*00ac*/ 	.word	0xffffffff


	//   ....[26]....
        /*00b0*/ 	.word	0xffffffff


	//   ....[27]....
        /*00b4*/ 	.word	0xffffffff


	//   ....[28]....
        /*00b8*/ 	.word	0xffffffff


	//   ....[29]....
        /*00bc*/ 	.word	0xffffffff


	//   ....[30]....
        /*00c0*/ 	.word	0xffffffff


	//   ....[31]....
        /*00c4*/ 	.word	0xffffffff


	//   ....[32]....
        /*00c8*/ 	.word	0xffffffff


	//   ....[33]....
        /*00cc*/ 	.word	0xffffffff


	//   ....[34]....
        /*00d0*/ 	.word	0xffffffff


	//   ....[35]....
        /*00d4*/ 	.word	0xffffffff


	//   ....[36]....
        /*00d8*/ 	.word	0xffffffff


	//   ....[37]....
        /*00dc*/ 	.word	0xffffffff


	//   ....[38]....
        /*00e0*/ 	.word	0xffffffff


	//   ....[39]....
        /*00e4*/ 	.word	0xffffffff


	//   ....[40]....
        /*00e8*/ 	.word	0xffffffff


	//   ....[41]....
        /*00ec*/ 	.word	0xffffffff


	//   ....[42]....
        /*00f0*/ 	.word	0xffffffff


	//   ....[43]....
        /*00f4*/ 	.word	0xffffffff


	//   ....[44]....
        /*00f8*/ 	.word	0xffffffff


	//   ....[45]....
        /*00fc*/ 	.word	0xffffffff


	//   ....[46]....
        /*0100*/ 	.word	0xffffffff


	//   ....[47]....
        /*0104*/ 	.word	0xffffffff


	//   ....[48]....
        /*0108*/ 	.word	0xffffffff


	//   ....[49]....
        /*010c*/ 	.word	0xffffffff


	//   ....[50]....
        /*0110*/ 	.word	0xffffffff


	//   ....[51]....
        /*0114*/ 	.word	0xffffffff


	//   ....[52]....
        /*0118*/ 	.word	0xffffffff


	//   ....[53]....
        /*011c*/ 	.word	0xffffffff


	//   ....[54]....
        /*0120*/ 	.word	0xffffffff


	//   ....[55]....
        /*0124*/ 	.word	0xffffffff


	//   ....[56]....
        /*0128*/ 	.word	0xffffffff


	//   ....[57]....
        /*012c*/ 	.word	0xffffffff


	//   ....[58]....
        /*0130*/ 	.word	0xffffffff


	//   ....[59]....
        /*0134*/ 	.word	0xffffffff


	//   ....[60]....
        /*0138*/ 	.word	0xffffffff


	//   ....[61]....
        /*013c*/ 	.word	0xffffffff


	//   ....[62]....
        /*0140*/ 	.word	0xffffffff


	//   ....[63]....
        /*0144*/ 	.word	0xffffffff


	//   ....[64]....
        /*0148*/ 	.word	0xffffffff


	//   ....[65]....
        /*014c*/ 	.word	0xffffffff


	//   ....[66]....
        /*0150*/ 	.word	0xffffffff


	//   ....[67]....
        /*0154*/ 	.word	0xffffffff


	//   ....[68]....
        /*0158*/ 	.word	0xffffffff


	//   ....[69]....
        /*015c*/ 	.word	0xffffffff


	//   ....[70]....
        /*0160*/ 	.word	0xffffffff


	//   ....[71]....
        /*0164*/ 	.word	0xffffffff


	//   ....[72]....
        /*0168*/ 	.word	0xffffffff


	//   ....[73]....
        /*016c*/ 	.word	0xffffffff


	//   ....[74]....
        /*0170*/ 	.word	0xffffffff


	//   ....[75]....
        /*0174*/ 	.word	0xffffffff


	//   ....[76]....
        /*0178*/ 	.word	0xffffffff


	//   ....[77]....
        /*017c*/ 	.word	0xffffffff


	//   ....[78]....
        /*0180*/ 	.word	0xffffffff


	//   ....[79]....
        /*0184*/ 	.word	0xffffffff


	//   ....[80]....
        /*0188*/ 	.word	0xffffffff


	//   ....[81]....
        /*018c*/ 	.word	0xffffffff


	//   ....[82]....
        /*0190*/ 	.word	0xffffffff


	//   ....[83]....
        /*0194*/ 	.word	0xffffffff


	//   ....[84]....
        /*0198*/ 	.word	0xffffffff


	//   ....[85]....
        /*019c*/ 	.word	0xffffffff


	//   ....[86]....
        /*01a0*/ 	.word	0xffffffff


	//   ....[87]....
        /*01a4*/ 	.word	0xffffffff


	//   ....[88]....
        /*01a8*/ 	.word	0xffffffff


	//   ....[89]....
        /*01ac*/ 	.word	0xffffffff


	//   ....[90]....
        /*01b0*/ 	.word	0xffffffff


	//   ....[91]....
        /*01b4*/ 	.word	0xffffffff


	//   ....[92]....
        /*01b8*/ 	.word	0xffffffff


	//   ....[93]....
        /*01bc*/ 	.word	0xffffffff


	//   ....[94]....
        /*01c0*/ 	.word	0xffffffff


	//   ....[95]....
        /*01c4*/ 	.word	0xffffffff


	//   ....[96]....
        /*01c8*/ 	.word	0xffffffff


	//   ....[97]....
        /*01cc*/ 	.word	0xffffffff


	//   ....[98]....
        /*01d0*/ 	.word	0xffffffff


	//   ....[99]....
        /*01d4*/ 	.word	0xffffffff


	//   ....[100]....
        /*01d8*/ 	.word	0xffffffff


	//   ....[101]....
        /*01dc*/ 	.word	0xffffffff


	//   ....[102]....
        /*01e0*/ 	.word	0xffffffff


	//   ....[103]....
        /*01e4*/ 	.word	0xffffffff


	//   ....[104]....
        /*01e8*/ 	.word	0xffffffff


	//   ....[105]....
        /*01ec*/ 	.word	0xffffffff


	//   ....[106]....
        /*01f0*/ 	.word	0xffffffff


	//   ....[107]....
        /*01f4*/ 	.word	0xffffffff


	//   ....[108]....
        /*01f8*/ 	.word	0xffffffff


	//   ....[109]....
        /*01fc*/ 	.word	0xffffffff


	//   ....[110]....
        /*0200*/ 	.word	0xffffffff


	//   ....[111]....
        /*0204*/ 	.word	0xffffffff


	//   ....[112]....
        /*0208*/ 	.word	0xffffffff


	//   ....[113]....
        /*020c*/ 	.word	0xffffffff


	//   ....[114]....
        /*0210*/ 	.word	0xffffffff


	//   ....[115]....
        /*0214*/ 	.word	0xffffffff


	//   ....[116]....
        /*0218*/ 	.word	0xffffffff


	//   ....[117]....
        /*021c*/ 	.word	0xffffffff


	//   ....[118]....
        /*0220*/ 	.word	0xffffffff


	//   ....[119]....
        /*0224*/ 	.word	0xffffffff


	//   ....[120]....
        /*0228*/ 	.word	0xffffffff


	//   ....[121]....
        /*022c*/ 	.word	0xffffffff


	//   ....[122]....
        /*0230*/ 	.word	0xffffffff


	//   ....[123]....
        /*0234*/ 	.word	0xffffffff


	//   ....[124]....
        /*0238*/ 	.word	0xffffffff


	//   ....[125]....
        /*023c*/ 	.word	0xffffffff


	//   ....[126]....
        /*0240*/ 	.word	0xffffffff


	//   ....[127]....
        /*0244*/ 	.word	0xffffffff


	//   ....[128]....
        /*0248*/ 	.word	0xffffffff


	//   ....[129]....
        /*024c*/ 	.word	0xffffffff


	//   ....[130]....
        /*0250*/ 	.word	0xffffffff


	//   ....[131]....
        /*0254*/ 	.word	0xffffffff


	//   ....[132]....
        /*0258*/ 	.word	0xffffffff


	//   ....[133]....
        /*025c*/ 	.word	0xffffffff


	//----- nvinfo : EIATTR_COOP_GROUP_INSTR_OFFSETS
	.align		4
.L_244:
        /*0260*/ 	.byte	0x04, 0x28
        /*0262*/ 	.short	(.L_246 - .L_245)


	//   ....[0]....
.L_245:
        /*0264*/ 	.word	0x00000040


	//   ....[1]....
        /*0268*/ 	.word	0x00000050


	//   ....[2]....
        /*026c*/ 	.word	0x00001150


	//   ....[3]....
        /*0270*/ 	.word	0x00001170


	//   ....[4]....
        /*0274*/ 	.word	0x000012c0


	//   ....[5]....
        /*0278*/ 	.word	0x000012d0


	//   ....[6]....
        /*027c*/ 	.word	0x00001400


	//   ....[7]....
        /*0280*/ 	.word	0x00001420


	//   ....[8]....
        /*0284*/ 	.word	0x00001550


	//   ....[9]....
        /*0288*/ 	.word	0x00001560


	//   ....[10]....
        /*028c*/ 	.word	0x00001a20


	//   ....[11]....
        /*0290*/ 	.word	0x00001a40


	//   ....[12]....
        /*0294*/ 	.word	0x00001a50


	//   ....[13]....
        /*0298*/ 	.word	0x00001a70


	//   ....[14]....
        /*029c*/ 	.word	0x00001cd0


	//   ....[15]....
        /*02a0*/ 	.word	0x00001ce0


	//   ....[16]....
        /*02a4*/ 	.word	0x00001cf0


	//   ....[17]....
        /*02a8*/ 	.word	0x00001d30


	//   ....[18]....
        /*02ac*/ 	.word	0x00002b40


	//   ....[19]....
        /*02b0*/ 	.word	0x00002b60


	//   ....[20]....
        /*02b4*/ 	.word	0x00002b90


	//   ....[21]....
        /*02b8*/ 	.word	0x00002bb0


	//   ....[22]....
        /*02bc*/ 	.word	0x00002e90


	//   ....[23]....
        /*02c0*/ 	.word	0x000030f0


	//   ....[24]....
        /*02c4*/ 	.word	0x000034f0


	//   ....[25]....
        /*02c8*/ 	.word	0x00003510


	//   ....[26]....
        /*02cc*/ 	.word	0x00003530


	//   ....[27]....
        /*02d0*/ 	.word	0x00003550


	//   ....[28]....
        /*02d4*/ 	.word	0x000048f0


	//   ....[29]....
        /*02d8*/ 	.word	0x00004910


	//   ....[30]....
        /*02dc*/ 	.word	0x00004940


	//   ....[31]....
        /*02e0*/ 	.word	0x00004960


	//   ....[32]....
        /*02e4*/ 	.word	0x00005740


	//   ....[33]....
        /*02e8*/ 	.word	0x00005760


	//   ....[34]....
        /*02ec*/ 	.word	0x00005790


	//   ....[35]....
        /*02f0*/ 	.word	0x000057b0


	//   ....[36]....
        /*02f4*/ 	.word	0x00005a90


	//   ....[37]....
        /*02f8*/ 	.word	0x00005cd0


	//   ....[38]....
        /*02fc*/ 	.word	0x000060d0


	//   ....[39]....
        /*0300*/ 	.word	0x000060f0


	//   ....[40]....
        /*0304*/ 	.word	0x00006110


	//   ....[41]....
        /*0308*/ 	.word	0x00006130


	//   ....[42]....
        /*030c*/ 	.word	0x00007b70


	//   ....[43]....
        /*0310*/ 	.word	0x00007b90


	//   ....[44]....
        /*0314*/ 	.word	0x00007bd0


	//   ....[45]....
        /*0318*/ 	.word	0x00007c10


	//   ....[46]....
        /*031c*/ 	.word	0x00008960


	//   ....[47]....
        /*0320*/ 	.word	0x00008980


	//   ....[48]....
        /*0324*/ 	.word	0x000089b0


	//   ....[49]....
        /*0328*/ 	.word	0x000089d0


	//   ....[50]....
        /*032c*/ 	.word	0x00008d90


	//   ....[51]....
        /*0330*/ 	.word	0x00008da0


	//   ....[52]....
        /*0334*/ 	.word	0x00008dd0


	//   ....[53]....
        /*0338*/ 	.word	0x00008de0


	//   ....[54]....
        /*033c*/ 	.word	0x0000a510


	//   ....[55]....
        /*0340*/ 	.word	0x0000a540


	//   ....[56]....
        /*0344*/ 	.word	0x0000a550


	//   ....[57]....
        /*0348*/ 	.word	0x0000a580


	//   ....[58]....
        /*034c*/ 	.word	0x0000b4c0


	//   ....[59]....
        /*0350*/ 	.word	0x0000b750


	//   ....[60]....
        /*0354*/ 	.word	0x0000b7a0


	//   ....[61]....
        /*0358*/ 	.word	0x0000b7d0


	//   ....[62]....
        /*035c*/ 	.word	0x0000b810


	//   ....[63]....
        /*0360*/ 	.word	0x0000b9d0


	//   ....[64]....
        /*0364*/ 	.word	0x0000b9e0


	//   ....[65]....
        /*0368*/ 	.word	0x0000bb10


	//   ....[66]....
        /*036c*/ 	.word	0x0000bb40


	//   ....[67]....
        /*0370*/ 	.word	0x0000bc40


	//   ....[68]....
        /*0374*/ 	.word	0x0000bc70


	//   ....[69]....
        /*0378*/ 	.word	0x0000bd70


	//   ....[70]....
        /*037c*/ 	.word	0x0000bd90


	//   ....[71]....
        /*0380*/ 	.word	0x0000c2a0


	//   ....[72]....
        /*0384*/ 	.word	0x0000c2c0


	//   ....[73]....
        /*0388*/ 	.word	0x0000c410


	//   ....[74]....
        /*038c*/ 	.word	0x0000c420


	//   ....[75]....
        /*0390*/ 	.word	0x0000c550


	//   ....[76]....
        /*0394*/ 	.word	0x0000c570


	//   ....[77]....
        /*0398*/ 	.word	0x0000c6a0


	//   ....[78]....
        /*039c*/ 	.word	0x0000c6b0


	//   ....[79]....
        /*03a0*/ 	.word	0x0000c830


	//   ....[80]....
        /*03a4*/ 	.word	0x0000c910


	//   ....[81]....
        /*03a8*/ 	.word	0x0000c980


	//   ....[82]....
        /*03ac*/ 	.word	0x0000c9e0


	//   ....[83]....
        /*03b0*/ 	.word	0x0000ca40


	//   ....[84]....
        /*03b4*/ 	.word	0x0000caa0


	//   ....[85]....
        /*03b8*/ 	.word	0x0000cb10


	//   ....[86]....
        /*03bc*/ 	.word	0x0000cb70


	//   ....[87]....
        /*03c0*/ 	.word	0x0000cbd0


	//   ....[88]....
        /*03c4*/ 	.word	0x0000cc30


	//   ....[89]....
        /*03c8*/ 	.word	0x0000cca0


	//   ....[90]....
        /*03cc*/ 	.word	0x0000ce10


	//   ....[91]....
        /*03d0*/ 	.word	0x0000ce70


	//   ....[92]....
        /*03d4*/ 	.word	0x0000cec0


	//   ....[93]....
        /*03d8*/ 	.word	0x0000cf10


	//   ....[94]....
        /*03dc*/ 	.word	0x0000d340


	//   ....[95]....
        /*03e0*/ 	.word	0x0000d380


	//   ....[96]....
        /*03e4*/ 	.word	0x0000d3d0


	//   ....[97]....
        /*03e8*/ 	.word	0x0000d410


	//   ....[98]....
        /*03ec*/ 	.word	0x0000d470


	//   ....[99]....
        /*03f0*/ 	.word	0x0000d4e0


	//   ....[100]....
        /*03f4*/ 	.word	0x0000d650


	//   ....[101]....
        /*03f8*/ 	.word	0x0000d6b0


	//   ....[102]....
        /*03fc*/ 	.word	0x0000d710


	//   ....[103]....
        /*0400*/ 	.word	0x0000d780


	//   ....[104]....
        /*0404*/ 	.word	0x0000d8f0


	//   ....[105]....
        /*0408*/ 	.word	0x0000d950


	//   ....[106]....
        /*040c*/ 	.word	0x0000d9a0


	//   ....[107]....
        /*0410*/ 	.word	0x0000d9f0


	//   ....[108]....
        /*0414*/ 	.word	0x0000de30


	//   ....[109]....
        /*0418*/ 	.word	0x0000de70


	//   ....[110]....
        /*041c*/ 	.word	0x0000dec0


	//   ....[111]....
        /*0420*/ 	.word	0x0000df00


	//   ....[112]....
        /*0424*/ 	.word	0x0000df60


	//   ....[113]....
        /*0428*/ 	.word	0x0000dfc0


	//   ....[114]....
        /*042c*/ 	.word	0x0000e030


	//   ....[115]....
        /*0430*/ 	.word	0x0000e170


	//   ....[116]....
        /*0434*/ 	.word	0x0000e1d0


	//   ....[117]....
        /*0438*/ 	.word	0x0000e210


	//   ....[118]....
        /*043c*/ 	.word	0x0000e250


	//   ....[119]....
        /*0440*/ 	.word	0x0000e2a0


	//   ....[120]....
        /*0444*/ 	.word	0x0000e2e0


	//   ....[121]....
        /*0448*/ 	.word	0x0000e340


	//   ....[122]....
        /*044c*/ 	.word	0x0000e380


	//   ....[123]....
        /*0450*/ 	.word	0x0000e3d0


	//   ....[124]....
        /*0454*/ 	.word	0x0000e420


	//   ....[125]....
        /*0458*/ 	.word	0x0000e480


	//   ....[126]....
        /*045c*/ 	.word	0x0000e4f0


	//   ....[127]....
        /*0460*/ 	.word	0x0000e550


	//   ....[128]....
        /*0464*/ 	.word	0x0000e5b0


	//   ....[129]....
        /*0468*/ 	.word	0x0000e610


	//   ....[130]....
        /*046c*/ 	.word	0x0000e680


	//   ....[131]....
        /*0470*/ 	.word	0x0000e6e0


	//   ....[132]....
        /*0474*/ 	.word	0x0000e740


	//   ....[133]....
        /*0478*/ 	.word	0x0000e7a0


	//----- nvinfo : EIATTR_EXIT_INSTR_OFFSETS
	.align		4
.L_246:
        /*047c*/ 	.byte	0x04, 0x1c
        /*047e*/ 	.short	(.L_248 - .L_247)


	//   ....[0]....
.L_247:
        /*0480*/ 	.word	0x00000090


	//   ....[1]....
        /*0484*/ 	.word	0x0000c8c0


	//----- nvinfo : EIATTR_MAX_THREADS
	.align		4
.L_248:
        /*0488*/ 	.byte	0x04, 0x05
        /*048a*/ 	.short	(.L_250 - .L_249)
.L_249:
        /*048c*/ 	.word	0x00000100
        /*0490*/ 	.word	0x00000001
        /*0494*/ 	.word	0x00000001


	//----- nvinfo : EIATTR_CRS_STACK_SIZE
	.align		4
.L_250:
        /*0498*/ 	.byte	0x04, 0x1e
        /*049a*/ 	.short	(.L_252 - .L_251)
.L_251:
        /*049c*/ 	.word	0x00000000
.L_252:


//--------------------- .nv.info._ZN7cutlass13device_kernelIN5flash19enable_sm80_to_sm89INS1_16FlashAttnFwdSm80INS1_25CollectiveMainloopFwdSm80ILi8ELi1ELb0EN4cute5tupleIJNS5_1CILi128EEENS7_ILi64EEENS7_ILi192EEEEEELi192ENS_10bfloat16_tEfNS_4arch4Sm80ELb1ELb0ELb0ELb1ELb1ELb0ELb1ELb0EEENS1_21CollectiveEpilogueFwdINS6_IJS8_SA_S9_EEENS6_IJNS7_ILi1EEESI_SI_EEESC_SE_Li256ELb1ELb1ELb0ELb0EEENS1_19SingleTileSchedulerILb1ELb0ELb1ELi128EEEEEEEEEvNT_6ParamsE --------------------------
	.section	.nv.info._ZN7cutlass13device_kernelIN5flash19enable_sm80_to_sm89INS1_16FlashAttnFwdSm80INS1_25CollectiveMainloopFwdSm80ILi8ELi1ELb0EN4cute5tupleIJNS5_1CILi128EEENS7_ILi64EEENS7_ILi192EEEEEELi192ENS_10bfloat16_tEfNS_4arch4Sm80ELb1ELb0ELb0ELb1ELb1ELb0ELb1ELb0EEENS1_21CollectiveEpilogueFwdINS6_IJS8_SA_S9_EEENS6_IJNS7_ILi1EEESI_SI_EEESC_SE_Li256ELb1ELb1ELb0ELb0EEENS1_19SingleTileSchedulerILb1ELb0ELb1ELi128EEEEEEEEEvNT_6ParamsE,"",@"SHT_CUDA_INFO"
	.sectionflags	@""
	.align	4


	//----- nvinfo : EIATTR_CUDA_API_VERSION
	.align		4
        /*0000*/ 	.byte	0x04, 0x37
        /*0002*/ 	.short	(.L_254 - .L_253)
.L_253:
        /*0004*/ 	.word	0x00000082


	//----- nvinfo : EIATTR_SW2861232_WAR
	.align		4
.L_254:
        /*0008*/ 	.byte	0x01, 0x35
	.zero		2


	//----- nvinfo : EIATTR_PARAM_CBANK
	.align		4
        /*000c*/ 	.byte	0x04, 0x0a
        /*000e*/ 	.short	(.L_256 - .L_255)
	.align		4
.L_255:
        /*0010*/ 	.word	index@(.nv.constant0._ZN7cutlass13device_kernelIN5flash19enable_sm80_to_sm89INS1_16FlashAttnFwdSm80INS1_25CollectiveMainloopFwdSm80ILi8ELi1ELb0EN4cute5tupleIJNS5_1CILi128EEENS7_ILi64EEENS7_ILi192EEEEEELi192ENS_10bfloat16_tEfNS_4arch4Sm80ELb1ELb0ELb0ELb1ELb1ELb0ELb1ELb0EEENS1_21CollectiveEpilogueFwdINS6_IJS8_SA_S9_EEENS6_IJNS7_ILi1EEESI_SI_EEESC_SE_Li256ELb1ELb1ELb0ELb0EEENS1_19SingleTileSchedulerILb1ELb0ELb1ELi128EEEEEEEEEvNT_6ParamsE)
        /*0014*/ 	.short	0x0160
        /*0016*/ 	.short	0x0418


	//----- nvinfo : EIATTR_CBANK_PARAM_SIZE
	.align		4
.L_256:
        /*0018*/ 	.byte	0x03, 0x19
        /*001a*/ 	.short	0x0418


	//----- nvinfo : EIATTR_KPARAM_INFO
	.align		4
        /*001c*/ 	.byte	0x04, 0x17
        /*001e*/ 	.short	(.L_258 - .L_257)
.L_257:
        /*0020*/ 	.word	0x00000000
        /*0024*/ 	.short	0x0000
        /*0026*/ 	.short	0x0000
        /*0028*/ 	.byte	0x00, 0xf0, 0x61, 0x10


	//----- nvinfo : EIATTR_MAXREG_COUNT
	.align		4
.L_258:
        /*002c*/ 	.byte	0x03, 0x1b
        /*002e*/ 	.short	0x00ff


	//----- nvinfo : EIATTR_NUM_BARRIERS
	.align		4
        /*0030*/ 	.byte	0x02, 0x4c
        /*0032*/ 	.byte	0x02
	.zero		1


	//----- nvinfo : EIATTR_MERCURY_ISA_VERSION
	.align		4
        /*0034*/ 	.byte	0x03, 0x5f
        /*0036*/ 	.short	0x0000


	//----- nvinfo : EIATTR_COOP_GROUP_MASK_REGIDS
	.align		4
        /*0038*/ 	.byte	0x04, 0x29
        /*003a*/ 	.short	(.L_260 - .L_259)


	//   ....[0]....
.L_259:
        /*003c*/ 	.word	0xffffffff


	//   ....[1]....
        /*0040*/ 	.word	0xffffffff


	//   ....[2]....
        /*0044*/ 	.word	0xffffffff


	//   ....[3]....
        /*0048*/ 	.word	0xffffffff


	//   ....[4]....
        /*004c*/ 	.word	0xffffffff


	//   ....[5]....
        /*0050*/ 	.word	0xffffffff


	//   ....[6]....
        /*0054*/ 	.word	0xffffffff


	//   ....[7]....
        /*0058*/ 	.word	0xffffffff


	//   ....[8]....
        /*005c*/ 	.word	0xffffffff


	//   ....[9]....
        /*0060*/ 	.word	0xffffffff


	//   ....[10]....
        /*0064*/ 	.word	0xffffffff


	//   ....[11]....
        /*0068*/ 	.word	0xffffffff


	//   ....[12]....
        /*006c*/ 	.word	0xffffffff


	//   ....[13]....
        /*0070*/ 	.word	0xffffffff


	//   ....[14]....
        /*0074*/ 	.word	0xffffffff


	//   ....[15]....
        /*0078*/ 	.word	0xffffffff


	//   ....[16]....
        /*007c*/ 	.word	0xffffffff


	//   ....[17]....
        /*0080*/ 	.word	0xffffffff


	//   ....[18]....
        /*0084*/ 	.word	0xffffffff


	//   ....[19]....
        /*0088*/ 	.word	0xffffffff


	//   ....[20]....
        /*008c*/ 	.word	0xffffffff


	//   ....[21]....
        /*0090*/ 	.word	0xffffffff


	//   ....[22]....
        /*0094*/ 	.word	0xffffffff


	//   ....[23]....
        /*0098*/ 	.word	0xffffffff


	//   ....[24]....
        /*009c*/ 	.word	0xffffffff


	//   ....[25]....
        /*00a0*/ 	.word	0xffffffff


	//   ....[26]....
        /*00a4*/ 	.word	0xffffffff


	//   ....[27]....
        /*00a8*/ 	.word	0xffffffff


	//   ....[28]....
        /*00ac*/ 	.word	0xffffffff


	//   ....[29]....
        /*00b0*/ 	.word	0xffffffff


	//   ....[30]....
        /*00b4*/ 	.word	0xffffffff


	//   ....[31]....
        /*00b8*/ 	.word	0xffffffff


	//   ....[32]....
        /*00bc*/ 	.word	0xffffffff


	//   ....[33]....
        /*00c0*/ 	.word	0xffffffff


	//   ....[34]....
        /*00c4*/ 	.word	0xffffffff


	//   ....[35]....
        /*00c8*/ 	.word	0xffffffff


	//   ....[36]....
        /*00cc*/ 	.word	0xffffffff


	//   ....[37]....
        /*00d0*/ 	.word	0xffffffff


	//   ....[38]....
        /*00d4*/ 	.word	0xffffffff


	//   ....[39]....
        /*00d8*/ 	.word	0xffffffff


	//   ....[40]....
        /*00dc*/ 	.word	0xffffffff


	//   ....[41]....
        /*00e0*/ 	.word	0xffffffff


	//   ....[42]....
        /*00e4*/ 	.word	0xffffffff


	//   ....[43]....
        /*00e8*/ 	.word	0xffffffff


	//   ....[44]....
        /*00ec*/ 	.word	0xffffffff


	//   ....[45]....
        /*00f0*/ 	.word	0xffffffff


	//   ....[46]....
        /*00f4*/ 	.word	0xffffffff


	//   ....[47]....
        /*00f8*/ 	.word	0xffffffff


	//   ....[48]....
        /*00fc*/ 	.word	0xffffffff


	//   ....[49]....
        /*0100*/ 	.word	0xffffffff


	//   ....[50]....
        /*0104*/ 	.word	0xffffffff


	//   ....[51]....
        /*0108*/ 	.word	0xffffffff


	//   ....[52]....
        /*010c*/ 	.word	0xffffffff


	//   ....[53]....
        /*0110*/ 	.word	0xffffffff


	//   ....[54]....
        /*0114*/ 	.word	0xffffffff


	//   ....[55]....
        /*0118*/ 	.word	0xffffffff


	//   ....[56]....
        /*011c*/ 	.word	0xffffffff


	//   ....[57]....
        /*0120*/ 	.word	0xffffffff


	//   ....[58]....
        /*0124*/ 	.word	0xffffffff


	//   ....[59]....
        /*0128*/ 	.word	0xffffffff


	//   ....[60]....
        /*012c*/ 	.word	0xffffffff


	//   ....[61]....
        /*0130*/ 	.word	0xffffffff


	//   ....[62]....
        /*0134*/ 	.word	0xffffffff


	//   ....[63]....
        /*0138*/ 	.word	0xffffffff


	//   ....[64]....
        /*013c*/ 	.word	0xffffffff


	//   ....[65]....
        /*0140*/ 	.word	0xffffffff


	//   ....[66]....
        /*0144*/ 	.word	0xffffffff


	//   ....[67]....
        /*0148*/ 	.word	0xffffffff


	//   ....[68]....
        /*014c*/ 	.word	0xffffffff


	//   ....[69]....
        /*0150*/ 	.word	0xffffffff


	//   ....[70]....
        /*0154*/ 	.word	0xffffffff


	//   ....[71]....
        /*0158*/ 	.word	0xffffffff


	//   ....[72]....
        /*015c*/ 	.word	0xffffffff


	//   ....[73]....
        /*0160*/ 	.word	0xffffffff


	//   ....[74]....
        /*0164*/ 	.word	0xffffffff


	//   ....[75]....
        /*0168*/ 	.word	0xffffffff


	//   ....[76]....
        /*016c*/ 	.word	0xffffffff


	//----- nvinfo : EIATTR_COOP_GROUP_INSTR_OFFSETS
	.align		4
.L_260:
        /*0170*/ 	.byte	0x04, 0x28
        /*0172*/ 	.short	(.L_262 - .L_261)


	//   ....[0]....
.L_261:
        /*0174*/ 	.word	0x00000090


	//   ....[1]....
        /*0178*/ 	.word	0x00001190


	//   ....[2]....
        /*017c*/ 	.word	0x000011c0


	//   ....[3]....
        /*0180*/ 	.word	0x000013f0


	//   ....[4]....
        /*0184*/ 	.word	0x00001420


	//   ....[5]....
        /*0188*/ 	.word	0x00001540


	//   ....[6]....
        /*018c*/ 	.word	0x00001570


	//   ....[7]....
        /*0190*/ 	.word	0x00001690


	//   ....[8]....
        /*0194*/ 	.word	0x00001700


	//   ....[9]....
        /*0198*/ 	.word	0x00001e70


	//   ....[10]....
        /*019c*/ 	.word	0x00001e90


	//   ....[11]....
        /*01a0*/ 	.word	0x00001ec0


	//   ....[12]....
        /*01a4*/ 	.word	0x00001ee0


	//   ....[13]....
        /*01a8*/ 	.word	0x00001f00


	//   ....[14]....
        /*01ac*/ 	.word	0x00001f10


	//   ....[15]....
        /*01b0*/ 	.word	0x00001f20


	//   ....[16]....
        /*01b4*/ 	.word	0x00001f40


	//   ....[17]....
        /*01b8*/ 	.word	0x00002f90


	//   ....[18]....
        /*01bc*/ 	.word	0x00002fc0


	//   ....[19]....
        /*01c0*/ 	.word	0x00002fd0


	//   ....[20]....
        /*01c4*/ 	.word	0x00002fe0


	//   ....[21]....
        /*01c8*/ 	.word	0x000033e0


	//   ....[22]....
        /*01cc*/ 	.word	0x00003400


	//   ....[23]....
        /*01d0*/ 	.word	0x00003b10


	//   ....[24]....
        /*01d4*/ 	.word	0x00003b50


	//   ....[25]....
        /*01d8*/ 	.word	0x00003b70


	//   ....[26]....
        /*01dc*/ 	.word	0x00003b90


	//   ....[27]....
        /*01e0*/ 	.word	0x00004e20


	//   ....[28]....
        /*01e4*/ 	.word	0x00004e30


	//   ....[29]....
        /*01e8*/ 	.word	0x00004e40


	//   ....[30]....
        /*01ec*/ 	.word	0x00004e50


	//   ....[31]....
        /*01f0*/ 	.word	0x00005b10


	//   ....[32]....
        /*01f4*/ 	.word	0x00005b20


	//   ....[33]....
        /*01f8*/ 	.word	0x00005b30


	//   ....[34]....
        /*01fc*/ 	.word	0x00005b40


	//   ....[35]....
        /*0200*/ 	.word	0x00005d10


	//   ....[36]....
        /*0204*/ 	.word	0x00005d20


	//   ....[37]....
        /*0208*/ 	.word	0x00006270


	//   ....[38]....
        /*020c*/ 	.word	0x000063a0


	//   ....[39]....
        /*0210*/ 	.word	0x000063b0


	//   ....[40]....
        /*0214*/ 	.word	0x00006420


	//   ....[41]....
        /*0218*/ 	.word	0x00007d70


	//   ....[42]....
        /*021c*/ 	.word	0x00007d80


	//   ....[43]....
        /*0220*/ 	.word	0x00007d90


	//   ....[44]....
        /*0224*/ 	.word	0x00007da0


	//   ....[45]....
        /*0228*/ 	.word	0x00008080


	//   ....[46]....
        /*022c*/ 	.word	0x000080a0


	//   ....[47]....
        /*0230*/ 	.word	0x000080b0


	//   ....[48]....
        /*0234*/ 	.word	0x000080d0


	//   ....[49]....
        /*0238*/ 	.word	0x00008db0


	//   ....[50]....
        /*023c*/ 	.word	0x00008dd0


	//   ....[51]....
        /*0240*/ 	.word	0x00008e10


	//   ....[52]....
        /*0244*/ 	.word	0x00008e20


	//   ....[53]....
        /*0248*/ 	.word	0x0000a4b0


	//   ....[54]....
        /*024c*/ 	.word	0x0000a4e0


	//   ....[55]....
        /*0250*/ 	.word	0x0000a520


	//   ....[56]....
        /*0254*/ 	.word	0x0000a530


	//   ....[57]....
        /*0258*/ 	.word	0x0000bb20


	//   ....[58]....
        /*025c*/ 	.word	0x0000bb90


	//   ....[59]....
        /*0260*/ 	.word	0x0000bbd0


	//   ....[60]....
        /*0264*/ 	.word	0x0000bc10


	//   ....[61]....
        /*0268*/ 	.word	0x0000be60


	//   ....[62]....
        /*026c*/ 	.word	0x0000be70


	//   ....[63]....
        /*0270*/ 	.word	0x0000bff0


	//   ....[64]....
        /*0274*/ 	.word	0x0000c020


	//   ....[65]....
        /*0278*/ 	.word	0x0000c170


	//   ....[66]....
        /*027c*/ 	.word	0x0000c1a0


	//   ....[67]....
        /*0280*/ 	.word	0x0000c2f0


	//   ....[68]....
        /*0284*/ 	.word	0x0000c310


	//   ....[69]....
        /*0288*/ 	.word	0x0000cc50


	//   ....[70]....
        /*028c*/ 	.word	0x0000cc60


	//   ....[71]....
        /*0290*/ 	.word	0x0000cd90


	//   ....[72]....
        /*0294*/ 	.word	0x0000cdc0


	//   ....[73]....
        /*0298*/ 	.word	0x0000cef0


	//   ....[74]....
        /*029c*/ 	.word	0x0000cf20


	//   ....[75]....
        /*02a0*/ 	.word	0x0000d050


	//   ....[76]....
        /*02a4*/ 	.word	0x0000d070


	//----- nvinfo : EIATTR_EXIT_INSTR_OFFSETS
	.align		4
.L_262:
        /*02a8*/ 	.byte	0x04, 0x1c
        /*02aa*/ 	.short	(.L_264 - .L_263)


	//   ....[0]....
.L_263:
        /*02ac*/ 	.word	0x00000440


	//   ....[1]....
        /*02b0*/ 	.word	0x0000c320


	//   ....[2]....
        /*02b4*/ 	.word	0x0000c3f0


	//   ....[3]....
        /*02b8*/ 	.word	0x0000c450


	//   ....[4]....
        /*02bc*/ 	.word	0x0000d080


	//   ....[5]....
        /*02c0*/ 	.word	0x0000d130


	//   ....[6]....
        /*02c4*/ 	.word	0x0000d190


	//----- nvinfo : EIATTR_CTAIDZ_USED
	.align		4
.L_264:
        /*02c8*/ 	.byte	0x01, 0x04
	.zero		2


	//----- nvinfo : EIATTR_MAX_THREADS
	.align		4
        /*02cc*/ 	.byte	0x04, 0x05
        /*02ce*/ 	.short	(.L_266 - .L_265)
.L_265:
        /*02d0*/ 	.word	0x00000100
        /*02d4*/ 	.word	0x00000001
        /*02d8*/ 	.word	0x00000001


	//----- nvinfo : EIATTR_CRS_STACK_SIZE
	.align		4
.L_266:
        /*02dc*/ 	.byte	0x04, 0x1e
        /*02de*/ 	.short	(.L_268 - .L_267)
.L_267:
        /*02e0*/ 	.word	0x00000000
.L_268:


//--------------------- .nv.info._ZN7cutlass13device_kernelIN5flash19enable_sm80_to_sm89INS1_16FlashAttnFwdSm80INS1_25CollectiveMainloopFwdSm80ILi8ELi1ELb0EN4cute5tupleIJNS5_1CILi128EEENS7_ILi64EEENS7_ILi192EEEEEELi192ENS_10bfloat16_tEfNS_4arch4Sm80ELb1ELb0ELb0ELb1ELb1ELb1ELb1ELb0EEENS1_21CollectiveEpilogueFwdINS6_IJS8_SA_S9_EEENS6_IJNS7_ILi1EEESI_SI_EEESC_SE_Li256ELb1ELb1ELb0ELb0EEENS1_19SingleTileSchedulerILb1ELb0ELb1ELi128EEEEEEEEEvNT_6ParamsE --------------------------
	.section	.nv.info._ZN7cutlass13device_kernelIN5flash19enable_sm80_to_sm89INS1_16FlashAttnFwdSm80INS1_25CollectiveMainloopFwdSm80ILi8ELi1ELb0EN4cute5tupleIJNS5_1CILi128EEENS7_ILi64EEENS7_ILi192EEEEEELi192ENS_10bfloat16_tEfNS_4arch4Sm80ELb1ELb0ELb0ELb1ELb1ELb1ELb1ELb0EEENS1_21CollectiveEpilogueFwdINS6_IJS8_SA_S9_EEENS6_IJNS7_ILi1EEESI_SI_EEESC_SE_Li256ELb1ELb1ELb0ELb0EEENS1_19SingleTileSchedulerILb1ELb0ELb1ELi128EEEEEEEEEvNT_6ParamsE,"",@"SHT_CUDA_INFO"
	.sectionflags	@""
	.align	4


	//----- nvinfo : EIATTR_CUDA_API_VERSION
	.align		4
        /*0000*/ 	.byte	0x04, 0x37
        /*0002*/ 	.short	(.L_270 - .L_269)
.L_269:
        /*0004*/ 	.word	0x00000082


	//----- nvinfo : EIATTR_SW2861232_WAR
	.align		4
.L_270:
        /*0008*/ 	.byte	0x01, 0x35
	.zero		2


	//----- nvinfo : EIATTR_PARAM_CBANK
	.align		4
        /*000c*/ 	.byte	0x04, 0x0a
        /*000e*/ 	.short	(.L_272 - .L_271)
	.align		4
.L_271:
        /*0010*/ 	.word	index@(.nv.constant0._ZN7cutlass13device_kernelIN5flash19enable_sm80_to_sm89INS1_16FlashAttnFwdSm80INS1_25CollectiveMainloopFwdSm80ILi8ELi1ELb0EN4cute5tupleIJNS5_1CILi128EEENS7_ILi64EEENS7_ILi192EEEEEELi192ENS_10bfloat16_tEfNS_4arch4Sm80ELb1ELb0ELb0ELb1ELb1ELb1ELb1ELb0EEENS1_21CollectiveEpilogueFwdINS6_IJS8_SA_S9_EEENS6_IJNS7_ILi1EEESI_SI_EEESC_SE_Li256ELb1ELb1ELb0ELb0EEENS1_19SingleTileSchedulerILb1ELb0ELb1ELi128EEEEEEEEEvNT_6ParamsE)
        /*0014*/ 	.short	0x0160
        /*0016*/ 	.short	0x0418


	//----- nvinfo : EIATTR_CBANK_PARAM_SIZE
	.align		4
.L_272:
        /*0018*/ 	.byte	0x03, 0x19
        /*001a*/ 	.short	0x0418


	//----- nvinfo : EIATTR_KPARAM_INFO
	.align		4
        /*001c*/ 	.byte	0x04, 0x17
        /*001e*/ 	.short	(.L_274 - .L_273)
.L_273:
        /*0020*/ 	.word	0x00000000
        /*0024*/ 	.short	0x0000
        /*0026*/ 	.short	0x0000
        /*0028*/ 	.byte	0x00, 0xf0, 0x61, 0x10


	//----- nvinfo : EIATTR_MAXREG_COUNT
	.align		4
.L_274:
        /*002c*/ 	.byte	0x03, 0x1b
        /*002e*/ 	.short	0x00ff


	//----- nvinfo : EIATTR_NUM_BARRIERS
	.align		4
        /*0030*/ 	.byte	0x02, 0x4c
        /*0032*/ 	.byte	0x02
	.zero		1


	//----- nvinfo : EIATTR_MERCURY_ISA_VERSION
	.align		4
        /*0034*/ 	.byte	0x03, 0x5f
        /*0036*/ 	.short	0x0000


	//----- nvinfo : EIATTR_COOP_GROUP_MASK_REGIDS
	.align		4
        /*0038*/ 	.byte	0x04, 0x29
        /*003a*/ 	.short	(.L_276 - .L_275)


	//   ....[0]....
.L_275:
        /*003c*/ 	.word	0xffffffff


	//   ....[1]....
        /*0040*/ 	.word	0xffffffff


	//   ....[2]....
        /*0044*/ 	.word	0xffffffff


	//   ....[3]....
        /*0048*/ 	.word	0xffffffff


	//   ....[4]....
        /*004c*/ 	.word	0xffffffff


	//   ....[5]....
        /*0050*/ 	.word	0xffffffff


	//   ....[6]....
        /*0054*/ 	.word	0xffffffff


	//   ....[7]....
        /*0058*/ 	.word	0xffffffff


	//   ....[8]....
        /*005c*/ 	.word	0xffffffff


	//   ....[9]....
        /*0060*/ 	.word	0xffffffff


	//   ....[10]....
        /*0064*/ 	.word	0xffffffff


	//   ....[11]....
        /*0068*/ 	.word	0xffffffff


	//   ....[12]....
        /*006c*/ 	.word	0xffffffff


	//   ....[13]....
        /*0070*/ 	.word	0xffffffff


	//   ....[14]....
        /*0074*/ 	.word	0xffffffff


	//   ....[15]....
        /*0078*/ 	.word	0xffffffff


	//   ....[16]....
        /*007c*/ 	.word	0xffffffff


	//   ....[17]....
        /*0080*/ 	.word	0xffffffff


	//   ....[18]....
        /*0084*/ 	.word	0xffffffff


	//   ....[19]....
        /*0088*/ 	.word	0xffffffff


	//   ....[20]....
        /*008c*/ 	.word	0xffffffff


	//   ....[21]....
        /*0090*/ 	.word	0xffffffff


	//   ....[22]....
        /*0094*/ 	.word	0xffffffff


	//   ....[23]....
        /*0098*/ 	.word	0xffffffff


	//   ....[24]....
        /*009c*/ 	.word	0xffffffff


	//   ....[25]....
        /*00a0*/ 	.word	0xffffffff


	//   ....[26]....
        /*00a4*/ 	.word	0xffffffff


	//   ....[27]....
        /*00a8*/ 	.word	0xffffffff


	//   ....[28]....
        /*00ac*/ 	.word	0xffffffff


	//   ....[29]....
        /*00b0*/ 	.word	0xffffffff


	//   ....[30]....
        /*00b4*/ 	.word	0xffffffff


	//   ....[31]....
        /*00b8*/ 	.word	0xffffffff


	//   ....[32]....
        /*00bc*/ 	.word	0xffffffff


	//   ....[33]....
        /*00c0*/ 	.word	0xffffffff


	//   ....[34]....
        /*00c4*/ 	.word	0xffffffff


	//   ....[35]....
        /*00c8*/ 	.word	0xffffffff


	//   ....[36]....
        /*00cc*/ 	.word	0xffffffff


	//   ....[37]....
        /*00d0*/ 	.word	0xffffffff


	//   ....[38]....
        /*00d4*/ 	.word	0xffffffff


	//   ....[39]....
        /*00d8*/ 	.word	0xffffffff


	//   ....[40]....
        /*00dc*/ 	.word	0xffffffff


	//   ....[41]....
        /*00e0*/ 	.word	0xffffffff


	//   ....[42]....
        /*00e4*/ 	.word	0xffffffff


	//   ....[43]....
        /*00e8*/ 	.word	0xffffffff


	//   ....[44]....
        /*00ec*/ 	.word	0xffffffff


	//   ....[45]....
        /*00f0*/ 	.word	0xffffffff


	//   ....[46]....
        /*00f4*/ 	.word	0xffffffff


	//   ....[47]....
        /*00f8*/ 	.word	0xffffffff


	//   ....[48]....
        /*00fc*/ 	.word	0xffffffff


	//   ....[49]....
        /*0100*/ 	.word	0xffffffff


	//   ....[50]....
        /*0104*/ 	.word	0xffffffff


	//   ....[51]....
        /*0108*/ 	.word	0xffffffff


	//   ....[52]....
        /*010c*/ 	.word	0xffffffff


	//   ....[53]....
        /*0110*/ 	.word	0xffffffff


	//   ....[54]....
        /*0114*/ 	.word	0xffffffff


	//   ....[55]....
        /*0118*/ 	.word	0xffffffff


	//   ....[56]....
        /*011c*/ 	.word	0xffffffff


	//   ....[57]....
        /*0120*/ 	.word	0xffffffff


	//   ....[58]....
        /*0124*/ 	.word	0xffffffff


	//   ....[59]....
        /*0128*/ 	.word	0xffffffff


	//   ....[60]....
        /*012c*/ 	.word	0xffffffff


	//   ....[61]....
        /*0130*/ 	.word	0xffffffff


	//   ....[62]....
        /*0134*/ 	.word	0xffffffff


	//   ....[63]....
        /*0138*/ 	.word	0xffffffff


	//   ....[64]....
        /*013c*/ 	.word	0xffffffff


	//   ....[65]....
        /*0140*/ 	.word	0xffffffff


	//   ....[66]....
        /*0144*/ 	.word	0xffffffff


	//   ....[67]....
        /*0148*/ 	.word	0xffffffff


	//   ....[68]....
        /*014c*/ 	.word	0xffffffff


	//   ....[69]....
        /*0150*/ 	.word	0xffffffff


	//   ....[70]....
        /*0154*/ 	.word	0xffffffff


	//   ....[71]....
        /*0158*/ 	.word	0xffffffff


	//   ....[72]....
        /*015c*/ 	.word	0xffffffff


	//   ....[73]....
        /*0160*/ 	.word	0xffffffff


	//   ....[74]....
        /*0164*/ 	.word	0xffffffff


	//   ....[75]....
        /*0168*/ 	.word	0xffffffff


	//   ....[76]....
        /*016c*/ 	.word	0xffffffff


	//   ....[77]....
        /*0170*/ 	.word	0xffffffff


	//   ....[78]....
        /*0174*/ 	.word	0xffffffff


	//   ....[79]....
        /*0178*/ 	.word	0xffffffff


	//   ....[80]....
        /*017c*/ 	.word	0xffffffff


	//   ....[81]....
        /*0180*/ 	.word	0xffffffff


	//   ....[82]....
        /*0184*/ 	.word	0xffffffff


	//   ....[83]....
        /*0188*/ 	.word	0xffffffff


	//   ....[84]....
        /*018c*/ 	.word	0xffffffff


	//   ....[85]....
        /*0190*/ 	.word	0xffffffff


	//   ....[86]....
        /*0194*/ 	.word	0xffffffff


	//   ....[87]....
        /*0198*/ 	.word	0xffffffff


	//   ....[88]....
        /*019c*/ 	.word	0xffffffff


	//   ....[89]....
        /*01a0*/ 	.word	0xffffffff


	//   ....[90]....
        /*01a4*/ 	.word	0xffffffff


	//   ....[91]....
        /*01a8*/ 	.word	0xffffffff


	//   ....[92]....
        /*01ac*/ 	.word	0xffffffff


	//   ....[93]....
        /*01b0*/ 	.word	0xffffffff


	//   ....[94]....
        /*01b4*/ 	.word	0xffffffff


	//   ....[95]....
        /*01b8*/ 	.word	0xffffffff


	//   ....[96]....
        /*01bc*/ 	.word	0xffffffff


	//   ....[97]....
        /*01c0*/ 	.word	0xffffffff


	//   ....[98]....
        /*01c4*/ 	.word	0xffffffff


	//   ....[99]....
        /*01c8*/ 	.word	0xffffffff


	//   ....[100]....
        /*01cc*/ 	.word	0xffffffff


	//----- nvinfo : EIATTR_COOP_GROUP_INSTR_OFFSETS
	.align		4
.L_276:
        /*01d0*/ 	.byte	0x04, 0x28
        /*01d2*/ 	.short	(.L_278 - .L_277)


	//   ....[0]....
.L_277:
        /*01d4*/ 	.word	0x00000090


	//   ....[1]....
        /*01d8*/ 	.word	0x00002460


	//   ....[2]....
        /*01dc*/ 	.word	0x00002470


	//   ....[3]....
        /*01e0*/ 	.word	0x00004050


	//   ....[4]....
        /*01e4*/ 	.word	0x00004060


	//   ....[5]....
        /*01e8*/ 	.word	0x00005a60


	//   ....[6]....
        /*01ec*/ 	.word	0x00005a80


	//   ....[7]....
        /*01f0*/ 	.word	0x00005f60


	//   ....[8]....
        /*01f4*/ 	.word	0x00005fc0


	//   ....[9]....
        /*01f8*/ 	.word	0x00006c60


	//   ....[10]....
        /*01fc*/ 	.word	0x00006ce0


	//   ....[11]....
        /*0200*/ 	.word	0x00006ed0


	//   ....[12]....
        /*0204*/ 	.word	0x00006f00


	//   ....[13]....
        /*0208*/ 	.word	0x00007020


	//   ....[14]....
        /*020c*/ 	.word	0x00007050


	//   ....[15]....
        /*0210*/ 	.word	0x00007170


	//   ....[16]....
        /*0214*/ 	.word	0x000071c0


	//   ....[17]....
        /*0218*/ 	.word	0x000076d0


	//   ....[18]....
        /*021c*/ 	.word	0x00007700


	//   ....[19]....
        /*0220*/ 	.word	0x00007720


	//   ....[20]....
        /*0224*/ 	.word	0x00007730


	//   ....[21]....
        /*0228*/ 	.word	0x00007b90


	//   ....[22]....
        /*022c*/ 	.word	0x00007be0


	//   ....[23]....
        /*0230*/ 	.word	0x00007c50


	//   ....[24]....
        /*0234*/ 	.word	0x00007c60


	//   ....[25]....
        /*0238*/ 	.word	0x000080a0


	//   ....[26]....
        /*023c*/ 	.word	0x00008360


	//   ....[27]....
        /*0240*/ 	.word	0x000083a0


	//   ....[28]....
        /*0244*/ 	.word	0x000083e0


	//   ....[29]....
        /*0248*/ 	.word	0x0000b560


	//   ....[30]....
        /*024c*/ 	.word	0x0000b580


	//   ....[31]....
        /*0250*/ 	.word	0x0000b590


	//   ....[32]....
        /*0254*/ 	.word	0x0000b5a0


	//   ....[33]....
        /*0258*/ 	.word	0x0000b830


	//   ....[34]....
        /*025c*/ 	.word	0x0000baf0


	//   ....[35]....
        /*0260*/ 	.word	0x0000bb30


	//   ....[36]....
        /*0264*/ 	.word	0x0000bb70


	//   ....[37]....
        /*0268*/ 	.word	0x0000f0e0


	//   ....[38]....
        /*026c*/ 	.word	0x0000f140


	//   ....[39]....
        /*0270*/ 	.word	0x0000f170


	//   ....[40]....
        /*0274*/ 	.word	0x0000f1b0


	//   ....[41]....
        /*0278*/ 	.word	0x000102a0


	//   ....[42]....
        /*027c*/ 	.word	0x000102d0


	//   ....[43]....
        /*0280*/ 	.word	0x00010300


	//   ....[44]....
        /*0284*/ 	.word	0x00010320


	//   ....[45]....
        /*0288*/ 	.word	0x00010720


	//   ....[46]....
        /*028c*/ 	.word	0x00010760


	//   ....[47]....
        /*0290*/ 	.word	0x00010e80


	//   ....[48]....
        /*0294*/ 	.word	0x00010eb0


	//   ....[49]....
        /*0298*/ 	.word	0x00010ed0


	//   ....[50]....
        /*029c*/ 	.word	0x00010ef0


	//   ....[51]....
        /*02a0*/ 	.word	0x00012270


	//   ....[52]....
        /*02a4*/ 	.word	0x00012280


	//   ....[53]....
        /*02a8*/ 	.word	0x00012290


	//   ....[54]....
        /*02ac*/ 	.word	0x000122a0


	//   ....[55]....
        /*02b0*/ 	.word	0x00012f60


	//   ....[56]....
        /*02b4*/ 	.word	0x00012f70


	//   ....[57]....
        /*02b8*/ 	.word	0x00012f80


	//   ....[58]....
        /*02bc*/ 	.word	0x00012f90


	//   ....[59]....
        /*02c0*/ 	.word	0x00013150


	//   ....[60]....
        /*02c4*/ 	.word	0x00013160


	//   ....[61]....
        /*02c8*/ 	.word	0x000137b0


	//   ....[62]....
        /*02cc*/ 	.word	0x000137c0


	//   ....[63]....
        /*02d0*/ 	.word	0x000137e0


	//   ....[64]....
        /*02d4*/ 	.word	0x00013800


	//   ....[65]....
        /*02d8*/ 	.word	0x00015290


	//   ....[66]....
        /*02dc*/ 	.word	0x000152a0


	//   ....[67]....
        /*02e0*/ 	.word	0x000152b0


	//   ....[68]....
        /*02e4*/ 	.word	0x000152c0


	//   ....[69]....
        /*02e8*/ 	.word	0x00015590


	//   ....[70]....
        /*02ec*/ 	.word	0x000155b0


	//   ....[71]....
        /*02f0*/ 	.word	0x000155c0


	//   ....[72]....
        /*02f4*/ 	.word	0x000155e0


	//   ....[73]....
        /*02f8*/ 	.word	0x000162b0


	//   ....[74]....
        /*02fc*/ 	.word	0x000162d0


	//   ....[75]....
        /*0300*/ 	.word	0x00016310


	//   ....[76]....
        /*0304*/ 	.word	0x00016320


	//   ....[77]....
        /*0308*/ 	.word	0x000179d0


	//   ....[78]....
        /*030c*/ 	.word	0x00017a00


	//   ....[79]....
        /*0310*/ 	.word	0x00017a50


	//   ....[80]....
        /*0314*/ 	.word	0x00017a60


	//   ....[81]....
        /*0318*/ 	.word	0x00019050


	//   ....[82]....
        /*031c*/ 	.word	0x000190d0


	//   ....[83]....
        /*0320*/ 	.word	0x00019110


	//   ....[84]....
        /*0324*/ 	.word	0x00019150


	//   ....[85]....
        /*0328*/ 	.word	0x00019380


	//   ....[86]....
        /*032c*/ 	.word	0x00019390


	//   ....[87]....
        /*0330*/ 	.word	0x00019510


	//   ....[88]....
        /*0334*/ 	.word	0x00019540


	//   ....[89]....
        /*0338*/ 	.word	0x00019690


	//   ....[90]....
        /*033c*/ 	.word	0x000196c0


	//   ....[91]....
        /*0340*/ 	.word	0x00019810


	//   ....[92]....
        /*0344*/ 	.word	0x00019830


	//   ....[93]....
        /*0348*/ 	.word	0x0001a170


	//   ....[94]....
        /*034c*/ 	.word	0x0001a180


	//   ....[95]....
        /*0350*/ 	.word	0x0001a2b0


	//   ....[96]....
        /*0354*/ 	.word	0x0001a2e0


	//   ....[97]....
        /*0358*/ 	.word	0x0001a410


	//   ....[98]....
        /*035c*/ 	.word	0x0001a440


	//   ....[99]....
        /*0360*/ 	.word	0x0001a570


	//   ....[100]....
        /*0364*/ 	.word	0x0001a590


	//----- nvinfo : EIATTR_EXIT_INSTR_OFFSETS
	.align		4
.L_278:
        /*0368*/ 	.byte	0x04, 0x1c
        /*036a*/ 	.short	(.L_280 - .L_279)


	//   ....[0]....
.L_279:
        /*036c*/ 	.word	0x00000440


	//   ....[1]....
        /*0370*/ 	.word	0x00019840


	//   ....[2]....
        /*0374*/ 	.word	0x00019910


	//   ....[3]....
        /*0378*/ 	.word	0x00019970


	//   ....[4]....
        /*037c*/ 	.word	0x0001a5a0


	//   ....[5]....
        /*0380*/ 	.word	0x0001a650


	//   ....[6]....
        /*0384*/ 	.word	0x0001a6b0


	//----- nvinfo : EIATTR_CTAIDZ_USED
	.align		4
.L_280:
        /*0388*/ 	.byte	0x01, 0x04
	.zero		2


	//----- nvinfo : EIATTR_MAX_THREADS
	.align		4
        /*038c*/ 	.byte	0x04, 0x05
        /*038e*/ 	.short	(.L_282 - .L_281)
.L_281:
        /*0390*/ 	.word	0x00000100
        /*0394*/ 	.word	0x00000001
        /*0398*/ 	.word	0x00000001


	//----- nvinfo : EIATTR_CRS_STACK_SIZE
	.align		4
.L_282:
        /*039c*/ 	.byte	0x04, 0x1e
        /*039e*/ 	.short	(.L_284 - .L_283)
.L_283:
        /*03a0*/ 	.word	0x00000000
.L_284:


//--------------------- .nv.info._ZN7cutlass13device_kernelIN5flash19enable_sm80_to_sm89INS1_16FlashAttnFwdSm80INS1_25CollectiveMainloopFwdSm80ILi8ELi2ELb0EN4cute5tupleIJNS5_1CILi128EEENS7_ILi64EEENS7_ILi192EEEEEELi192ENS_10bfloat16_tEfNS_4arch4Sm80ELb0ELb0ELb0ELb0ELb1ELb0ELb1ELb0EEENS1_21CollectiveEpilogueFwdINS6_IJS8_SA_S9_EEENS6_IJNS7_ILi1EEESI_SI_EEESC_SE_Li256ELb0ELb1ELb0ELb0EEENS1_19SingleTileSchedulerILb0ELb0ELb1ELi128EEEEEEEEEvNT_6ParamsE --------------------------
	.section	.nv.info._ZN7cutlass13device_kernelIN5flash19enable_sm80_to_sm89INS1_16FlashAttnFwdSm80INS1_25CollectiveMainloopFwdSm80ILi8ELi2ELb0EN4cute5tupleIJNS5_1CILi128EEENS7_ILi64EEENS7_ILi192EEEEEELi192ENS_10bfloat16_tEfNS_4arch4Sm80ELb0ELb0ELb0ELb0ELb1ELb0ELb1ELb0EEENS1_21CollectiveEpilogueFwdINS6_IJS8_SA_S9_EEENS6_IJNS7_ILi1EEESI_SI_EEESC_SE_Li256ELb0ELb1ELb0ELb0EEENS1_19SingleTileSchedulerILb0ELb0ELb1ELi128EEEEEEEEEvNT_6ParamsE,"",@"SHT_CUDA_INFO"
	.sectionflags	@""
	.align	4


	//----- nvinfo : EIATTR_CUDA_API_VERSION
	.align		4
        /*0000*/ 	.byte	0x04, 0x37
        /*0002*/ 	.short	(.L_286 - .L_285)
.L_285:
        /*0004*/ 	.word	0x00000082


	//----- nvinfo : EIATTR_SW2861232_WAR
	.align		4
.L_286:
        /*0008*/ 	.byte	0x01, 0x35
	.zero		2


	//----- nvinfo : EIATTR_PARAM_CBANK
	.align		4
        /*000c*/ 	.byte	0x04, 0x0a
        /*000e*/ 	.short	(.L_288 - .L_287)
	.align		4
.L_287:
        /*0010*/ 	.word	index@(.nv.constant0._ZN7cutlass13device_kernelIN5flash19enable_sm80_to_sm89INS1_16FlashAttnFwdSm80INS1_25CollectiveMainloopFwdSm80ILi8ELi2ELb0EN4cute5tupleIJNS5_1CILi128EEENS7_ILi64EEENS7_ILi192EEEEEELi192ENS_10bfloat16_tEfNS_4arch4Sm80ELb0ELb0ELb0ELb0ELb1ELb0ELb1ELb0EEENS1_21CollectiveEpilogueFwdINS6_IJS8_SA_S9_EEENS6_IJNS7_ILi1EEESI_SI_EEESC_SE_Li256ELb0ELb1ELb0ELb0EEENS1_19SingleTileSchedulerILb0ELb0ELb1ELi128EEEEEEEEEvNT_6ParamsE)
        /*0014*/ 	.short	0x0160
        /*0016*/ 	.short	0x0418


	//----- nvinfo : EIATTR_CBANK_PARAM_SIZE
	.align		4
.L_288:
        /*0018*/ 	.byte	0x03, 0x19
        /*001a*/ 	.short	0x0418


	//----- nvinfo : EIATTR_KPARAM_INFO
	.align		4
        /*001c*/ 	.byte	0x04, 0x17
        /*001e*/ 	.short	(.L_290 - .L_289)
.L_289:
        /*0020*/ 	.word	0x00000000
        /*0024*/ 	.short	0x0000
        /*0026*/ 	.short	0x0000
        /*0028*/ 	.byte	0x00, 0xf0, 0x61, 0x10


	//----- nvinfo : EIATTR_MAXREG_COUNT
	.align		4
.L_290:
        /*002c*/ 	.byte	0x03, 0x1b
        /*002e*/ 	.short	0x00ff


	//----- nvinfo : EIATTR_NUM_BARRIERS
	.align		4
        /*0030*/ 	.byte	0x02, 0x4c
        /*0032*/ 	.byte	0x02
	.zero		1


	//----- nvinfo : EIATTR_MERCURY_ISA_VERSION
	.align		4
        /*0034*/ 	.byte	0x03, 0x5f
        /*0036*/ 	.short	0x0000


	//----- nvinfo : EIATTR_COOP_GROUP_MASK_REGIDS
	.align		4
        /*0038*/ 	.byte	0x04, 0x29
        /*003a*/ 	.short	(.L_292 - .L_291)


	//   ....[0]....
.L_291:
        /*003c*/ 	.word	0xffffffff


	//   ....[1]....
        /*0040*/ 	.word	0xffffffff


	//   ....[2]....
        /*0044*/ 	.word	0xffffffff


	//   ....[3]....
        /*0048*/ 	.word	0xffffffff


	//   ....[4]....
        /*004c*/ 	.word	0xffffffff


	//   ....[5]....
        /*0050*/ 	.word	0xffffffff


	//   ....[6]....
        /*0054*/ 	.word	0xffffffff


	//   ....[7]....
        /*0058*/ 	.word	0xffffffff


	//   ....[8]....
        /*005c*/ 	.word	0xffffffff


	//   ....[9]....
        /*0060*/ 	.word	0xffffffff


	//   ....[10]....
        /*0064*/ 	.word	0xffffffff


	//   ....[11]....
        /*0068*/ 	.word	0xffffffff


	//   ....[12]....
        /*006c*/ 	.word	0xffffffff


	//   ....[13]....
        /*0070*/ 	.word	0xffffffff


	//   ....[14]....
        /*0074*/ 	.word	0xffffffff


	//   ....[15]....
        /*0078*/ 	.word	0xffffffff


	//   ....[16]....
        /*007c*/ 	.word	0xffffffff


	//   ....[17]....
        /*0080*/ 	.word	0xffffffff


	//   ....[18]....
        /*0084*/ 	.word	0xffffffff


	//   ....[19]....
        /*0088*/ 	.word	0xffffffff


	//   ....[20]....
        /*008c*/ 	.word	0xffffffff


	//   ....[21]....
        /*0090*/ 	.word	0xffffffff


	//   ....[22]....
        /*0094*/ 	.word	0xffffffff


	//   ....[23]....
        /*0098*/ 	.word	0xffffffff


	//   ....[24]....
        /*009c*/ 	.word	0xffffffff


	//   ....[25]....
        /*00a0*/ 	.word	0xffffffff


	//   ....[26]....
        /*00a4*/ 	.word	0xffffffff


	//   ....[27]....
        /*00a8*/ 	.word	0xffffffff


	//   ....[28]....
        /*00ac*/ 	.word	0xffffffff


	//   ....[29]....
        /*00b0*/ 	.word	0xffffffff


	//   ....[30]....
        /*00b4*/ 	.word	0xffffffff


	//   ....[31]....
        /*00b8*/ 	.word	0xffffffff


	//   ....[32]....
        /*00bc*/ 	.word	0xffffffff


	//   ....[33]....
        /*00c0*/ 	.word	0xffffffff


	//   ....[34]....
        /*00c4*/ 	.word	0xffffffff


	//   ....[35]....
        /*00c8*/ 	.word	0xffffffff


	//   ....[36]....
        /*00cc*/ 	.word	0xffffffff


	//   ....[37]....
        /*00d0*/ 	.word	0xffffffff


	//   ....[38]....
        /*00d4*/ 	.word	0xffffffff


	//   ....[39]....
        /*00d8*/ 	.word	0xffffffff


	//   ....[40]....
        /*00dc*/ 	.word	0xffffffff


	//   ....[41]....
        /*00e0*/ 	.word	0xffffffff


	//   ....[42]....
        /*00e4*/ 	.word	0xffffffff


	//   ....[43]....
        /*00e8*/ 	.word	0xffffffff


	//   ....[44]....
        /*00ec*/ 	.word	0xffffffff


	//   ....[45]....
        /*00f0*/ 	.word	0xffffffff


	//   ....[46]....
        /*00f4*/ 	.word	0xffffffff


	//   ....[47]....
        /*00f8*/ 	.word	0xffffffff


	//   ....[48]....
        /*00fc*/ 	.word	0xffffffff


	//   ....[49]....
        /*0100*/ 	.word	0xffffffff


	//   ....[50]....
        /*0104*/ 	.word	0xffffffff


	//   ....[51]....
        /*0108*/ 	.word	0xffffffff


	//   ....[52]....
        /*010c*/ 	.word	0xffffffff


	//   ....[53]....
        /*0110*/ 	.word	0xffffffff


	//   ....[54]....
        /*0114*/ 	.word	0xffffffff


	//   ....[55]....
        /*0118*/ 	.word	0xffffffff


	//   ....[56]....
        /*011c*/ 	.word	0xffffffff


	//   ....[57]....
        /*0120*/ 	.word	0xffffffff


	//   ....[58]....
        /*0124*/ 	.word	0xffffffff


	//   ....[59]....
        /*0128*/ 	.word	0xffffffff


	//----- nvinfo : EIATTR_COOP_GROUP_INSTR_OFFSETS
	.align		4
.L_292:
        /*012c*/ 	.byte	0x04, 0x28
        /*012e*/ 	.short	(.L_294 - .L_293)


	//   ....[0]....
.L_293:
        /*0130*/ 	.word	0x000005e0


	//   ....[1]....
        /*0134*/ 	.word	0x00000620


	//   ....[2]....
        /*0138*/ 	.word	0x00000660


	//   ....[3]....
        /*013c*/ 	.word	0x00000690


	//   ....[4]....
        /*0140*/ 	.word	0x000006c0


	//   ....[5]....
        /*0144*/ 	.word	0x00000700


	//   ....[6]....
        /*0148*/ 	.word	0x00000830


	//   ....[7]....
        /*014c*/ 	.word	0x00000840


	//   ....[8]....
        /*0150*/ 	.word	0x00000d80


	//   ....[9]....
        /*0154*/ 	.word	0x00000da0


	//   ....[10]....
        /*0158*/ 	.word	0x00000dd0


	//   ....[11]....
        /*015c*/ 	.word	0x00000df0


	//   ....[12]....
        /*0160*/ 	.word	0x00000e10


	//   ....[13]....
        /*0164*/ 	.word	0x00000e20


	//   ....[14]....
        /*0168*/ 	.word	0x00000e30


	//   ....[15]....
        /*016c*/ 	.word	0x00000e50


	//   ....[16]....
        /*0170*/ 	.word	0x00001480


	//   ....[17]....
        /*0174*/ 	.word	0x000014a0


	//   ....[18]....
        /*0178*/ 	.word	0x00001500


	//   ....[19]....
        /*017c*/ 	.word	0x00001520


	//   ....[20]....
        /*0180*/ 	.word	0x00001a50


	//   ....[21]....
        /*0184*/ 	.word	0x00001a80


	//   ....[22]....
        /*0188*/ 	.word	0x00001af0


	//   ....[23]....
        /*018c*/ 	.word	0x00001b10


	//   ....[24]....
        /*0190*/ 	.word	0x00002f60


	//   ....[25]....
        /*0194*/ 	.word	0x00002ff0


	//   ....[26]....
        /*0198*/ 	.word	0x000030a0


	//   ....[27]....
        /*019c*/ 	.word	0x000031d0


	//   ....[28]....
        /*01a0*/ 	.word	0x00004280


	//   ....[29]....
        /*01a4*/ 	.word	0x00004290


	//   ....[30]....
        /*01a8*/ 	.word	0x000042a0


	//   ....[31]....
        /*01ac*/ 	.word	0x000042b0


	//   ....[32]....
        /*01b0*/ 	.word	0x00004720


	//   ....[33]....
        /*01b4*/ 	.word	0x00004750


	//   ....[34]....
        /*01b8*/ 	.word	0x00004780


	//   ....[35]....
        /*01bc*/ 	.word	0x00004790


	//   ....[36]....
        /*01c0*/ 	.word	0x000054f0


	//   ....[37]....
        /*01c4*/ 	.word	0x00005510


	//   ....[38]....
        /*01c8*/ 	.word	0x00005530


	//   ....[39]....
        /*01cc*/ 	.word	0x00005550


	//   ....[40]....
        /*01d0*/ 	.word	0x00006e30


	//   ....[41]....
        /*01d4*/ 	.word	0x00006e50


	//   ....[42]....
        /*01d8*/ 	.word	0x00006e70


	//   ....[43]....
        /*01dc*/ 	.word	0x00006e90


	//   ....[44]....
        /*01e0*/ 	.word	0x000070a0


	//   ....[45]....
        /*01e4*/ 	.word	0x000070e0


	//   ....[46]....
        /*01e8*/ 	.word	0x000071a0


	//   ....[47]....
        /*01ec*/ 	.word	0x000071d0


	//   ....[48]....
        /*01f0*/ 	.word	0x00008580


	//   ....[49]....
        /*01f4*/ 	.word	0x00008590


	//   ....[50]....
        /*01f8*/ 	.word	0x000085b0


	//   ....[51]....
        /*01fc*/ 	.word	0x000085c0


	//   ....[52]....
        /*0200*/ 	.word	0x000086c0


	//   ....[53]....
        /*0204*/ 	.word	0x000086d0


	//   ....[54]....
        /*0208*/ 	.word	0x00008800


	//   ....[55]....
        /*020c*/ 	.word	0x00008830


	//   ....[56]....
        /*0210*/ 	.word	0x00008930


	//   ....[57]....
        /*0214*/ 	.word	0x00008960


	//   ....[58]....
        /*0218*/ 	.word	0x00008a60


	//   ....[59]....
        /*021c*/ 	.word	0x00008a80


	//----- nvinfo : EIATTR_EXIT_INSTR_OFFSETS
	.align		4
.L_294:
        /*0220*/ 	.byte	0x04, 0x1c
        /*0222*/ 	.short	(.L_296 - .L_295)


	//   ....[0]....
.L_295:
        /*0224*/ 	.word	0x00000030


	//   ....[1]....
        /*0228*/ 	.word	0x00008a90


	//   ....[2]....
        /*022c*/ 	.word	0x00008b30


	//   ....[3]....
        /*0230*/ 	.word	0x00008b70


	//----- nvinfo : EIATTR_CTAIDZ_USED
	.align		4
.L_296:
        /*0234*/ 	.byte	0x01, 0x04
	.zero		2


	//----- nvinfo : EIATTR_MAX_THREADS
	.align		4
        /*0238*/ 	.byte	0x04, 0x05
        /*023a*/ 	.short	(.L_298 - .L_297)
.L_297:
        /*023c*/ 	.word	0x00000100
        /*0240*/ 	.word	0x00000001
        /*0244*/ 	.word	0x00000001


	//----- nvinfo : EIATTR_CRS_STACK_SIZE
	.align		4
.L_298:
        /*0248*/ 	.byte	0x04, 0x1e
        /*024a*/ 	.short	(.L_300 - .L_299)
.L_299:
        /*024c*/ 	.word	0x00000000
.L_300:


//--------------------- .nv.info._ZN7cutlass13device_kernelIN5flash19enable_sm80_to_sm89INS1_16FlashAttnFwdSm80INS1_25CollectiveMainloopFwdSm80ILi8ELi2ELb0EN4cute5tupleIJNS5_1CILi128EEENS7_ILi64EEENS7_ILi192EEEEEELi192ENS_10bfloat16_tEfNS_4arch4Sm80ELb0ELb0ELb0ELb1ELb1ELb0ELb1ELb0EEENS1_21CollectiveEpilogueFwdINS6_IJS8_SA_S9_EEENS6_IJNS7_ILi1EEESI_SI_EEESC_SE_Li256ELb1ELb1ELb0ELb0EEENS1_19SingleTileSchedulerILb1ELb0ELb1ELi128EEEEEEEEEvNT_6ParamsE --------------------------
	.section	.nv.info._ZN7cutlass13device_kernelIN5flash19enable_sm80_to_sm89INS1_16FlashAttnFwdSm80INS1_25CollectiveMainloopFwdSm80ILi8ELi2ELb0EN4cute5tupleIJNS5_1CILi128EEENS7_ILi64EEENS7_ILi192EEEEEELi192ENS_10bfloat16_tEfNS_4arch4Sm80ELb0ELb0ELb0ELb1ELb1ELb0ELb1ELb0EEENS1_21CollectiveEpilogueFwdINS6_IJS8_SA_S9_EEENS6_IJNS7_ILi1EEESI_SI_EEESC_SE_Li256ELb1ELb1ELb0ELb0EEENS1_19SingleTileSchedulerILb1ELb0ELb1ELi128EEEEEEEEEvNT_6ParamsE,"",@"SHT_CUDA_INFO"
	.sectionflags	@""
	.align	4


	//----- nvinfo : EIATTR_CUDA_API_VERSION
	.align		4
        /*0000*/ 	.byte	0x04, 0x37
        /*0002*/ 	.short	(.L_302 - .L_301)
.L_301:
        /*0004*/ 	.word	0x00000082


	//----- nvinfo : EIATTR_SW2861232_WAR
	.align		4
.L_302:
        /*0008*/ 	.byte	0x01, 0x35
	.zero		2


	//----- nvinfo : EIATTR_PARAM_CBANK
	.align		4
        /*000c*/ 	.byte	0x04, 0x0a
        /*000e*/ 	.short	(.L_304 - .L_303)
	.align		4
.L_303:
        /*0010*/ 	.word	index@(.nv.constant0._ZN7cutlass13device_kernelIN5flash19enable_sm80_to_sm89INS1_16FlashAttnFwdSm80INS1_25CollectiveMainloopFwdSm80ILi8ELi2ELb0EN4cute5tupleIJNS5_1CILi128EEENS7_ILi64EEENS7_ILi192EEEEEELi192ENS_10bfloat16_tEfNS_4arch4Sm80ELb0ELb0ELb0ELb1ELb1ELb0ELb1ELb0EEENS1_21CollectiveEpilogueFwdINS6_IJS8_SA_S9_EEENS6_IJNS7_ILi1EEESI_SI_EEESC_SE_Li256ELb1ELb1ELb0ELb0EEENS1_19SingleTileSchedulerILb1ELb0ELb1ELi128EEEEEEEEEvNT_6ParamsE)
        /*0014*/ 	.short	0x0160
        /*0016*/ 	.short	0x0418


	//----- nvinfo : EIATTR_CBANK_PARAM_SIZE
	.align		4
.L_304:
        /*0018*/ 	.byte	0x03, 0x19
        /*001a*/ 	.short	0x0418


	//----- nvinfo : EIATTR_KPARAM_INFO
	.align		4
        /*001c*/ 	.byte	0x04, 0x17
        /*001e*/ 	.short	(.L_306 - .L_305)
.L_305:
        /*0020*/ 	.word	0x00000000
        /*0024*/ 	.short	0x0000
        /*0026*/ 	.short	0x0000
        /*0028*/ 	.byte	0x00, 0xf0, 0x61, 0x10


	//----- nvinfo : EIATTR_MAXREG_COUNT
	.align		4
.L_306:
        /*002c*/ 	.byte	0x03, 0x1b
        /*002e*/ 	.short	0x00ff


	//----- nvinfo : EIATTR_NUM_BARRIERS
	.align		4
        /*0030*/ 	.byte	0x02, 0x4c
        /*0032*/ 	.byte	0x02
	.zero		1


	//----- nvinfo : EIATTR_MERCURY_ISA_VERSION
	.align		4
        /*0034*/ 	.byte	0x03, 0x5f
        /*0036*/ 	.short	0x0000


	//----- nvinfo : EIATTR_COOP_GROUP_MASK_REGIDS
	.align		4
        /*0038*/ 	.byte	0x04, 0x29
        /*003a*/ 	.short	(.L_308 - .L_307)


	//   ....[0]....
.L_307:
        /*003c*/ 	.word	0xffffffff


	//   ....[1]....
        /*0040*/ 	.word	0xffffffff


	//   ....[2]....
        /*0044*/ 	.word	0xffffffff


	//   ....[3]....
        /*0048*/ 	.word	0xffffffff


	//   ....[4]....
        /*004c*/ 	.word	0xffffffff


	//   ....[5]....
        /*0050*/ 	.word	0xffffffff


	//   ....[6]....
        /*0054*/ 	.word	0xffffffff


	//   ....[7]....
        /*0058*/ 	.word	0xffffffff


	//   ....[8]....
        /*005c*/ 	.word	0xffffffff


	//   ....[9]....
        /*0060*/ 	.word	0xffffffff


	//   ....[10]....
        /*0064*/ 	.word	0xffffffff


	//   ....[11]....
        /*0068*/ 	.word	0xffffffff


	//   ....[12]....
        /*006c*/ 	.word	0xffffffff


	//   ....[13]....
        /*0070*/ 	.word	0xffffffff


	//   ....[14]....
        /*0074*/ 	.word	0xffffffff


	//   ....[15]....
        /*0078*/ 	.word	0xffffffff


	//   ....[16]....
        /*007c*/ 	.word	0xffffffff


	//   ....[17]....
        /*0080*/ 	.word	0xffffffff


	//   ....[18]....
        /*0084*/ 	.word	0xffffffff


	//   ....[19]....
        /*0088*/ 	.word	0xffffffff


	//   ....[20]....
        /*008c*/ 	.word	0xffffffff


	//   ....[21]....
        /*0090*/ 	.word	0xffffffff


	//   ....[22]....
        /*0094*/ 	.word	0xffffffff


	//   ....[23]....
        /*0098*/ 	.word	0xffffffff


	//   ....[24]....
        /*009c*/ 	.word	0xffffffff


	//   ....[25]....
        /*00a0*/ 	.word	0xffffffff


	//   ....[26]....
        /*00a4*/ 	.word	0xffffffff


	//   ....[27]....
        /*00a8*/ 	.word	0xffffffff


	//   ....[28]....
        /*00ac*/ 	.word	0xffffffff


	//   ....[29]....
        /*00b0*/ 	.word	0xffffffff


	//   ....[30]....
        /*00b4*/ 	.word	0xffffffff


	//   ....[31]....
        /*00b8*/ 	.word	0xffffffff


	//   ....[32]....
        /*00bc*/ 	.word	0xffffffff


	//   ....[33]....
        /*00c0*/ 	.word	0xffffffff


	//   ....[34]....
        /*00c4*/ 	.word	0xffffffff


	//   ....[35]....
        /*00c8*/ 	.word	0xffffffff


	//   ....[36]....
        /*00cc*/ 	.word	0xffffffff


	//   ....[37]....
        /*00d0*/ 	.word	0xffffffff


	//   ....[38]....
        /*00d4*/ 	.word	0xffffffff


	//   ....[39]....
        /*00d8*/ 	.word	0xffffffff


	//   ....[40]....
        /*00dc*/ 	.word	0xffffffff


	//   ....[41]....
        /*00e0*/ 	.word	0xffffffff


	//   ....[42]....
        /*00e4*/ 	.word	0xffffffff


	//   ....[43]....
        /*00e8*/ 	.word	0xffffffff


	//   ....[44]....
        /*00ec*/ 	.word	0xffffffff


	//   ....[45]....
        /*00f0*/ 	.word	0xffffffff


	//   ....[46]....
        /*00f4*/ 	.word	0xffffffff


	//   ....[47]....
        /*00f8*/ 	.word	0xffffffff


	//   ....[48]....
        /*00fc*/ 	.word	0xffffffff


	//   ....[49]....
        /*0100*/ 	.word	0xffffffff


	//   ....[50]....
        /*0104*/ 	.word	0xffffffff


	//   ....[51]....
        /*0108*/ 	.word	0xffffffff


	//   ....[52]....
        /*010c*/ 	.word	0xffffffff


	//   ....[53]....
        /*0110*/ 	.word	0xffffffff


	//   ....[54]....
        /*0114*/ 	.word	0xffffffff


	//   ....[55]....
        /*0118*/ 	.word	0xffffffff


	//   ....[56]....
        /*011c*/ 	.word	0xffffffff


	//   ....[57]....
        /*0120*/ 	.word	0xffffffff


	//   ....[58]....
        /*0124*/ 	.word	0xffffffff


	//   ....[59]....
        /*0128*/ 	.word	0xffffffff


	//   ....[60]....
        /*012c*/ 	.word	0xffffffff


	//   ....[61]....
        /*0130*/ 	.word	0xffffffff


	//   ....[62]....
        /*0134*/ 	.word	0xffffffff


	//   ....[63]....
        /*0138*/ 	.word	0xffffffff


	//   ....[64]....
        /*013c*/ 	.word	0xffffffff


	//   ....[65]....
        /*0140*/ 	.word	0xffffffff


	//   ....[66]....
        /*0144*/ 	.word	0xffffffff


	//   ....[67]....
        /*0148*/ 	.word	0xffffffff


	//   ....[68]....
        /*014c*/ 	.word	0xffffffff


	//----- nvinfo : EIATTR_COOP_GROUP_INSTR_OFFSETS
	.align		4
.L_308:
        /*0150*/ 	.byte	0x04, 0x28
        /*0152*/ 	.short	(.L_310 - .L_309)


	//   ....[0]....
.L_309:
        /*0154*/ 	.word	0x00000080


	//   ....[1]....
        /*0158*/ 	.word	0x00000cc0


	//   ....[2]....
        /*015c*/ 	.word	0x00000d20


	//   ....[3]....
        /*0160*/ 	.word	0x00000ed0


	//   ....[4]....
        /*0164*/ 	.word	0x00000f00


	//   ....[5]....
        /*0168*/ 	.word	0x00001020


	//   ....[6]....
        /*016c*/ 	.word	0x00001050


	//   ....[7]....
        /*0170*/ 	.word	0x00001160


	//   ....[8]....
        /*0174*/ 	.word	0x000011a0


	//   ....[9]....
        /*0178*/ 	.word	0x00001700


	//   ....[10]....
        /*017c*/ 	.word	0x00001730


	//   ....[11]....
        /*0180*/ 	.word	0x00001770


	//   ....[12]....
        /*0184*/ 	.word	0x00001790


	//   ....[13]....
        /*0188*/ 	.word	0x000017c0


	//   ....[14]....
        /*018c*/ 	.word	0x000017d0


	//   ....[15]....
        /*0190*/ 	.word	0x000017e0


	//   ....[16]....
        /*0194*/ 	.word	0x000018f0


	//   ....[17]....
        /*0198*/ 	.word	0x00001d70


	//   ....[18]....
        /*019c*/ 	.word	0x00001da0


	//   ....[19]....
        /*01a0*/ 	.word	0x00001dc0


	//   ....[20]....
        /*01a4*/ 	.word	0x00001e20


	//   ....[21]....
        /*01a8*/ 	.word	0x00002390


	//   ....[22]....
        /*01ac*/ 	.word	0x000023d0


	//   ....[23]....
        /*01b0*/ 	.word	0x000023f0


	//   ....[24]....
        /*01b4*/ 	.word	0x00002450


	//   ....[25]....
        /*01b8*/ 	.word	0x000035b0


	//   ....[26]....
        /*01bc*/ 	.word	0x000035d0


	//   ....[27]....
        /*01c0*/ 	.word	0x00003600


	//   ....[28]....
        /*01c4*/ 	.word	0x00003620


	//   ....[29]....
        /*01c8*/ 	.word	0x00004880


	//   ....[30]....
        /*01cc*/ 	.word	0x000048a0


	//   ....[31]....
        /*01d0*/ 	.word	0x00004920


	//   ....[32]....
        /*01d4*/ 	.word	0x00004940


	//   ....[33]....
        /*01d8*/ 	.word	0x00004d70


	//   ....[34]....
        /*01dc*/ 	.word	0x00004da0


	//   ....[35]....
        /*01e0*/ 	.word	0x00004dd0


	//   ....[36]....
        /*01e4*/ 	.word	0x00004df0


	//   ....[37]....
        /*01e8*/ 	.word	0x00005b70


	//   ....[38]....
        /*01ec*/ 	.word	0x00005b90


	//   ....[39]....
        /*01f0*/ 	.word	0x00005bb0


	//   ....[40]....
        /*01f4*/ 	.word	0x00005bd0


	//   ....[41]....
        /*01f8*/ 	.word	0x00007480


	//   ....[42]....
        /*01fc*/ 	.word	0x000074b0


	//   ....[43]....
        /*0200*/ 	.word	0x000074d0


	//   ....[44]....
        /*0204*/ 	.word	0x000074f0


	//   ....[45]....
        /*0208*/ 	.word	0x00007710


	//   ....[46]....
        /*020c*/ 	.word	0x00007740


	//   ....[47]....
        /*0210*/ 	.word	0x00007780


	//   ....[48]....
        /*0214*/ 	.word	0x00007790


	//   ....[49]....
        /*0218*/ 	.word	0x00008cb0


	//   ....[50]....
        /*021c*/ 	.word	0x00008cf0


	//   ....[51]....
        /*0220*/ 	.word	0x00008d30


	//   ....[52]....
        /*0224*/ 	.word	0x00008d60


	//   ....[53]....
        /*0228*/ 	.word	0x00008f60


	//   ....[54]....
        /*022c*/ 	.word	0x00008f70


	//   ....[55]....
        /*0230*/ 	.word	0x000090f0


	//   ....[56]....
        /*0234*/ 	.word	0x00009120


	//   ....[57]....
        /*0238*/ 	.word	0x00009270


	//   ....[58]....
        /*023c*/ 	.word	0x000092a0


	//   ....[59]....
        /*0240*/ 	.word	0x000093f0


	//   ....[60]....
        /*0244*/ 	.word	0x00009410


	//   ....[61]....
        /*0248*/ 	.word	0x00009be0


	//   ....[62]....
        /*024c*/ 	.word	0x00009c00


	//   ....[63]....
        /*0250*/ 	.word	0x00009d30


	//   ....[64]....
        /*0254*/ 	.word	0x00009d60


	//   ....[65]....
        /*0258*/ 	.word	0x00009e90


	//   ....[66]....
        /*025c*/ 	.word	0x00009ec0


	//   ....[67]....
        /*0260*/ 	.word	0x00009ff0


	//   ....[68]....
        /*0264*/ 	.word	0x0000a010


	//----- nvinfo : EIATTR_EXIT_INSTR_OFFSETS
	.align		4
.L_310:
        /*0268*/ 	.byte	0x04, 0x1c
        /*026a*/ 	.short	(.L_312 - .L_311)


	//   ....[0]....
.L_311:
        /*026c*/ 	.word	0x00000310


	//   ....[1]....
        /*0270*/ 	.word	0x00009420


	//   ....[2]....
        /*0274*/ 	.word	0x000094f0


	//   ....[3]....
        /*0278*/ 	.word	0x00009550


	//   ....[4]....
        /*027c*/ 	.word	0x0000a020


	//   ....[5]....
        /*0280*/ 	.word	0x0000a0d0


	//   ....[6]....
        /*0284*/ 	.word	0x0000a130


	//----- nvinfo : EIATTR_CTAIDZ_USED
	.align		4
.L_312:
        /*0288*/ 	.byte	0x01, 0x04
	.zero		2


	//----- nvinfo : EIATTR_MAX_THREADS
	.align		4
        /*028c*/ 	.byte	0x04, 0x05
        /*028e*/ 	.short	(.L_314 - .L_313)
.L_313:
        /*0290*/ 	.word	0x00000100
        /*0294*/ 	.word	0x00000001
        /*0298*/ 	.word	0x00000001


	//----- nvinfo : EIATTR_CRS_STACK_SIZE
	.align		4
.L_314:
        /*029c*/ 	.byte	0x04, 0x1e
        /*029e*/ 	.short	(.L_316 - .L_315)
.L_315:
        /*02a0*/ 	.word	0x00000000
.L_316:


//--------------------- .nv.info._ZN7cutlass13device_kernelIN5flash19enable_sm80_to_sm89INS1_16FlashAttnFwdSm80INS1_25CollectiveMainloopFwdSm80ILi8ELi2ELb0EN4cute5tupleIJNS5_1CILi128EEENS7_ILi64EEENS7_ILi192EEEEEELi192ENS_10bfloat16_tEfNS_4arch4Sm80ELb0ELb0ELb0ELb1ELb1ELb1ELb1ELb0EEENS1_21CollectiveEpilogueFwdINS6_IJS8_SA_S9_EEENS6_IJNS7_ILi1EEESI_SI_EEESC_SE_Li256ELb1ELb1ELb0ELb0EEENS1_19SingleTileSchedulerILb1ELb0ELb1ELi128EEEEEEEEEvNT_6ParamsE --------------------------
	.section	.nv.info._ZN7cutlass13device_kernelIN5flash19enable_sm80_to_sm89INS1_16FlashAttnFwdSm80INS1_25CollectiveMainloopFwdSm80ILi8ELi2ELb0EN4cute5tupleIJNS5_1CILi128EEENS7_ILi64EEENS7_ILi192EEEEEELi192ENS_10bfloat16_tEfNS_4arch4Sm80ELb0ELb0ELb0ELb1ELb1ELb1ELb1ELb0EEENS1_21CollectiveEpilogueFwdINS6_IJS8_SA_S9_EEENS6_IJNS7_ILi1EEESI_SI_EEESC_SE_Li256ELb1ELb1ELb0ELb0EEENS1_19SingleTileSchedulerILb1ELb0ELb1ELi128EEEEEEEEEvNT_6ParamsE,"",@"SHT_CUDA_INFO"
	.sectionflags	@""
	.align	4


	//----- nvinfo : EIATTR_CUDA_API_VERSION
	.align		4
        /*0000*/ 	.byte	0x04, 0x37
        /*0002*/ 	.short	(.L_318 - .L_317)
.L_317:
        /*0004*/ 	.word	0x00000082


	//----- nvinfo : EIATTR_SW2861232_WAR
	.align		4
.L_318:
        /*0008*/ 	.byte	0x01, 0x35
	.zero		2


	//----- nvinfo : EIATTR_PARAM_CBANK
	.align		4
        /*000c*/ 	.byte	0x04, 0x0a
        /*000e*/ 	.short	(.L_320 - .L_319)
	.align		4
.L_319:
        /*0010*/ 	.word	index@(.nv.constant0._ZN7cutlass13device_kernelIN5flash19enable_sm80_to_sm89INS1_16FlashAttnFwdSm80INS1_25CollectiveMainloopFwdSm80ILi8ELi2ELb0EN4cute5tupleIJNS5_1CILi128EEENS7_ILi64EEENS7_ILi192EEEEEELi192ENS_10bfloat16_tEfNS_4arch4Sm80ELb0ELb0ELb0ELb1ELb1ELb1ELb1ELb0EEENS1_21CollectiveEpilogueFwdINS6_IJS8_SA_S9_EEENS6_IJNS7_ILi1EEESI_SI_EEESC_SE_Li256ELb1ELb1ELb0ELb0EEENS1_19SingleTileSchedulerILb1ELb0ELb1ELi128EEEEEEEEEvNT_6ParamsE)
        /*0014*/ 	.short	0x0160
        /*0016*/ 	.short	0x0418


	//----- nvinfo : EIATTR_CBANK_PARAM_SIZE
	.align		4
.L_320:
        /*0018*/ 	.byte	0x03, 0x19
        /*001a*/ 	.short	0x0418


	//----- nvinfo : EIATTR_KPARAM_INFO
	.align		4
        /*001c*/ 	.byte	0x04, 0x17
        /*001e*/ 	.short	(.L_322 - .L_321)
.L_321:
        /*0020*/ 	.word	0x00000000
        /*0024*/ 	.short	0x0000
        /*0026*/ 	.short	0x0000
        /*0028*/ 	.byte	0x00, 0xf0, 0x61, 0x10


	//----- nvinfo : EIATTR_MAXREG_COUNT
	.align		4
.L_322:
        /*002c*/ 	.byte	0x03, 0x1b
        /*002e*/ 	.short	0x00ff


	//----- nvinfo : EIATTR_NUM_BARRIERS
	.align		4
        /*0030*/ 	.byte	0x02, 0x4c
        /*0032*/ 	.byte	0x02
	.zero		1


	//----- nvinfo : EIATTR_MERCURY_ISA_VERSION
	.align		4
        /*0034*/ 	.byte	0x03, 0x5f
        /*0036*/ 	.short	0x0000


	//----- nvinfo : EIATTR_COOP_GROUP_MASK_REGIDS
	.align		4
        /*0038*/ 	.byte	0x04, 0x29
        /*003a*/ 	.short	(.L_324 - .L_323)


	//   ....[0]....
.L_323:
        /*003c*/ 	.word	0xffffffff


	//   ....[1]....
        /*0040*/ 	.word	0xffffffff


	//   ....[2]....
        /*0044*/ 	.word	0xffffffff


	//   ....[3]....
        /*0048*/ 	.word	0xffffffff


	//   ....[4]....
        /*004c*/ 	.word	0xffffffff


	//   ....[5]....
        /*0050*/ 	.word	0xffffffff


	//   ....[6]....
        /*0054*/ 	.word	0xffffffff


	//   ....[7]....
        /*0058*/ 	.word	0xffffffff


	//   ....[8]....
        /*005c*/ 	.word	0xffffffff


	//   ....[9]....
        /*0060*/ 	.word	0xffffffff


	//   ....[10]....
        /*0064*/ 	.word	0xffffffff


	//   ....[11]....
        /*0068*/ 	.word	0xffffffff


	//   ....[12]....
        /*006c*/ 	.word	0xffffffff


	//   ....[13]....
        /*0070*/ 	.word	0xffffffff


	//   ....[14]....
        /*0074*/ 	.word	0xffffffff


	//   ....[15]....
        /*0078*/ 	.word	0xffffffff


	//   ....[16]....
        /*007c*/ 	.word	0xffffffff


	//   ....[17]....
        /*0080*/ 	.word	0xffffffff


	//   ....[18]....
        /*0084*/ 	.word	0xffffffff


	//   ....[19]....
        /*0088*/ 	.word	0xffffffff


	//   ....[20]....
        /*008c*/ 	.word	0xffffffff


	//   ....[21]....
        /*0090*/ 	.word	0xffffffff


	//   ....[22]....
        /*0094*/ 	.word	0xffffffff


	//   ....[23]....
        /*0098*/ 	.word	0xffffffff


	//   ....[24]....
        /*009c*/ 	.word	0xffffffff


	//   ....[25]....
        /*00a0*/ 	.word	0xffffffff


	//   ....[26]....
        /*00a4*/ 	.word	0xffffffff


	//   ....[27]....
        /*00a8*/ 	.word	0xffffffff


	//   ....[28]....
        /*00ac*/ 	.word	0xffffffff


	//   ....[29]....
        /*00b0*/ 	.word	0xffffffff


	//   ....[30]....
        /*00b4*/ 	.word	0xffffffff


	//   ....[31]....
        /*00b8*/ 	.word	0xffffffff


	//   ....[32]....
        /*00bc*/ 	.word	0xffffffff


	//   ....[33]....
        /*00c0*/ 	.word	0xffffffff


	//   ....[34]....
        /*00c4*/ 	.word	0xffffffff


	//   ....[35]....
        /*00c8*/ 	.word	0xffffffff


	//   ....[36]....
        /*00cc*/ 	.word	0xffffffff


	//   ....[37]....
        /*00d0*/ 	.word	0xffffffff


	//   ....[38]....
        /*00d4*/ 	.word	0xffffffff


	//   ....[39]....
        /*00d8*/ 	.word	0xffffffff


	//   ....[40]....
        /*00dc*/ 	.word	0xffffffff


	//   ....[41]....
        /*00e0*/ 	.word	0xffffffff


	//   ....[42]....
        /*00e4*/ 	.word	0xffffffff


	//   ....[43]....
        /*00e8*/ 	.word	0xffffffff


	//   ....[44]....
        /*00ec*/ 	.word	0xffffffff


	//   ....[45]....
        /*00f0*/ 	.word	0xffffffff


	//   ....[46]....
        /*00f4*/ 	.word	0xffffffff


	//   ....[47]....
        /*00f8*/ 	.word	0xffffffff


	//   ....[48]....
        /*00fc*/ 	.word	0xffffffff


	//   ....[49]....
        /*0100*/ 	.word	0xffffffff


	//   ....[50]....
        /*0104*/ 	.word	0xffffffff


	//   ....[51]....
        /*0108*/ 	.word	0xffffffff


	//   ....[52]....
        /*010c*/ 	.word	0xffffffff


	//   ....[53]....
        /*0110*/ 	.word	0xffffffff


	//   ....[54]....
        /*0114*/ 	.word	0xffffffff


	//   ....[55]....
        /*0118*/ 	.word	0xffffffff


	//   ....[56]....
        /*011c*/ 	.word	0xffffffff


	//   ....[57]....
        /*0120*/ 	.word	0xffffffff


	//   ....[58]....
        /*0124*/ 	.word	0xffffffff


	//   ....[59]....
        /*0128*/ 	.word	0xffffffff


	//   ....[60]....
        /*012c*/ 	.word	0xffffffff


	//   ....[61]....
        /*0130*/ 	.word	0xffffffff


	//   ....[62]....
        /*0134*/ 	.word	0xffffffff


	//   ....[63]....
        /*0138*/ 	.word	0xffffffff


	//   ....[64]....
        /*013c*/ 	.word	0xffffffff


	//   ....[65]....
        /*0140*/ 	.word	0xffffffff


	//   ....[66]....
        /*0144*/ 	.word	0xffffffff


	//   ....[67]....
        /*0148*/ 	.word	0xffffffff


	//   ....[68]....
        /*014c*/ 	.word	0xffffffff


	//   ....[69]....
        /*0150*/ 	.word	0xffffffff


	//   ....[70]....
        /*0154*/ 	.word	0xffffffff


	//   ....[71]....
        /*0158*/ 	.word	0xffffffff


	//   ....[72]....
        /*015c*/ 	.word	0xffffffff


	//   ....[73]....
        /*0160*/ 	.word	0xffffffff


	//   ....[74]....
        /*0164*/ 	.word	0xffffffff


	//   ....[75]....
        /*0168*/ 	.word	0xffffffff


	//   ....[76]....
        /*016c*/ 	.word	0xffffffff


	//----- nvinfo : EIATTR_COOP_GROUP_INSTR_OFFSETS
	.align		4
.L_324:
        /*0170*/ 	.byte	0x04, 0x28
        /*0172*/ 	.short	(.L_326 - .L_325)


	//   ....[0]....
.L_325:
        /*0174*/ 	.word	0x00000080


	//   ....[1]....
        /*0178*/ 	.word	0x000022b0


	//   ....[2]....
        /*017c*/ 	.word	0x000022c0


	//   ....[3]....
        /*0180*/ 	.word	0x00003ea0


	//   ....[4]....
        /*0184*/ 	.word	0x00003eb0


	//   ....[5]....
        /*0188*/ 	.word	0x00005a40


	//   ....[6]....
        /*018c*/ 	.word	0x00005a60


	//   ....[7]....
        /*0190*/ 	.word	0x00005f20


	//   ....[8]....
        /*0194*/ 	.word	0x00005f30


	//   ....[9]....
        /*0198*/ 	.word	0x00006ac0


	//   ....[10]....
        /*019c*/ 	.word	0x00006af0


	//   ....[11]....
        /*01a0*/ 	.word	0x00006d00


	//   ....[12]....
        /*01a4*/ 	.word	0x00006d30


	//   ....[13]....
        /*01a8*/ 	.word	0x00006e50


	//   ....[14]....
        /*01ac*/ 	.word	0x00006e80


	//   ....[15]....
        /*01b0*/ 	.word	0x00006f90


	//   ....[16]....
        /*01b4*/ 	.word	0x00006fd0


	//   ....[17]....
        /*01b8*/ 	.word	0x00007520


	//   ....[18]....
        /*01bc*/ 	.word	0x00007540


	//   ....[19]....
        /*01c0*/ 	.word	0x00007570


	//   ....[20]....
        /*01c4*/ 	.word	0x00007590


	//   ....[21]....
        /*01c8*/ 	.word	0x000075b0


	//   ....[22]....
        /*01cc*/ 	.word	0x000075c0


	//   ....[23]....
        /*01d0*/ 	.word	0x000075d0


	//   ....[24]....
        /*01d4*/ 	.word	0x000075f0


	//   ....[25]....
        /*01d8*/ 	.word	0x00007b50


	//   ....[26]....
        /*01dc*/ 	.word	0x00007b80


	//   ....[27]....
        /*01e0*/ 	.word	0x00007ba0


	//   ....[28]....
        /*01e4*/ 	.word	0x00007bb0


	//   ....[29]....
        /*01e8*/ 	.word	0x0000de30


	//   ....[30]....
        /*01ec*/ 	.word	0x0000de60


	//   ....[31]....
        /*01f0*/ 	.word	0x0000de90


	//   ....[32]....
        /*01f4*/ 	.word	0x0000dec0


	//   ....[33]....
        /*01f8*/ 	.word	0x0000f2b0


	//   ....[34]....
        /*01fc*/ 	.word	0x0000f340


	//   ....[35]....
        /*0200*/ 	.word	0x0000f3f0


	//   ....[36]....
        /*0204*/ 	.word	0x0000f510


	//   ....[37]....
        /*0208*/ 	.word	0x00010640


	//   ....[38]....
        /*020c*/ 	.word	0x00010650


	//   ....[39]....
        /*0210*/ 	.word	0x00010660


	//   ....[40]....
        /*0214*/ 	.word	0x00010670


	//   ....[41]....
        /*0218*/ 	.word	0x00010b00


	//   ....[42]....
        /*021c*/ 	.word	0x00010b30


	//   ....[43]....
        /*0220*/ 	.word	0x00010b60


	//   ....[44]....
        /*0224*/ 	.word	0x00010ba0


	//   ....[45]....
        /*0228*/ 	.word	0x000118f0


	//   ....[46]....
        /*022c*/ 	.word	0x00011910


	//   ....[47]....
        /*0230*/ 	.word	0x00011930


	//   ....[48]....
        /*0234*/ 	.word	0x00011950


	//   ....[49]....
        /*0238*/ 	.word	0x00013240


	//   ....[50]....
        /*023c*/ 	.word	0x00013270


	//   ....[51]....
        /*0240*/ 	.word	0x00013290


	//   ....[52]....
        /*0244*/ 	.word	0x000132b0


	//   ....[53]....
        /*0248*/ 	.word	0x000134b0


	//   ....[54]....
        /*024c*/ 	.word	0x000134e0


	//   ....[55]....
        /*0250*/ 	.word	0x00013530


	//   ....[56]....
        /*0254*/ 	.word	0x00013540


	//   ....[57]....
        /*0258*/ 	.word	0x00014a90


	//   ....[58]....
        /*025c*/ 	.word	0x00014ad0


	//   ....[59]....
        /*0260*/ 	.word	0x00014b10


	//   ....[60]....
        /*0264*/ 	.word	0x00014b50


	//   ....[61]....
        /*0268*/ 	.word	0x00014d00


	//   ....[62]....
        /*026c*/ 	.word	0x00014d10


	//   ....[63]....
        /*0270*/ 	.word	0x00014e90


	//   ....[64]....
        /*0274*/ 	.word	0x00014ec0


	//   ....[65]....
        /*0278*/ 	.word	0x00015010


	//   ....[66]....
        /*027c*/ 	.word	0x00015040


	//   ....[67]....
        /*0280*/ 	.word	0x00015190


	//   ....[68]....
        /*0284*/ 	.word	0x000151b0


	//   ....[69]....
        /*0288*/ 	.word	0x00015990


	//   ....[70]....
        /*028c*/ 	.word	0x000159b0


	//   ....[71]....
        /*0290*/ 	.word	0x00015ae0


	//   ....[72]....
        /*0294*/ 	.word	0x00015b10


	//   ....[73]....
        /*0298*/ 	.word	0x00015c40


	//   ....[74]....
        /*029c*/ 	.word	0x00015c70


	//   ....[75]....
        /*02a0*/ 	.word	0x00015da0


	//   ....[76]....
        /*02a4*/ 	.word	0x00015dc0


	//----- nvinfo : EIATTR_EXIT_INSTR_OFFSETS
	.align		4
.L_326:
        /*02a8*/ 	.byte	0x04, 0x1c
        /*02aa*/ 	.short	(.L_328 - .L_327)


	//   ....[0]....
.L_327:
        /*02ac*/ 	.word	0x00000310


	//   ....[1]....
        /*02b0*/ 	.word	0x000151c0


	//   ....[2]....
        /*02b4*/ 	.word	0x00015290


	//   ....[3]....
        /*02b8*/ 	.word	0x000152f0


	//   ....[4]....
        /*02bc*/ 	.word	0x00015dd0


	//   ....[5]....
        /*02c0*/ 	.word	0x00015e80


	//   ....[6]....
        /*02c4*/ 	.word	0x00015ee0


	//----- nvinfo : EIATTR_CTAIDZ_USED
	.align		4
.L_328:
        /*02c8*/ 	.byte	0x01, 0x04
	.zero		2


	//----- nvinfo : EIATTR_MAX_THREADS
	.align		4
        /*02cc*/ 	.byte	0x04, 0x05
        /*02ce*/ 	.short	(.L_330 - .L_329)
.L_329:
        /*02d0*/ 	.word	0x00000100
        /*02d4*/ 	.word	0x00000001
        /*02d8*/ 	.word	0x00000001


	//----- nvinfo : EIATTR_CRS_STACK_SIZE
	.align		4
.L_330:
        /*02dc*/ 	.byte	0x04, 0x1e
        /*02de*/ 	.short	(.L_332 - .L_331)
.L_331:
        /*02e0*/ 	.word	0x00000000
.L_332:


//--------------------- .nv.info._ZN7cutlass13device_kernelIN5flash19enable_sm80_to_sm89INS1_16FlashAttnFwdSm80INS1_25CollectiveMainloopFwdSm80ILi8ELi2ELb0EN4cute5tupleIJNS5_1CILi128EEENS7_ILi64EEENS7_ILi192EEEEEELi192ENS_10bfloat16_tEfNS_4arch4Sm80ELb0ELb1ELb0ELb0ELb1ELb0ELb1ELb0EEENS1_21CollectiveEpilogueFwdINS6_IJS8_SA_S9_EEENS6_IJNS7_ILi1EEESI_SI_EEESC_SE_Li256ELb0ELb1ELb0ELb0EEENS1_19SingleTileSchedulerILb0ELb0ELb1ELi128EEEEEEEEEvNT_6ParamsE --------------------------
	.section	.nv.info._ZN7cutlass13device_kernelIN5flash19enable_sm80_to_sm89INS1_16FlashAttnFwdSm80INS1_25CollectiveMainloopFwdSm80ILi8ELi2ELb0EN4cute5tupleIJNS5_1CILi128EEENS7_ILi64EEENS7_ILi192EEEEEELi192ENS_10bfloat16_tEfNS_4arch4Sm80ELb0ELb1ELb0ELb0ELb1ELb0ELb1ELb0EEENS1_21CollectiveEpilogueFwdINS6_IJS8_SA_S9_EEENS6_IJNS7_ILi1EEESI_SI_EEESC_SE_Li256ELb0ELb1ELb0ELb0EEENS1_19SingleTileSchedulerILb0ELb0ELb1ELi128EEEEEEEEEvNT_6ParamsE,"",@"SHT_CUDA_INFO"
	.sectionflags	@""
	.align	4


	//----- nvinfo : EIATTR_CUDA_API_VERSION
	.align		4
        /*0000*/ 	.byte	0x04, 0x37
        /*0002*/ 	.short	(.L_334 - .L_333)
.L_333:
        /*0004*/ 	.word	0x00000082


	//----- nvinfo : EIATTR_SW2861232_WAR
	.align		4
.L_334:
        /*0008*/ 	.byte	0x01, 0x35
	.zero		2


	//----- nvinfo : EIATTR_PARAM_CBANK
	.align		4
        /*000c*/ 	.byte	0x04, 0x0a
        /*000e*/ 	.short	(.L_336 - .L_335)
	.align		4
.L_335:
        /*0010*/ 	.word	index@(.nv.constant0._ZN7cutlass13device_kernelIN5flash19enable_sm80_to_sm89INS1_16FlashAttnFwdSm80INS1_25CollectiveMainloopFwdSm80ILi8ELi2ELb0EN4cute5tupleIJNS5_1CILi128EEENS7_ILi64EEENS7_ILi192EEEEEELi192ENS_10bfloat16_tEfNS_4arch4Sm80ELb0ELb1ELb0ELb0ELb1ELb0ELb1ELb0EEENS1_21CollectiveEpilogueFwdINS6_IJS8_SA_S9_EEENS6_IJNS7_ILi1EEESI_SI_EEESC_SE_Li256ELb0ELb1ELb0ELb0EEENS1_19SingleTileSchedulerILb0ELb0ELb1ELi128EEEEEEEEEvNT_6ParamsE)
        /*0014*/ 	.short	0x0160
        /*0016*/ 	.short	0x0418


	//----- nvinfo : EIATTR_CBANK_PARAM_SIZE
	.align		4
.L_336:
        /*0018*/ 	.byte	0x03, 0x19
        /*001a*/ 	.short	0x0418


	//----- nvinfo : EIATTR_KPARAM_INFO
	.align		4
        /*001c*/ 	.byte	0x04, 0x17
        /*001e*/ 	.short	(.L_338 - .L_337)
.L_337:
        /*0020*/ 	.word	0x00000000
        /*0024*/ 	.short	0x0000
        /*0026*/ 	.short	0x0000
        /*0028*/ 	.byte	0x00, 0xf0, 0x61, 0x10


	//----- nvinfo : EIATTR_MAXREG_COUNT
	.align		4
.L_338:
        /*002c*/ 	.byte	0x03, 0x1b
        /*002e*/ 	.short	0x00ff


	//----- nvinfo : EIATTR_NUM_BARRIERS
	.align		4
        /*0030*/ 	.byte	0x02, 0x4c
        /*0032*/ 	.byte	0x02
	.zero		1


	//----- nvinfo : EIATTR_MERCURY_ISA_VERSION
	.align		4
        /*0034*/ 	.byte	0x03, 0x5f
        /*0036*/ 	.short	0x0000


	//----- nvinfo : EIATTR_COOP_GROUP_MASK_REGIDS
	.align		4
        /*0038*/ 	.byte	0x04, 0x29
        /*003a*/ 	.short	(.L_340 - .L_339)


	//   ....[0]....
.L_339:
        /*003c*/ 	.word	0xffffffff


	//   ....[1]....
        /*0040*/ 	.word	0xffffffff


	//   ....[2]....
        /*0044*/ 	.word	0xffffffff


	//   ....[3]....
        /*0048*/ 	.word	0xffffffff


	//   ....[4]....
        /*004c*/ 	.word	0xffffffff


	//   ....[5]....
        /*0050*/ 	.word	0xffffffff


	//   ....[6]....
        /*0054*/ 	.word	0xffffffff


	//   ....[7]....
        /*0058*/ 	.word	0xffffffff


	//   ....[8]....
        /*005c*/ 	.word	0xffffffff


	//   ....[9]....
        /*0060*/ 	.word	0xffffffff


	//   ....[10]....
        /*0064*/ 	.word	0xffffffff


	//   ....[11]....
        /*0068*/ 	.word	0xffffffff


	//   ....[12]....
        /*006c*/ 	.word	0xffffffff


	//   ....[13]....
        /*0070*/ 	.word	0xffffffff


	//   ....[14]....
        /*0074*/ 	.word	0xffffffff


	//   ....[15]....
        /*0078*/ 	.word	0xffffffff


	//   ....[16]....
        /*007c*/ 	.word	0xffffffff


	//   ....[17]....
        /*0080*/ 	.word	0xffffffff


	//   ....[18]....
        /*0084*/ 	.word	0xffffffff


	//   ....[19]....
        /*0088*/ 	.word	0xffffffff


	//   ....[20]....
        /*008c*/ 	.word	0xffffffff


	//   ....[21]....
        /*0090*/ 	.word	0xffffffff


	//   ....[22]....
        /*0094*/ 	.word	0xffffffff


	//   ....[23]....
        /*0098*/ 	.word	0xffffffff


	//   ....[24]....
        /*009c*/ 	.word	0xffffffff


	//   ....[25]....
        /*00a0*/ 	.word	0xffffffff


	//   ....[26]....
        /*00a4*/ 	.word	0xffffffff


	//   ....[27]....
        /*00a8*/ 	.word	0xffffffff


	//   ....[28]....
        /*00ac*/ 	.word	0xffffffff


	//   ....[29]....
        /*00b0*/ 	.word	0xffffffff


	//   ....[30]....
        /*00b4*/ 	.word	0xffffffff


	//   ....[31]....
        /*00b8*/ 	.word	0xffffffff


	//   ....[32]....
        /*00bc*/ 	.word	0xffffffff


	//   ....[33]....
        /*00c0*/ 	.word	0xffffffff


	//   ....[34]....
        /*00c4*/ 	.word	0xffffffff


	//   ....[35]....
        /*00c8*/ 	.word	0xffffffff


	//   ....[36]....
        /*00cc*/ 	.word	0xffffffff


	//   ....[37]....
        /*00d0*/ 	.word	0xffffffff


	//   ....[38]....
        /*00d4*/ 	.word	0xffffffff


	//   ....[39]....
        /*00d8*/ 	.word	0xffffffff


	//   ....[40]....
        /*00dc*/ 	.word	0xffffffff


	//   ....[41]....
        /*00e0*/ 	.word	0xffffffff


	//   ....[42]....
        /*00e4*/ 	.word	0xffffffff


	//   ....[43]....
        /*00e8*/ 	.word	0xffffffff


	//   ....[44]....
        /*00ec*/ 	.word	0xffffffff


	//   ....[45]....
        /*00f0*/ 	.word	0xffffffff


	//   ....[46]....
        /*00f4*/ 	.word	0xffffffff


	//   ....[47]....
        /*00f8*/ 	.word	0xffffffff


	//   ....[48]....
        /*00fc*/ 	.word	0xffffffff


	//   ....[49]....
        /*0100*/ 	.word	0xffffffff


	//   ....[50]....
        /*0104*/ 	.word	0xffffffff


	//   ....[51]....
        /*0108*/ 	.word	0xffffffff


	//   ....[52]....
        /*010c*/ 	.word	0xffffffff


	//   ....[53]....
        /*0110*/ 	.word	0xffffffff


	//   ....[54]....
        /*0114*/ 	.word	0xffffffff


	//   ....[55]....
        /*0118*/ 	.word	0xffffffff


	//   ....[56]....
        /*011c*/ 	.word	0xffffffff


	//   ....[57]....
        /*0120*/ 	.word	0xffffffff


	//   ....[58]....
        /*0124*/ 	.word	0xffffffff


	//   ....[59]....
        /*0128*/ 	.word	0xffffffff


	//   ....[60]....
        /*012c*/ 	.word	0xffffffff


	//   ....[61]....
        /*0130*/ 	.word	0xffffffff


	//   ....[62]....
        /*0134*/ 	.word	0xffffffff


	//   ....[63]....
        /*0138*/ 	.word	0xffffffff


	//   ....[64]....
        /*013c*/ 	.word	0xffffffff


	//   ....[65]....
        /*0140*/ 	.word	0xffffffff


	//   ....[66]....
        /*0144*/ 	.word	0xffffffff


	//   ....[67]....
        /*0148*/ 	.word	0xffffffff


	//   ....[68]....
        /*014c*/ 	.word	0xffffffff


	//   ....[69]....
        /*0150*/ 	.word	0xffffffff


	//   ....[70]....
        /*0154*/ 	.word	0xffffffff


	//   ....[71]....
        /*0158*/ 	.word	0xffffffff


	//   ....[72]....
        /*015c*/ 	.word	0xffffffff


	//   ....[73]....
        /*0160*/ 	.word	0xffffffff


	//   ....[74]....
        /*0164*/ 	.word	0xffffffff


	//   ....[75]....
        /*0168*/ 	.word	0xffffffff


	//   ....[76]....
        /*016c*/ 	.word	0xffffffff


	//   ....[77]....
        /*0170*/ 	.word	0xffffffff


	//   ....[78]....
        /*0174*/ 	.word	0xffffffff


	//   ....[79]....
        /*0178*/ 	.word	0xffffffff


	//   ....[80]....
        /*017c*/ 	.word	0xffffffff


	//   ....[81]....
        /*0180*/ 	.word	0xffffffff


	//   ....[82]....
        /*0184*/ 	.word	0xffffffff


	//   ....[83]....
        /*0188*/ 	.word	0xffffffff


	//   ....[84]....
        /*018c*/ 	.word	0xffffffff


	//   ....[85]....
        /*0190*/ 	.word	0xffffffff


	//   ....[86]....
        /*0194*/ 	.word	0xffffffff


	//   ....[87]....
        /*0198*/ 	.word	0xffffffff


	//   ....[88]....
        /*019c*/ 	.word	0xffffffff


	//   ....[89]....
        /*01a0*/ 	.word	0xffffffff


	//   ....[90]....
        /*01a4*/ 	.word	0xffffffff


	//   ....[91]....
        /*01a8*/ 	.word	0xffffffff


	//   ....[92]....
        /*01ac*/ 	.word	0xffffffff


	//   ....[93]....
        /*01b0*/ 	.word	0xffffffff


	//   ....[94]....
        /*01b4*/ 	.word	0xffffffff


	//   ....[95]....
        /*01b8*/ 	.word	0xffffffff


	//   ....[96]....
        /*01bc*/ 	.word	0xffffffff


	//   ....[97]....
        /*01c0*/ 	.word	0xffffffff


	//----- nvinfo : EIATTR_COOP_GROUP_INSTR_OFFSETS
	.align		4
.L_340:
        /*01c4*/ 	.byte	0x04, 0x28
        /*01c6*/ 	.short	(.L_342 - .L_341)


	//   ....[0]....
.L_341:
        /*01c8*/ 	.word	0x00000c90


	//   ....[1]....
        /*01cc*/ 	.word	0x00000cd0


	//   ....[2]....
        /*01d0*/ 	.word	0x00000d10


	//   ....[3]....
        /*01d4*/ 	.word	0x00000d40


	//   ....[4]....
        /*01d8*/ 	.word	0x00000d90


	//   ....[5]....
        /*01dc*/ 	.word	0x00000dc0


	//   ....[6]....
        /*01e0*/ 	.word	0x00000df0


	//   ....[7]....
        /*01e4*/ 	.word	0x00000f70


	//   ....[8]....
        /*01e8*/ 	.word	0x00001400


	//   ....[9]....
        /*01ec*/ 	.word	0x00001430


	//   ....[10]....
        /*01f0*/ 	.word	0x00001480


	//   ....[11]....
        /*01f4*/ 	.word	0x000014a0


	//   ....[12]....
        /*01f8*/ 	.word	0x00001550


	//   ....[13]....
        /*01fc*/ 	.word	0x00001570


	//   ....[14]....
        /*0200*/ 	.word	0x00001590


	//   ....[15]....
        /*0204*/ 	.word	0x000015b0


	//   ....[16]....
        /*0208*/ 	.word	0x00001b90


	//   ....[17]....
        /*020c*/ 	.word	0x00001bb0


	//   ....[18]....
        /*0210*/ 	.word	0x00001c10


	//   ....[19]....
        /*0214*/ 	.word	0x00001c30


	//   ....[20]....
        /*0218*/ 	.word	0x00002170


	//   ....[21]....
        /*021c*/ 	.word	0x000021a0


	//   ....[22]....
        /*0220*/ 	.word	0x000021c0


	//   ....[23]....
        /*0224*/ 	.word	0x00002220


	//   ....[24]....
        /*0228*/ 	.word	0x00002e60


	//   ....[25]....
        /*022c*/ 	.word	0x00003090


	//   ....[26]....
        /*0230*/ 	.word	0x000038c0


	//   ....[27]....
        /*0234*/ 	.word	0x00003a70


	//   ....[28]....
        /*0238*/ 	.word	0x00003c30


	//   ....[29]....
        /*023c*/ 	.word	0x00003d30


	//   ....[30]....
        /*0240*/ 	.word	0x00004df0


	//   ....[31]....
        /*0244*/ 	.word	0x00004e10


	//   ....[32]....
        /*0248*/ 	.word	0x00004e30


	//   ....[33]....
        /*024c*/ 	.word	0x00004e40


	//   ....[34]....
        /*0250*/ 	.word	0x000054b0


	//   ....[35]....
        /*0254*/ 	.word	0x000054d0


	//   ....[36]....
        /*0258*/ 	.word	0x000054f0


	//   ....[37]....
        /*025c*/ 	.word	0x00005550


	//   ....[38]....
        /*0260*/ 	.word	0x000057e0


	//   ....[39]....
        /*0264*/ 	.word	0x000062c0


	//   ....[40]....
        /*0268*/ 	.word	0x000069f0


	//   ....[41]....
        /*026c*/ 	.word	0x00006aa0


	//   ....[42]....
        /*0270*/ 	.word	0x00006d30


	//   ....[43]....
        /*0274*/ 	.word	0x00006ea0


	//   ....[44]....
        /*0278*/ 	.word	0x00008670


	//   ....[45]....
        /*027c*/ 	.word	0x00008690


	//   ....[46]....
        /*0280*/ 	.word	0x000086b0


	//   ....[47]....
        /*0284*/ 	.word	0x00008720


	//   ....[48]....
        /*0288*/ 	.word	0x00008e50


	//   ....[49]....
        /*028c*/ 	.word	0x00008e70


	//   ....[50]....
        /*0290*/ 	.word	0x00008e90


	//   ....[51]....
        /*0294*/ 	.word	0x00008f00


	//   ....[52]....
        /*0298*/ 	.word	0x00009c00


	//   ....[53]....
        /*029c*/ 	.word	0x00009c20


	//   ....[54]....
        /*02a0*/ 	.word	0x00009c40


	//   ....[55]....
        /*02a4*/ 	.word	0x00009c60


	//   ....[56]....
        /*02a8*/ 	.word	0x0000b570


	//   ....[57]....
        /*02ac*/ 	.word	0x0000b580


	//   ....[58]....
        /*02b0*/ 	.word	0x0000b590


	//   ....[59]....
        /*02b4*/ 	.word	0x0000b600


	//   ....[60]....
        /*02b8*/ 	.word	0x0000bad0


	//   ....[61]....
        /*02bc*/ 	.word	0x0000bae0


	//   ....[62]....
        /*02c0*/ 	.word	0x0000baf0


	//   ....[63]....
        /*02c4*/ 	.word	0x0000bb70


	//   ....[64]....
        /*02c8*/ 	.word	0x0000c590


	//   ....[65]....
        /*02cc*/ 	.word	0x0000c880


	//   ....[66]....
        /*02d0*/ 	.word	0x0000cfb0


	//   ....[67]....
        /*02d4*/ 	.word	0x0000d280


	//   ....[68]....
        /*02d8*/ 	.word	0x0000d2d0


	//   ....[69]....
        /*02dc*/ 	.word	0x0000d380


	//   ....[70]....
        /*02e0*/ 	.word	0x0000ec00


	//   ....[71]....
        /*02e4*/ 	.word	0x0000ec10


	//   ....[72]....
        /*02e8*/ 	.word	0x0000ec20


	//   ....[73]....
        /*02ec*/ 	.word	0x0000ec90


	//   ....[74]....
        /*02f0*/ 	.word	0x0000ee30


	//   ....[75]....
        /*02f4*/ 	.word	0x0000ee60


	//   ....[76]....
        /*02f8*/ 	.word	0x0000eea0


	//   ....[77]....
        /*02fc*/ 	.word	0x0000eeb0


	//   ....[78]....
        /*0300*/ 	.word	0x00010440


	//   ....[79]....
        /*0304*/ 	.word	0x00010450


	//   ....[80]....
        /*0308*/ 	.word	0x00010470


	//   ....[81]....
        /*030c*/ 	.word	0x00010480


	//   ....[82]....
        /*0310*/ 	.word	0x00010490


	//   ....[83]....
        /*0314*/ 	.word	0x00010580


	//   ....[84]....
        /*0318*/ 	.word	0x00010700


	//   ....[85]....
        /*031c*/ 	.word	0x00010730


	//   ....[86]....
        /*0320*/ 	.word	0x00010880


	//   ....[87]....
        /*0324*/ 	.word	0x000108b0


	//   ....[88]....
        /*0328*/ 	.word	0x00010a00


	//   ....[89]....
        /*032c*/ 	.word	0x00010a20


	//   ....[90]....
        /*0330*/ 	.word	0x000110f0


	//   ....[91]....
        /*0334*/ 	.word	0x00011110


	//   ....[92]....
        /*0338*/ 	.word	0x00011240


	//   ....[93]....
        /*033c*/ 	.word	0x00011270


	//   ....[94]....
        /*0340*/ 	.word	0x000113a0


	//   ....[95]....
        /*0344*/ 	.word	0x000113d0


	//   ....[96]....
        /*0348*/ 	.word	0x00011500


	//   ....[97]....
        /*034c*/ 	.word	0x00011520


	//----- nvinfo : EIATTR_EXIT_INSTR_OFFSETS
	.align		4
.L_342:
        /*0350*/ 	.byte	0x04, 0x1c
        /*0352*/ 	.short	(.L_344 - .L_343)


	//   ....[0]....
.L_343:
        /*0354*/ 	.word	0x00000030


	//   ....[1]....
        /*0358*/ 	.word	0x00010a30


	//   ....[2]....
        /*035c*/ 	.word	0x00010b00


	//   ....[3]....
        /*0360*/ 	.word	0x00010b60


	//   ....[4]....
        /*0364*/ 	.word	0x00011530


	//   ....[5]....
        /*0368*/ 	.word	0x000115e0


	//   ....[6]....
        /*036c*/ 	.word	0x00011640


	//----- nvinfo : EIATTR_CTAIDZ_USED
	.align		4
.L_344:
        /*0370*/ 	.byte	0x01, 0x04
	.zero		2


	//----- nvinfo : EIATTR_MAX_THREADS
	.align		4
        /*0374*/ 	.byte	0x04, 0x05
        /*0376*/ 	.short	(.L_346 - .L_345)
.L_345:
        /*0378*/ 	.word	0x00000100
        /*037c*/ 	.word	0x00000001
        /*0380*/ 	.word	0x00000001


	//----- nvinfo : EIATTR_CRS_STACK_SIZE
	.align		4
.L_346:
        /*0384*/ 	.byte	0x04, 0x1e
        /*0386*/ 	.short	(.L_348 - .L_347)
.L_347:
        /*0388*/ 	.word	0x00000000
.L_348:


//--------------------- .nv.info._ZN7cutlass13device_kernelIN5flash19enable_sm80_to_sm89INS1_16FlashAttnFwdSm80INS1_25CollectiveMainloopFwdSm80ILi8ELi2ELb0EN4cute5tupleIJNS5_1CILi128EEENS7_ILi64EEENS7_ILi192EEEEEELi192ENS_10bfloat16_tEfNS_4arch4Sm80ELb0ELb1ELb0ELb1ELb1ELb0ELb1ELb0EEENS1_21CollectiveEpilogueFwdINS6_IJS8_SA_S9_EEENS6_IJNS7_ILi1EEESI_SI_EEESC_SE_Li256ELb1ELb1ELb0ELb0EEENS1_19SingleTileSchedulerILb1ELb0ELb1ELi128EEEEEEEEEvNT_6ParamsE --------------------------
	.section	.nv.info._ZN7cutlass13device_kernelIN5flash19enable_sm80_to_sm89INS1_16FlashAttnFwdSm80INS1_25CollectiveMainloopFwdSm80ILi8ELi2ELb0EN4cute5tupleIJNS5_1CILi128EEENS7_ILi64EEENS7_ILi192EEEEEELi192ENS_10bfloat16_tEfNS_4arch4Sm80ELb0ELb1ELb0ELb1ELb1ELb0ELb1ELb0EEENS1_21CollectiveEpilogueFwdINS6_IJS8_SA_S9_EEENS6_IJNS7_ILi1EEESI_SI_EEESC_SE_Li256ELb1ELb1ELb0ELb0EEENS1_19SingleTileSchedulerILb1ELb0ELb1ELi128EEEEEEEEEvNT_6ParamsE,"",@"SHT_CUDA_INFO"
	.sectionflags	@""
	.align	4


	//----- nvinfo : EIATTR_CUDA_API_VERSION
	.align		4
        /*0000*/ 	.byte	0x04, 0x37
        /*0002*/ 	.short	(.L_350 - .L_349)
.L_349:
        /*0004*/ 	.word	0x00000082


	//----- nvinfo : EIATTR_SW2861232_WAR
	.align		4
.L_350:
        /*0008*/ 	.byte	0x01, 0x35
	.zero		2


	//----- nvinfo : EIATTR_PARAM_CBANK
	.align		4
        /*000c*/ 	.byte	0x04, 0x0a
        /*000e*/ 	.short	(.L_352 - .L_351)
	.align		4
.L_351:
        /*0010*/ 	.word	index@(.nv.constant0._ZN7cutlass13device_kernelIN5flash19enable_sm80_to_sm89INS1_16FlashAttnFwdSm80INS1_25CollectiveMainloopFwdSm80ILi8ELi2ELb0EN4cute5tupleIJNS5_1CILi128EEENS7_ILi64EEENS7_ILi192EEEEEELi192ENS_10bfloat16_tEfNS_4arch4Sm80ELb0ELb1ELb0ELb1ELb1ELb0ELb1ELb0EEENS1_21CollectiveEpilogueFwdINS6_IJS8_SA_S9_EEENS6_IJNS7_ILi1EEESI_SI_EEESC_SE_Li256ELb1ELb1ELb0ELb0EEENS1_19SingleTileSchedulerILb1ELb0ELb1ELi128EEEEEEEEEvNT_6ParamsE)
        /*0014*/ 	.short	0x0160
        /*0016*/ 	.short	0x0418


	//----- nvinfo : EIATTR_CBANK_PARAM_SIZE
	.align		4
.L_352:
        /*0018*/ 	.byte	0x03, 0x19
        /*001a*/ 	.short	0x0418


	//----- nvinfo : EIATTR_KPARAM_INFO
	.align		4
        /*001c*/ 	.byte	0x04, 0x17
        /*001e*/ 	.short	(.L_354 - .L_353)
.L_353:
        /*0020*/ 	.word	0x00000000
        /*0024*/ 	.short	0x0000
        /*0026*/ 	.short	0x0000
        /*0028*/ 	.byte	0x00, 0xf0, 0x61, 0x10


	//----- nvinfo : EIATTR_MAXREG_COUNT
	.align		4
.L_354:
        /*002c*/ 	.byte	0x03, 0x1b
        /*002e*/ 	.short	0x00ff


	//----- nvinfo : EIATTR_NUM_BARRIERS
	.align		4
        /*0030*/ 	.byte	0x02, 0x4c
        /*0032*/ 	.byte	0x02
	.zero		1


	//----- nvinfo : EIATTR_MERCURY_ISA_VERSION
	.align		4
        /*0034*/ 	.byte	0x03, 0x5f
        /*0036*/ 	.short	0x0000


	//----- nvinfo : EIATTR_COOP_GROUP_MASK_REGIDS
	.align		4
        /*0038*/ 	.byte	0x04, 0x29
        /*003a*/ 	.short	(.L_356 - .L_355)


	//   ....[0]....
.L_355:
        /*003c*/ 	.word	0xffffffff


	//   ....[1]....
        /*0040*/ 	.word	0xffffffff


	//   ....[2]....
        /*0044*/ 	.word	0xffffffff


	//   ....[3]....
        /*0048*/ 	.word	0xffffffff


	//   ....[4]....
        /*004c*/ 	.word	0xffffffff


	//   ....[5]....
        /*0050*/ 	.word	0xffffffff


	//   ....[6]....
        /*0054*/ 	.word	0xffffffff


	//   ....[7]....
        /*0058*/ 	.word	0xffffffff


	//   ....[8]....
        /*005c*/ 	.word	0xffffffff


	//   ....[9]....
        /*0060*/ 	.word	0xffffffff


	//   ....[10]....
        /*0064*/ 	.word	0xffffffff


	//   ....[11]....
        /*0068*/ 	.word	0xffffffff


	//   ....[12]....
        /*006c*/ 	.word	0xffffffff


	//   ....[13]....
        /*0070*/ 	.word	0xffffffff


	//   ....[14]....
        /*0074*/ 	.word	0xffffffff


	//   ....[15]....
        /*0078*/ 	.word	0xffffffff


	//   ....[16]....
        /*007c*/ 	.word	0xffffffff


	//   ....[17]....
        /*0080*/ 	.word	0xffffffff


	//   ....[18]....
        /*0084*/ 	.word	0xffffffff


	//   ....[19]....
        /*0088*/ 	.word	0xffffffff


	//   ....[20]....
        /*008c*/ 	.word	0xffffffff


	//   ....[21]....
        /*0090*/ 	.word	0xffffffff


	//   ....[22]....
        /*0094*/ 	.word	0xffffffff


	//   ....[23]....
        /*0098*/ 	.word	0xffffffff


	//   ....[24]....
        /*009c*/ 	.word	0xffffffff


	//   ....[25]....
        /*00a0*/ 	.word	0xffffffff


	//   ....[26]....
        /*00a4*/ 	.word	0xffffffff


	//   ....[27]....
        /*00a8*/ 	.word	0xffffffff


	//   ....[28]....
        /*00ac*/ 	.word	0xffffffff


	//   ....[29]....
        /*00b0*/ 	.word	0xffffffff


	//   ....[30]....
        /*00b4*/ 	.word	0xffffffff


	//   ....[31]....
        /*00b8*/ 	.word	0xffffffff


	//   ....[32]....
        /*00bc*/ 	.word	0xffffffff


	//   ....[33]....
        /*00c0*/ 	.word	0xffffffff


	//   ....[34]....
        /*00c4*/ 	.word	0xffffffff


	//   ....[35]....
        /*00c8*/ 	.word	0xffffffff


	//   ....[36]....
        /*00cc*/ 	.word	0xffffffff


	//   ....[37]....
        /*00d0*/ 	.word	0xffffffff


	//   ....[38]....
        /*00d4*/ 	.word	0xffffffff


	//   ....[39]....
        /*00d8*/ 	.word	0xffffffff


	//   ....[40]....
        /*00dc*/ 	.word	0xffffffff


	//   ....[41]....
        /*00e0*/ 	.word	0xffffffff


	//   ....[42]....
        /*00e4*/ 	.word	0xffffffff


	//   ....[43]....
        /*00e8*/ 	.word	0xffffffff


	//   ....[44]....
        /*00ec*/ 	.word	0xffffffff


	//   ....[45]....
        /*00f0*/ 	.word	0xffffffff


	//   ....[46]....
        /*00f4*/ 	.word	0xffffffff


	//   ....[47]....
        /*00f8*/ 	.word	0xffffffff


	//   ....[48]....
        /*00fc*/ 	.word	0xffffffff


	//   ....[49]....
        /*0100*/ 	.word	0xffffffff


	//   ....[50]....
        /*0104*/ 	.word	0xffffffff


	//   ....[51]....
        /*0108*/ 	.word	0xffffffff


	//   ....[52]....
        /*010c*/ 	.word	0xffffffff


	//   ....[53]....
        /*0110*/ 	.word	0xffffffff


	//   ....[54]....
        /*0114*/ 	.word	0xffffffff


	//   ....[55]....
        /*0118*/ 	.word	0xffffffff


	//   ....[56]....
        /*011c*/ 	.word	0xffffffff


	//   ....[57]....
        /*0120*/ 	.word	0xffffffff


	//   ....[58]....
        /*0124*/ 	.word	0xffffffff


	//   ....[59]....
        /*0128*/ 	.word	0xffffffff


	//   ....[60]....
        /*012c*/ 	.word	0xffffffff


	//   ....[61]....
        /*0130*/ 	.word	0xffffffff


	//   ....[62]....
        /*0134*/ 	.word	0xffffffff


	//   ....[63]....
        /*0138*/ 	.word	0xffffffff


	//   ....[64]....
        /*013c*/ 	.word	0xffffffff


	//   ....[65]....
        /*0140*/ 	.word	0xffffffff


	//   ....[66]....
        /*0144*/ 	.word	0xffffffff


	//   ....[67]....
        /*0148*/ 	.word	0xffffffff


	//   ....[68]....
        /*014c*/ 	.word	0xffffffff


	//   ....[69]....
        /*0150*/ 	.word	0xffffffff


	//   ....[70]....
        /*0154*/ 	.word	0xffffffff


	//   ....[71]....
        /*0158*/ 	.word	0xffffffff


	//   ....[72]....
        /*015c*/ 	.word	0xffffffff


	//   ....[73]....
        /*0160*/ 	.word	0xffffffff


	//   ....[74]....
        /*0164*/ 	.word	0xffffffff


	//   ....[75]....
        /*0168*/ 	.word	0xffffffff


	//   ....[76]....
        /*016c*/ 	.word	0xffffffff


	//   ....[77]....
        /*0170*/ 	.word	0xffffffff


	//   ....[78]....
        /*0174*/ 	.word	0xffffffff


	//   ....[79]....
        /*0178*/ 	.word	0xffffffff


	//   ....[80]....
        /*017c*/ 	.word	0xffffffff


	//   ....[81]....
        /*0180*/ 	.word	0xffffffff


	//   ....[82]....
        /*0184*/ 	.word	0xffffffff


	//   ....[83]....
        /*0188*/ 	.word	0xffffffff


	//   ....[84]....
        /*018c*/ 	.word	0xffffffff


	//   ....[85]....
        /*0190*/ 	.word	0xffffffff


	//   ....[86]....
        /*0194*/ 	.word	0xffffffff


	//   ....[87]....
        /*0198*/ 	.word	0xffffffff


	//   ....[88]....
        /*019c*/ 	.word	0xffffffff


	//   ....[89]....
        /*01a0*/ 	.word	0xffffffff


	//   ....[90]....
        /*01a4*/ 	.word	0xffffffff


	//   ....[91]....
        /*01a8*/ 	.word	0xffffffff


	//   ....[92]....
        /*01ac*/ 	.word	0xffffffff


	//   ....[93]....
        /*01b0*/ 	.word	0xffffffff


	//   ....[94]....
        /*01b4*/ 	.word	0xffffffff


	//   ....[95]....
        /*01b8*/ 	.word	0xffffffff


	//   ....[96]....
        /*01bc*/ 	.word	0xffffffff


	//   ....[97]....
        /*01c0*/ 	.word	0xffffffff


	//   ....[98]....
        /*01c4*/ 	.word	0xffffffff


	//----- nvinfo : EIATTR_COOP_GROUP_INSTR_OFFSETS
	.align		4
.L_356:
        /*01c8*/ 	.byte	0x04, 0x28
        /*01ca*/ 	.short	(.L_358 - .L_357)


	//   ....[0]....
.L_357:
        /*01cc*/ 	.word	0x00000090


	//   ....[1]....
        /*01d0*/ 	.word	0x00001570


	//   ....[2]....
        /*01d4*/ 	.word	0x000015b0


	//   ....[3]....
        /*01d8*/ 	.word	0x000017d0


	//   ....[4]....
        /*01dc*/ 	.word	0x00001800


	//   ....[5]....
        /*01e0*/ 	.word	0x00001920


	//   ....[6]....
        /*01e4*/ 	.word	0x00001950


	//   ....[7]....
        /*01e8*/ 	.word	0x00001a60


	//   ....[8]....
        /*01ec*/ 	.word	0x00001aa0


	//   ....[9]....
        /*01f0*/ 	.word	0x00001ff0


	//   ....[10]....
        /*01f4*/ 	.word	0x00002010


	//   ....[11]....
        /*01f8*/ 	.word	0x00002040


	//   ....[12]....
        /*01fc*/ 	.word	0x00002070


	//   ....[13]....
        /*0200*/ 	.word	0x00002080


	//   ....[14]....
        /*0204*/ 	.word	0x00002090


	//   ....[15]....
        /*0208*/ 	.word	0x000021d0


	//   ....[16]....
        /*020c*/ 	.word	0x000021e0


	//   ....[17]....
        /*0210*/ 	.word	0x00002630


	//   ....[18]....
        /*0214*/ 	.word	0x00002660


	//   ....[19]....
        /*0218*/ 	.word	0x00002670


	//   ....[20]....
        /*021c*/ 	.word	0x00002680


	//   ....[21]....
        /*0220*/ 	.word	0x00002b00


	//   ....[22]....
        /*0224*/ 	.word	0x00002b30


	//   ....[23]....
        /*0228*/ 	.word	0x00002b40


	//   ....[24]....
        /*022c*/ 	.word	0x00002b50


	//   ....[25]....
        /*0230*/ 	.word	0x000035e0


	//   ....[26]....
        /*0234*/ 	.word	0x00003a00


	//   ....[27]....
        /*0238*/ 	.word	0x000044d0


	//   ....[28]....
        /*023c*/ 	.word	0x000044f0


	//   ....[29]....
        /*0240*/ 	.word	0x00004510


	//   ....[30]....
        /*0244*/ 	.word	0x00004620


	//   ....[31]....
        /*0248*/ 	.word	0x00005750


	//   ....[32]....
        /*024c*/ 	.word	0x00005780


	//   ....[33]....
        /*0250*/ 	.word	0x000057a0


	//   ....[34]....
        /*0254*/ 	.word	0x000057b0


	//   ....[35]....
        /*0258*/ 	.word	0x00005e50


	//   ....[36]....
        /*025c*/ 	.word	0x00005e60


	//   ....[37]....
        /*0260*/ 	.word	0x00005e70


	//   ....[38]....
        /*0264*/ 	.word	0x00005e80


	//   ....[39]....
        /*0268*/ 	.word	0x00006a10


	//   ....[40]....
        /*026c*/ 	.word	0x00006c30


	//   ....[41]....
        /*0270*/ 	.word	0x000075c0


	//   ....[42]....
        /*0274*/ 	.word	0x00007650


	//   ....[43]....
        /*0278*/ 	.word	0x00007670


	//   ....[44]....
        /*027c*/ 	.word	0x00007690


	//   ....[45]....
        /*0280*/ 	.word	0x00008fe0


	//   ....[46]....
        /*0284*/ 	.word	0x00009000


	//   ....[47]....
        /*0288*/ 	.word	0x00009010


	//   ....[48]....
        /*028c*/ 	.word	0x00009020


	//   ....[49]....
        /*0290*/ 	.word	0x000097a0


	//   ....[50]....
        /*0294*/ 	.word	0x000097b0


	//   ....[51]....
        /*0298*/ 	.word	0x000097c0


	//   ....[52]....
        /*029c*/ 	.word	0x000097d0


	//   ....[53]....
        /*02a0*/ 	.word	0x0000a530


	//   ....[54]....
        /*02a4*/ 	.word	0x0000a550


	//   ....[55]....
        /*02a8*/ 	.word	0x0000a570


	//   ....[56]....
        /*02ac*/ 	.word	0x0000a590


	//   ....[57]....
        /*02b0*/ 	.word	0x0000be90


	//   ....[58]....
        /*02b4*/ 	.word	0x0000beb0


	//   ....[59]....
        /*02b8*/ 	.word	0x0000bec0


	//   ....[60]....
        /*02bc*/ 	.word	0x0000bed0


	//   ....[61]....
        /*02c0*/ 	.word	0x0000c3f0


	//   ....[62]....
        /*02c4*/ 	.word	0x0000c400


	//   ....[63]....
        /*02c8*/ 	.word	0x0000c410


	//   ....[64]....
        /*02cc*/ 	.word	0x0000c420


	//   ....[65]....
        /*02d0*/ 	.word	0x0000ce70


	//   ....[66]....
        /*02d4*/ 	.word	0x0000d2c0


	//   ....[67]....
        /*02d8*/ 	.word	0x0000da90


	//   ....[68]....
        /*02dc*/ 	.word	0x0000dbd0


	//   ....[69]....
        /*02e0*/ 	.word	0x0000dbe0


	//   ....[70]....
        /*02e4*/ 	.word	0x0000dc00


	//   ....[71]....
        /*02e8*/ 	.word	0x0000f4f0


	//   ....[72]....
        /*02ec*/ 	.word	0x0000f510


	//   ....[73]....
        /*02f0*/ 	.word	0x0000f530


	//   ....[74]....
        /*02f4*/ 	.word	0x0000f540


	//   ....[75]....
        /*02f8*/ 	.word	0x0000f710


	//   ....[76]....
        /*02fc*/ 	.word	0x0000f730


	//   ....[77]....
        /*0300*/ 	.word	0x0000f770


	//   ....[78]....
        /*0304*/ 	.word	0x0000f780


	//   ....[79]....
        /*0308*/ 	.word	0x00010d90


	//   ....[80]....
        /*030c*/ 	.word	0x00010dd0


	//   ....[81]....
        /*0310*/ 	.word	0x00010e60


	//   ....[82]....
        /*0314*/ 	.word	0x00010ea0


	//   ....[83]....
        /*0318*/ 	.word	0x000110b0


	//   ....[84]....
        /*031c*/ 	.word	0x000110c0


	//   ....[85]....
        /*0320*/ 	.word	0x00011240


	//   ....[86]....
        /*0324*/ 	.word	0x00011270


	//   ....[87]....
        /*0328*/ 	.word	0x000113c0


	//   ....[88]....
        /*032c*/ 	.word	0x000113f0


	//   ....[89]....
        /*0330*/ 	.word	0x00011540


	//   ....[90]....
        /*0334*/ 	.word	0x00011560


	//   ....[91]....
        /*0338*/ 	.word	0x00011ea0


	//   ....[92]....
        /*033c*/ 	.word	0x00011eb0


	//   ....[93]....
        /*0340*/ 	.word	0x00011fe0


	//   ....[94]....
        /*0344*/ 	.word	0x00012010


	//   ....[95]....
        /*0348*/ 	.word	0x00012140


	//   ....[96]....
        /*034c*/ 	.word	0x00012170


	//   ....[97]....
        /*0350*/ 	.word	0x000122a0


	//   ....[98]....
        /*0354*/ 	.word	0x000122c0


	//----- nvinfo : EIATTR_EXIT_INSTR_OFFSETS
	.align		4
.L_358:
        /*0358*/ 	.byte	0x04, 0x1c
        /*035a*/ 	.short	(.L_360 - .L_359)


	//   ....[0]....
.L_359:
        /*035c*/ 	.word	0x00000440


	//   ....[1]....
        /*0360*/ 	.word	0x00011570


	//   ....[2]....
        /*0364*/ 	.word	0x00011640


	//   ....[3]....
        /*0368*/ 	.word	0x000116a0


	//   ....[4]....
        /*036c*/ 	.word	0x000122d0


	//   ....[5]....
        /*0370*/ 	.word	0x00012380


	//   ....[6]....
        /*0374*/ 	.word	0x000123e0


	//----- nvinfo : EIATTR_CTAIDZ_USED
	.align		4
.L_360:
        /*0378*/ 	.byte	0x01, 0x04
	.zero		2


	//----- nvinfo : EIATTR_MAX_THREADS
	.align		4
        /*037c*/ 	.byte	0x04, 0x05
        /*037e*/ 	.short	(.L_362 - .L_361)
.L_361:
        /*0380*/ 	.word	0x00000100
        /*0384*/ 	.word	0x00000001
        /*0388*/ 	.word	0x00000001


	//----- nvinfo : EIATTR_CRS_STACK_SIZE
	.align		4
.L_362:
        /*038c*/ 	.byte	0x04, 0x1e
        /*038e*/ 	.short	(.L_364 - .L_363)
.L_363:
        /*0390*/ 	.word	0x00000000
.L_364:


//--------------------- .nv.info._ZN7cutlass13device_kernelIN5flash19enable_sm80_to_sm89INS1_16FlashAttnFwdSm80INS1_25CollectiveMainloopFwdSm80ILi8ELi2ELb0EN4cute5tupleIJNS5_1CILi128EEENS7_ILi64EEENS7_ILi192EEEEEELi192ENS_10bfloat16_tEfNS_4arch4Sm80ELb0ELb1ELb0ELb1ELb1ELb1ELb1ELb0EEENS1_21CollectiveEpilogueFwdINS6_IJS8_SA_S9_EEENS6_IJNS7_ILi1EEESI_SI_EEESC_SE_Li256ELb1ELb1ELb0ELb0EEENS1_19SingleTileSchedulerILb1ELb0ELb1ELi128EEEEEEEEEvNT_6ParamsE --------------------------
	.section	.nv.info._ZN7cutlass13device_kernelIN5flash19enable_sm80_to_sm89INS1_16FlashAttnFwdSm80INS1_25CollectiveMainloopFwdSm80ILi8ELi2ELb0EN4cute5tupleIJNS5_1CILi128EEENS7_ILi64EEENS7_ILi192EEEEEELi192ENS_10bfloat16_tEfNS_4arch4Sm80ELb0ELb1ELb0ELb1ELb1ELb1ELb1ELb0EEENS1_21CollectiveEpilogueFwdINS6_IJS8_SA_S9_EEENS6_IJNS7_ILi1EEESI_SI_EEESC_SE_Li256ELb1ELb1ELb0ELb0EEENS1_19SingleTileSchedulerILb1ELb0ELb1ELi128EEEEEEEEEvNT_6ParamsE,"",@"SHT_CUDA_INFO"
	.sectionflags	@""
	.align	4


	//----- nvinfo : EIATTR_CUDA_API_VERSION
	.align		4
        /*0000*/ 	.byte	0x04, 0x37
        /*0002*/ 	.short	(.L_366 - .L_365)
.L_365:
        /*0004*/ 	.word	0x00000082


	//----- nvinfo : EIATTR_SW2861232_WAR
	.align		4
.L_366:
        /*0008*/ 	.byte	0x01, 0x35
	.zero		2


	//----- nvinfo : EIATTR_PARAM_CBANK
	.align		4
        /*000c*/ 	.byte	0x04, 0x0a
        /*000e*/ 	.short	(.L_368 - .L_367)
	.align		4
.L_367:
        /*0010*/ 	.word	index@(.nv.constant0._ZN7cutlass13device_kernelIN5flash19enable_sm80_to_sm89INS1_16FlashAttnFwdSm80INS1_25CollectiveMainloopFwdSm80ILi8ELi2ELb0EN4cute5tupleIJNS5_1CILi128EEENS7_ILi64EEENS7_ILi192EEEEEELi192ENS_10bfloat16_tEfNS_4arch4Sm80ELb0ELb1ELb0ELb1ELb1ELb1ELb1ELb0EEENS1_21CollectiveEpilogueFwdINS6_IJS8_SA_S9_EEENS6_IJNS7_ILi1EEESI_SI_EEESC_SE_Li256ELb1ELb1ELb0ELb0EEENS1_19SingleTileSchedulerILb1ELb0ELb1ELi128EEEEEEEEEvNT_6ParamsE)
        /*0014*/ 	.short	0x0160
        /*0016*/ 	.short	0x0418


	//----- nvinfo : EIATTR_CBANK_PARAM_SIZE
	.align		4
.L_368:
        /*0018*/ 	.byte	0x03, 0x19
        /*001a*/ 	.short	0x0418


	//----- nvinfo : EIATTR_KPARAM_INFO
	.align		4
        /*001c*/ 	.byte	0x04, 0x17
        /*001e*/ 	.short	(.L_370 - .L_369)
.L_369:
        /*0020*/ 	.word	0x00000000
        /*0024*/ 	.short	0x0000
        /*0026*/ 	.short	0x0000
        /*0028*/ 	.byte	0x00, 0xf0, 0x61, 0x10


	//----- nvinfo : EIATTR_MAXREG_COUNT
	.align		4
.L_370:
        /*002c*/ 	.byte	0x03, 0x1b
        /*002e*/ 	.short	0x00ff


	//----- nvinfo : EIATTR_NUM_BARRIERS
	.align		4
        /*0030*/ 	.byte	0x02, 0x4c
        /*0032*/ 	.byte	0x02
	.zero		1


	//----- nvinfo : EIATTR_MERCURY_ISA_VERSION
	.align		4
        /*0034*/ 	.byte	0x03, 0x5f
        /*0036*/ 	.short	0x0000


	//----- nvinfo : EIATTR_COOP_GROUP_MASK_REGIDS
	.align		4
        /*0038*/ 	.byte	0x04, 0x29
        /*003a*/ 	.short	(.L_372 - .L_371)


	//   ....[0]....
.L_371:
        /*003c*/ 	.word	0xffffffff


	//   ....[1]....
        /*0040*/ 	.word	0xffffffff


	//   ....[2]....
        /*0044*/ 	.word	0xffffffff


	//   ....[3]....
        /*0048*/ 	.word	0xffffffff


	//   ....[4]....
        /*004c*/ 	.word	0xffffffff


	//   ....[5]....
        /*0050*/ 	.word	0xffffffff


	//   ....[6]....
        /*0054*/ 	.word	0xffffffff


	//   ....[7]....
        /*0058*/ 	.word	0xffffffff


	//   ....[8]....
        /*005c*/ 	.word	0xffffffff


	//   ....[9]....
        /*0060*/ 	.word	0xffffffff


	//   ....[10]....
        /*0064*/ 	.word	0xffffffff


	//   ....[11]....
        /*0068*/ 	.word	0xffffffff


	//   ....[12]....
        /*006c*/ 	.word	0xffffffff


	//   ....[13]....
        /*0070*/ 	.word	0xffffffff


	//   ....[14]....
        /*0074*/ 	.word	0xffffffff


	//   ....[15]....
        /*0078*/ 	.word	0xffffffff


	//   ....[16]....
        /*007c*/ 	.word	0xffffffff


	//   ....[17]....
        /*0080*/ 	.word	0xffffffff


	//   ....[18]....
        /*0084*/ 	.word	0xffffffff


	//   ....[19]....
        /*0088*/ 	.word	0xffffffff


	//   ....[20]....
        /*008c*/ 	.word	0xffffffff


	//   ....[21]....
        /*0090*/ 	.word	0xffffffff


	//   ....[22]....
        /*0094*/ 	.word	0xffffffff


	//   ....[23]....
        /*0098*/ 	.word	0xffffffff


	//   ....[24]....
        /*009c*/ 	.word	0xffffffff


	//   ....[25]....
        /*00a0*/ 	.word	0xffffffff


	//   ....[26]....
        /*00a4*/ 	.word	0xffffffff


	//   ....[27]....
        /*00a8*/ 	.word	0xffffffff


	//   ....[28]....
        /*00ac*/ 	.word	0xffffffff


	//   ....[29]....
        /*00b0*/ 	.word	0xffffffff


	//   ....[30]....
        /*00b4*/ 	.word	0xffffffff


	//   ....[31]....
        /*00b8*/ 	.word	0xffffffff


	//   ....[32]....
        /*00bc*/ 	.word	0xffffffff


	//   ....[33]....
        /*00c0*/ 	.word	0xffffffff


	//   ....[34]....
        /*00c4*/ 	.word	0xffffffff


	//   ....[35]....
        /*00c8*/ 	.word	0xffffffff


	//   ....[36]....
        /*00cc*/ 	.word	0xffffffff


	//   ....[37]....
        /*00d0*/ 	.word	0xffffffff


	//   ....[38]....
        /*00d4*/ 	.word	0xffffffff


	//   ....[39]....
        /*00d8*/ 	.word	0xffffffff


	//   ....[40]....
        /*00dc*/ 	.word	0xffffffff


	//   ....[41]....
        /*00e0*/ 	.word	0xffffffff


	//   ....[42]....
        /*00e4*/ 	.word	0xffffffff


	//   ....[43]....
        /*00e8*/ 	.word	0xffffffff


	//   ....[44]....
        /*00ec*/ 	.word	0xffffffff


	//   ....[45]....
        /*00f0*/ 	.word	0xffffffff


	//   ....[46]....
        /*00f4*/ 	.word	0xffffffff


	//   ....[47]....
        /*00f8*/ 	.word	0xffffffff


	//   ....[48]....
        /*00fc*/ 	.word	0xffffffff


	//   ....[49]....
        /*0100*/ 	.word	0xffffffff


	//   ....[50]....
        /*0104*/ 	.word	0xffffffff


	//   ....[51]....
        /*0108*/ 	.word	0xffffffff


	//   ....[52]....
        /*010c*/ 	.word	0xffffffff


	//   ....[53]....
        /*0110*/ 	.word	0xffffffff


	//   ....[54]....
        /*0114*/ 	.word	0xffffffff


	//   ....[55]....
        /*0118*/ 	.word	0xffffffff


	//   ....[56]....
        /*011c*/ 	.word	0xffffffff


	//   ....[57]....
        /*0120*/ 	.word	0xffffffff


	//   ....[58]....
        /*0124*/ 	.word	0xffffffff


	//   ....[59]....
        /*0128*/ 	.word	0xffffffff


	//   ....[60]....
        /*012c*/ 	.word	0xffffffff


	//   ....[61]....
        /*0130*/ 	.word	0xffffffff


	//   ....[62]....
        /*0134*/ 	.word	0xffffffff


	//   ....[63]....
        /*0138*/ 	.word	0xffffffff


	//   ....[64]....
        /*013c*/ 	.word	0xffffffff


	//   ....[65]....
        /*0140*/ 	.word	0xffffffff


	//   ....[66]....
        /*0144*/ 	.word	0xffffffff


	//   ....[67]....
        /*0148*/ 	.word	0xffffffff


	//   ....[68]....
        /*014c*/ 	.word	0xffffffff


	//   ....[69]....
        /*0150*/ 	.word	0xffffffff


	//   ....[70]....
        /*0154*/ 	.word	0xffffffff


	//   ....[71]....
        /*0158*/ 	.word	0xffffffff


	//   ....[72]....
        /*015c*/ 	.word	0xffffffff


	//   ....[73]....
        /*0160*/ 	.word	0xffffffff


	//   ....[74]....
        /*0164*/ 	.word	0xffffffff


	//   ....[75]....
        /*0168*/ 	.word	0xffffffff


	//   ....[76]....
        /*016c*/ 	.word	0xffffffff


	//   ....[77]....
        /*0170*/ 	.word	0xffffffff


	//   ....[78]....
        /*0174*/ 	.word	0xffffffff


	//   ....[79]....
        /*0178*/ 	.word	0xffffffff


	//   ....[80]....
        /*017c*/ 	.word	0xffffffff


	//   ....[81]....
        /*0180*/ 	.word	0xffffffff


	//   ....[82]....
        /*0184*/ 	.word	0xffffffff


	//   ....[83]....
        /*0188*/ 	.word	0xffffffff


	//   ....[84]....
        /*018c*/ 	.word	0xffffffff


	//   ....[85]....
        /*0190*/ 	.word	0xffffffff


	//   ....[86]....
        /*0194*/ 	.word	0xffffffff


	//   ....[87]....
        /*0198*/ 	.word	0xffffffff


	//   ....[88]....
        /*019c*/ 	.word	0xffffffff


	//   ....[89]....
        /*01a0*/ 	.word	0xffffffff


	//   ....[90]....
        /*01a4*/ 	.word	0xffffffff


	//   ....[91]....
        /*01a8*/ 	.word	0xffffffff


	//   ....[92]....
        /*01ac*/ 	.word	0xffffffff


	//   ....[93]....
        /*01b0*/ 	.word	0xffffffff


	//   ....[94]....
        /*01b4*/ 	.word	0xffffffff


	//   ....[95]....
        /*01b8*/ 	.word	0xffffffff


	//   ....[96]....
        /*01bc*/ 	.word	0xffffffff


	//   ....[97]....
        /*01c0*/ 	.word	0xffffffff


	//   ....[98]....
        /*01c4*/ 	.word	0xffffffff


	//   ....[99]....
        /*01c8*/ 	.word	0xffffffff


	//   ....[100]....
        /*01cc*/ 	.word	0xffffffff


	//   ....[101]....
        /*01d0*/ 	.word	0xffffffff


	//   ....[102]....
        /*01d4*/ 	.word	0xffffffff


	//   ....[103]....
        /*01d8*/ 	.word	0xffffffff


	//   ....[104]....
        /*01dc*/ 	.word	0xffffffff


	//   ....[105]....
        /*01e0*/ 	.word	0xffffffff


	//   ....[106]....
        /*01e4*/ 	.word	0xffffffff


	//   ....[107]....
        /*01e8*/ 	.word	0xffffffff


	//   ....[108]....
        /*01ec*/ 	.word	0xffffffff


	//   ....[109]....
        /*01f0*/ 	.word	0xffffffff


	//   ....[110]....
        /*01f4*/ 	.word	0xffffffff


	//   ....[111]....
        /*01f8*/ 	.word	0xffffffff


	//   ....[112]....
        /*01fc*/ 	.word	0xffffffff


	//   ....[113]....
        /*0200*/ 	.word	0xffffffff


	//   ....[114]....
        /*0204*/ 	.word	0xffffffff


	//   ....[115]....
        /*0208*/ 	.word	0xffffffff


	//   ....[116]....
        /*020c*/ 	.word	0xffffffff


	//   ....[117]....
        /*0210*/ 	.word	0xffffffff


	//   ....[118]....
        /*0214*/ 	.word	0xffffffff


	//   ....[119]....
        /*0218*/ 	.word	0xffffffff


	//   ....[120]....
        /*021c*/ 	.word	0xffffffff


	//   ....[121]....
        /*0220*/ 	.word	0xffffffff


	//   ....[122]....
        /*0224*/ 	.word	0xffffffff


	//   ....[123]....
        /*0228*/ 	.word	0xffffffff


	//   ....[124]....
        /*022c*/ 	.word	0xffffffff


	//   ....[125]....
        /*0230*/ 	.word	0xffffffff


	//   ....[126]....
        /*0234*/ 	.word	0xffffffff


	//   ....[127]....
        /*0238*/ 	.word	0xffffffff


	//   ....[128]....
        /*023c*/ 	.word	0xffffffff


	//   ....[129]....
        /*0240*/ 	.word	0xffffffff


	//   ....[130]....
        /*0244*/ 	.word	0xffffffff


	//   ....[131]....
        /*0248*/ 	.word	0xffffffff


	//   ....[132]....
        /*024c*/ 	.word	0xffffffff


	//   ....[133]....
        /*0250*/ 	.word	0xffffffff


	//   ....[134]....
        /*0254*/ 	.word	0xffffffff


	//   ....[135]....
        /*0258*/ 	.word	0xffffffff


	//   ....[136]....
        /*025c*/ 	.word	0xffffffff


	//   ....[137]....
        /*0260*/ 	.word	0xffffffff


	//   ....[138]....
        /*0264*/ 	.word	0xffffffff


	//   ....[139]....
        /*0268*/ 	.word	0xffffffff


	//   ....[140]....
        /*026c*/ 	.word	0xffffffff


	//   ....[141]....
        /*0270*/ 	.word	0xffffffff


	//   ....[142]....
        /*0274*/ 	.word	0xffffffff


	//   ....[143]....
        /*0278*/ 	.word	0xffffffff


	//   ....[144]....
        /*027c*/ 	.word	0xffffffff


	//   ....[145]....
        /*0280*/ 	.word	0xffffffff


	//   ....[146]....
        /*0284*/ 	.word	0xffffffff


	//   ....[147]....
        /*0288*/ 	.word	0xffffffff


	//   ....[148]....
        /*028c*/ 	.word	0xffffffff


	//   ....[149]....
        /*0290*/ 	.word	0xffffffff


	//   ....[150]....
        /*0294*/ 	.word	0xffffffff


	//   ....[151]....
        /*0298*/ 	.word	0xffffffff


	//   ....[152]....
        /*029c*/ 	.word	0xffffffff


	//   ....[153]....
        /*02a0*/ 	.word	0xffffffff


	//   ....[154]....
        /*02a4*/ 	.word	0xffffffff


	//   ....[155]....
        /*02a8*/ 	.word	0xffffffff


	//   ....[156]....
        /*02ac*/ 	.word	0xffffffff


	//   ....[157]....
        /*02b0*/ 	.word	0xffffffff


	//   ....[158]....
        /*02b4*/ 	.word	0xffffffff


	//   ....[159]....
        /*02b8*/ 	.word	0xffffffff


	//   ....[160]....
        /*02bc*/ 	.word	0xffffffff


	//   ....[161]....
        /*02c0*/ 	.word	0xffffffff


	//   ....[162]....
        /*02c4*/ 	.word	0xffffffff


	//   ....[163]....
        /*02c8*/ 	.word	0xffffffff


	//   ....[164]....
        /*02cc*/ 	.word	0xffffffff


	//   ....[165]....
        /*02d0*/ 	.word	0xffffffff


	//   ....[166]....
        /*02d4*/ 	.word	0xffffffff


	//   ....[167]....
        /*02d8*/ 	.word	0xffffffff


	//   ....[168]....
        /*02dc*/ 	.word	0xffffffff


	//   ....[169]....
        /*02e0*/ 	.word	0xffffffff


	//   ....[170]....
        /*02e4*/ 	.word	0xffffffff


	//   ....[171]....
        /*02e8*/ 	.word	0xffffffff


	//   ....[172]....
        /*02ec*/ 	.word	0xffffffff


	//   ....[173]....
        /*02f0*/ 	.word	0xffffffff


	//   ....[174]....
        /*02f4*/ 	.word	0xffffffff


	//   ....[175]....
        /*02f8*/ 	.word	0xffffffff


	//   ....[176]....
        /*02fc*/ 	.word	0xffffffff


	//   ....[177]....
        /*0300*/ 	.word	0xffffffff


	//   ....[178]....
        /*0304*/ 	.word	0xffffffff


	//   ....[179]....
        /*0308*/ 	.word	0xffffffff


	//   ....[180]....
        /*030c*/ 	.word	0xffffffff


	//   ....[181]....
        /*0310*/ 	.word	0xffffffff


	//   ....[182]....
        /*0314*/ 	.word	0xffffffff


	//   ....[183]....
        /*0318*/ 	.word	0xffffffff


	//   ....[184]....
        /*031c*/ 	.word	0xffffffff


	//   ....[185]....
        /*0320*/ 	.word	0xffffffff


	//   ....[186]....
        /*0324*/ 	.word	0xffffffff


	//   ....[187]....
        /*0328*/ 	.word	0xffffffff


	//   ....[188]....
        /*032c*/ 	.word	0xffffffff


	//   ....[189]....
        /*0330*/ 	.word	0xffffffff


	//   ....[190]....
        /*0334*/ 	.word	0xffffffff


	//   ....[191]....
        /*0338*/ 	.word	0xffffffff


	//   ....[192]....
        /*033c*/ 	.word	0xffffffff


	//   ....[193]....
        /*0340*/ 	.word	0xffffffff


	//   ....[194]....
        /*0344*/ 	.word	0xffffffff


	//   ....[195]....
        /*0348*/ 	.word	0xffffffff


	//----- nvinfo : EIATTR_COOP_GROUP_INSTR_OFFSETS
	.align		4
.L_372:
        /*034c*/ 	.byte	0x04, 0x28
        /*034e*/ 	.short	(.L_374 - .L_373)


	//   ....[0]....
.L_373:
        /*0350*/ 	.word	0x00000070


	//   ....[1]....
        /*0354*/ 	.word	0x00002630


	//   ....[2]....
        /*0358*/ 	.word	0x00002640


	//   ....[3]....
        /*035c*/ 	.word	0x00004220


	//   ....[4]....
        /*0360*/ 	.word	0x00004230


	//   ....[5]....
        /*0364*/ 	.word	0x00005dc0


	//   ....[6]....
        /*0368*/ 	.word	0x00005de0


	//   ....[7]....
        /*036c*/ 	.word	0x000062a0


	//   ....[8]....
        /*0370*/ 	.word	0x000062b0


	//   ....[9]....
        /*0374*/ 	.word	0x00007590


	//   ....[10]....
        /*0378*/ 	.word	0x000075b0


	//   ....[11]....
        /*037c*/ 	.word	0x00007740


	//   ....[12]....
        /*0380*/ 	.word	0x00007750


	//   ....[13]....
        /*0384*/ 	.word	0x000078d0


	//   ....[14]....
        /*0388*/ 	.word	0x000078f0


	//   ....[15]....
        /*038c*/ 	.word	0x00007a70


	//   ....[16]....
        /*0390*/ 	.word	0x00007a80


	//   ....[17]....
        /*0394*/ 	.word	0x00008320


	//   ....[18]....
        /*0398*/ 	.word	0x00008350


	//   ....[19]....
        /*039c*/ 	.word	0x00008360


	//   ....[20]....
        /*03a0*/ 	.word	0x00008370


	//   ....[21]....
        /*03a4*/ 	.word	0x00008430


	//   ....[22]....
        /*03a8*/ 	.word	0x00008450


	//   ....[23]....
        /*03ac*/ 	.word	0x00008460


	//   ....[24]....
        /*03b0*/ 	.word	0x00008470


	//   ....[25]....
        /*03b4*/ 	.word	0x000088c0


	//   ....[26]....
        /*03b8*/ 	.word	0x000088e0


	//   ....[27]....
        /*03bc*/ 	.word	0x00008950


	//   ....[28]....
        /*03c0*/ 	.word	0x00008970


	//   ....[29]....
        /*03c4*/ 	.word	0x00008e60


	//   ....[30]....
        /*03c8*/ 	.word	0x00008e80


	//   ....[31]....
        /*03cc*/ 	.word	0x00008ef0


	//   ....[32]....
        /*03d0*/ 	.word	0x00008f20


	//   ....[33]....
        /*03d4*/ 	.word	0x00009d00


	//   ....[34]....
        /*03d8*/ 	.word	0x00009ed0


	//   ....[35]....
        /*03dc*/ 	.word	0x0000a720


	//   ....[36]....
        /*03e0*/ 	.word	0x0000a9c0


	//   ....[37]....
        /*03e4*/ 	.word	0x0000a9d0


	//   ....[38]....
        /*03e8*/ 	.word	0x0000aa20


	//   ....[39]....
        /*03ec*/ 	.word	0x0000bb70


	//   ....[40]....
        /*03f0*/ 	.word	0x0000bb90


	//   ....[41]....
        /*03f4*/ 	.word	0x0000bc00


	//   ....[42]....
        /*03f8*/ 	.word	0x0000bc30


	//   ....[43]....
        /*03fc*/ 	.word	0x0000c3a0


	//   ....[44]....
        /*0400*/ 	.word	0x0000c3c0


	//   ....[45]....
        /*0404*/ 	.word	0x0000c3f0


	//   ....[46]....
        /*0408*/ 	.word	0x0000c400


	//   ....[47]....
        /*040c*/ 	.word	0x0000d000


	//   ....[48]....
        /*0410*/ 	.word	0x0000d2d0


	//   ....[49]....
        /*0414*/ 	.word	0x0000dba0


	//   ....[50]....
        /*0418*/ 	.word	0x0000dc40


	//   ....[51]....
        /*041c*/ 	.word	0x0000dc60


	//   ....[52]....
        /*0420*/ 	.word	0x0000dd60


	//   ....[53]....
        /*0424*/ 	.word	0x0000f5f0


	//   ....[54]....
        /*0428*/ 	.word	0x0000f610


	//   ....[55]....
        /*042c*/ 	.word	0x0000f640


	//   ....[56]....
        /*0430*/ 	.word	0x0000f650


	//   ....[57]....
        /*0434*/ 	.word	0x0000fef0


	//   ....[58]....
        /*0438*/ 	.word	0x0000ff10


	//   ....[59]....
        /*043c*/ 	.word	0x0000ff30


	//   ....[60]....
        /*0440*/ 	.word	0x0000ff40


	//   ....[61]....
        /*0444*/ 	.word	0x00010cd0


	//   ....[62]....
        /*0448*/ 	.word	0x00010d00


	//   ....[63]....
        /*044c*/ 	.word	0x00010d30


	//   ....[64]....
        /*0450*/ 	.word	0x00010dd0


	//   ....[65]....
        /*0454*/ 	.word	0x00012660


	//   ....[66]....
        /*0458*/ 	.word	0x00012680


	//   ....[67]....
        /*045c*/ 	.word	0x000126a0


	//   ....[68]....
        /*0460*/ 	.word	0x000126b0


	//   ....[69]....
        /*0464*/ 	.word	0x00012c80


	//   ....[70]....
        /*0468*/ 	.word	0x00012ca0


	//   ....[71]....
        /*046c*/ 	.word	0x00012ce0


	//   ....[72]....
        /*0470*/ 	.word	0x00012cf0


	//   ....[73]....
        /*0474*/ 	.word	0x00013740


	//   ....[74]....
        /*0478*/ 	.word	0x00013aa0


	//   ....[75]....
        /*047c*/ 	.word	0x000143e0


	//   ....[76]....
        /*0480*/ 	.word	0x000144e0


	//   ....[77]....
        /*0484*/ 	.word	0x00014510


	//   ....[78]....
        /*0488*/ 	.word	0x00014530


	//   ....[79]....
        /*048c*/ 	.word	0x00015e50


	//   ....[80]....
        /*0490*/ 	.word	0x00015e70


	//   ....[81]....
        /*0494*/ 	.word	0x00015eb0


	//   ....[82]....
        /*0498*/ 	.word	0x00015ec0


	//   ....[83]....
        /*049c*/ 	.word	0x000160d0


	//   ....[84]....
        /*04a0*/ 	.word	0x00016100


	//   ....[85]....
        /*04a4*/ 	.word	0x00016110


	//   ....[86]....
        /*04a8*/ 	.word	0x00016140


	//   ....[87]....
        /*04ac*/ 	.word	0x00017650


	//   ....[88]....
        /*04b0*/ 	.word	0x00017690


	//   ....[89]....
        /*04b4*/ 	.word	0x000176d0


	//   ....[90]....
        /*04b8*/ 	.word	0x00017710


	//   ....[91]....
        /*04bc*/ 	.word	0x00017930


	//   ....[92]....
        /*04c0*/ 	.word	0x00017940


	//   ....[93]....
        /*04c4*/ 	.word	0x00017ac0


	//   ....[94]....
        /*04c8*/ 	.word	0x00017af0


	//   ....[95]....
        /*04cc*/ 	.word	0x00017c40


	//   ....[96]....
        /*04d0*/ 	.word	0x00017c70


	//   ....[97]....
        /*04d4*/ 	.word	0x00017dc0


	//   ....[98]....
        /*04d8*/ 	.word	0x00017de0


	//   ....[99]....
        /*04dc*/ 	.word	0x000185a0


	//   ....[100]....
        /*04e0*/ 	.word	0x000185c0


	//   ....[101]....
        /*04e4*/ 	.word	0x00018730


	//   ....[102]....
        /*04e8*/ 	.word	0x00018740


	//   ....[103]....
        /*04ec*/ 	.word	0x000188b0


	//   ....[104]....
        /*04f0*/ 	.word	0x000188d0


	//   ....[105]....
        /*04f4*/ 	.word	0x00018a40


	//   ....[106]....
        /*04f8*/ 	.word	0x00018a50


	//   ....[107]....
        /*04fc*/ 	.word	0x00018c00


	//   ....[108]....
        /*0500*/ 	.word	0x00018c80


	//   ....[109]....
        /*0504*/ 	.word	0x00018d00


	//   ....[110]....
        /*0508*/ 	.word	0x00018d70


	//   ....[111]....
        /*050c*/ 	.word	0x00018df0


	//   ....[112]....
        /*0510*/ 	.word	0x00018e70


	//   ....[113]....
        /*0514*/ 	.word	0x00018ef0


	//   ....[114]....
        /*0518*/ 	.word	0x00018f60


	//   ....[115]....
        /*051c*/ 	.word	0x00018fd0


	//   ....[116]....
        /*0520*/ 	.word	0x00019050


	//   ....[117]....
        /*0524*/ 	.word	0x00019210


	//   ....[118]....
        /*0528*/ 	.word	0x00019280


	//   ....[119]....
        /*052c*/ 	.word	0x000192f0


	//   ....[120]....
        /*0530*/ 	.word	0x00019370


	//   ....[121]....
        /*0534*/ 	.word	0x00019530


	//   ....[122]....
        /*0538*/ 	.word	0x000195a0


	//   ....[123]....
        /*053c*/ 	.word	0x00019610


	//   ....[124]....
        /*0540*/ 	.word	0x00019690


	//   ....[125]....
        /*0544*/ 	.word	0x00019850


	//   ....[126]....
        /*0548*/ 	.word	0x000198c0


	//   ....[127]....
        /*054c*/ 	.word	0x00019930


	//   ....[128]....
        /*0550*/ 	.word	0x000199b0


	//   ....[129]....
        /*0554*/ 	.word	0x00019b10


	//   ....[130]....
        /*0558*/ 	.word	0x00019b80


	//   ....[131]....
        /*055c*/ 	.word	0x00019bf0


	//   ....[132]....
        /*0560*/ 	.word	0x00019c70


	//   ....[133]....
        /*0564*/ 	.word	0x00019dd0


	//   ....[134]....
        /*0568*/ 	.word	0x00019e40


	//   ....[135]....
        /*056c*/ 	.word	0x00019eb0


	//   ....[136]....
        /*0570*/ 	.word	0x00019f30


	//   ....[137]....
        /*0574*/ 	.word	0x0001a060


	//   ....[138]....
        /*0578*/ 	.word	0x0001a0d0


	//   ....[139]....
        /*057c*/ 	.word	0x0001a110


	//   ....[140]....
        /*0580*/ 	.word	0x0001a180


	//   ....[141]....
        /*0584*/ 	.word	0x0001a200


	//   ....[142]....
        /*0588*/ 	.word	0x0001a330


	//   ....[143]....
        /*058c*/ 	.word	0x0001a3a0


	//   ....[144]....
        /*0590*/ 	.word	0x0001a410


	//   ....[145]....
        /*0594*/ 	.word	0x0001a490


	//   ....[146]....
        /*0598*/ 	.word	0x0001a5e0


	//   ....[147]....
        /*059c*/ 	.word	0x0001a650


	//   ....[148]....
        /*05a0*/ 	.word	0x0001a6c0


	//   ....[149]....
        /*05a4*/ 	.word	0x0001a740


	//   ....[150]....
        /*05a8*/ 	.word	0x0001a890


	//   ....[151]....
        /*05ac*/ 	.word	0x0001a900


	//   ....[152]....
        /*05b0*/ 	.word	0x0001a950


	//   ....[153]....
        /*05b4*/ 	.word	0x0001a990


	//   ....[154]....
        /*05b8*/ 	.word	0x0001a9e0


	//   ....[155]....
        /*05bc*/ 	.word	0x0001aa30


	//   ....[156]....
        /*05c0*/ 	.word	0x0001aaa0


	//   ....[157]....
        /*05c4*/ 	.word	0x0001ab20


	//   ....[158]....
        /*05c8*/ 	.word	0x0001aba0


	//   ....[159]....
        /*05cc*/ 	.word	0x0001ac10


	//   ....[160]....
        /*05d0*/ 	.word	0x0001ac90


	//   ....[161]....
        /*05d4*/ 	.word	0x0001ad10


	//   ....[162]....
        /*05d8*/ 	.word	0x0001ad90


	//   ....[163]....
        /*05dc*/ 	.word	0x0001ae00


	//   ....[164]....
        /*05e0*/ 	.word	0x0001b260


	//   ....[165]....
        /*05e4*/ 	.word	0x0001b280


	//   ....[166]....
        /*05e8*/ 	.word	0x0001b290


	//   ....[167]....
        /*05ec*/ 	.word	0x0001b2a0


	//   ....[168]....
        /*05f0*/ 	.word	0x0001bb20


	//   ....[169]....
        /*05f4*/ 	.word	0x0001bb30


	//   ....[170]....
        /*05f8*/ 	.word	0x0001bb40


	//   ....[171]....
        /*05fc*/ 	.word	0x0001bb50


	//   ....[172]....
        /*0600*/ 	.word	0x0001efa0


	//   ....[173]....
        /*0604*/ 	.word	0x0001efc0


	//   ....[174]....
        /*0608*/ 	.word	0x0001efd0


	//   ....[175]....
        /*060c*/ 	.word	0x0001efe0


	//   ....[176]....
        /*0610*/ 	.word	0x0001f660


	//   ....[177]....
        /*0614*/ 	.word	0x0001f670


	//   ....[178]....
        /*0618*/ 	.word	0x0001f680


	//   ....[179]....
        /*061c*/ 	.word	0x0001f690


	//   ....[180]....
        /*0620*/ 	.word	0x00022c10


	//   ....[181]....
        /*0624*/ 	.word	0x00022c90


	//   ....[182]....
        /*0628*/ 	.word	0x00022d00


	//   ....[183]....
        /*062c*/ 	.word	0x00022d70


	//   ....[184]....
        /*0630*/ 	.word	0x00022df0


	//   ....[185]....
        /*0634*/ 	.word	0x00022e60


	//   ....[186]....
        /*0638*/ 	.word	0x00022ed0


	//   ....[187]....
        /*063c*/ 	.word	0x00022f40


	//   ....[188]....
        /*0640*/ 	.word	0x00022fc0


	//   ....[189]....
        /*0644*/ 	.word	0x00023040


	//   ....[190]....
        /*0648*/ 	.word	0x000230b0


	//   ....[191]....
        /*064c*/ 	.word	0x00023120


	//   ....[192]....
        /*0650*/ 	.word	0x000231a0


	//   ....[193]....
        /*0654*/ 	.word	0x00023210


	//   ....[194]....
        /*0658*/ 	.word	0x00023280


	//   ....[195]....
        /*065c*/ 	.word	0x000232f0


	//----- nvinfo : EIATTR_EXIT_INSTR_OFFSETS
	.align		4
.L_374:
        /*0660*/ 	.byte	0x04, 0x1c
        /*0662*/ 	.short	(.L_376 - .L_375)


	//   ....[0]....
.L_375:
        /*0664*/ 	.word	0x00000320


	//   ....[1]....
        /*0668*/ 	.word	0x00017df0


	//   ....[2]....
        /*066c*/ 	.word	0x00017ec0


	//   ....[3]....
        /*0670*/ 	.word	0x00017f20


	//   ....[4]....
        /*0674*/ 	.word	0x00018a90


	//   ....[5]....
        /*0678*/ 	.word	0x00018b40


	//   ....[6]....
        /*067c*/ 	.word	0x00018ba0


	//----- nvinfo : EIATTR_CTAIDZ_USED
	.align		4
.L_376:
        /*0680*/ 	.byte	0x01, 0x04
	.zero		2


	//----- nvinfo : EIATTR_MAX_THREADS
	.align		4
        /*0684*/ 	.byte	0x04, 0x05
        /*0686*/ 	.short	(.L_378 - .L_377)
.L_377:
        /*0688*/ 	.word	0x00000100
        /*068c*/ 	.word	0x00000001
        /*0690*/ 	.word	0x00000001


	//----- nvinfo : EIATTR_CRS_STACK_SIZE
	.align		4
.L_378:
        /*0694*/ 	.byte	0x04, 0x1e
        /*0696*/ 	.short	(.L_380 - .L_379)
.L_379:
        /*0698*/ 	.word	0x00000000
.L_380:


//--------------------- .nv.info._ZN7cutlass13device_kernelIN5flash19enable_sm80_to_sm89INS1_16FlashAttnFwdSm80INS1_25CollectiveMainloopFwdSm80ILi8ELi2ELb0EN4cute5tupleIJNS5_1CILi128EEENS7_ILi64EEENS7_ILi192EEEEEELi192ENS_10bfloat16_tEfNS_4arch4Sm80ELb1ELb0ELb0ELb0ELb1ELb0ELb1ELb0EEENS1_21CollectiveEpilogueFwdINS6_IJS8_SA_S9_EEENS6_IJNS7_ILi1EEESI_SI_EEESC_SE_Li256ELb0ELb1ELb0ELb0EEENS1_30DynamicPersistentTileSchedulerILi256ELi256ELb0ELb1ELb0EEEEEEEEEvNT_6ParamsE --------------------------
	.section	.nv.info._ZN7cutlass13device_kernelIN5flash19enable_sm80_to_sm89INS1_16FlashAttnFwdSm80INS1_25CollectiveMainloopFwdSm80ILi8ELi2ELb0EN4cute5tupleIJNS5_1CILi128EEENS7_ILi64EEENS7_ILi192EEEEEELi192ENS_10bfloat16_tEfNS_4arch4Sm80ELb1ELb0ELb0ELb0ELb1ELb0ELb1ELb0EEENS1_21CollectiveEpilogueFwdINS6_IJS8_SA_S9_EEENS6_IJNS7_ILi1EEESI_SI_EEESC_SE_Li256ELb0ELb1ELb0ELb0EEENS1_30DynamicPersistentTileSchedulerILi256ELi256ELb0ELb1ELb0EEEEEEEEEvNT_6ParamsE,"",@"SHT_CUDA_INFO"
	.sectionflags	@""
	.align	4


	//----- nvinfo : EIATTR_CUDA_API_VERSION
	.align		4
        /*0000*/ 	.byte	0x04, 0x37
        /*0002*/ 	.short	(.L_382 - .L_381)
.L_381:
        /*0004*/ 	.word	0x00000082


	//----- nvinfo : EIATTR_SW2861232_WAR
	.align		4
.L_382:
        /*0008*/ 	.byte	0x01, 0x35
	.zero		2


	//----- nvinfo : EIATTR_PARAM_CBANK
	.align		4
        /*000c*/ 	.byte	0x04, 0x0a
        /*000e*/ 	.short	(.L_384 - .L_383)
	.align		4
.L_383:
        /*0010*/ 	.word	index@(.nv.constant0._ZN7cutlass13device_kernelIN5flash19enable_sm80_to_sm89INS1_16FlashAttnFwdSm80INS1_25CollectiveMainloopFwdSm80ILi8ELi2ELb0EN4cute5tupleIJNS5_1CILi128EEENS7_ILi64EEENS7_ILi192EEEEEELi192ENS_10bfloat16_tEfNS_4arch4Sm80ELb1ELb0ELb0ELb0ELb1ELb0ELb1ELb0EEENS1_21CollectiveEpilogueFwdINS6_IJS8_SA_S9_EEENS6_IJNS7_ILi1EEESI_SI_EEESC_SE_Li256ELb0ELb1ELb0ELb0EEENS1_30DynamicPersistentTileSchedulerILi256ELi256ELb0ELb1ELb0EEEEEEEEEvNT_6ParamsE)
        /*0014*/ 	.short	0x0160
        /*0016*/ 	.short	0x0428


	//----- nvinfo : EIATTR_CBANK_PARAM_SIZE
	.align		4
.L_384:
        /*0018*/ 	.byte	0x03, 0x19
        /*001a*/ 	.short	0x0428


	//----- nvinfo : EIATTR_KPARAM_INFO
	.align		4
        /*001c*/ 	.byte	0x04, 0x17
        /*001e*/ 	.short	(.L_386 - .L_385)
.L_385:
        /*0020*/ 	.word	0x00000000
        /*0024*/ 	.short	0x0000
        /*0026*/ 	.short	0x0000
        /*0028*/ 	.byte	0x00, 0xf0, 0xa1, 0x10


	//----- nvinfo : EIATTR_MAXREG_COUNT
	.align		4
.L_386:
        /*002c*/ 	.byte	0x03, 0x1b
        /*002e*/ 	.short	0x00ff


	//----- nvinfo : EIATTR_NUM_BARRIERS
	.align		4
        /*0030*/ 	.byte	0x02, 0x4c
        /*0032*/ 	.byte	0x06
	.zero		1


	//----- nvinfo : EIATTR_ANNOTATIONS
	.align		4
        /*0034*/ 	.byte	0x04, 0x55
        /*0036*/ 	.short	(.L_388 - .L_387)


	//   ....[0]....
.L_387:
        /*0038*/ 	.word	0x00000001
        /*003c*/ 	.byte	0x70, 0x00, 0x00, 0x00, 0x01, 0x00, 0x00, 0x00, 0xb0, 0x04, 0x00, 0x00, 0x01, 0x00, 0x00, 0x00
        /* <DEDUP_REMOVED lines=14> */
        /*012c*/ 	.byte	0xb0, 0xdb, 0x00, 0x00, 0x01, 0x00, 0x00, 0x00, 0xe0, 0xdb, 0x00, 0x00


	//----- nvinfo : EIATTR_MERCURY_ISA_VERSION
	.align		4
.L_388:
        /*0138*/ 	.byte	0x03, 0x5f
        /*013a*/ 	.short	0x0000


	//----- nvinfo : EIATTR_INT_WARP_WIDE_INSTR_OFFSETS
	.align		4
        /*013c*/ 	.byte	0x04, 0x31
        /*013e*/ 	.short	(.L_390 - .L_389)


	//   ....[0]....
.L_389:
        /*0140*/ 	.word	0x0000be20


	//   ....[1]....
        /*0144*/ 	.word	0x0000bea0


	//----- nvinfo : EIATTR_COOP_GROUP_MASK_REGIDS
	.align		4
.L_390:
        /*0148*/ 	.byte	0x04, 0x29
        /*014a*/ 	.short	(.L_392 - .L_391)


	//   ....[0]....
.L_391:
        /*014c*/ 	.word	0xffffffff


	//   ....[1]....
        /*0150*/ 	.word	0xffffffff


	//   ....[2]....
        /*0154*/ 	.word	0xffffffff


	//   ....[3]....
        /*0158*/ 	.word	0xffffffff


	//   ....[4]....
        /*015c*/ 	.word	0xffffffff


	//   ....[5]....
        /*0160*/ 	.word	0xffffffff


	//   ....[6]....
        /*0164*/ 	.word	0xffffffff


	//   ....[7]....
        /*0168*/ 	.word	0xffffffff


	//   ....[8]....
        /*016c*/ 	.word	0xffffffff


	//   ....[9]....
        /*0170*/ 	.word	0xffffffff


	//   ....[10]....
        /*0174*/ 	.word	0xffffffff


	//   ....[11]....
        /*0178*/ 	.word	0xffffffff


	//   ....[12]....
        /*017c*/ 	.word	0xffffffff


	//   ....[13]....
        /*0180*/ 	.word	0xffffffff


	//   ....[14]....
        /*0184*/ 	.word	0xffffffff


	//   ....[15]....
        /*0188*/ 	.word	0xffffffff


	//   ....[16]....
        /*018c*/ 	.word	0xffffffff


	//   ....[17]....
        /*0190*/ 	.word	0xffffffff


	//   ....[18]....
        /*0194*/ 	.word	0xffffffff


	//   ....[19]....
        /*0198*/ 	.word	0xffffffff


	//   ....[20]....
        /*019c*/ 	.word	0xffffffff


	//   ....[21]....
        /*01a0*/ 	.word	0xffffffff


	//   ....[22]....
        /*01a4*/ 	.word	0xffffffff


	//   ....[23]....
        /*01a8*/ 	.word	0xffffffff


	//   ....[24]....
        /*01ac*/ 	.word	0xffffffff


	//   ....[25]....
        /*01b0*/ 	.word	0xffffffff


	//   ....[26]....
        /*01b4*/ 	.word	0xffffffff


	//   ....[27]....
        /*01b8*/ 	.word	0xffffffff


	//   ....[28]....
        /*01bc*/ 	.word	0xffffffff


	//   ....[29]....
        /*01c0*/ 	.word	0xffffffff


	//   ....[30]....
        /*01c4*/ 	.word	0xffffffff


	//   ....[31]....
        /*01c8*/ 	.word	0xffffffff


	//   ....[32]....
        /*01cc*/ 	.word	0xffffffff


	//   ....[33]....
        /*01d0*/ 	.word	0xffffffff


	//   ....[34]....
        /*01d4*/ 	.word	0xffffffff


	//   ....[35]....
        /*01d8*/ 	.word	0xffffffff


	//   ....[36]....
        /*01dc*/ 	.word	0xffffffff


	//   ....[37]....
        /*01e0*/ 	.word	0xffffffff


	//   ....[38]....
        /*01e4*/ 	.word	0xffffffff


	//   ....[39]....
        /*01e8*/ 	.word	0xffffffff


	//   ....[40]....
        /*01ec*/ 	.word	0xffffffff


	//   ....[41]....
        /*01f0*/ 	.word	0xffffffff


	//   ....[42]....
        /*01f4*/ 	.word	0xffffffff


	//   ....[43]....
        /*01f8*/ 	.word	0xffffffff


	//   ....[44]....
        /*01fc*/ 	.word	0xffffffff


	//   ....[45]....
        /*0200*/ 	.word	0xffffffff


	//   ....[46]....
        /*0204*/ 	.word	0xffffffff


	//   ....[47]....
        /*0208*/ 	.word	0xffffffff


	//   ....[48]....
        /*020c*/ 	.word	0xffffffff


	//   ....[49]....
        /*0210*/ 	.word	0xffffffff


	//   ....[50]....
        /*0214*/ 	.word	0xffffffff


	//   ....[51]....
        /*0218*/ 	.word	0xffffffff


	//   ....[52]....
        /*021c*/ 	.word	0xffffffff


	//   ....[53]....
        /*0220*/ 	.word	0xffffffff


	//   ....[54]....
        /*0224*/ 	.word	0xffffffff


	//   ....[55]....
        /*0228*/ 	.word	0xffffffff


	//   ....[56]....
        /*022c*/ 	.word	0xffffffff


	//   ....[57]....
        /*0230*/ 	.word	0xffffffff


	//   ....[58]....
        /*0234*/ 	.word	0xffffffff


	//   ....[59]....
        /*0238*/ 	.word	0xffffffff


	//   ....[60]....
        /*023c*/ 	.word	0xffffffff


	//   ....[61]....
        /*0240*/ 	.word	0xffffffff


	//   ....[62]....
        /*0244*/ 	.word	0xffffffff


	//   ....[63]....
        /*0248*/ 	.word	0xffffffff


	//   ....[64]....
        /*024c*/ 	.word	0xffffffff


	//   ....[65]....
        /*0250*/ 	.word	0xffffffff


	//   ....[66]....
        /*0254*/ 	.word	0xffffffff


	//   ....[67]....
        /*0258*/ 	.word	0xffffffff


	//   ....[68]....
        /*025c*/ 	.word	0xffffffff


	//   ....[69]....
        /*0260*/ 	.word	0xffffffff


	//   ....[70]....
        /*0264*/ 	.word	0xffffffff


	//   ....[71]....
        /*0268*/ 	.word	0xffffffff


	//   ....[72]....
        /*026c*/ 	.word	0xffffffff


	//   ....[73]....
        /*0270*/ 	.word	0xffffffff


	//   ....[74]....
        /*0274*/ 	.word	0xffffffff


	//   ....[75]....
        /*0278*/ 	.word	0xffffffff


	//   ....[76]....
        /*027c*/ 	.word	0xffffffff


	//   ....[77]....
        /*0280*/ 	.word	0xffffffff


	//   ....[78]....
        /*0284*/ 	.word	0xffffffff


	//   ....[79]....
        /*0288*/ 	.word	0xffffffff


	//   ....[80]....
        /*028c*/ 	.word	0xffffffff


	//   ....[81]....
        /*0290*/ 	.word	0xffffffff


	//   ....[82]....
        /*0294*/ 	.word	0xffffffff


	//   ....[83]....
        /*0298*/ 	.word	0xffffffff


	//   ....[84]....
        /*029c*/ 	.word	0xffffffff


	//   ....[85]....
        /*02a0*/ 	.word	0xffffffff


	//   ....[86]....
        /*02a4*/ 	.word	0xffffffff


	//   ....[87]....
        /*02a8*/ 	.word	0xffffffff


	//   ....[88]....
        /*02ac*/ 	.word	0xffffffff


	//   ....[89]....
        /*02b0*/ 	.word	0xffffffff


	//   ....[90]....
        /*02b4*/ 	.word	0xffffffff


	//   ....[91]....
        /*02b8*/ 	.word	0xffffffff


	//   ....[92]....
        /*02bc*/ 	.word	0xffffffff


	//   ....[93]....
        /*02c0*/ 	.word	0xffffffff


	//   ....[94]....
        /*02c4*/ 	.word	0xffffffff


	//   ....[95]....
        /*02c8*/ 	.word	0xffffffff


	//   ....[96]....
        /*02cc*/ 	.word	0xffffffff


	//   ....[97]....
        /*02d0*/ 	.word	0xffffffff


	//   ....[98]....
        /*02d4*/ 	.word	0xffffffff


	//   ....[99]....
        /*02d8*/ 	.word	0xffffffff


	//   ....[100]....
        /*02dc*/ 	.word	0xffffffff


	//   ....[101]....
        /*02e0*/ 	.word	0xffffffff


	//   ....[102]....
        /*02e4*/ 	.word	0xffffffff


	//   ....[103]....
        /*02e8*/ 	.word	0xffffffff


	//   ....[104]....
        /*02ec*/ 	.word	0xffffffff


	//   ....[105]....
        /*02f0*/ 	.word	0xffffffff


	//   ....[106]....
        /*02f4*/ 	.word	0xffffffff


	//   ....[107]....
        /*02f8*/ 	.word	0xffffffff


	//   ....[108]....
        /*02fc*/ 	.word	0xffffffff


	//   ....[109]....
        /*0300*/ 	.word	0xffffffff


	//   ....[110]....
        /*0304*/ 	.word	0xffffffff


	//   ....[111]....
        /*0308*/ 	.word	0xffffffff


	//   ....[112]....
        /*030c*/ 	.word	0xffffffff


	//   ....[113]....
        /*0310*/ 	.word	0xffffffff


	//   ....[114]....
        /*0314*/ 	.word	0xffffffff


	//   ....[115]....
        /*0318*/ 	.word	0xffffffff


	//   ....[116]....
        /*031c*/ 	.word	0xffffffff


	//   ....[117]....
        /*0320*/ 	.word	0xffffffff


	//   ....[118]....
        /*0324*/ 	.word	0xffffffff


	//   ....[119]....
        /*0328*/ 	.word	0xffffffff


	//   ....[120]....
        /*032c*/ 	.word	0xffffffff


	//   ....[121]....
        /*0330*/ 	.word	0xffffffff


	//   ....[122]....
        /*0334*/ 	.word	0xffffffff


	//   ....[123]....
        /*0338*/ 	.word	0xffffffff


	//   ....[124]....
        /*033c*/ 	.word	0xffffffff


	//   ....[125]....
        /*0340*/ 	.word	0xffffffff


	//   ....[126]....
        /*0344*/ 	.word	0xffffffff


	//   ....[127]....
        /*0348*/ 	.word	0xffffffff


	//   ....[128]....
        /*034c*/ 	.word	0xffffffff


	//   ....[129]....
        /*0350*/ 	.word	0xffffffff


	//   ....[130]....
        /*0354*/ 	.word	0xffffffff


	//   ....[131]....
        /*0358*/ 	.word	0xffffffff


	//   ....[132]....
        /*035c*/ 	.word	0xffffffff


	//   ....[133]....
        /*0360*/ 	.word	0xffffffff


	//   ....[134]....
        /*0364*/ 	.word	0xffffffff


	//   ....[135]....
        /*0368*/ 	.word	0xffffffff


	//   ....[136]....
        /*036c*/ 	.word	0xffffffff


	//----- nvinfo : EIATTR_COOP_GROUP_INSTR_OFFSETS
	.align		4
.L_392:
        /*0370*/ 	.byte	0x04, 0x28
        /*0372*/ 	.short	(.L_394 - .L_393)


	//   ....[0]....
.L_393:
        /*0374*/ 	.word	0x00000050


	//   ....[1]....
        /*0378*/ 	.word	0x00001320


	//   ....[2]....
        /*037c*/ 	.word	0x00001340


	//   ....[3]....
        /*0380*/ 	.word	0x000014c0


	//   ....[4]....
        /*0384*/ 	.word	0x000014d0


	//   ....[5]....
        /*0388*/ 	.word	0x00001630


	//   ....[6]....
        /*038c*/ 	.word	0x00001650


	//   ....[7]....
        /*0390*/ 	.word	0x000017b0


	//   ....[8]....
        /*0394*/ 	.word	0x000017c0


	//   ....[9]....
        /*0398*/ 	.word	0x00001cd0


	//   ....[10]....
        /*039c*/ 	.word	0x00001cf0


	//   ....[11]....
        /*03a0*/ 	.word	0x00001d20


	//   ....[12]....
        /*03a4*/ 	.word	0x00001d40


	//   ....[13]....
        /*03a8*/ 	.word	0x00001e30


	//   ....[14]....
        /*03ac*/ 	.word	0x00001e50


	//   ....[15]....
        /*03b0*/ 	.word	0x00001e80


	//   ....[16]....
        /*03b4*/ 	.word	0x00001f50


	//   ....[17]....
        /*03b8*/ 	.word	0x00002310


	//   ....[18]....
        /*03bc*/ 	.word	0x00002330


	//   ....[19]....
        /*03c0*/ 	.word	0x000023c0


	//   ....[20]....
        /*03c4*/ 	.word	0x00002420


	//   ....[21]....
        /*03c8*/ 	.word	0x00002880


	//   ....[22]....
        /*03cc*/ 	.word	0x000028a0


	//   ....[23]....
        /*03d0*/ 	.word	0x000029a0


	//   ....[24]....
        /*03d4*/ 	.word	0x000029c0


	//   ....[25]....
        /*03d8*/ 	.word	0x000034f0


	//   ....[26]....
        /*03dc*/ 	.word	0x00003500


	//   ....[27]....
        /*03e0*/ 	.word	0x00003bf0


	//   ....[28]....
        /*03e4*/ 	.word	0x00003c80


	//   ....[29]....
        /*03e8*/ 	.word	0x00003ca0


	//   ....[30]....
        /*03ec*/ 	.word	0x00003cc0


	//   ....[31]....
        /*03f0*/ 	.word	0x00004f80


	//   ....[32]....
        /*03f4*/ 	.word	0x00004fa0


	//   ....[33]....
        /*03f8*/ 	.word	0x000050a0


	//   ....[34]....
        /*03fc*/ 	.word	0x000050c0


	//   ....[35]....
        /*0400*/ 	.word	0x00005630


	//   ....[36]....
        /*0404*/ 	.word	0x00005650


	//   ....[37]....
        /*0408*/ 	.word	0x00005740


	//   ....[38]....
        /*040c*/ 	.word	0x00005760


	//   ....[39]....
        /*0410*/ 	.word	0x000061e0


	//   ....[40]....
        /*0414*/ 	.word	0x00006200


	//   ....[41]....
        /*0418*/ 	.word	0x00006920


	//   ....[42]....
        /*041c*/ 	.word	0x000069a0


	//   ....[43]....
        /*0420*/ 	.word	0x000069c0


	//   ....[44]....
        /*0424*/ 	.word	0x000069e0


	//   ....[45]....
        /*0428*/ 	.word	0x000083b0


	//   ....[46]....
        /*042c*/ 	.word	0x000083d0


	//   ....[47]....
        /*0430*/ 	.word	0x000084c0


	//   ....[48]....
        /*0434*/ 	.word	0x000084e0


	//   ....[49]....
        /*0438*/ 	.word	0x00008a20


	//   ....[50]....
        /*043c*/ 	.word	0x00008a40


	//   ....[51]....
        /*0440*/ 	.word	0x00008ae0


	//   ....[52]....
        /*0444*/ 	.word	0x00008b30


	//   ....[53]....
        /*0448*/ 	.word	0x000098a0


	//   ....[54]....
        /*044c*/ 	.word	0x000098c0


	//   ....[55]....
        /*0450*/ 	.word	0x00009910


	//   ....[56]....
        /*0454*/ 	.word	0x00009930


	//   ....[57]....
        /*0458*/ 	.word	0x0000b280


	//   ....[58]....
        /*045c*/ 	.word	0x0000b2a0


	//   ....[59]....
        /*0460*/ 	.word	0x0000b340


	//   ....[60]....
        /*0464*/ 	.word	0x0000b3a0


	//   ....[61]....
        /*0468*/ 	.word	0x0000b5f0


	//   ....[62]....
        /*046c*/ 	.word	0x0000b620


	//   ....[63]....
        /*0470*/ 	.word	0x0000b630


	//   ....[64]....
        /*0474*/ 	.word	0x0000b660


	//   ....[65]....
        /*0478*/ 	.word	0x0000c680


	//   ....[66]....
        /*047c*/ 	.word	0x0000c9c0


	//   ....[67]....
        /*0480*/ 	.word	0x0000c9d0


	//   ....[68]....
        /*0484*/ 	.word	0x0000c9f0


	//   ....[69]....
        /*0488*/ 	.word	0x0000ca10


	//   ....[70]....
        /*048c*/ 	.word	0x0000cc10


	//   ....[71]....
        /*0490*/ 	.word	0x0000cc30


	//   ....[72]....
        /*0494*/ 	.word	0x0000cd70


	//   ....[73]....
        /*0498*/ 	.word	0x0000cda0


	//   ....[74]....
        /*049c*/ 	.word	0x0000cea0


	//   ....[75]....
        /*04a0*/ 	.word	0x0000ced0


	//   ....[76]....
        /*04a4*/ 	.word	0x0000cfd0


	//   ....[77]....
        /*04a8*/ 	.word	0x0000cff0


	//   ....[78]....
        /*04ac*/ 	.word	0x0000d510


	//   ....[79]....
        /*04b0*/ 	.word	0x0000d530


	//   ....[80]....
        /*04b4*/ 	.word	0x0000d6b0


	//   ....[81]....
        /*04b8*/ 	.word	0x0000d6c0


	//   ....[82]....
        /*04bc*/ 	.word	0x0000d820


	//   ....[83]....
        /*04c0*/ 	.word	0x0000d840


	//   ....[84]....
        /*04c4*/ 	.word	0x0000d9a0


	//   ....[85]....
        /*04c8*/ 	.word	0x0000d9b0


	//   ....[86]....
        /*04cc*/ 	.word	0x0000db80


	//   ....[87]....
        /*04d0*/ 	.word	0x0000dc70


	//   ....[88]....
        /*04d4*/ 	.word	0x0000dce0


	//   ....[89]....
        /*04d8*/ 	.word	0x0000dd50


	//   ....[90]....
        /*04dc*/ 	.word	0x0000ddb0


	//   ....[91]....
        /*04e0*/ 	.word	0x0000de20


	//   ....[92]....
        /*04e4*/ 	.word	0x0000de90


	//   ....[93]....
        /*04e8*/ 	.word	0x0000df00


	//   ....[94]....
        /*04ec*/ 	.word	0x0000df60


	//   ....[95]....
        /*04f0*/ 	.word	0x0000dfd0


	//   ....[96]....
        /*04f4*/ 	.word	0x0000e040


	//   ....[97]....
        /*04f8*/ 	.word	0x0000e1b0


	//   ....[98]....
        /*04fc*/ 	.word	0x0000e210


	//   ....[99]....
        /*0500*/ 	.word	0x0000e280


	//   ....[100]....
        /*0504*/ 	.word	0x0000e2f0


	//   ....[101]....
        /*0508*/ 	.word	0x0000e460


	//   ....[102]....
        /*050c*/ 	.word	0x0000e4c0


	//   ....[103]....
        /*0510*/ 	.word	0x0000e530


	//   ....[104]....
        /*0514*/ 	.word	0x0000e5a0


	//   ....[105]....
        /*0518*/ 	.word	0x0000e710


	//   ....[106]....
        /*051c*/ 	.word	0x0000e770


	//   ....[107]....
        /*0520*/ 	.word	0x0000e7e0


	//   ....[108]....
        /*0524*/ 	.word	0x0000e850


	//   ....[109]....
        /*0528*/ 	.word	0x0000e9d0


	//   ....[110]....
        /*052c*/ 	.word	0x0000ea30


	//   ....[111]....
        /*0530*/ 	.word	0x0000eaa0


	//   ....[112]....
        /*0534*/ 	.word	0x0000eb10


	//   ....[113]....
        /*0538*/ 	.word	0x0000ec90


	//   ....[114]....
        /*053c*/ 	.word	0x0000ecf0


	//   ....[115]....
        /*0540*/ 	.word	0x0000ed60


	//   ....[116]....
        /*0544*/ 	.word	0x0000edd0


	//   ....[117]....
        /*0548*/ 	.word	0x0000ef50


	//   ....[118]....
        /*054c*/ 	.word	0x0000efb0


	//   ....[119]....
        /*0550*/ 	.word	0x0000f010


	//   ....[120]....
        /*0554*/ 	.word	0x0000f080


	//   ....[121]....
        /*0558*/ 	.word	0x0000f0f0


	//   ....[122]....
        /*055c*/ 	.word	0x0000f270


	//   ....[123]....
        /*0560*/ 	.word	0x0000f2d0


	//   ....[124]....
        /*0564*/ 	.word	0x0000f330


	//   ....[125]....
        /*0568*/ 	.word	0x0000f390


	//   ....[126]....
        /*056c*/ 	.word	0x0000f3e0


	//   ....[127]....
        /*0570*/ 	.word	0x0000f430


	//   ....[128]....
        /*0574*/ 	.word	0x0000f4a0


	//   ....[129]....
        /*0578*/ 	.word	0x0000f510


	//   ....[130]....
        /*057c*/ 	.word	0x0000f580


	//   ....[131]....
        /*0580*/ 	.word	0x0000f5e0


	//   ....[132]....
        /*0584*/ 	.word	0x0000f650


	//   ....[133]....
        /*0588*/ 	.word	0x0000f6c0


	//   ....[134]....
        /*058c*/ 	.word	0x0000f730


	//   ....[135]....
        /*0590*/ 	.word	0x0000f790


	//   ....[136]....
        /*0594*/ 	.word	0x0000f800


	//----- nvinfo : EIATTR_EXIT_INSTR_OFFSETS
	.align		4
.L_394:
        /*0598*/ 	.byte	0x04, 0x1c
        /*059a*/ 	.short	(.L_396 - .L_395)


	//   ....[0]....
.L_395:
        /*059c*/ 	.word	0x000000a0


	//   ....[1]....
        /*05a0*/ 	.word	0x0000dc20


	//----- nvinfo : EIATTR_MAX_THREADS
	.align		4
.L_396:
        /*05a4*/ 	.byte	0x04, 0x05
        /*05a6*/ 	.short	(.L_398 - .L_397)
.L_397:
        /*05a8*/ 	.word	0x00000100
        /*05ac*/ 	.word	0x00000001
        /*05b0*/ 	.word	0x00000001


	//----- nvinfo : EIATTR_CRS_STACK_SIZE
	.align		4
.L_398:
        /*05b4*/ 	.byte	0x04, 0x1e
        /*05b6*/ 	.short	(.L_400 - .L_399)
.L_399:
        /*05b8*/ 	.word	0x00000000
.L_400:


//--------------------- .nv.info._ZN7cutlass13device_kernelIN5flash19enable_sm80_to_sm89INS1_16FlashAttnFwdSm80INS1_25CollectiveMainloopFwdSm80ILi8ELi2ELb0EN4cute5tupleIJNS5_1CILi128EEENS7_ILi64EEENS7_ILi192EEEEEELi192ENS_10bfloat16_tEfNS_4arch4Sm80ELb1ELb0ELb0ELb1ELb1ELb0ELb1ELb0EEENS1_21CollectiveEpilogueFwdINS6_IJS8_SA_S9_EEENS6_IJNS7_ILi1EEESI_SI_EEESC_SE_Li256ELb1ELb1ELb0ELb0EEENS1_19SingleTileSchedulerILb1ELb0ELb1ELi128EEEEEEEEEvNT_6ParamsE --------------------------
	.section	.nv.info._ZN7cutlass13device_kernelIN5flash19enable_sm80_to_sm89INS1_16FlashAttnFwdSm80INS1_25CollectiveMainloopFwdSm80ILi8ELi2ELb0EN4cute5tupleIJNS5_1CILi128EEENS7_ILi64EEENS7_ILi192EEEEEELi192ENS_10bfloat16_tEfNS_4arch4Sm80ELb1ELb0ELb0ELb1ELb1ELb0ELb1ELb0EEENS1_21CollectiveEpilogueFwdINS6_IJS8_SA_S9_EEENS6_IJNS7_ILi1EEESI_SI_EEESC_SE_Li256ELb1ELb1ELb0ELb0EEENS1_19SingleTileSchedulerILb1ELb0ELb1ELi128EEEEEEEEEvNT_6ParamsE,"",@"SHT_CUDA_INFO"
	.sectionflags	@""
	.align	4


	//----- nvinfo : EIATTR_CUDA_API_VERSION
	.align		4
        /*0000*/ 	.byte	0x04, 0x37
        /*0002*/ 	.short	(.L_402 - .L_401)
.L_401:
        /*0004*/ 	.word	0x00000082


	//----- nvinfo : EIATTR_SW2861232_WAR
	.align		4
.L_402:
        /*0008*/ 	.byte	0x01, 0x35
	.zero		2


	//----- nvinfo : EIATTR_PARAM_CBANK
	.align		4
        /*000c*/ 	.byte	0x04, 0x0a
        /*000e*/ 	.short	(.L_404 - .L_403)
	.align		4
.L_403:
        /*0010*/ 	.word	index@(.nv.constant0._ZN7cutlass13device_kernelIN5flash19enable_sm80_to_sm89INS1_16FlashAttnFwdSm80INS1_25CollectiveMainloopFwdSm80ILi8ELi2ELb0EN4cute5tupleIJNS5_1CILi128EEENS7_ILi64EEENS7_ILi192EEEEEELi192ENS_10bfloat16_tEfNS_4arch4Sm80ELb1ELb0ELb0ELb1ELb1ELb0ELb1ELb0EEENS1_21CollectiveEpilogueFwdINS6_IJS8_SA_S9_EEENS6_IJNS7_ILi1EEESI_SI_EEESC_SE_Li256ELb1ELb1ELb0ELb0EEENS1_19SingleTileSchedulerILb1ELb0ELb1ELi128EEEEEEEEEvNT_6ParamsE)
        /*0014*/ 	.short	0x0160
        /*0016*/ 	.short	0x0418


	//----- nvinfo : EIATTR_CBANK_PARAM_SIZE
	.align		4
.L_404:
        /*0018*/ 	.byte	0x03, 0x19
        /*001a*/ 	.short	0x0418


	//----- nvinfo : EIATTR_KPARAM_INFO
	.align		4
        /*001c*/ 	.byte	0x04, 0x17
        /*001e*/ 	.short	(.L_406 - .L_405)
.L_405:
        /*0020*/ 	.word	0x00000000
        /*0024*/ 	.short	0x0000
        /*0026*/ 	.short	0x0000
        /*0028*/ 	.byte	0x00, 0xf0, 0x61, 0x10


	//----- nvinfo : EIATTR_MAXREG_COUNT
	.align		4
.L_406:
        /*002c*/ 	.byte	0x03, 0x1b
        /*002e*/ 	.short	0x00ff


	//----- nvinfo : EIATTR_NUM_BARRIERS
	.align		4
        /*0030*/ 	.byte	0x02, 0x4c
        /*0032*/ 	.byte	0x02
	.zero		1


	//----- nvinfo : EIATTR_MERCURY_ISA_VERSION
	.align		4
        /*0034*/ 	.byte	0x03, 0x5f
        /*0036*/ 	.short	0x0000


	//----- nvinfo : EIATTR_COOP_GROUP_MASK_REGIDS
	.align		4
        /*0038*/ 	.byte	0x04, 0x29
        /*003a*/ 	.short	(.L_408 - .L_407)


	//   ....[0]....
.L_407:
        /*003c*/ 	.word	0xffffffff


	//   ....[1]....
        /*0040*/ 	.word	0xffffffff


	//   ....[2]....
        /*0044*/ 	.word	0xffffffff


	//   ....[3]....
        /*0048*/ 	.word	0xffffffff


	//   ....[4]....
        /*004c*/ 	.word	0xffffffff


	//   ....[5]....
        /*0050*/ 	.word	0xffffffff


	//   ....[6]....
        /*0054*/ 	.word	0xffffffff


	//   ....[7]....
        /*0058*/ 	.word	0xffffffff


	//   ....[8]....
        /*005c*/ 	.word	0xffffffff


	//   ....[9]....
        /*0060*/ 	.word	0xffffffff


	//   ....[10]....
        /*0064*/ 	.word	0xffffffff


	//   ....[11]....
        /*0068*/ 	.word	0xffffffff


	//   ....[12]....
        /*006c*/ 	.word	0xffffffff


	//   ....[13]....
        /*0070*/ 	.word	0xffffffff


	//   ....[14]....
        /*0074*/ 	.word	0xffffffff


	//   ....[15]....
        /*0078*/ 	.word	0xffffffff


	//   ....[16]....
        /*007c*/ 	.word	0xffffffff


	//   ....[17]....
        /*0080*/ 	.word	0xffffffff


	//   ....[18]....
        /*0084*/ 	.word	0xffffffff


	//   ....[19]....
        /*0088*/ 	.word	0xffffffff


	//   ....[20]....
        /*008c*/ 	.word	0xffffffff


	//   ....[21]....
        /*0090*/ 	.word	0xffffffff


	//   ....[22]....
        /*0094*/ 	.word	0xffffffff


	//   ....[23]....
        /*0098*/ 	.word	0xffffffff


	//   ....[24]....
        /*009c*/ 	.word	0xffffffff


	//   ....[25]....
        /*00a0*/ 	.word	0xffffffff


	//   ....[26]....
        /*00a4*/ 	.word	0xffffffff


	//   ....[27]....
        /*00a8*/ 	.word	0xffffffff


	//   ....[28]....
        /*00ac*/ 	.word	0xffffffff


	//   ....[29]....
        /*00b0*/ 	.word	0xffffffff


	//   ....[30]....
        /*00b4*/ 	.word	0xffffffff


	//   ....[31]....
        /*00b8*/ 	.word	0xffffffff


	//   ....[32]....
        /*00bc*/ 	.word	0xffffffff


	//   ....[33]....
        /*00c0*/ 	.word	0xffffffff


	//   ....[34]....
        /*00c4*/ 	.word	0xffffffff


	//   ....[35]....
        /*00c8*/ 	.word	0xffffffff


	//   ....[36]....
        /*00cc*/ 	.word	0xffffffff


	//   ....[37]....
        /*00d0*/ 	.word	0xffffffff


	//   ....[38]....
        /*00d4*/ 	.word	0xffffffff


	//   ....[39]....
        /*00d8*/ 	.word	0xffffffff


	//   ....[40]....
        /*00dc*/ 	.word	0xffffffff


	//   ....[41]....
        /*00e0*/ 	.word	0xffffffff


	//   ....[42]....
        /*00e4*/ 	.word	0xffffffff


	//   ....[43]....
        /*00e8*/ 	.word	0xffffffff


	//   ....[44]....
        /*00ec*/ 	.word	0xffffffff


	//   ....[45]....
        /*00f0*/ 	.word	0xffffffff


	//   ....[46]....
        /*00f4*/ 	.word	0xffffffff


	//   ....[47]....
        /*00f8*/ 	.word	0xffffffff


	//   ....[48]....
        /*00fc*/ 	.word	0xffffffff


	//   ....[49]....
        /*0100*/ 	.word	0xffffffff


	//   ....[50]....
        /*0104*/ 	.word	0xffffffff


	//   ....[51]....
        /*0108*/ 	.word	0xffffffff


	//   ....[52]....
        /*010c*/ 	.word	0xffffffff


	//   ....[53]....
        /*0110*/ 	.word	0xffffffff


	//   ....[54]....
        /*0114*/ 	.word	0xffffffff


	//   ....[55]....
        /*0118*/ 	.word	0xffffffff


	//   ....[56]....
        /*011c*/ 	.word	0xffffffff


	//   ....[57]....
        /*0120*/ 	.word	0xffffffff


	//   ....[58]....
        /*0124*/ 	.word	0xffffffff


	//   ....[59]....
        /*0128*/ 	.word	0xffffffff


	//   ....[60]....
        /*012c*/ 	.word	0xffffffff


	//   ....[61]....
        /*0130*/ 	.word	0xffffffff


	//   ....[62]....
        /*0134*/ 	.word	0xffffffff


	//   ....[63]....
        /*0138*/ 	.word	0xffffffff


	//   ....[64]....
        /*013c*/ 	.word	0xffffffff


	//   ....[65]....
        /*0140*/ 	.word	0xffffffff


	//   ....[66]....
        /*0144*/ 	.word	0xffffffff


	//   ....[67]....
        /*0148*/ 	.word	0xffffffff


	//   ....[68]....
        /*014c*/ 	.word	0xffffffff


	//   ....[69]....
        /*0150*/ 	.word	0xffffffff


	//   ....[70]....
        /*0154*/ 	.word	0xffffffff


	//   ....[71]....
        /*0158*/ 	.word	0xffffffff


	//   ....[72]....
        /*015c*/ 	.word	0xffffffff


	//   ....[73]....
        /*0160*/ 	.word	0xffffffff


	//   ....[74]....
        /*0164*/ 	.word	0xffffffff


	//   ....[75]....
        /*0168*/ 	.word	0xffffffff


	//   ....[76]....
        /*016c*/ 	.word	0xffffffff


	//   ....[77]....
        /*0170*/ 	.word	0xffffffff


	//   ....[78]....
        /*0174*/ 	.word	0xffffffff


	//   ....[79]....
        /*0178*/ 	.word	0xffffffff


	//   ....[80]....
        /*017c*/ 	.word	0xffffffff


	//   ....[81]....
        /*0180*/ 	.word	0xffffffff


	//   ....[82]....
        /*0184*/ 	.word	0xffffffff


	//   ....[83]....
        /*0188*/ 	.word	0xffffffff


	//   ....[84]....
        /*018c*/ 	.word	0xffffffff


	//----- nvinfo : EIATTR_COOP_GROUP_INSTR_OFFSETS
	.align		4
.L_408:
        /*0190*/ 	.byte	0x04, 0x28
        /*0192*/ 	.short	(.L_410 - .L_409)


	//   ....[0]....
.L_409:
        /*0194*/ 	.word	0x00000090


	//   ....[1]....
        /*0198*/ 	.word	0x00001320


	//   ....[2]....
        /*019c*/ 	.word	0x00001370


	//   ....[3]....
        /*01a0*/ 	.word	0x000015a0


	//   ....[4]....
        /*01a4*/ 	.word	0x000015d0


	//   ....[5]....
        /*01a8*/ 	.word	0x000016f0


	//   ....[6]....
        /*01ac*/ 	.word	0x00001720


	//   ....[7]....
        /*01b0*/ 	.word	0x00001830


	//   ....[8]....
        /*01b4*/ 	.word	0x00001870


	//   ....[9]....
        /*01b8*/ 	.word	0x00001df0


	//   ....[10]....
        /*01bc*/ 	.word	0x00001e20


	//   ....[11]....
        /*01c0*/ 	.word	0x00001e40


	//   ....[12]....
        /*01c4*/ 	.word	0x00001e50


	//   ....[13]....
        /*01c8*/ 	.word	0x00001f10


	//   ....[14]....
        /*01cc*/ 	.word	0x00001f30


	//   ....[15]....
        /*01d0*/ 	.word	0x00001f40


	//   ....[16]....
        /*01d4*/ 	.word	0x00001f50


	//   ....[17]....
        /*01d8*/ 	.word	0x00002430


	//   ....[18]....
        /*01dc*/ 	.word	0x00002460


	//   ....[19]....
        /*01e0*/ 	.word	0x00002480


	//   ....[20]....
        /*01e4*/ 	.word	0x00002490


	//   ....[21]....
        /*01e8*/ 	.word	0x00002910


	//   ....[22]....
        /*01ec*/ 	.word	0x00002940


	//   ....[23]....
        /*01f0*/ 	.word	0x00002960


	//   ....[24]....
        /*01f4*/ 	.word	0x000029c0


	//   ....[25]....
        /*01f8*/ 	.word	0x00003590


	//   ....[26]....
        /*01fc*/ 	.word	0x00003690


	//   ....[27]....
        /*0200*/ 	.word	0x00003ae0


	//   ....[28]....
        /*0204*/ 	.word	0x00003df0


	//   ....[29]....
        /*0208*/ 	.word	0x00003e00


	//   ....[30]....
        /*020c*/ 	.word	0x00003e50


	//   ....[31]....
        /*0210*/ 	.word	0x00005070


	//   ....[32]....
        /*0214*/ 	.word	0x000050a0


	//   ....[33]....
        /*0218*/ 	.word	0x000050c0


	//   ....[34]....
        /*021c*/ 	.word	0x000050d0


	//   ....[35]....
        /*0220*/ 	.word	0x00005660


	//   ....[36]....
        /*0224*/ 	.word	0x00005680


	//   ....[37]....
        /*0228*/ 	.word	0x000056a0


	//   ....[38]....
        /*022c*/ 	.word	0x000056b0


	//   ....[39]....
        /*0230*/ 	.word	0x00006160


	//   ....[40]....
        /*0234*/ 	.word	0x00006220


	//   ....[41]....
        /*0238*/ 	.word	0x000068c0


	//   ....[42]....
        /*023c*/ 	.word	0x00006930


	//   ....[43]....
        /*0240*/ 	.word	0x00006950


	//   ....[44]....
        /*0244*/ 	.word	0x00006970


	//   ....[45]....
        /*0248*/ 	.word	0x000082d0


	//   ....[46]....
        /*024c*/ 	.word	0x000082f0


	//   ....[47]....
        /*0250*/ 	.word	0x00008300


	//   ....[48]....
        /*0254*/ 	.word	0x00008310


	//   ....[49]....
        /*0258*/ 	.word	0x00008890


	//   ....[50]....
        /*025c*/ 	.word	0x000088b0


	//   ....[51]....
        /*0260*/ 	.word	0x000088d0


	//   ....[52]....
        /*0264*/ 	.word	0x000088e0


	//   ....[53]....
        /*0268*/ 	.word	0x00009600


	//   ....[54]....
        /*026c*/ 	.word	0x00009620


	//   ....[55]....
        /*0270*/ 	.word	0x00009640


	//   ....[56]....
        /*0274*/ 	.word	0x00009660


	//   ....[57]....
        /*0278*/ 	.word	0x0000af10


	//   ....[58]....
        /*027c*/ 	.word	0x0000af30


	//   ....[59]....
        /*0280*/ 	.word	0x0000af50


	//   ....[60]....
        /*0284*/ 	.word	0x0000af60


	//   ....[61]....
        /*0288*/ 	.word	0x0000b130


	//   ....[62]....
        /*028c*/ 	.word	0x0000b150


	//   ....[63]....
        /*0290*/ 	.word	0x0000b190


	//   ....[64]....
        /*0294*/ 	.word	0x0000b1a0


	//   ....[65]....
        /*0298*/ 	.word	0x0000c7e0


	//   ....[66]....
        /*029c*/ 	.word	0x0000c830


	//   ....[67]....
        /*02a0*/ 	.word	0x0000c870


	//   ....[68]....
        /*02a4*/ 	.word	0x0000c8b0


	//   ....[69]....
        /*02a8*/ 	.word	0x0000cad0


	//   ....[70]....
        /*02ac*/ 	.word	0x0000cae0


	//   ....[71]....
        /*02b0*/ 	.word	0x0000cc60


	//   ....[72]....
        /*02b4*/ 	.word	0x0000cc90


	//   ....[73]....
        /*02b8*/ 	.word	0x0000cde0


	//   ....[74]....
        /*02bc*/ 	.word	0x0000ce10


	//   ....[75]....
        /*02c0*/ 	.word	0x0000cf60


	//   ....[76]....
        /*02c4*/ 	.word	0x0000cf80


	//   ....[77]....
        /*02c8*/ 	.word	0x0000d8d0


	//   ....[78]....
        /*02cc*/ 	.word	0x0000d8e0


	//   ....[79]....
        /*02d0*/ 	.word	0x0000da10


	//   ....[80]....
        /*02d4*/ 	.word	0x0000da40


	//   ....[81]....
        /*02d8*/ 	.word	0x0000db70


	//   ....[82]....
        /*02dc*/ 	.word	0x0000dba0


	//   ....[83]....
        /*02e0*/ 	.word	0x0000dcd0


	//   ....[84]....
        /*02e4*/ 	.word	0x0000dcf0


	//----- nvinfo : EIATTR_EXIT_INSTR_OFFSETS
	.align		4
.L_410:
        /*02e8*/ 	.byte	0x04, 0x1c
        /*02ea*/ 	.short	(.L_412 - .L_411)


	//   ....[0]....
.L_411:
        /*02ec*/ 	.word	0x00000440


	//   ....[1]....
        /*02f0*/ 	.word	0x0000cf90


	//   ....[2]....
        /*02f4*/ 	.word	0x0000d060


	//   ....[3]....
        /*02f8*/ 	.word	0x0000d0c0


	//   ....[4]....
        /*02fc*/ 	.word	0x0000dd00


	//   ....[5]....
        /*0300*/ 	.word	0x0000ddb0


	//   ....[6]....
        /*0304*/ 	.word	0x0000de10


	//----- nvinfo : EIATTR_CTAIDZ_USED
	.align		4
.L_412:
        /*0308*/ 	.byte	0x01, 0x04
	.zero		2


	//----- nvinfo : EIATTR_MAX_THREADS
	.align		4
        /*030c*/ 	.byte	0x04, 0x05
        /*030e*/ 	.short	(.L_414 - .L_413)
.L_413:
        /*0310*/ 	.word	0x00000100
        /*0314*/ 	.word	0x00000001
        /*0318*/ 	.word	0x00000001


	//----- nvinfo : EIATTR_CRS_STACK_SIZE
	.align		4
.L_414:
        /*031c*/ 	.byte	0x04, 0x1e
        /*031e*/ 	.short	(.L_416 - .L_415)
.L_415:
        /*0320*/ 	.word	0x00000000
.L_416:


//--------------------- .nv.info._ZN7cutlass13device_kernelIN5flash19enable_sm80_to_sm89INS1_16FlashAttnFwdSm80INS1_25CollectiveMainloopFwdSm80ILi8ELi2ELb0EN4cute5tupleIJNS5_1CILi128EEENS7_ILi64EEENS7_ILi192EEEEEELi192ENS_10bfloat16_tEfNS_4arch4Sm80ELb1ELb0ELb0ELb1ELb1ELb1ELb1ELb0EEENS1_21CollectiveEpilogueFwdINS6_IJS8_SA_S9_EEENS6_IJNS7_ILi1EEESI_SI_EEESC_SE_Li256ELb1ELb1ELb0ELb0EEENS1_19SingleTileSchedulerILb1ELb0ELb1ELi128EEEEEEEEEvNT_6ParamsE --------------------------
	.section	.nv.info._ZN7cutlass13device_kernelIN5flash19enable_sm80_to_sm89INS1_16FlashAttnFwdSm80INS1_25CollectiveMainloopFwdSm80ILi8ELi2ELb0EN4cute5tupleIJNS5_1CILi128EEENS7_ILi64EEENS7_ILi192EEEEEELi192ENS_10bfloat16_tEfNS_4arch4Sm80ELb1ELb0ELb0ELb1ELb1ELb1ELb1ELb0EEENS1_21CollectiveEpilogueFwdINS6_IJS8_SA_S9_EEENS6_IJNS7_ILi1EEESI_SI_EEESC_SE_Li256ELb1ELb1ELb0ELb0EEENS1_19SingleTileSchedulerILb1ELb0ELb1ELi128EEEEEEEEEvNT_6ParamsE,"",@"SHT_CUDA_INFO"
	.sectionflags	@""
	.align	4


	//----- nvinfo : EIATTR_CUDA_API_VERSION
	.align		4
        /*0000*/ 	.byte	0x04, 0x37
        /*0002*/ 	.short	(.L_418 - .L_417)
.L_417:
        /*0004*/ 	.word	0x00000082


	//----- nvinfo : EIATTR_SW2861232_WAR
	.align		4
.L_418:
        /*0008*/ 	.byte	0x01, 0x35
	.zero		2


	//----- nvinfo : EIATTR_PARAM_CBANK
	.align		4
        /*000c*/ 	.byte	0x04, 0x0a
        /*000e*/ 	.short	(.L_420 - .L_419)
	.align		4
.L_419:
        /*0010*/ 	.word	index@(.nv.constant0._ZN7cutlass13device_kernelIN5flash19enable_sm80_to_sm89INS1_16FlashAttnFwdSm80INS1_25CollectiveMainloopFwdSm80ILi8ELi2ELb0EN4cute5tupleIJNS5_1CILi128EEENS7_ILi64EEENS7_ILi192EEEEEELi192ENS_10bfloat16_tEfNS_4arch4Sm80ELb1ELb0ELb0ELb1ELb1ELb1ELb1ELb0EEENS1_21CollectiveEpilogueFwdINS6_IJS8_SA_S9_EEENS6_IJNS7_ILi1EEESI_SI_EEESC_SE_Li256ELb1ELb1ELb0ELb0EEENS1_19SingleTileSchedulerILb1ELb0ELb1ELi128EEEEEEEEEvNT_6ParamsE)
        /*0014*/ 	.short	0x0160
        /*0016*/ 	.short	0x0418


	//----- nvinfo : EIATTR_CBANK_PARAM_SIZE
	.align		4
.L_420:
        /*0018*/ 	.byte	0x03, 0x19
        /*001a*/ 	.short	0x0418


	//----- nvinfo : EIATTR_KPARAM_INFO
	.align		4
        /*001c*/ 	.byte	0x04, 0x17
        /*001e*/ 	.short	(.L_422 - .L_421)
.L_421:
        /*0020*/ 	.word	0x00000000
        /*0024*/ 	.short	0x0000
        /*0026*/ 	.short	0x0000
        /*0028*/ 	.byte	0x00, 0xf0, 0x61, 0x10


	//----- nvinfo : EIATTR_MAXREG_COUNT
	.align		4
.L_422:
        /*002c*/ 	.byte	0x03, 0x1b
        /*002e*/ 	.short	0x00ff


	//----- nvinfo : EIATTR_NUM_BARRIERS
	.align		4
        /*0030*/ 	.byte	0x02, 0x4c
        /*0032*/ 	.byte	0x02
	.zero		1


	//----- nvinfo : EIATTR_MERCURY_ISA_VERSION
	.align		4
        /*0034*/ 	.byte	0x03, 0x5f
        /*0036*/ 	.short	0x0000


	//----- nvinfo : EIATTR_COOP_GROUP_MASK_REGIDS
	.align		4
        /*0038*/ 	.byte	0x04, 0x29
        /*003a*/ 	.short	(.L_424 - .L_423)


	//   ....[0]....
.L_423:
        /*003c*/ 	.word	0xffffffff


	//   ....[1]....
        /*0040*/ 	.word	0xffffffff


	//   ....[2]....
        /*0044*/ 	.word	0xffffffff


	//   ....[3]....
        /*0048*/ 	.word	0xffffffff


	//   ....[4]....
        /*004c*/ 	.word	0xffffffff


	//   ....[5]....
        /*0050*/ 	.word	0xffffffff


	//   ....[6]....
        /*0054*/ 	.word	0xffffffff


	//   ....[7]....
        /*0058*/ 	.word	0xffffffff


	//   ....[8]....
        /*005c*/ 	.word	0xffffffff


	//   ....[9]....
        /*0060*/ 	.word	0xffffffff


	//   ....[10]....
        /*0064*/ 	.word	0xffffffff


	//   ....[11]....
        /*0068*/ 	.word	0xffffffff


	//   ....[12]....
        /*006c*/ 	.word	0xffffffff


	//   ....[13]....
        /*0070*/ 	.word	0xffffffff


	//   ....[14]....
        /*0074*/ 	.word	0xffffffff


	//   ....[15]....
        /*0078*/ 	.word	0xffffffff


	//   ....[16]....
        /*007c*/ 	.word	0xffffffff


	//   ....[17]....
        /*0080*/ 	.word	0xffffffff


	//   ....[18]....
        /*0084*/ 	.word	0xffffffff


	//   ....[19]....
        /*0088*/ 	.word	0xffffffff


	//   ....[20]....
        /*008c*/ 	.word	0xffffffff


	//   ....[21]....
        /*0090*/ 	.word	0xffffffff


	//   ....[22]....
        /*0094*/ 	.word	0xffffffff


	//   ....[23]....
        /*0098*/ 	.word	0xffffffff


	//   ....[24]....
        /*009c*/ 	.word	0xffffffff


	//   ....[25]....
        /*00a0*/ 	.word	0xffffffff


	//   ....[26]....
        /*00a4*/ 	.word	0xffffffff


	//   ....[27]....
        /*00a8*/ 	.word	0xffffffff


	//   ....[28]....
        /*00ac*/ 	.word	0xffffffff


	//   ....[29]....
        /*00b0*/ 	.word	0xffffffff


	//   ....[30]....
        /*00b4*/ 	.word	0xffffffff


	//   ....[31]....
        /*00b8*/ 	.word	0xffffffff


	//   ....[32]....
        /*00bc*/ 	.word	0xffffffff


	//   ....[33]....
        /*00c0*/ 	.word	0xffffffff


	//   ....[34]....
        /*00c4*/ 	.word	0xffffffff


	//   ....[35]....
        /*00c8*/ 	.word	0xffffffff


	//   ....[36]....
        /*00cc*/ 	.word	0xffffffff


	//   ....[37]....
        /*00d0*/ 	.word	0xffffffff


	//   ....[38]....
        /*00d4*/ 	.word	0xffffffff


	//   ....[39]....
        /*00d8*/ 	.word	0xffffffff


	//   ....[40]....
        /*00dc*/ 	.word	0xffffffff


	//   ....[41]....
        /*00e0*/ 	.word	0xffffffff


	//   ....[42]....
        /*00e4*/ 	.word	0xffffffff


	//   ....[43]....
        /*00e8*/ 	.word	0xffffffff


	//   ....[44]....
        /*00ec*/ 	.word	0xffffffff


	//   ....[45]....
        /*00f0*/ 	.word	0xffffffff


	//   ....[46]....
        /*00f4*/ 	.word	0xffffffff


	//   ....[47]....
        /*00f8*/ 	.word	0xffffffff


	//   ....[48]....
        /*00fc*/ 	.word	0xffffffff


	//   ....[49]....
        /*0100*/ 	.word	0xffffffff


	//   ....[50]....
        /*0104*/ 	.word	0xffffffff


	//   ....[51]....
        /*0108*/ 	.word	0xffffffff


	//   ....[52]....
        /*010c*/ 	.word	0xffffffff


	//   ....[53]....
        /*0110*/ 	.word	0xffffffff


	//   ....[54]....
        /*0114*/ 	.word	0xffffffff


	//   ....[55]....
        /*0118*/ 	.word	0xffffffff


	//   ....[56]....
        /*011c*/ 	.word	0xffffffff


	//   ....[57]....
        /*0120*/ 	.word	0xffffffff


	//   ....[58]....
        /*0124*/ 	.word	0xffffffff


	//   ....[59]....
        /*0128*/ 	.word	0xffffffff


	//   ....[60]....
        /*012c*/ 	.word	0xffffffff


	//   ....[61]....
        /*0130*/ 	.word	0xffffffff


	//   ....[62]....
        /*0134*/ 	.word	0xffffffff


	//   ....[63]....
        /*0138*/ 	.word	0xffffffff


	//   ....[64]....
        /*013c*/ 	.word	0xffffffff


	//   ....[65]....
        /*0140*/ 	.word	0xffffffff


	//   ....[66]....
        /*0144*/ 	.word	0xffffffff


	//   ....[67]....
        /*0148*/ 	.word	0xffffffff


	//   ....[68]....
        /*014c*/ 	.word	0xffffffff


	//   ....[69]....
        /*0150*/ 	.word	0xffffffff


	//   ....[70]....
        /*0154*/ 	.word	0xffffffff


	//   ....[71]....
        /*0158*/ 	.word	0xffffffff


	//   ....[72]....
        /*015c*/ 	.word	0xffffffff


	//   ....[73]....
        /*0160*/ 	.word	0xffffffff


	//   ....[74]....
        /*0164*/ 	.word	0xffffffff


	//   ....[75]....
        /*0168*/ 	.word	0xffffffff


	//   ....[76]....
        /*016c*/ 	.word	0xffffffff


	//   ....[77]....
        /*0170*/ 	.word	0xffffffff


	//   ....[78]....
        /*0174*/ 	.word	0xffffffff


	//   ....[79]....
        /*0178*/ 	.word	0xffffffff


	//   ....[80]....
        /*017c*/ 	.word	0xffffffff


	//   ....[81]....
        /*0180*/ 	.word	0xffffffff


	//   ....[82]....
        /*0184*/ 	.word	0xffffffff


	//   ....[83]....
        /*0188*/ 	.word	0xffffffff


	//   ....[84]....
        /*018c*/ 	.word	0xffffffff


	//   ....[85]....
        /*0190*/ 	.word	0xffffffff


	//   ....[86]....
        /*0194*/ 	.word	0xffffffff


	//   ....[87]....
        /*0198*/ 	.word	0xffffffff


	//   ....[88]....
        /*019c*/ 	.word	0xffffffff


	//   ....[89]....
        /*01a0*/ 	.word	0xffffffff


	//   ....[90]....
        /*01a4*/ 	.word	0xffffffff


	//   ....[91]....
        /*01a8*/ 	.word	0xffffffff


	//   ....[92]....
        /*01ac*/ 	.word	0xffffffff


	//   ....[93]....
        /*01b0*/ 	.word	0xffffffff


	//   ....[94]....
        /*01b4*/ 	.word	0xffffffff


	//   ....[95]....
        /*01b8*/ 	.word	0xffffffff


	//   ....[96]....
        /*01bc*/ 	.word	0xffffffff


	//   ....[97]....
        /*01c0*/ 	.word	0xffffffff


	//   ....[98]....
        /*01c4*/ 	.word	0xffffffff


	//   ....[99]....
        /*01c8*/ 	.word	0xffffffff


	//   ....[100]....
        /*01cc*/ 	.word	0xffffffff


	//   ....[101]....
        /*01d0*/ 	.word	0xffffffff


	//   ....[102]....
        /*01d4*/ 	.word	0xffffffff


	//   ....[103]....
        /*01d8*/ 	.word	0xffffffff


	//   ....[104]....
        /*01dc*/ 	.word	0xffffffff


	//   ....[105]....
        /*01e0*/ 	.word	0xffffffff


	//   ....[106]....
        /*01e4*/ 	.word	0xffffffff


	//   ....[107]....
        /*01e8*/ 	.word	0xffffffff


	//   ....[108]....
        /*01ec*/ 	.word	0xffffffff


	//----- nvinfo : EIATTR_COOP_GROUP_INSTR_OFFSETS
	.align		4
.L_424:
        /*01f0*/ 	.byte	0x04, 0x28
        /*01f2*/ 	.short	(.L_426 - .L_425)


	//   ....[0]....
.L_425:
        /*01f4*/ 	.word	0x00000080


	//   ....[1]....
        /*01f8*/ 	.word	0x00002490


	//   ....[2]....
        /*01fc*/ 	.word	0x000024a0


	//   ....[3]....
        /*0200*/ 	.word	0x00004080


	//   ....[4]....
        /*0204*/ 	.word	0x00004090


	//   ....[5]....
        /*0208*/ 	.word	0x00005c20


	//   ....[6]....
        /*020c*/ 	.word	0x00005c40


	//   ....[7]....
        /*0210*/ 	.word	0x00006100


	//   ....[8]....
        /*0214*/ 	.word	0x00006110


	//   ....[9]....
        /*0218*/ 	.word	0x00006ee0


	//   ....[10]....
        /*021c*/ 	.word	0x00006f40


	//   ....[11]....
        /*0220*/ 	.word	0x00007190


	//   ....[12]....
        /*0224*/ 	.word	0x000071c0


	//   ....[13]....
        /*0228*/ 	.word	0x000072e0


	//   ....[14]....
        /*022c*/ 	.word	0x00007310


	//   ....[15]....
        /*0230*/ 	.word	0x00007420


	//   ....[16]....
        /*0234*/ 	.word	0x00007460


	//   ....[17]....
        /*0238*/ 	.word	0x00007950


	//   ....[18]....
        /*023c*/ 	.word	0x00007980


	//   ....[19]....
        /*0240*/ 	.word	0x000079b0


	//   ....[20]....
        /*0244*/ 	.word	0x000079e0


	//   ....[21]....
        /*0248*/ 	.word	0x00007ac0


	//   ....[22]....
        /*024c*/ 	.word	0x00007ae0


	//   ....[23]....
        /*0250*/ 	.word	0x00007b00


	//   ....[24]....
        /*0254*/ 	.word	0x00007b20


	//   ....[25]....
        /*0258*/ 	.word	0x00008020


	//   ....[26]....
        /*025c*/ 	.word	0x00008040


	//   ....[27]....
        /*0260*/ 	.word	0x00008050


	//   ....[28]....
        /*0264*/ 	.word	0x00008060


	//   ....[29]....
        /*0268*/ 	.word	0x00008550


	//   ....[30]....
        /*026c*/ 	.word	0x000085c0


	//   ....[31]....
        /*0270*/ 	.word	0x00008600


	//   ....[32]....
        /*0274*/ 	.word	0x00008630


	//   ....[33]....
        /*0278*/ 	.word	0x00008aa0


	//   ....[34]....
        /*027c*/ 	.word	0x00008d60


	//   ....[35]....
        /*0280*/ 	.word	0x00008da0


	//   ....[36]....
        /*0284*/ 	.word	0x00008de0


	//   ....[37]....
        /*0288*/ 	.word	0x0000bf10


	//   ....[38]....
        /*028c*/ 	.word	0x0000bf60


	//   ....[39]....
        /*0290*/ 	.word	0x0000bfc0


	//   ....[40]....
        /*0294*/ 	.word	0x0000bfe0


	//   ....[41]....
        /*0298*/ 	.word	0x0000c270


	//   ....[42]....
        /*029c*/ 	.word	0x0000c530


	//   ....[43]....
        /*02a0*/ 	.word	0x0000c570


	//   ....[44]....
        /*02a4*/ 	.word	0x0000c5b0


	//   ....[45]....
        /*02a8*/ 	.word	0x0000fca0


	//   ....[46]....
        /*02ac*/ 	.word	0x0000fcc0


	//   ....[47]....
        /*02b0*/ 	.word	0x0000fce0


	//   ....[48]....
        /*02b4*/ 	.word	0x0000fd00


	//   ....[49]....
        /*02b8*/ 	.word	0x00010980


	//   ....[50]....
        /*02bc*/ 	.word	0x00010990


	//   ....[51]....
        /*02c0*/ 	.word	0x000110d0


	//   ....[52]....
        /*02c4*/ 	.word	0x000111a0


	//   ....[53]....
        /*02c8*/ 	.word	0x000111b0


	//   ....[54]....
        /*02cc*/ 	.word	0x000111e0


	//   ....[55]....
        /*02d0*/ 	.word	0x00012410


	//   ....[56]....
        /*02d4*/ 	.word	0x00012440


	//   ....[57]....
        /*02d8*/ 	.word	0x00012460


	//   ....[58]....
        /*02dc*/ 	.word	0x00012470


	//   ....[59]....
        /*02e0*/ 	.word	0x000129f0


	//   ....[60]....
        /*02e4*/ 	.word	0x00012a20


	//   ....[61]....
        /*02e8*/ 	.word	0x00012a50


	//   ....[62]....
        /*02ec*/ 	.word	0x00012a80


	//   ....[63]....
        /*02f0*/ 	.word	0x00013510


	//   ....[64]....
        /*02f4*/ 	.word	0x000135b0


	//   ....[65]....
        /*02f8*/ 	.word	0x00013d00


	//   ....[66]....
        /*02fc*/ 	.word	0x00013d10


	//   ....[67]....
        /*0300*/ 	.word	0x00013d30


	//   ....[68]....
        /*0304*/ 	.word	0x00013d50


	//   ....[69]....
        /*0308*/ 	.word	0x000156b0


	//   ....[70]....
        /*030c*/ 	.word	0x000156f0


	//   ....[71]....
        /*0310*/ 	.word	0x00015720


	//   ....[72]....
        /*0314*/ 	.word	0x00015750


	//   ....[73]....
        /*0318*/ 	.word	0x00015cc0


	//   ....[74]....
        /*031c*/ 	.word	0x00015ce0


	//   ....[75]....
        /*0320*/ 	.word	0x00015d00


	//   ....[76]....
        /*0324*/ 	.word	0x00015d10


	//   ....[77]....
        /*0328*/ 	.word	0x00016a30


	//   ....[78]....
        /*032c*/ 	.word	0x00016a50


	//   ....[79]....
        /*0330*/ 	.word	0x00016a70


	//   ....[80]....
        /*0334*/ 	.word	0x00016a90


	//   ....[81]....
        /*0338*/ 	.word	0x00018350


	//   ....[82]....
        /*033c*/ 	.word	0x00018370


	//   ....[83]....
        /*0340*/ 	.word	0x00018380


	//   ....[84]....
        /*0344*/ 	.word	0x00018390


	//   ....[85]....
        /*0348*/ 	.word	0x00018560


	//   ....[86]....
        /*034c*/ 	.word	0x00018590


	//   ....[87]....
        /*0350*/ 	.word	0x000185e0


	//   ....[88]....
        /*0354*/ 	.word	0x000185f0


	//   ....[89]....
        /*0358*/ 	.word	0x00019af0


	//   ....[90]....
        /*035c*/ 	.word	0x00019b30


	//   ....[91]....
        /*0360*/ 	.word	0x00019b60


	//   ....[92]....
        /*0364*/ 	.word	0x00019b90


	//   ....[93]....
        /*0368*/ 	.word	0x00019db0


	//   ....[94]....
        /*036c*/ 	.word	0x00019dc0


	//   ....[95]....
        /*0370*/ 	.word	0x00019f40


	//   ....[96]....
        /*0374*/ 	.word	0x00019f70


	//   ....[97]....
        /*0378*/ 	.word	0x0001a0c0


	//   ....[98]....
        /*037c*/ 	.word	0x0001a0f0


	//   ....[99]....
        /*0380*/ 	.word	0x0001a240


	//   ....[100]....
        /*0384*/ 	.word	0x0001a260


	//   ....[101]....
        /*0388*/ 	.word	0x0001aa30


	//   ....[102]....
        /*038c*/ 	.word	0x0001aa50


	//   ....[103]....
        /*0390*/ 	.word	0x0001ab80


	//   ....[104]....
        /*0394*/ 	.word	0x0001abb0


	//   ....[105]....
        /*0398*/ 	.word	0x0001ace0


	//   ....[106]....
        /*039c*/ 	.word	0x0001ad10


	//   ....[107]....
        /*03a0*/ 	.word	0x0001ae40


	//   ....[108]....
        /*03a4*/ 	.word	0x0001ae60


	//----- nvinfo : EIATTR_EXIT_INSTR_OFFSETS
	.align		4
.L_426:
        /*03a8*/ 	.byte	0x04, 0x1c
        /*03aa*/ 	.short	(.L_428 - .L_427)


	//   ....[0]....
.L_427:
        /*03ac*/ 	.word	0x00000330


	//   ....[1]....
        /*03b0*/ 	.word	0x0001a270


	//   ....[2]....
        /*03b4*/ 	.word	0x0001a340


	//   ....[3]....
        /*03b8*/ 	.word	0x0001a3a0


	//   ....[4]....
        /*03bc*/ 	.word	0x0001ae70


	//   ....[5]....
        /*03c0*/ 	.word	0x0001af20


	//   ....[6]....
        /*03c4*/ 	.word	0x0001af80


	//----- nvinfo : EIATTR_CTAIDZ_USED
	.align		4
.L_428:
        /*03c8*/ 	.byte	0x01, 0x04
	.zero		2


	//----- nvinfo : EIATTR_MAX_THREADS
	.align		4
        /*03cc*/ 	.byte	0x04, 0x05
        /*03ce*/ 	.short	(.L_430 - .L_429)
.L_429:
        /*03d0*/ 	.word	0x00000100
        /*03d4*/ 	.word	0x00000001
        /*03d8*/ 	.word	0x00000001


	//----- nvinfo : EIATTR_CRS_STACK_SIZE
	.align		4
.L_430:
        /*03dc*/ 	.byte	0x04, 0x1e
        /*03de*/ 	.short	(.L_432 - .L_431)
.L_431:
        /*03e0*/ 	.word	0x00000000
.L_432:


//--------------------- .nv.callgraph             --------------------------
	.section	.nv.callgraph,"",@"SHT_CUDA_CALLGRAPH"
	.align	4
	.sectionentsize	8
	.align		4
        /*0000*/ 	.word	0x00000000
	.align		4
        /*0004*/ 	.word	0xffffffff
	.align		4
        /*0008*/ 	.word	0x00000000
	.align		4
        /*000c*/ 	.word	0xfffffffe
	.align		4
        /*0010*/ 	.word	0x00000000
	.align		4
        /*0014*/ 	.word	0xfffffffd
	.align		4
        /*0018*/ 	.word	0x00000000
	.align		4
        /*001c*/ 	.word	0xfffffffc


//--------------------- .nv.rel.action            --------------------------
	.section	.nv.rel.action,"",@"SHT_CUDA_RELOCINFO"
	.align	8
	.sectionentsize	8
        /*0000*/ 	.byte	0x73, 0x00, 0x00, 0x00, 0x00, 0x00, 0x00, 0x00, 0x00, 0x00, 0x00, 0x11, 0x25, 0x00, 0x05, 0x36


//--------------------- .nv.constant4             --------------------------
	.section	.nv.constant4,"a",@progbits
	.align	8
	.align		8
.nv.constant4:
        /*0000*/ 	.dword	_ZN72_INTERNAL_ba7efca6_36_flash_fwd_hdim192_bf16_paged_sm80_cu_c04999b1_31814cuda3std3__45__cpo5beginE
	.align		8
        /*0008*/ 	.dword	_ZN72_INTERNAL_ba7efca6_36_flash_fwd_hdim192_bf16_paged_sm80_cu_c04999b1_31814cuda3std3__45__cpo3endE
	.align		8
        /*0010*/ 	.dword	_ZN72_INTERNAL_ba7efca6_36_flash_fwd_hdim192_bf16_paged_sm80_cu_c04999b1_31814cuda3std3__45__cpo6cbeginE
	.align		8
        /*0018*/ 	.dword	_ZN72_INTERNAL_ba7efca6_36_flash_fwd_hdim192_bf16_paged_sm80_cu_c04999b1_31814cuda3std3__45__cpo4cendE
	.align		8
        /*0020*/ 	.dword	_ZN72_INTERNAL_ba7efca6_36_flash_fwd_hdim192_bf16_paged_sm80_cu_c04999b1_31814cuda3std3__474_GLOBAL__N__ba7efca6_36_flash_fwd_hdim192_bf16_paged_sm80_cu_c04999b1_31816ignoreE
	.align		8
        /*0028*/ 	.dword	_ZN72_INTERNAL_ba7efca6_36_flash_fwd_hdim192_bf16_paged_sm80_cu_c04999b1_31814cuda3std3__419piecewise_constructE
	.align		8
        /*0030*/ 	.dword	_ZN72_INTERNAL_ba7efca6_36_flash_fwd_hdim192_bf16_paged_sm80_cu_c04999b1_31814cuda3std3__48in_placeE
	.align		8
        /*0038*/ 	.dword	_ZN72_INTERNAL_ba7efca6_36_flash_fwd_hdim192_bf16_paged_sm80_cu_c04999b1_31814cuda3std6ranges3__45__cpo4swapE
	.align		8
        /*0040*/ 	.dword	_ZN72_INTERNAL_ba7efca6_36_flash_fwd_hdim192_bf16_paged_sm80_cu_c04999b1_31814cuda3std6ranges3__45__cpo9iter_moveE
	.align		8
        /*0048*/ 	.dword	_ZN72_INTERNAL_ba7efca6_36_flash_fwd_hdim192_bf16_paged_sm80_cu_c04999b1_31814cute7productE
	.align		8
        /*0050*/ 	.dword	_ZN72_INTERNAL_ba7efca6_36_flash_fwd_hdim192_bf16_paged_sm80_cu_c04999b1_31814cute1_E


//--------------------- .nv.constant0._ZN7cutlass13device_kernelIN5flash19enable_sm80_to_sm89INS1_16FlashAttnFwdSm80INS1_25CollectiveMainloopFwdSm80ILi8ELi1ELb0EN4cute5tupleIJNS5_1CILi128EEENS7_ILi64EEENS7_ILi192EEEEEELi192ENS_10bfloat16_tEfNS_4arch4Sm80ELb0ELb0ELb0ELb0ELb1ELb0ELb1ELb0EEENS1_21CollectiveEpilogueFwdINS6_IJS8_SA_S9_EEENS6_IJNS7_ILi1EEESI_SI_EEESC_SE_Li256ELb0ELb1ELb0ELb0EEENS1_19SingleTileSchedulerILb0ELb0ELb1ELi128EEEEEEEEEvNT_6ParamsE --------------------------
	.section	.nv.constant0._ZN7cutlass13device_kernelIN5flash19enable_sm80_to_sm89INS1_16FlashAttnFwdSm80INS1_25CollectiveMainloopFwdSm80ILi8ELi1ELb0EN4cute5tupleIJNS5_1CILi128EEENS7_ILi64EEENS7_ILi192EEEEEELi192ENS_10bfloat16_tEfNS_4arch4Sm80ELb0ELb0ELb0ELb0ELb1ELb0ELb1ELb0EEENS1_21CollectiveEpilogueFwdINS6_IJS8_SA_S9_EEENS6_IJNS7_ILi1EEESI_SI_EEESC_SE_Li256ELb0ELb1ELb0ELb0EEENS1_19SingleTileSchedulerILb0ELb0ELb1ELi128EEEEEEEEEvNT_6ParamsE,"a",@progbits
	.sectionflags	@""
	.align	4
.nv.constant0._ZN7cutlass13device_kernelIN5flash19enable_sm80_to_sm89INS1_16FlashAttnFwdSm80INS1_25CollectiveMainloopFwdSm80ILi8ELi1ELb0EN4cute5tupleIJNS5_1CILi128EEENS7_ILi64EEENS7_ILi192EEEEEELi192ENS_10bfloat16_tEfNS_4arch4Sm80ELb0ELb0ELb0ELb0ELb1ELb0ELb1ELb0EEENS1_21CollectiveEpilogueFwdINS6_IJS8_SA_S9_EEENS6_IJNS7_ILi1EEESI_SI_EEESC_SE_Li256ELb0ELb1ELb0ELb0EEENS1_19SingleTileSchedulerILb0ELb0ELb1ELi128EEEEEEEEEvNT_6ParamsE:
	.zero		1400


//--------------------- .nv.constant0._ZN7cutlass13device_kernelIN5flash19enable_sm80_to_sm89INS1_16FlashAttnFwdSm80INS1_25CollectiveMainloopFwdSm80ILi8ELi1ELb0EN4cute5tupleIJNS5_1CILi128EEENS7_ILi64EEENS7_ILi192EEEEEELi192ENS_10bfloat16_tEfNS_4arch4Sm80ELb0ELb0ELb0ELb1ELb1ELb0ELb1ELb0EEENS1_21CollectiveEpilogueFwdINS6_IJS8_SA_S9_EEENS6_IJNS7_ILi1EEESI_SI_EEESC_SE_Li256ELb1ELb1ELb0ELb0EEENS1_19SingleTileSchedulerILb1ELb0ELb1ELi128EEEEEEEEEvNT_6ParamsE --------------------------
	.section	.nv.constant0._ZN7cutlass13device_kernelIN5flash19enable_sm80_to_sm89INS1_16FlashAttnFwdSm80INS1_25CollectiveMainloopFwdSm80ILi8ELi1ELb0EN4cute5tupleIJNS5_1CILi128EEENS7_ILi64EEENS7_ILi192EEEEEELi192ENS_10bfloat16_tEfNS_4arch4Sm80ELb0ELb0ELb0ELb1ELb1ELb0ELb1ELb0EEENS1_21CollectiveEpilogueFwdINS6_IJS8_SA_S9_EEENS6_IJNS7_ILi1EEESI_SI_EEESC_SE_Li256ELb1ELb1ELb0ELb0EEENS1_19SingleTileSchedulerILb1ELb0ELb1ELi128EEEEEEEEEvNT_6ParamsE,"a",@progbits
	.sectionflags	@""
	.align	4
.nv.constant0._ZN7cutlass13device_kernelIN5flash19enable_sm80_to_sm89INS1_16FlashAttnFwdSm80INS1_25CollectiveMainloopFwdSm80ILi8ELi1ELb0EN4cute5tupleIJNS5_1CILi128EEENS7_ILi64EEENS7_ILi192EEEEEELi192ENS_10bfloat16_tEfNS_4arch4Sm80ELb0ELb0ELb0ELb1ELb1ELb0ELb1ELb0EEENS1_21CollectiveEpilogueFwdINS6_IJS8_SA_S9_EEENS6_IJNS7_ILi1EEESI_SI_EEESC_SE_Li256ELb1ELb1ELb0ELb0EEENS1_19SingleTileSchedulerILb1ELb0ELb1ELi128EEEEEEEEEvNT_6ParamsE:
	.zero		1400


//--------------------- .nv.constant0._ZN7cutlass13device_kernelIN5flash19enable_sm80_to_sm89INS1_16FlashAttnFwdSm80INS1_25CollectiveMainloopFwdSm80ILi8ELi1ELb0EN4cute5tupleIJNS5_1CILi128EEENS7_ILi64EEENS7_ILi192EEEEEELi192ENS_10bfloat16_tEfNS_4arch4Sm80ELb0ELb0ELb0ELb1ELb1ELb1ELb1ELb0EEENS1_21CollectiveEpilogueFwdINS6_IJS8_SA_S9_EEENS6_IJNS7_ILi1EEESI_SI_EEESC_SE_Li256ELb1ELb1ELb0ELb0EEENS1_19SingleTileSchedulerILb1ELb0ELb1ELi128EEEEEEEEEvNT_6ParamsE --------------------------
	.section	.nv.constant0._ZN7cutlass13device_kernelIN5flash19enable_sm80_to_sm89INS1_16FlashAttnFwdSm80INS1_25CollectiveMainloopFwdSm80ILi8ELi1ELb0EN4cute5tupleIJNS5_1CILi128EEENS7_ILi64EEENS7_ILi192EEEEEELi192ENS_10bfloat16_tEfNS_4arch4Sm80ELb0ELb0ELb0ELb1ELb1ELb1ELb1ELb0EEENS1_21CollectiveEpilogueFwdINS6_IJS8_SA_S9_EEENS6_IJNS7_ILi1EEESI_SI_EEESC_SE_Li256ELb1ELb1ELb0ELb0EEENS1_19SingleTileSchedulerILb1ELb0ELb1ELi128EEEEEEEEEvNT_6ParamsE,"a",@progbits
	.sectionflags	@""
	.align	4
.nv.constant0._ZN7cutlass13device_kernelIN5flash19enable_sm80_to_sm89INS1_16FlashAttnFwdSm80INS1_25CollectiveMainloopFwdSm80ILi8ELi1ELb0EN4cute5tupleIJNS5_1CILi128EEENS7_ILi64EEENS7_ILi192EEEEEELi192ENS_10bfloat16_tEfNS_4arch4Sm80ELb0ELb0ELb0ELb1ELb1ELb1ELb1ELb0EEENS1_21CollectiveEpilogueFwdINS6_IJS8_SA_S9_EEENS6_IJNS7_ILi1EEESI_SI_EEESC_SE_Li256ELb1ELb1ELb0ELb0EEENS1_19SingleTileSchedulerILb1ELb0ELb1ELi128EEEEEEEEEvNT_6ParamsE:
	.zero		1400


//--------------------- .nv.constant0._ZN7cutlass13device_kernelIN5flash19enable_sm80_to_sm89INS1_16FlashAttnFwdSm80INS1_25CollectiveMainloopFwdSm80ILi8ELi1ELb0EN4cute5tupleIJNS5_1CILi128EEENS7_ILi64EEENS7_ILi192EEEEEELi192ENS_10bfloat16_tEfNS_4arch4Sm80ELb0ELb1ELb0ELb0ELb1ELb0ELb1ELb0EEENS1_21CollectiveEpilogueFwdINS6_IJS8_SA_S9_EEENS6_IJNS7_ILi1EEESI_SI_EEESC_SE_Li256ELb0ELb1ELb0ELb0EEENS1_19SingleTileSchedulerILb0ELb0ELb1ELi128EEEEEEEEEvNT_6ParamsE --------------------------
	.section	.nv.constant0._ZN7cutlass13device_kernelIN5flash19enable_sm80_to_sm89INS1_16FlashAttnFwdSm80INS1_25CollectiveMainloopFwdSm80ILi8ELi1ELb0EN4cute5tupleIJNS5_1CILi128EEENS7_ILi64EEENS7_ILi192EEEEEELi192ENS_10bfloat16_tEfNS_4arch4Sm80ELb0ELb1ELb0ELb0ELb1ELb0ELb1ELb0EEENS1_21CollectiveEpilogueFwdINS6_IJS8_SA_S9_EEENS6_IJNS7_ILi1EEESI_SI_EEESC_SE_Li256ELb0ELb1ELb0ELb0EEENS1_19SingleTileSchedulerILb0ELb0ELb1ELi128EEEEEEEEEvNT_6ParamsE,"a",@progbits
	.sectionflags	@""
	.align	4
.nv.constant0._ZN7cutlass13device_kernelIN5flash19enable_sm80_to_sm89INS1_16FlashAttnFwdSm80INS1_25CollectiveMainloopFwdSm80ILi8ELi1ELb0EN4cute5tupleIJNS5_1CILi128EEENS7_ILi64EEENS7_ILi192EEEEEELi192ENS_10bfloat16_tEfNS_4arch4Sm80ELb0ELb1ELb0ELb0ELb1ELb0ELb1ELb0EEENS1_21CollectiveEpilogueFwdINS6_IJS8_SA_S9_EEENS6_IJNS7_ILi1EEESI_SI_EEESC_SE_Li256ELb0ELb1ELb0ELb0EEENS1_19SingleTileSchedulerILb0ELb0ELb1ELi128EEEEEEEEEvNT_6ParamsE:
	.zero		1400


//--------------------- .nv.constant0._ZN7cutlass13device_kernelIN5flash19enable_sm80_to_sm89INS1_16FlashAttnFwdSm80INS1_25CollectiveMainloopFwdSm80ILi8ELi1ELb0EN4cute5tupleIJNS5_1CILi128EEENS7_ILi64EEENS7_ILi192EEEEEELi192ENS_10bfloat16_tEfNS_4arch4Sm80ELb0ELb1ELb0ELb1ELb1ELb0ELb1ELb0EEENS1_21CollectiveEpilogueFwdINS6_IJS8_SA_S9_EEENS6_IJNS7_ILi1EEESI_SI_EEESC_SE_Li256ELb1ELb1ELb0ELb0EEENS1_19SingleTileSchedulerILb1ELb0ELb1ELi128EEEEEEEEEvNT_6ParamsE --------------------------
	.section	.nv.constant0._ZN7cutlass13device_kernelIN5flash19enable_sm80_to_sm89INS1_16FlashAttnFwdSm80INS1_25CollectiveMainloopFwdSm80ILi8ELi1ELb0EN4cute5tupleIJNS5_1CILi128EEENS7_ILi64EEENS7_ILi192EEEEEELi192ENS_10bfloat16_tEfNS_4arch4Sm80ELb0ELb1ELb0ELb1ELb1ELb0ELb1ELb0EEENS1_21CollectiveEpilogueFwdINS6_IJS8_SA_S9_EEENS6_IJNS7_ILi1EEESI_SI_EEESC_SE_Li256ELb1ELb1ELb0ELb0EEENS1_19SingleTileSchedulerILb1ELb0ELb1ELi128EEEEEEEEEvNT_6ParamsE,"a",@progbits
	.sectionflags	@""
	.align	4
.nv.constant0._ZN7cutlass13device_kernelIN5flash19enable_sm80_to_sm89INS1_16FlashAttnFwdSm80INS1_25CollectiveMainloopFwdSm80ILi8ELi1ELb0EN4cute5tupleIJNS5_1CILi128EEENS7_ILi64EEENS7_ILi192EEEEEELi192ENS_10bfloat16_tEfNS_4arch4Sm80ELb0ELb1ELb0ELb1ELb1ELb0ELb1ELb0EEENS1_21CollectiveEpilogueFwdINS6_IJS8_SA_S9_EEENS6_IJNS7_ILi1EEESI_SI_EEESC_SE_Li256ELb1ELb1ELb0ELb0EEENS1_19SingleTileSchedulerILb1ELb0ELb1ELi128EEEEEEEEEvNT_6ParamsE:
	.zero		1400


//--------------------- .nv.constant0._ZN7cutlass13device_kernelIN5flash19enable_sm80_to_sm89INS1_16FlashAttnFwdSm80INS1_25CollectiveMainloopFwdSm80ILi8ELi1ELb0EN4cute5tupleIJNS5_1CILi128EEENS7_ILi64EEENS7_ILi192EEEEEELi192ENS_10bfloat16_tEfNS_4arch4Sm80ELb0ELb1ELb0ELb1ELb1ELb1ELb1ELb0EEENS1_21CollectiveEpilogueFwdINS6_IJS8_SA_S9_EEENS6_IJNS7_ILi1EEESI_SI_EEESC_SE_Li256ELb1ELb1ELb0ELb0EEENS1_19SingleTileSchedulerILb1ELb0ELb1ELi128EEEEEEEEEvNT_6ParamsE --------------------------
	.section	.nv.constant0._ZN7cutlass13device_kernelIN5flash19enable_sm80_to_sm89INS1_16FlashAttnFwdSm80INS1_25CollectiveMainloopFwdSm80ILi8ELi1ELb0EN4cute5tupleIJNS5_1CILi128EEENS7_ILi64EEENS7_ILi192EEEEEELi192ENS_10bfloat16_tEfNS_4arch4Sm80ELb0ELb1ELb0ELb1ELb1ELb1ELb1ELb0EEENS1_21CollectiveEpilogueFwdINS6_IJS8_SA_S9_EEENS6_IJNS7_ILi1EEESI_SI_EEESC_SE_Li256ELb1ELb1ELb0ELb0EEENS1_19SingleTileSchedulerILb1ELb0ELb1ELi128EEEEEEEEEvNT_6ParamsE,"a",@progbits
	.sectionflags	@""
	.align	4
.nv.constant0._ZN7cutlass13device_kernelIN5flash19enable_sm80_to_sm89INS1_16FlashAttnFwdSm80INS1_25CollectiveMainloopFwdSm80ILi8ELi1ELb0EN4cute5tupleIJNS5_1CILi128EEENS7_ILi64EEENS7_ILi192EEEEEELi192ENS_10bfloat16_tEfNS_4arch4Sm80ELb0ELb1ELb0ELb1ELb1ELb1ELb1ELb0EEENS1_21CollectiveEpilogueFwdINS6_IJS8_SA_S9_EEENS6_IJNS7_ILi1EEESI_SI_EEESC_SE_Li256ELb1ELb1ELb0ELb0EEENS1_19SingleTileSchedulerILb1ELb0ELb1ELi128EEEEEEEEEvNT_6ParamsE:
	.zero		1400


//--------------------- .nv.constant0._ZN7cutlass13device_kernelIN5flash19enable_sm80_to_sm89INS1_16FlashAttnFwdSm80INS1_25CollectiveMainloopFwdSm80ILi8ELi1ELb0EN4cute5tupleIJNS5_1CILi128EEENS7_ILi64EEENS7_ILi192EEEEEELi192ENS_10bfloat16_tEfNS_4arch4Sm80ELb1ELb0ELb0ELb0ELb1ELb0ELb1ELb0EEENS1_21CollectiveEpilogueFwdINS6_IJS8_SA_S9_EEENS6_IJNS7_ILi1EEESI_SI_EEESC_SE_Li256ELb0ELb1ELb0ELb0EEENS1_30DynamicPersistentTileSchedulerILi256ELi256ELb0ELb1ELb0EEEEEEEEEvNT_6ParamsE --------------------------
	.section	.nv.constant0._ZN7cutlass13device_kernelIN5flash19enable_sm80_to_sm89INS1_16FlashAttnFwdSm80INS1_25CollectiveMainloopFwdSm80ILi8ELi1ELb0EN4cute5tupleIJNS5_1CILi128EEENS7_ILi64EEENS7_ILi192EEEEEELi192ENS_10bfloat16_tEfNS_4arch4Sm80ELb1ELb0ELb0ELb0ELb1ELb0ELb1ELb0EEENS1_21CollectiveEpilogueFwdINS6_IJS8_SA_S9_EEENS6_IJNS7_ILi1EEESI_SI_EEESC_SE_Li256ELb0ELb1ELb0ELb0EEENS1_30DynamicPersistentTileSchedulerILi256ELi256ELb0ELb1ELb0EEEEEEEEEvNT_6ParamsE,"a",@progbits
	.sectionflags	@""
	.align	4
.nv.constant0._ZN7cutlass13device_kernelIN5flash19enable_sm80_to_sm89INS1_16FlashAttnFwdSm80INS1_25CollectiveMainloopFwdSm80ILi8ELi1ELb0EN4cute5tupleIJNS5_1CILi128EEENS7_ILi64EEENS7_ILi192EEEEEELi192ENS_10bfloat16_tEfNS_4arch4Sm80ELb1ELb0ELb0ELb0ELb1ELb0ELb1ELb0EEENS1_21CollectiveEpilogueFwdINS6_IJS8_SA_S9_EEENS6_IJNS7_ILi1EEESI_SI_EEESC_SE_Li256ELb0ELb1ELb0ELb0EEENS1_30DynamicPersistentTileSchedulerILi256ELi256ELb0ELb1ELb0EEEEEEEEEvNT_6ParamsE:
	.zero		1416


//--------------------- .nv.constant0._ZN7cutlass13device_kernelIN5flash19enable_sm80_to_sm89INS1_16FlashAttnFwdSm80INS1_25CollectiveMainloopFwdSm80ILi8ELi1ELb0EN4cute5tupleIJNS5_1CILi128EEENS7_ILi64EEENS7_ILi192EEEEEELi192ENS_10bfloat16_tEfNS_4arch4Sm80ELb1ELb0ELb0ELb1ELb1ELb0ELb1ELb0EEENS1_21CollectiveEpilogueFwdINS6_IJS8_SA_S9_EEENS6_IJNS7_ILi1EEESI_SI_EEESC_SE_Li256ELb1ELb1ELb0ELb0EEENS1_19SingleTileSchedulerILb1ELb0ELb1ELi128EEEEEEEEEvNT_6ParamsE --------------------------
	.section	.nv.constant0._ZN7cutlass13device_kernelIN5flash19enable_sm80_to_sm89INS1_16FlashAttnFwdSm80INS1_25CollectiveMainloopFwdSm80ILi8ELi1ELb0EN4cute5tupleIJNS5_1CILi128EEENS7_ILi64EEENS7_ILi192EEEEEELi192ENS_10bfloat16_tEfNS_4arch4Sm80ELb1ELb0ELb0ELb1ELb1ELb0ELb1ELb0EEENS1_21CollectiveEpilogueFwdINS6_IJS8_SA_S9_EEENS6_IJNS7_ILi1EEESI_SI_EEESC_SE_Li256ELb1ELb1ELb0ELb0EEENS1_19SingleTileSchedulerILb1ELb0ELb1ELi128EEEEEEEEEvNT_6ParamsE,"a",@progbits
	.sectionflags	@""
	.align	4
.nv.constant0._ZN7cutlass13device_kernelIN5flash19enable_sm80_to_sm89INS1_16FlashAttnFwdSm80INS1_25CollectiveMainloopFwdSm80ILi8ELi1ELb0EN4cute5tupleIJNS5_1CILi128EEENS7_ILi64EEENS7_ILi192EEEEEELi192ENS_10bfloat16_tEfNS_4arch4Sm80ELb1ELb0ELb0ELb1ELb1ELb0ELb1ELb0EEENS1_21CollectiveEpilogueFwdINS6_IJS8_SA_S9_EEENS6_IJNS7_ILi1EEESI_SI_EEESC_SE_Li256ELb1ELb1ELb0ELb0EEENS1_19SingleTileSchedulerILb1ELb0ELb1ELi128EEEEEEEEEvNT_6ParamsE:
	.zero		1400


//--------------------- .nv.constant0._ZN7cutlass13device_kernelIN5flash19enable_sm80_to_sm89INS1_16FlashAttnFwdSm80INS1_25CollectiveMainloopFwdSm80ILi8ELi1ELb0EN4cute5tupleIJNS5_1CILi128EEENS7_ILi64EEENS7_ILi192EEEEEELi192ENS_10bfloat16_tEfNS_4arch4Sm80ELb1ELb0ELb0ELb1ELb1ELb1ELb1ELb0EEENS1_21CollectiveEpilogueFwdINS6_IJS8_SA_S9_EEENS6_IJNS7_ILi1EEESI_SI_EEESC_SE_Li256ELb1ELb1ELb0ELb0EEENS1_19SingleTileSchedulerILb1ELb0ELb1ELi128EEEEEEEEEvNT_6ParamsE --------------------------
	.section	.nv.constant0._ZN7cutlass13device_kernelIN5flash19enable_sm80_to_sm89INS1_16FlashAttnFwdSm80INS1_25CollectiveMainloopFwdSm80ILi8ELi1ELb0EN4cute5tupleIJNS5_1CILi128EEENS7_ILi64EEENS7_ILi192EEEEEELi192ENS_10bfloat16_tEfNS_4arch4Sm80ELb1ELb0ELb0ELb1ELb1ELb1ELb1ELb0EEENS1_21CollectiveEpilogueFwdINS6_IJS8_SA_S9_EEENS6_IJNS7_ILi1EEESI_SI_EEESC_SE_Li256ELb1ELb1ELb0ELb0EEENS1_19SingleTileSchedulerILb1ELb0ELb1ELi128EEEEEEEEEvNT_6ParamsE,"a",@progbits
	.sectionflags	@""
	.align	4
.nv.constant0._ZN7cutlass13device_kernelIN5flash19enable_sm80_to_sm89INS1_16FlashAttnFwdSm80INS1_25CollectiveMainloopFwdSm80ILi8ELi1ELb0EN4cute5tupleIJNS5_1CILi128EEENS7_ILi64EEENS7_ILi192EEEEEELi192ENS_10bfloat16_tEfNS_4arch4Sm80ELb1ELb0ELb0ELb1ELb1ELb1ELb1ELb0EEENS1_21CollectiveEpilogueFwdINS6_IJS8_SA_S9_EEENS6_IJNS7_ILi1EEESI_SI_EEESC_SE_Li256ELb1ELb1ELb0ELb0EEENS1_19SingleTileSchedulerILb1ELb0ELb1ELi128EEEEEEEEEvNT_6ParamsE:
	.zero		1400


//--------------------- .nv.constant0._ZN7cutlass13device_kernelIN5flash19enable_sm80_to_sm89INS1_16FlashAttnFwdSm80INS1_25CollectiveMainloopFwdSm80ILi8ELi2ELb0EN4cute5tupleIJNS5_1CILi128EEENS7_ILi64EEENS7_ILi192EEEEEELi192ENS_10bfloat16_tEfNS_4arch4Sm80ELb0ELb0ELb0ELb0ELb1ELb0ELb1ELb0EEENS1_21CollectiveEpilogueFwdINS6_IJS8_SA_S9_EEENS6_IJNS7_ILi1EEESI_SI_EEESC_SE_Li256ELb0ELb1ELb0ELb0EEENS1_19SingleTileSchedulerILb0ELb0ELb1ELi128EEEEEEEEEvNT_6ParamsE --------------------------
	.section	.nv.constant0._ZN7cutlass13device_kernelIN5flash19enable_sm80_to_sm89INS1_16FlashAttnFwdSm80INS1_25CollectiveMainloopFwdSm80ILi8ELi2ELb0EN4cute5tupleIJNS5_1CILi128EEENS7_ILi64EEENS7_ILi192EEEEEELi192ENS_10bfloat16_tEfNS_4arch4Sm80ELb0ELb0ELb0ELb0ELb1ELb0ELb1ELb0EEENS1_21CollectiveEpilogueFwdINS6_IJS8_SA_S9_EEENS6_IJNS7_ILi1EEESI_SI_EEESC_SE_Li256ELb0ELb1ELb0ELb0EEENS1_19SingleTileSchedulerILb0ELb0ELb1ELi128EEEEEEEEEvNT_6ParamsE,"a",@progbits
	.sectionflags	@""
	.align	4
.nv.constant0._ZN7cutlass13device_kernelIN5flash19enable_sm80_to_sm89INS1_16FlashAttnFwdSm80INS1_25CollectiveMainloopFwdSm80ILi8ELi2ELb0EN4cute5tupleIJNS5_1CILi128EEENS7_ILi64EEENS7_ILi192EEEEEELi192ENS_10bfloat16_tEfNS_4arch4Sm80ELb0ELb0ELb0ELb0ELb1ELb0ELb1ELb0EEENS1_21CollectiveEpilogueFwdINS6_IJS8_SA_S9_EEENS6_IJNS7_ILi1EEESI_SI_EEESC_SE_Li256ELb0ELb1ELb0ELb0EEENS1_19SingleTileSchedulerILb0ELb0ELb1ELi128EEEEEEEEEvNT_6ParamsE:
	.zero		1400


//--------------------- .nv.constant0._ZN7cutlass13device_kernelIN5flash19enable_sm80_to_sm89INS1_16FlashAttnFwdSm80INS1_25CollectiveMainloopFwdSm80ILi8ELi2ELb0EN4cute5tupleIJNS5_1CILi128EEENS7_ILi64EEENS7_ILi192EEEEEELi192ENS_10bfloat16_tEfNS_4arch4Sm80ELb0ELb0ELb0ELb1ELb1ELb0ELb1ELb0EEENS1_21CollectiveEpilogueFwdINS6_IJS8_SA_S9_EEENS6_IJNS7_ILi1EEESI_SI_EEESC_SE_Li256ELb1ELb1ELb0ELb0EEENS1_19SingleTileSchedulerILb1ELb0ELb1ELi128EEEEEEEEEvNT_6ParamsE --------------------------
	.section	.nv.constant0._ZN7cutlass13device_kernelIN5flash19enable_sm80_to_sm89INS1_16FlashAttnFwdSm80INS1_25CollectiveMainloopFwdSm80ILi8ELi2ELb0EN4cute5tupleIJNS5_1CILi128EEENS7_ILi64EEENS7_ILi192EEEEEELi192ENS_10bfloat16_tEfNS_4arch4Sm80ELb0ELb0ELb0ELb1ELb1ELb0ELb1ELb0EEENS1_21CollectiveEpilogueFwdINS6_IJS8_SA_S9_EEENS6_IJNS7_ILi1EEESI_SI_EEESC_SE_Li256ELb1ELb1ELb0ELb0EEENS1_19SingleTileSchedulerILb1ELb0ELb1ELi128EEEEEEEEEvNT_6ParamsE,"a",@progbits
	.sectionflags	@""
	.align	4
.nv.constant0._ZN7cutlass13device_kernelIN5flash19enable_sm80_to_sm89INS1_16FlashAttnFwdSm80INS1_25CollectiveMainloopFwdSm80ILi8ELi2ELb0EN4cute5tupleIJNS5_1CILi128EEENS7_ILi64EEENS7_ILi192EEEEEELi192ENS_10bfloat16_tEfNS_4arch4Sm80ELb0ELb0ELb0ELb1ELb1ELb0ELb1ELb0EEENS1_21CollectiveEpilogueFwdINS6_IJS8_SA_S9_EEENS6_IJNS7_ILi1EEESI_SI_EEESC_SE_Li256ELb1ELb1ELb0ELb0EEENS1_19SingleTileSchedulerILb1ELb0ELb1ELi128EEEEEEEEEvNT_6ParamsE:
	.zero		1400


//--------------------- .nv.constant0._ZN7cutlass13device_kernelIN5flash19enable_sm80_to_sm89INS1_16FlashAttnFwdSm80INS1_25CollectiveMainloopFwdSm80ILi8ELi2ELb0EN4cute5tupleIJNS5_1CILi128EEENS7_ILi64EEENS7_ILi192EEEEEELi192ENS_10bfloat16_tEfNS_4arch4Sm80ELb0ELb0ELb0ELb1ELb1ELb1ELb1ELb0EEENS1_21CollectiveEpilogueFwdINS6_IJS8_SA_S9_EEENS6_IJNS7_ILi1EEESI_SI_EEESC_SE_Li256ELb1ELb1ELb0ELb0EEENS1_19SingleTileSchedulerILb1ELb0ELb1ELi128EEEEEEEEEvNT_6ParamsE --------------------------
	.section	.nv.constant0._ZN7cutlass13device_kernelIN5flash19enable_sm80_to_sm89INS1_16FlashAttnFwdSm80INS1_25CollectiveMainloopFwdSm80ILi8ELi2ELb0EN4cute5tupleIJNS5_1CILi128EEENS7_ILi64EEENS7_ILi192EEEEEELi192ENS_10bfloat16_tEfNS_4arch4Sm80ELb0ELb0ELb0ELb1ELb1ELb1ELb1ELb0EEENS1_21CollectiveEpilogueFwdINS6_IJS8_SA_S9_EEENS6_IJNS7_ILi1EEESI_SI_EEESC_SE_Li256ELb1ELb1ELb0ELb0EEENS1_19SingleTileSchedulerILb1ELb0ELb1ELi128EEEEEEEEEvNT_6ParamsE,"a",@progbits
	.sectionflags	@""
	.align	4
.nv.constant0._ZN7cutlass13device_kernelIN5flash19enable_sm80_to_sm89INS1_16FlashAttnFwdSm80INS1_25CollectiveMainloopFwdSm80ILi8ELi2ELb0EN4cute5tupleIJNS5_1CILi128EEENS7_ILi64EEENS7_ILi192EEEEEELi192ENS_10bfloat16_tEfNS_4arch4Sm80ELb0ELb0ELb0ELb1ELb1ELb1ELb1ELb0EEENS1_21CollectiveEpilogueFwdINS6_IJS8_SA_S9_EEENS6_IJNS7_ILi1EEESI_SI_EEESC_SE_Li256ELb1ELb1ELb0ELb0EEENS1_19SingleTileSchedulerILb1ELb0ELb1ELi128EEEEEEEEEvNT_6ParamsE:
	.zero		1400


//--------------------- .nv.constant0._ZN7cutlass13device_kernelIN5flash19enable_sm80_to_sm89INS1_16FlashAttnFwdSm80INS1_25CollectiveMainloopFwdSm80ILi8ELi2ELb0EN4cute5tupleIJNS5_1CILi128EEENS7_ILi64EEENS7_ILi192EEEEEELi192ENS_10bfloat16_tEfNS_4arch4Sm80ELb0ELb1ELb0ELb0ELb1ELb0ELb1ELb0EEENS1_21CollectiveEpilogueFwdINS6_IJS8_SA_S9_EEENS6_IJNS7_ILi1EEESI_SI_EEESC_SE_Li256ELb0ELb1ELb0ELb0EEENS1_19SingleTileSchedulerILb0ELb0ELb1ELi128EEEEEEEEEvNT_6ParamsE --------------------------
	.section	.nv.constant0._ZN7cutlass13device_kernelIN5flash19enable_sm80_to_sm89INS1_16FlashAttnFwdSm80INS1_25CollectiveMainloopFwdSm80ILi8ELi2ELb0EN4cute5tupleIJNS5_1CILi128EEENS7_ILi64EEENS7_ILi192EEEEEELi192ENS_10bfloat16_tEfNS_4arch4Sm80ELb0ELb1ELb0ELb0ELb1ELb0ELb1ELb0EEENS1_21CollectiveEpilogueFwdINS6_IJS8_SA_S9_EEENS6_IJNS7_ILi1EEESI_SI_EEESC_SE_Li256ELb0ELb1ELb0ELb0EEENS1_19SingleTileSchedulerILb0ELb0ELb1ELi128EEEEEEEEEvNT_6ParamsE,"a",@progbits
	.sectionflags	@""
	.align	4
.nv.constant0._ZN7cutlass13device_kernelIN5flash19enable_sm80_to_sm89INS1_16FlashAttnFwdSm80INS1_25CollectiveMainloopFwdSm80ILi8ELi2ELb0EN4cute5tupleIJNS5_1CILi128EEENS7_ILi64EEENS7_ILi192EEEEEELi192ENS_10bfloat16_tEfNS_4arch4Sm80ELb0ELb1ELb0ELb0ELb1ELb0ELb1ELb0EEENS1_21CollectiveEpilogueFwdINS6_IJS8_SA_S9_EEENS6_IJNS7_ILi1EEESI_SI_EEESC_SE_Li256ELb0ELb1ELb0ELb0EEENS1_19SingleTileSchedulerILb0ELb0ELb1ELi128EEEEEEEEEvNT_6ParamsE:
	.zero		1400


//--------------------- .nv.constant0._ZN7cutlass13device_kernelIN5flash19enable_sm80_to_sm89INS1_16FlashAttnFwdSm80INS1_25CollectiveMainloopFwdSm80ILi8ELi2ELb0EN4cute5tupleIJNS5_1CILi128EEENS7_ILi64EEENS7_ILi192EEEEEELi192ENS_10bfloat16_tEfNS_4arch4Sm80ELb0ELb1ELb0ELb1ELb1ELb0ELb1ELb0EEENS1_21CollectiveEpilogueFwdINS6_IJS8_SA_S9_EEENS6_IJNS7_ILi1EEESI_SI_EEESC_SE_Li256ELb1ELb1ELb0ELb0EEENS1_19SingleTileSchedulerILb1ELb0ELb1ELi128EEEEEEEEEvNT_6ParamsE --------------------------
	.section	.nv.constant0._ZN7cutlass13device_kernelIN5flash19enable_sm80_to_sm89INS1_16FlashAttnFwdSm80INS1_25CollectiveMainloopFwdSm80ILi8ELi2ELb0EN4cute5tupleIJNS5_1CILi128EEENS7_ILi64EEENS7_ILi192EEEEEELi192ENS_10bfloat16_tEfNS_4arch4Sm80ELb0ELb1ELb0ELb1ELb1ELb0ELb1ELb0EEENS1_21CollectiveEpilogueFwdINS6_IJS8_SA_S9_EEENS6_IJNS7_ILi1EEESI_SI_EEESC_SE_Li256ELb1ELb1ELb0ELb0EEENS1_19SingleTileSchedulerILb1ELb0ELb1ELi128EEEEEEEEEvNT_6ParamsE,"a",@progbits
	.sectionflags	@""
	.align	4
.nv.constant0._ZN7cutlass13device_kernelIN5flash19enable_sm80_to_sm89INS1_16FlashAttnFwdSm80INS1_25CollectiveMainloopFwdSm80ILi8ELi2ELb0EN4cute5tupleIJNS5_1CILi128EEENS7_ILi64EEENS7_ILi192EEEEEELi192ENS_10bfloat16_tEfNS_4arch4Sm80ELb0ELb1ELb0ELb1ELb1ELb0ELb1ELb0EEENS1_21CollectiveEpilogueFwdINS6_IJS8_SA_S9_EEENS6_IJNS7_ILi1EEESI_SI_EEESC_SE_Li256ELb1ELb1ELb0ELb0EEENS1_19SingleTileSchedulerILb1ELb0ELb1ELi128EEEEEEEEEvNT_6ParamsE:
	.zero		1400


//--------------------- .nv.constant0._ZN7cutlass13device_kernelIN5flash19enable_sm80_to_sm89INS1_16FlashAttnFwdSm80INS1_25CollectiveMainloopFwdSm80ILi8ELi2ELb0EN4cute5tupleIJNS5_1CILi128EEENS7_ILi64EEENS7_ILi192EEEEEELi192ENS_10bfloat16_tEfNS_4arch4Sm80ELb0ELb1ELb0ELb1ELb1ELb1ELb1ELb0EEENS1_21CollectiveEpilogueFwdINS6_IJS8_SA_S9_EEENS6_IJNS7_ILi1EEESI_SI_EEESC_SE_Li256ELb1ELb1ELb0ELb0EEENS1_19SingleTileSchedulerILb1ELb0ELb1ELi128EEEEEEEEEvNT_6ParamsE --------------------------
	.section	.nv.constant0._ZN7cutlass13device_kernelIN5flash19enable_sm80_to_sm89INS1_16FlashAttnFwdSm80INS1_25CollectiveMainloopFwdSm80ILi8ELi2ELb0EN4cute5tupleIJNS5_1CILi128EEENS7_ILi64EEENS7_ILi192EEEEEELi192ENS_10bfloat16_tEfNS_4arch4Sm80ELb0ELb1ELb0ELb1ELb1ELb1ELb1ELb0EEENS1_21CollectiveEpilogueFwdINS6_IJS8_SA_S9_EEENS6_IJNS7_ILi1EEESI_SI_EEESC_SE_Li256ELb1ELb1ELb0ELb0EEENS1_19SingleTileSchedulerILb1ELb0ELb1ELi128EEEEEEEEEvNT_6ParamsE,"a",@progbits
	.sectionflags	@""
	.align	4
.nv.constant0._ZN7cutlass13device_kernelIN5flash19enable_sm80_to_sm89INS1_16FlashAttnFwdSm80INS1_25CollectiveMainloopFwdSm80ILi8ELi2ELb0EN4cute5tupleIJNS5_1CILi128EEENS7_ILi64EEENS7_ILi192EEEEEELi192ENS_10bfloat16_tEfNS_4arch4Sm80ELb0ELb1ELb0ELb1ELb1ELb1ELb1ELb0EEENS1_21CollectiveEpilogueFwdINS6_IJS8_SA_S9_EEENS6_IJNS7_ILi1EEESI_SI_EEESC_SE_Li256ELb1ELb1ELb0ELb0EEENS1_19SingleTileSchedulerILb1ELb0ELb1ELi128EEEEEEEEEvNT_6ParamsE:
	.zero		1400


//--------------------- .nv.constant0._ZN7cutlass13device_kernelIN5flash19enable_sm80_to_sm89INS1_16FlashAttnFwdSm80INS1_25CollectiveMainloopFwdSm80ILi8ELi2ELb0EN4cute5tupleIJNS5_1CILi128EEENS7_ILi64EEENS7_ILi192EEEEEELi192ENS_10bfloat16_tEfNS_4arch4Sm80ELb1ELb0ELb0ELb0ELb1ELb0ELb1ELb0EEENS1_21CollectiveEpilogueFwdINS6_IJS8_SA_S9_EEENS6_IJNS7_ILi1EEESI_SI_EEESC_SE_Li256ELb0ELb1ELb0ELb0EEENS1_30DynamicPersistentTileSchedulerILi256ELi256ELb0ELb1ELb0EEEEEEEEEvNT_6ParamsE --------------------------
	.section	.nv.constant0._ZN7cutlass13device_kernelIN5flash19enable_sm80_to_sm89INS1_16FlashAttnFwdSm80INS1_25CollectiveMainloopFwdSm80ILi8ELi2ELb0EN4cute5tupleIJNS5_1CILi128EEENS7_ILi64EEENS7_ILi192EEEEEELi192ENS_10bfloat16_tEfNS_4arch4Sm80ELb1ELb0ELb0ELb0ELb1ELb0ELb1ELb0EEENS1_21CollectiveEpilogueFwdINS6_IJS8_SA_S9_EEENS6_IJNS7_ILi1EEESI_SI_EEESC_SE_Li256ELb0ELb1ELb0ELb0EEENS1_30DynamicPersistentTileSchedulerILi256ELi256ELb0ELb1ELb0EEEEEEEEEvNT_6ParamsE,"a",@progbits
	.sectionflags	@""
	.align	4
.nv.constant0._ZN7cutlass13device_kernelIN5flash19enable_sm80_to_sm89INS1_16FlashAttnFwdSm80INS1_25CollectiveMainloopFwdSm80ILi8ELi2ELb0EN4cute5tupleIJNS5_1CILi128EEENS7_ILi64EEENS7_ILi192EEEEEELi192ENS_10bfloat16_tEfNS_4arch4Sm80ELb1ELb0ELb0ELb0ELb1ELb0ELb1ELb0EEENS1_21CollectiveEpilogueFwdINS6_IJS8_SA_S9_EEENS6_IJNS7_ILi1EEESI_SI_EEESC_SE_Li256ELb0ELb1ELb0ELb0EEENS1_30DynamicPersistentTileSchedulerILi256ELi256ELb0ELb1ELb0EEEEEEEEEvNT_6ParamsE:
	.zero		1416


//--------------------- .nv.constant0._ZN7cutlass13device_kernelIN5flash19enable_sm80_to_sm89INS1_16FlashAttnFwdSm80INS1_25CollectiveMainloopFwdSm80ILi8ELi2ELb0EN4cute5tupleIJNS5_1CILi128EEENS7_ILi64EEENS7_ILi192EEEEEELi192ENS_10bfloat16_tEfNS_4arch4Sm80ELb1ELb0ELb0ELb1ELb1ELb0ELb1ELb0EEENS1_21CollectiveEpilogueFwdINS6_IJS8_SA_S9_EEENS6_IJNS7_ILi1EEESI_SI_EEESC_SE_Li256ELb1ELb1ELb0ELb0EEENS1_19SingleTileSchedulerILb1ELb0ELb1ELi128EEEEEEEEEvNT_6ParamsE --------------------------
	.section	.nv.constant0._ZN7cutlass13device_kernelIN5flash19enable_sm80_to_sm89INS1_16FlashAttnFwdSm80INS1_25CollectiveMainloopFwdSm80ILi8ELi2ELb0EN4cute5tupleIJNS5_1CILi128EEENS7_ILi64EEENS7_ILi192EEEEEELi192ENS_10bfloat16_tEfNS_4arch4Sm80ELb1ELb0ELb0ELb1ELb1ELb0ELb1ELb0EEENS1_21CollectiveEpilogueFwdINS6_IJS8_SA_S9_EEENS6_IJNS7_ILi1EEESI_SI_EEESC_SE_Li256ELb1ELb1ELb0ELb0EEENS1_19SingleTileSchedulerILb1ELb0ELb1ELi128EEEEEEEEEvNT_6ParamsE,"a",@progbits
	.sectionflags	@""
	.align	4
.nv.constant0._ZN7cutlass13device_kernelIN5flash19enable_sm80_to_sm89INS1_16FlashAttnFwdSm80INS1_25CollectiveMainloopFwdSm80ILi8ELi2ELb0EN4cute5tupleIJNS5_1CILi128EEENS7_ILi64EEENS7_ILi192EEEEEELi192ENS_10bfloat16_tEfNS_4arch4Sm80ELb1ELb0ELb0ELb1ELb1ELb0ELb1ELb0EEENS1_21CollectiveEpilogueFwdINS6_IJS8_SA_S9_EEENS6_IJNS7_ILi1EEESI_SI_EEESC_SE_Li256ELb1ELb1ELb0ELb0EEENS1_19SingleTileSchedulerILb1ELb0ELb1ELi128EEEEEEEEEvNT_6ParamsE:
	.zero		1400


//--------------------- .nv.constant0._ZN7cutlass13device_kernelIN5flash19enable_sm80_to_sm89INS1_16FlashAttnFwdSm80INS1_25CollectiveMainloopFwdSm80ILi8ELi2ELb0EN4cute5tupleIJNS5_1CILi128EEENS7_ILi64EEENS7_ILi192EEEEEELi192ENS_10bfloat16_tEfNS_4arch4Sm80ELb1ELb0ELb0ELb1ELb1ELb1ELb1ELb0EEENS1_21CollectiveEpilogueFwdINS6_IJS8_SA_S9_EEENS6_IJNS7_ILi1EEESI_SI_EEESC_SE_Li256ELb1ELb1ELb0ELb0EEENS1_19SingleTileSchedulerILb1ELb0ELb1ELi128EEEEEEEEEvNT_6ParamsE --------------------------
	.section	.nv.constant0._ZN7cutlass13device_kernelIN5flash19enable_sm80_to_sm89INS1_16FlashAttnFwdSm80INS1_25CollectiveMainloopFwdSm80ILi8ELi2ELb0EN4cute5tupleIJNS5_1CILi128EEENS7_ILi64EEENS7_ILi192EEEEEELi192ENS_10bfloat16_tEfNS_4arch4Sm80ELb1ELb0ELb0ELb1ELb1ELb1ELb1ELb0EEENS1_21CollectiveEpilogueFwdINS6_IJS8_SA_S9_EEENS6_IJNS7_ILi1EEESI_SI_EEESC_SE_Li256ELb1ELb1ELb0ELb0EEENS1_19SingleTileSchedulerILb1ELb0ELb1ELi128EEEEEEEEEvNT_6ParamsE,"a",@progbits
	.sectionflags	@""
	.align	4
.nv.constant0._ZN7cutlass13device_kernelIN5flash19enable_sm80_to_sm89INS1_16FlashAttnFwdSm80INS1_25CollectiveMainloopFwdSm80ILi8ELi2ELb0EN4cute5tupleIJNS5_1CILi128EEENS7_ILi64EEENS7_ILi192EEEEEELi192ENS_10bfloat16_tEfNS_4arch4Sm80ELb1ELb0ELb0ELb1ELb1ELb1ELb1ELb0EEENS1_21CollectiveEpilogueFwdINS6_IJS8_SA_S9_EEENS6_IJNS7_ILi1EEESI_SI_EEESC_SE_Li256ELb1ELb1ELb0ELb0EEENS1_19SingleTileSchedulerILb1ELb0ELb1ELi128EEEEEEEEEvNT_6ParamsE:
	.zero		1400


//--------------------- .text._ZN7cutlass13device_kernelIN5flash19enable_sm80_to_sm89INS1_16FlashAttnFwdSm80INS1_25CollectiveMainloopFwdSm80ILi8ELi1ELb0EN4cute5tupleIJNS5_1CILi128EEENS7_ILi64EEENS7_ILi192EEEEEELi192ENS_10bfloat16_tEfNS_4arch4Sm80ELb0ELb0ELb0ELb0ELb1ELb0ELb1ELb0EEENS1_21CollectiveEpilogueFwdINS6_IJS8_SA_S9_EEENS6_IJNS7_ILi1EEESI_SI_EEESC_SE_Li256ELb0ELb1ELb0ELb0EEENS1_19SingleTileSchedulerILb0ELb0ELb1ELi128EEEEEEEEEvNT_6ParamsE --------------------------
	.section	.text._ZN7cutlass13device_kernelIN5flash19enable_sm80_to_sm89INS1_16FlashAttnFwdSm80INS1_25CollectiveMainloopFwdSm80ILi8ELi1ELb0EN4cute5tupleIJNS5_1CILi128EEENS7_ILi64EEENS7_ILi192EEEEEELi192ENS_10bfloat16_tEfNS_4arch4Sm80ELb0ELb0ELb0ELb0ELb1ELb0ELb1ELb0EEENS1_21CollectiveEpilogueFwdINS6_IJS8_SA_S9_EEENS6_IJNS7_ILi1EEESI_SI_EEESC_SE_Li256ELb0ELb1ELb0ELb0EEENS1_19SingleTileSchedulerILb0ELb0ELb1ELi128EEEEEEEEEvNT_6ParamsE,"ax",@progbits
	.sectioninfo	@"SHI_REGISTERS=238"
	.align	128
.text._ZN7cutlass13device_kernelIN5flash19enable_sm80_to_sm89INS1_16FlashAttnFwdSm80INS1_25CollectiveMainloopFwdSm80ILi8ELi1ELb0EN4cute5tupleIJNS5_1CILi128EEENS7_ILi64EEENS7_ILi192EEEEEELi192ENS_10bfloat16_tEfNS_4arch4Sm80ELb0ELb0ELb0ELb0ELb1ELb0ELb1ELb0EEENS1_21CollectiveEpilogueFwdINS6_IJS8_SA_S9_EEENS6_IJNS7_ILi1EEESI_SI_EEESC_SE_Li256ELb0ELb1ELb0ELb0EEENS1_19SingleTileSchedulerILb0ELb0ELb1ELi128EEEEEEEEEvNT_6ParamsE:
        .type           _ZN7cutlass13device_kernelIN5flash19enable_sm80_to_sm89INS1_16FlashAttnFwdSm80INS1_25CollectiveMainloopFwdSm80ILi8ELi1ELb0EN4cute5tupleIJNS5_1CILi128EEENS7_ILi64EEENS7_ILi192EEEEEELi192ENS_10bfloat16_tEfNS_4arch4Sm80ELb0ELb0ELb0ELb0ELb1ELb0ELb1ELb0EEENS1_21CollectiveEpilogueFwdINS6_IJS8_SA_S9_EEENS6_IJNS7_ILi1EEESI_SI_EEESC_SE_Li256ELb0ELb1ELb0ELb0EEENS1_19SingleTileSchedulerILb0ELb0ELb1ELi128EEEEEEEEEvNT_6ParamsE,@function
        .size           _ZN7cutlass13device_kernelIN5flash19enable_sm80_to_sm89INS1_16FlashAttnFwdSm80INS1_25CollectiveMainloopFwdSm80ILi8ELi1ELb0EN4cute5tupleIJNS5_1CILi128EEENS7_ILi64EEENS7_ILi192EEEEEELi192ENS_10bfloat16_tEfNS_4arch4Sm80ELb0ELb0ELb0ELb0ELb1ELb0ELb1ELb0EEENS1_21CollectiveEpilogueFwdINS6_IJS8_SA_S9_EEENS6_IJNS7_ILi1EEESI_SI_EEESC_SE_Li256ELb0ELb1ELb0ELb0EEENS1_19SingleTileSchedulerILb0ELb0ELb1ELi128EEEEEEEEEvNT_6ParamsE,(.L_x_1697 - _ZN7cutlass13device_kernelIN5flash19enable_sm80_to_sm89INS1_16FlashAttnFwdSm80INS1_25CollectiveMainloopFwdSm80ILi8ELi1ELb0EN4cute5tupleIJNS5_1CILi128EEENS7_ILi64EEENS7_ILi192EEEEEELi192ENS_10bfloat16_tEfNS_4arch4Sm80ELb0ELb0ELb0ELb0ELb1ELb0ELb1ELb0EEENS1_21CollectiveEpilogueFwdINS6_IJS8_SA_S9_EEENS6_IJNS7_ILi1EEESI_SI_EEESC_SE_Li256ELb0ELb1ELb0ELb0EEENS1_19SingleTileSchedulerILb0ELb0ELb1ELi128EEEEEEEEEvNT_6ParamsE)
        .other          _ZN7cutlass13device_kernelIN5flash19enable_sm80_to_sm89INS1_16FlashAttnFwdSm80INS1_25CollectiveMainloopFwdSm80ILi8ELi1ELb0EN4cute5tupleIJNS5_1CILi128EEENS7_ILi64EEENS7_ILi192EEEEEELi192ENS_10bfloat16_tEfNS_4arch4Sm80ELb0ELb0ELb0ELb0ELb1ELb0ELb1ELb0EEENS1_21CollectiveEpilogueFwdINS6_IJS8_SA_S9_EEENS6_IJNS7_ILi1EEESI_SI_EEESC_SE_Li256ELb0ELb1ELb0ELb0EEENS1_19SingleTileSchedulerILb0ELb0ELb1ELi128EEEEEEEEEvNT_6ParamsE,@"STO_CUDA_ENTRY STV_DEFAULT"
_ZN7cutlass13device_kernelIN5flash19enable_sm80_to_sm89INS1_16FlashAttnFwdSm80INS1_25CollectiveMainloopFwdSm80ILi8ELi1ELb0EN4cute5tupleIJNS5_1CILi128EEENS7_ILi64EEENS7_ILi192EEEEEELi192ENS_10bfloat16_tEfNS_4arch4Sm80ELb0ELb0ELb0ELb0ELb1ELb0ELb1ELb0EEENS1_21CollectiveEpilogueFwdINS6_IJS8_SA_S9_EEENS6_IJNS7_ILi1EEESI_SI_EEESC_SE_Li256ELb0ELb1ELb0ELb0EEENS1_19SingleTileSchedulerILb0ELb0ELb1ELi128EEEEEEEEEvNT_6ParamsE:
[----:B------:R-:W-:Y:S02]  /*0000*/  MOV R1, c[0x0][0x28] ;  /* 0x00000a0000017a02 */ /* 0x000fe40000000f00 */
[----:B------:R-:W1:Y:S02]  /*0010*/  S2UR UR11, SR_CTAID.Z ;  /* 0x00000000000b79c3 */ /* 0x000e640000002700 */
[----:B-1----:R-:W-:-:S13]  /*0020*/  ISETP.LE.AND P0, PT, RZ, UR11, PT ;  /* 0x0000000bff007c0c */ /* 0x002fda000bf03270 */
[----:B------:R-:W-:Y:S05]  /*0030*/  @!P0 EXIT ;  /* 0x000000000000894d */ /* 0x000fea0003800000 */
[----:B------:R-:W-:Y:S02]  /*0040*/  ULDC.64 UR4, c[0x0][0x370] ;  /* 0x0000dc0000047ab9 */ /* 0x000fe40000000a00 */
[----:B------:R-:W-:Y:S02]  /*0050*/  UISETP.NE.U32.AND UP0, UPT, URZ, UR4, UPT ;  /* 0x000000043f00728c */ /* 0x000fe4000bf05070 */
[----:B------:R-:W-:Y:S02]  /*0060*/  ULDC.64 UR8, c[0x0][0x370] ;  /* 0x0000dc0000087ab9 */ /* 0x000fe40000000a00 */
[----:B------:R-:W-:Y:S02]  /*0070*/  UISETP.NE.AND.EX UP0, UPT, URZ, UR5, UPT, UP0 ;  /* 0x000000053f00728c */ /* 0x000fe4000bf05300 */
[----:B------:R-:W-:Y:S02]  /*0080*/  ULDC.64 UR12, c[0x0][0x118] ;  /* 0x00004600000c7ab9 */ /* 0x000fe40000000a00 */
[----:B------:R-:W-:-:S02]  /*0090*/  ULDC.64 UR4, c[0x0][0x340] ;  /* 0x0000d00000047ab9 */ /* 0x000fc40000000a00 */
[----:B------:R-:W-:-:S05]  /*00a0*/  PLOP3.LUT P1, PT, PT, PT, UP0, 0x80, 0x0 ;  /* 0x000000000000781c */ /* 0x000fca0003f2f008 */
[----:B------:R-:W-:Y:S02]  /*00b0*/  @UP0 UMOV UR6, 0x4 ;  /* 0x0000000400060882 */ /* 0x000fe40000000000 */
[----:B------:R-:W-:Y:S02]  /*00c0*/  @UP0 UIMAD.WIDE UR6, UR11, UR6, UR8 ;  /* 0x000000060b0602a5 */ /* 0x000fe4000f8e0208 */
[----:B------:R-:W-:-:S04]  /*00d0*/  UISETP.NE.U32.AND UP0, UPT, URZ, UR4, UPT ;  /* 0x000000043f00728c */ /* 0x000fc8000bf05070 */
[----:B------:R-:W-:Y:S01]  /*00e0*/  UISETP.NE.AND.EX UP0, UPT, URZ, UR5, UPT, UP0 ;  /* 0x000000053f00728c */ /* 0x000fe2000bf05300 */
[----:B------:R-:W-:Y:S02]  /*00f0*/  IMAD.U32 R10, RZ, RZ, UR6 ;  /* 0x00000006ff0a7e24 */ /* 0x000fe4000f8e00ff */
[----:B------:R-:W-:Y:S01]  /*0100*/  IMAD.U32 R11, RZ, RZ, UR7 ;  /* 0x00000007ff0b7e24 */ /* 0x000fe2000f8e00ff */
[----:B------:R-:W-:Y:S02]  /*0110*/  ULDC.64 UR6, c[0x0][0x340] ;  /* 0x0000d00000067ab9 */ /* 0x000fe40000000a00 */
[----:B------:R-:W-:Y:S02]  /*0120*/  PLOP3.LUT P6, PT, PT, PT, UP0, 0x80, 0x0 ;  /* 0x000000000000781c */ /* 0x000fe40003fcf008 */
[----:B------:R1:W2:Y:S03]  /*0130*/  @P1 LDG.E R10, [R10.64] ;  /* 0x0000000c0a0a1981 */ /* 0x0002a6000c1e1900 */
[----:B------:R-:W-:-:S02]  /*0140*/  @UP0 UMOV UR4, 0x4 ;  /* 0x0000000400040882 */ /* 0x000fc40000000000 */
[----:B------:R-:W-:-:S06]  /*0150*/  @UP0 UIMAD.WIDE UR4, UR11, UR4, UR6 ;  /* 0x000000040b0402a5 */ /* 0x000fcc000f8e0206 */
[----:B------:R-:W-:Y:S02]  /*0160*/  IMAD.U32 R12, RZ, RZ, UR4 ;  /* 0x00000004ff0c7e24 */ /* 0x000fe4000f8e00ff */
[----:B------:R-:W-:Y:S01]  /*0170*/  IMAD.U32 R13, RZ, RZ, UR5 ;  /* 0x00000005ff0d7e24 */ /* 0x000fe2000f8e00ff */
[----:B------:R-:W3:Y:S01]  /*0180*/  S2R R3, SR_TID.X ;  /* 0x0000000000037919 */ /* 0x000ee20000002100 */
[----:B------:R-:W4:Y:S03]  /*0190*/  S2UR UR8, SR_CTAID.Y ;  /* 0x00000000000879c3 */ /* 0x000f260000002600 */
[----:B------:R-:W5:Y:S01]  /*01a0*/  S2R R202, SR_CTAID.X ;  /* 0x0000000000ca7919 */ /* 0x000f620000002500 */
[----:B------:R-:W-:Y:S01]  /*01b0*/  IMAD.MOV.U32 R2, RZ, RZ, c[0x0][0x2c4] ;  /* 0x0000b100ff027624 */ /* 0x000fe200078e00ff */
[----:B------:R-:W-:Y:S02]  /*01c0*/  ULDC.64 UR4, c[0x0][0x1b8] ;  /* 0x00006e0000047ab9 */ /* 0x000fe40000000a00 */
[----:B------:R1:W2:Y:S01]  /*01d0*/  @P6 LDG.E R12, [R12.64] ;  /* 0x0000000c0c0c6981 */ /* 0x0002a2000c1e1900 */
[----:B------:R-:W-:Y:S01]  /*01e0*/  USHF.R.S32.HI UR9, URZ, 0x1f, UR11 ;  /* 0x0000001f3f097899 */ /* 0x000fe2000801140b */
[----:B------:R-:W-:Y:S01]  /*01f0*/  ISETP.NE.AND P0, PT, R2, 0x1, PT ;  /* 0x000000010200780c */ /* 0x000fe20003f05270 */
[----:B------:R-:W-:Y:S01]  /*0200*/  IMAD.MOV.U32 R199, RZ, RZ, c[0x0][0x2b8] ;  /* 0x0000ae00ffc77624 */ /* 0x000fe200078e00ff */
[----:B------:R-:W-:Y:S01]  /*0210*/  UMOV UR10, URZ ;  /* 0x0000003f000a7c82 */ /* 0x000fe20008000000 */
[----:B------:R-:W-:-:S03]  /*0220*/  IMAD.MOV.U32 R200, RZ, RZ, RZ ;  /* 0x000000ffffc87224 */ /* 0x000fc600078e00ff */
[----:B------:R-:W-:Y:S02]  /*0230*/  ISETP.NE.AND P3, PT, R199, 0x1, PT ;  /* 0x00000001c700780c */ /* 0x000fe40003f65270 */
[----:B---3--:R-:W-:Y:S01]  /*0240*/  SHF.R.S32.HI R16, RZ, 0x1f, R3 ;  /* 0x0000001fff107819 */ /* 0x008fe20000011403 */
[----:B----4-:R-:W-:Y:S02]  /*0250*/  USHF.R.S32.HI UR6, URZ, 0x1f, UR8 ;  /* 0x0000001f3f067899 */ /* 0x010fe40008011408 */
[----:B------:R-:W-:Y:S01]  /*0260*/  UIMAD.WIDE.U32 UR14, UR8, UR4, URZ ;  /* 0x00000004080e72a5 */ /* 0x000fe2000f8e003f */
[----:B------:R-:W-:Y:S01]  /*0270*/  LEA.HI R5, R16, R3, RZ, 0x3 ;  /* 0x0000000310057211 */ /* 0x000fe200078f18ff */
[----:B------:R-:W-:-:S03]  /*0280*/  UIMAD UR7, UR6, UR4, URZ ;  /* 0x00000004060772a4 */ /* 0x000fc6000f8e023f */
[----:B------:R-:W-:Y:S01]  /*0290*/  LOP3.LUT R0, R5, 0xfffffff8, RZ, 0xc0, !PT ;  /* 0xfffffff805007812 */ /* 0x000fe200078ec0ff */
[----:B------:R-:W-:Y:S01]  /*02a0*/  UIMAD UR7, UR8, UR5, UR7 ;  /* 0x00000005080772a4 */ /* 0x000fe2000f8e0207 */
[----:B------:R-:W-:Y:S02]  /*02b0*/  SHF.R.S32.HI R5, RZ, 0x3, R5 ;  /* 0x00000003ff057819 */ /* 0x000fe40000011405 */
[----:B------:R-:W-:Y:S01]  /*02c0*/  ULDC.64 UR4, c[0x0][0x1c0] ;  /* 0x0000700000047ab9 */ /* 0x000fe20000000a00 */
[----:B------:R-:W-:Y:S01]  /*02d0*/  IMAD.IADD R0, R3, 0x1, -R0 ;  /* 0x0000000103007824 */ /* 0x000fe200078e0a00 */
[----:B------:R-:W-:Y:S01]  /*02e0*/  UIADD3 UR15, UR15, UR7, URZ ;  /* 0x000000070f0f7290 */ /* 0x000fe2000fffe03f */
[----:B------:R-:W-:Y:S01]  /*02f0*/  IMAD.SHL.U32 R203, R5, 0x40, RZ ;  /* 0x0000004005cb7824 */ /* 0x000fe200078e00ff */
[----:B------:R-:W-:Y:S01]  /*0300*/  UIMAD UR9, UR9, UR4, URZ ;  /* 0x00000004090972a4 */ /* 0x000fe2000f8e023f */
[C---:B------:R-:W-:Y:S01]  /*0310*/  IMAD R205, R0.reuse, 0x20, R5 ;  /* 0x0000002000cd7824 */ /* 0x040fe200078e0205 */
[----:B------:R-:W-:Y:S01]  /*0320*/  UIMAD.WIDE.U32 UR14, UR11, UR4, UR14 ;  /* 0x000000040b0e72a5 */ /* 0x000fe2000f8e000e */
[----:B------:R-:W-:Y:S01]  /*0330*/  IMAD.SHL.U32 R208, R0, 0x8, RZ ;  /* 0x0000000800d07824 */ /* 0x000fe200078e00ff */
[----:B------:R-:W-:Y:S01]  /*0340*/  UIMAD UR5, UR11, UR5, UR9 ;  /* 0x000000050b0572a4 */ /* 0x000fe2000f8e0209 */
[C---:B-----5:R-:W-:Y:S01]  /*0350*/  IMAD R204, R202.reuse, 0x80, R205 ;  /* 0x00000080cacc7824 */ /* 0x060fe200078e02cd */
[----:B------:R-:W-:Y:S01]  /*0360*/  LOP3.LUT R203, R203, 0x1c0, RZ, 0xc0, !PT ;  /* 0x000001c0cbcb7812 */ /* 0x000fe200078ec0ff */
[----:B------:R-:W-:Y:S01]  /*0370*/  IMAD R202, R202, 0x80, R5 ;  /* 0x00000080caca7824 */ /* 0x000fe200078e0205 */
[----:B------:R-:W-:Y:S01]  /*0380*/  UIADD3 UR5, UR15, UR5, URZ ;  /* 0x000000050f057290 */ /* 0x000fe2000fffe03f */
[----:B------:R-:W-:Y:S01]  /*0390*/  @P0 IMAD.HI.U32 R4, R204, c[0x0][0x2c8], RZ ;  /* 0x0000b200cc040a27 */ /* 0x000fe200078e00ff */
[C---:B------:R-:W-:Y:S01]  /*03a0*/  IADD3 R207, R208.reuse, 0x40, RZ ;  /* 0x00000040d0cf7810 */ /* 0x040fe20007ffe0ff */
[----:B------:R-:W-:Y:S01]  /*03b0*/  ULDC UR4, c[0x0][0x2ac] ;  /* 0x0000ab0000047ab9 */ /* 0x000fe20000000800 */
[C---:B------:R-:W-:Y:S01]  /*03c0*/  IADD3 R206, R208.reuse, 0x80, RZ ;  /* 0x00000080d0ce7810 */ /* 0x040fe20007ffe0ff */
[----:B------:R-:W-:Y:S01]  /*03d0*/  IMAD.MOV.U32 R7, RZ, RZ, R204 ;  /* 0x000000ffff077224 */ /* 0x000fe200078e00cc */
[----:B------:R-:W-:Y:S01]  /*03e0*/  @P0 SHF.R.U32.HI R7, RZ, c[0x0][0x2cc], R4 ;  /* 0x0000b300ff070a19 */ /* 0x000fe20000011604 */
[----:B------:R-:W-:Y:S01]  /*03f0*/  IMAD.U32 R9, RZ, RZ, UR15 ;  /* 0x0000000fff097e24 */ /* 0x000fe2000f8e00ff */
[----:B------:R-:W-:Y:S01]  /*0400*/  ULDC UR7, c[0x0][0x1d0] ;  /* 0x0000740000077ab9 */ /* 0x000fe20000000800 */
[----:B------:R-:W-:Y:S01]  /*0410*/  IMAD.U32 R8, RZ, RZ, UR14 ;  /* 0x0000000eff087e24 */ /* 0x000fe2000f8e00ff */
[--C-:B------:R-:W-:Y:S01]  /*0420*/  SHF.R.S32.HI R4, RZ, 0x1f, R7.reuse ;  /* 0x0000001fff047819 */ /* 0x100fe20000011407 */
[----:B------:R-:W-:Y:S01]  /*0430*/  IMAD.MOV R9, RZ, RZ, -R7 ;  /* 0x000000ffff097224 */ /* 0x000fe200078e0a07 */
[----:B------:R-:W-:Y:S01]  /*0440*/  UIMAD UR7, UR4, UR7, 0x3f ;  /* 0x0000003f040774a4 */ /* 0x000fe2000f8e0207 */
[----:B------:R-:W-:Y:S01]  /*0450*/  IMAD.U32 R15, RZ, RZ, UR5 ;  /* 0x00000005ff0f7e24 */ /* 0x000fe2000f8e00ff */
[----:B------:R-:W-:Y:S01]  /*0460*/  ISETP.GE.AND P5, PT, R208, c[0x0][0x198], PT ;  /* 0x00006600d0007a0c */ /* 0x000fe20003fa6270 */
[----:B------:R-:W-:Y:S01]  /*0470*/  IMAD R6, R9, c[0x0][0x2c4], R204 ;  /* 0x0000b10009067a24 */ /* 0x000fe200078e02cc */
[----:B------:R-:W-:Y:S01]  /*0480*/  ISETP.GE.AND P4, PT, R207, c[0x0][0x198], PT ;  /* 0x00006600cf007a0c */ /* 0x000fe20003f86270 */
[----:B------:R-:W-:Y:S01]  /*0490*/  IMAD.MOV.U32 R14, RZ, RZ, R8 ;  /* 0x000000ffff0e7224 */ /* 0x000fe200078e0008 */
[----:B------:R-:W-:Y:S01]  /*04a0*/  USHF.R.S32.HI UR5, URZ, 0x1f, UR7 ;  /* 0x0000001f3f057899 */ /* 0x000fe20008011407 */
[----:B------:R-:W-:Y:S01]  /*04b0*/  IMAD R4, R4, c[0x0][0x1b0], RZ ;  /* 0x00006c0004047a24 */ /* 0x000fe200078e02ff */
[----:B------:R-:W-:Y:S01]  /*04c0*/  SHF.R.S32.HI R9, RZ, 0x1f, R6 ;  /* 0x0000001fff097819 */ /* 0x000fe20000011406 */
[----:B------:R-:W-:Y:S01]  /*04d0*/  IMAD.WIDE.U32 R14, R7, c[0x0][0x1b0], R14 ;  /* 0x00006c00070e7a25 */ /* 0x000fe200078e000e */
[----:B------:R-:W-:-:S02]  /*04e0*/  ULEA.HI UR7, UR5, UR7, URZ, 0x6 ;  /* 0x0000000705077291 */ /* 0x000fc4000f8f303f */
[----:B------:R-:W-:Y:S01]  /*04f0*/  ULDC UR9, c[0x0][0x1d0] ;  /* 0x0000740000097ab9 */ /* 0x000fe20000000800 */
[----:B------:R-:W-:Y:S01]  /*0500*/  IMAD R7, R7, c[0x0][0x1b4], R4 ;  /* 0x00006d0007077a24 */ /* 0x000fe200078e0204 */
[----:B------:R-:W-:Y:S01]  /*0510*/  SHF.R.U32.HI R4, RZ, 0x3, R203 ;  /* 0x00000003ff047819 */ /* 0x000fe200000116cb */
[----:B------:R-:W-:Y:S01]  /*0520*/  IMAD R9, R9, c[0x0][0x1a8], RZ ;  /* 0x00006a0009097a24 */ /* 0x000fe200078e02ff */
[----:B------:R-:W-:Y:S01]  /*0530*/  LOP3.LUT R203, R203, 0x38, R208, 0xf8, !PT ;  /* 0x00000038cbcb7812 */ /* 0x000fe200078ef8d0 */
[----:B------:R-:W-:Y:S01]  /*0540*/  IMAD.IADD R15, R15, 0x1, R7 ;  /* 0x000000010f0f7824 */ /* 0x000fe200078e0207 */
[----:B------:R-:W-:Y:S01]  /*0550*/  USHF.R.S32.HI UR7, URZ, 0x6, UR7 ;  /* 0x000000063f077899 */ /* 0x000fe20008011407 */
[C---:B------:R-:W-:Y:S01]  /*0560*/  IMAD R9, R6.reuse, c[0x0][0x1ac], R9 ;  /* 0x00006b0006097a24 */ /* 0x040fe200078e0209 */
[----:B------:R-:W-:Y:S01]  /*0570*/  LOP3.LUT R203, R203, R4, RZ, 0x3c, !PT ;  /* 0x00000004cbcb7212 */ /* 0x000fe200078e3cff */
[----:B------:R-:W-:Y:S01]  /*0580*/  IMAD.WIDE.U32 R6, R6, c[0x0][0x1a8], R14 ;  /* 0x00006a0006067a25 */ /* 0x000fe200078e000e */
[----:B------:R-:W-:Y:S01]  /*0590*/  LEA.HI R4, R16, R3, RZ, 0x6 ;  /* 0x0000000310047211 */ /* 0x000fe200078f30ff */
[----:B------:R-:W-:-:S02]  /*05a0*/  UIMAD UR9, UR4, UR9, URZ ;  /* 0x00000009040972a4 */ /* 0x000fc4000f8e023f */
[----:B------:R-:W-:Y:S01]  /*05b0*/  IMAD.IADD R8, R7, 0x1, R9 ;  /* 0x0000000107087824 */ /* 0x000fe200078e0209 */
[----:B------:R-:W-:Y:S01]  /*05c0*/  LEA R9, P0, R6, c[0x0][0x160], 0x1 ;  /* 0x0000580006097a11 */ /* 0x000fe200078008ff */
[----:B------:R-:W-:Y:S01]  /*05d0*/  IMAD R7, R2, c[0x0][0x168], RZ ;  /* 0x00005a0002077a24 */ /* 0x000fe200078e02ff */
[----:B------:R-:W-:Y:S01]  /*05e0*/  IADD3 R2, R202, 0x20, RZ ;  /* 0x00000020ca027810 */ /* 0x000fe20007ffe0ff */
[----:B------:R-:W-:Y:S01]  /*05f0*/  IMAD.SHL.U32 R4, R4, 0x8, RZ ;  /* 0x0000000804047824 */ /* 0x000fe200078e00ff */
[----:B------:R-:W-:Y:S01]  /*0600*/  LEA.HI.X R8, R6, c[0x0][0x164], R8, 0x1, P0 ;  /* 0x0000590006087a11 */ /* 0x000fe200000f0c08 */
[----:B------:R-:W-:Y:S01]  /*0610*/  SHFL.IDX PT, R14, R9, RZ, 0x181f ;  /* 0x00181fff090e7589 */ /* 0x000fe200000e0000 */
[-C--:B------:R-:W-:Y:S01]  /*0620*/  ISETP.GE.AND P0, PT, R202, R7.reuse, PT ;  /* 0x00000007ca00720c */ /* 0x080fe20003f06270 */
[----:B------:R-:W-:Y:S01]  /*0630*/  ULDC.64 UR4, c[0x0][0x2b0] ;  /* 0x0000ac0000047ab9 */ /* 0x000fe20000000a00 */
[----:B------:R-:W-:Y:S01]  /*0640*/  ISETP.GE.AND P2, PT, R2, R7, PT ;  /* 0x000000070200720c */ /* 0x000fe20003f46270 */
[----:B------:R-:W3:Y:S01]  /*0650*/  SHFL.IDX PT, R15, R8, RZ, 0x181f ;  /* 0x00181fff080f7589 */ /* 0x000ee200000e0000 */
[----:B------:R-:W-:-:S02]  /*0660*/  LOP3.LUT R203, R203, 0xfffffe00, R4, 0xf8, !PT ;  /* 0xfffffe00cbcb7812 */ /* 0x000fc400078ef804 */
[----:B------:R-:W-:Y:S01]  /*0670*/  P2R R2, PR, RZ, 0x8 ;  /* 0x00000008ff027803 */ /* 0x000fe20000000000 */
[----:B------:R-:W-:Y:S01]  /*0680*/  SHFL.IDX PT, R22, R9, 0x1, 0x181f ;  /* 0x00381f0009167f89 */ /* 0x000fe200000e0000 */
[----:B------:R-:W-:Y:S02]  /*0690*/  ISETP.GE.AND P3, PT, R206, c[0x0][0x198], PT ;  /* 0x00006600ce007a0c */ /* 0x000fe40003f66270 */
[----:B------:R-:W-:Y:S01]  /*06a0*/  IADD3 R2, R202, 0x40, RZ ;  /* 0x00000040ca027810 */ /* 0x000fe20007ffe0ff */
[----:B------:R-:W4:Y:S02]  /*06b0*/  SHFL.IDX PT, R23, R8, 0x1, 0x181f ;  /* 0x00381f0008177f89 */ /* 0x000f2400000e0000 */
[----:B------:R-:W-:Y:S02]  /*06c0*/  @!P0 SHF.R.S32.HI R6, RZ, 0x1f, R207 ;  /* 0x0000001fff068819 */ /* 0x000fe400000114cf */
[----:B-1----:R-:W-:Y:S01]  /*06d0*/  @!P0 SHF.R.S32.HI R11, RZ, 0x1f, R206 ;  /* 0x0000001fff0b8819 */ /* 0x002fe200000114ce */
[----:B------:R-:W-:Y:S01]  /*06e0*/  SHFL.IDX PT, R13, R8, 0x2, 0x181f ;  /* 0x00581f00080d7f89 */ /* 0x000fe200000e0000 */
[----:B------:R-:W-:-:S02]  /*06f0*/  @!P0 LEA.HI R6, R6, R207, RZ, 0x3 ;  /* 0x000000cf06068211 */ /* 0x000fc400078f18ff */
[----:B------:R-:W-:Y:S02]  /*0700*/  @!P0 LEA.HI R4, R11, R206, RZ, 0x3 ;  /* 0x000000ce0b048211 */ /* 0x000fe400078f18ff */
[----:B------:R-:W-:Y:S02]  /*0710*/  @!P0 LOP3.LUT R6, R6, 0xfffffff8, RZ, 0xc0, !PT ;  /* 0xfffffff806068812 */ /* 0x000fe400078ec0ff */
[----:B------:R-:W-:Y:S02]  /*0720*/  @!P0 LOP3.LUT R4, R4, 0xfffffff8, RZ, 0xc0, !PT ;  /* 0xfffffff804048812 */ /* 0x000fe400078ec0ff */
[----:B------:R-:W-:Y:S01]  /*0730*/  @!P2 SHF.R.S32.HI R18, RZ, 0x1f, R207 ;  /* 0x0000001fff12a819 */ /* 0x000fe200000114cf */
[----:B---3--:R-:W-:Y:S01]  /*0740*/  @!P0 IMAD.WIDE R20, R6, 0x2, R14 ;  /* 0x0000000206148825 */ /* 0x008fe200078e020e */
[----:B------:R-:W-:Y:S02]  /*0750*/  @!P2 SHF.R.S32.HI R11, RZ, 0x1f, R206 ;  /* 0x0000001fff0ba819 */ /* 0x000fe400000114ce */
[----:B------:R-:W-:Y:S01]  /*0760*/  @!P2 LEA.HI R18, R18, R207, RZ, 0x3 ;  /* 0x000000cf1212a211 */ /* 0x000fe200078f18ff */
[----:B------:R-:W-:-:S03]  /*0770*/  @!P0 IMAD.WIDE R24, R4, 0x2, R14 ;  /* 0x0000000204188825 */ /* 0x000fc600078e020e */
[----:B------:R-:W-:Y:S01]  /*0780*/  @!P2 LOP3.LUT R18, R18, 0xfffffff8, RZ, 0xc0, !PT ;  /* 0xfffffff81212a812 */ /* 0x000fe200078ec0ff */
[----:B------:R-:W-:-:S04]  /*0790*/  @!P0 IMAD.WIDE R14, R208, 0x2, R14 ;  /* 0x00000002d00e8825 */ /* 0x000fc800078e020e */
[----:B----4-:R-:W-:Y:S01]  /*07a0*/  @!P2 IMAD.WIDE R18, R18, 0x2, R22 ;  /* 0x000000021212a825 */ /* 0x010fe200078e0216 */
[----:B--2---:R1:W2:Y:S01]  /*07b0*/  @P1 R2UR UR10, R10 ;  /* 0x000000000a0a13c2 */ /* 0x0042a200000e0000 */
[----:B------:R-:W-:Y:S02]  /*07c0*/  ISETP.GE.AND P1, PT, R2, R7, PT ;  /* 0x000000070200720c */ /* 0x000fe40003f26270 */
[----:B------:R-:W-:-:S11]  /*07d0*/  IADD3 R2, R202, 0x60, RZ ;  /* 0x00000060ca027810 */ /* 0x000fd60007ffe0ff */
[----:B------:R-:W-:Y:S01]  /*07e0*/  @!P1 SHF.R.S32.HI R4, RZ, 0x1f, R207 ;  /* 0x0000001fff049819 */ /* 0x000fe200000114cf */
[----:B------:R-:W-:-:S03]  /*07f0*/  @!P1 IMAD.SHL.U32 R6, R203, 0x2, RZ ;  /* 0x00000002cb069824 */ /* 0x000fc600078e00ff */
[----:B------:R-:W-:Y:S01]  /*0800*/  @!P1 LEA.HI R4, R4, R207, RZ, 0x3 ;  /* 0x000000cf04049211 */ /* 0x000fe200078f18ff */
[----:B------:R3:W4:Y:S01]  /*0810*/  @P6 R2UR UR16, R12 ;  /* 0x000000000c1063c2 */ /* 0x00072200000e0000 */
[----:B-1----:R-:W-:Y:S01]  /*0820*/  @!P0 IMAD.SHL.U32 R10, R203, 0x2, RZ ;  /* 0x00000002cb0a8824 */ /* 0x002fe200078e00ff */
[----:B------:R-:W-:Y:S01]  /*0830*/  ISETP.NE.AND P6, PT, R199, 0x1, PT ;  /* 0x00000001c700780c */ /* 0x000fe20003fc5270 */
[----:B----4-:R-:W-:Y:S01]  /*0840*/  @!UP0 UMOV UR16, UR11 ;  /* 0x0000000b00108c82 */ /* 0x010fe20008000000 */
[----:B------:R-:W-:Y:S01]  /*0850*/  @!P1 LOP3.LUT R4, R4, 0xfffffff8, RZ, 0xc0, !PT ;  /* 0xfffffff804049812 */ /* 0x000fe200078ec0ff */
[----:B------:R-:W-:Y:S01]  /*0860*/  USHF.R.S32.HI UR11, URZ, 0x1f, UR16 ;  /* 0x0000001f3f0b7899 */ /* 0x000fe20008011410 */
[----:B------:R1:W-:Y:S01]  /*0870*/  @!P0 LDGSTS.E.BYPASS.LTC128B.128 [R10+0xc100], [R14.64], !P5 ;  /* 0x0c1000000e0a8fae */ /* 0x0003e2000e901d4c */
[----:B------:R-:W-:Y:S02]  /*0880*/  UIMAD.WIDE.U32 UR14, UR16, UR4, URZ ;  /* 0x00000004100e72a5 */ /* 0x000fe4000f8e003f */
[----:B------:R-:W-:Y:S01]  /*0890*/  UIMAD UR11, UR11, UR4, URZ ;  /* 0x000000040b0b72a4 */ /* 0x000fe2000f8e023f */
[----:B------:R4:W-:Y:S03]  /*08a0*/  @!P0 LDGSTS.E.BYPASS.LTC128B.128 [R10+0x10100], [R20.64], !P4 ;  /* 0x10100000140a8fae */ /* 0x0009e6000e101d4c */
[----:B------:R-:W-:Y:S01]  /*08b0*/  UIMAD UR11, UR16, UR5, UR11 ;  /* 0x00000005100b72a4 */ /* 0x000fe2000f8e020b */
[----:B------:R5:W-:Y:S01]  /*08c0*/  @!P0 LDGSTS.E.BYPASS.LTC128B.128 [R10+0x14100], [R24.64], !P3 ;  /* 0x14100000180a8fae */ /* 0x000be2000d901d4c */
[----:B------:R-:W-:Y:S01]  /*08d0*/  ISETP.GE.AND P0, PT, R2, R7, PT ;  /* 0x000000070200720c */ /* 0x000fe20003f06270 */
[----:B------:R-:W-:Y:S01]  /*08e0*/  @!P2 IMAD.SHL.U32 R7, R203, 0x2, RZ ;  /* 0x00000002cb07a824 */ /* 0x000fe200078e00ff */
[----:B------:R-:W-:-:S02]  /*08f0*/  UIADD3 UR11, UR15, UR11, URZ ;  /* 0x0000000b0f0b7290 */ /* 0x000fc4000fffe03f */
[----:B------:R-:W-:Y:S01]  /*0900*/  ULDC.64 UR4, c[0x0][0x1e8] ;  /* 0x00007a0000047ab9 */ /* 0x000fe20000000a00 */
[----:B---3--:R-:W3:Y:S01]  /*0910*/  SHFL.IDX PT, R12, R9, 0x2, 0x181f ;  /* 0x00581f00090c7f89 */ /* 0x008ee200000e0000 */
[-C--:B-1----:R-:W-:Y:S02]  /*0920*/  @!P2 LEA.HI R14, R11, R206.reuse, RZ, 0x3 ;  /* 0x000000ce0b0ea211 */ /* 0x082fe400078f18ff */
[----:B------:R-:W-:Y:S02]  /*0930*/  @!P1 SHF.R.S32.HI R11, RZ, 0x1f, R206 ;  /* 0x0000001fff0b9819 */ /* 0x000fe400000114ce */
[----:B------:R-:W-:Y:S01]  /*0940*/  @!P2 LOP3.LUT R14, R14, 0xfffffff8, RZ, 0xc0, !PT ;  /* 0xfffffff80e0ea812 */ /* 0x000fe200078ec0ff */
[----:B----4-:R-:W-:Y:S01]  /*0950*/  @!P2 IMAD.WIDE R20, R208, 0x2, R22 ;  /* 0x00000002d014a825 */ /* 0x010fe200078e0216 */
[----:B------:R-:W-:-:S03]  /*0960*/  @!P1 LEA.HI R2, R11, R206, RZ, 0x3 ;  /* 0x000000ce0b029211 */ /* 0x000fc600078f18ff */
[----:B-----5:R-:W-:Y:S01]  /*0970*/  IMAD.U32 R10, RZ, RZ, UR7 ;  /* 0x00000007ff0a7e24 */ /* 0x020fe2000f8e00ff */
[----:B------:R1:W-:Y:S01]  /*0980*/  @!P2 LDGSTS.E.BYPASS.LTC128B.128 [R7+0xd100], [R20.64], !P5 ;  /* 0x0d1000001407afae */ /* 0x0003e2000e901d4c */
[----:B------:R-:W-:Y:S01]  /*0990*/  @!P2 IMAD.WIDE R14, R14, 0x2, R22 ;  /* 0x000000020e0ea825 */ /* 0x000fe200078e0216 */
[----:B------:R-:W-:Y:S02]  /*09a0*/  @!P1 LOP3.LUT R2, R2, 0xfffffff8, RZ, 0xc0, !PT ;  /* 0xfffffff802029812 */ /* 0x000fe400078ec0ff */
[----:B------:R4:W-:Y:S01]  /*09b0*/  @!P2 LDGSTS.E.BYPASS.LTC128B.128 [R7+0x11100], [R18.64], !P4 ;  /* 0x111000001207afae */ /* 0x0009e2000e101d4c */
[----:B------:R-:W-:Y:S02]  /*09c0*/  IMAD R10, R10, 0x40, R205 ;  /* 0x000000400a0a7824 */ /* 0x000fe400078e02cd */
[----:B---3--:R-:W-:Y:S01]  /*09d0*/  @!P1 IMAD.WIDE R22, R4, 0x2, R12 ;  /* 0x0000000204169825 */ /* 0x008fe200078e020c */
[----:B------:R4:W-:Y:S01]  /*09e0*/  @!P2 LDGSTS.E.BYPASS.LTC128B.128 [R7+0x15100], [R14.64], !P3 ;  /* 0x151000000e07afae */ /* 0x0009e2000d901d4c */
[----:B------:R-:W-:-:S02]  /*09f0*/  @!P0 SHF.R.S32.HI R4, RZ, 0x1f, R207 ;  /* 0x0000001fff048819 */ /* 0x000fc400000114cf */
[----:B------:R-:W-:Y:S01]  /*0a00*/  IADD3 R10, R10, -0x40, RZ ;  /* 0xffffffc00a0a7810 */ /* 0x000fe20007ffe0ff */
[----:B------:R-:W-:-:S03]  /*0a10*/  @!P1 IMAD.WIDE R24, R2, 0x2, R12 ;  /* 0x0000000202189825 */ /* 0x000fc600078e020c */
[----:B------:R-:W-:Y:S01]  /*0a20*/  ISETP.GE.AND P2, PT, R10, UR9, PT ;  /* 0x000000090a007c0c */ /* 0x000fe2000bf46270 */
[----:B------:R-:W-:Y:S01]  /*0a30*/  @!P1 IMAD.WIDE R12, R208, 0x2, R12 ;  /* 0x00000002d00c9825 */ /* 0x000fe200078e020c */
[----:B--2---:R-:W-:Y:S02]  /*0a40*/  IADD3 R10, R10, UR10, RZ ;  /* 0x0000000a0a0a7c10 */ /* 0x004fe4000fffe0ff */
[----:B------:R-:W-:Y:S02]  /*0a50*/  ISETP.GT.OR P2, PT, R205, 0x3f, P2 ;  /* 0x0000003fcd00780c */ /* 0x000fe40001744670 */
[----:B------:R2:W-:Y:S01]  /*0a60*/  @!P1 LDGSTS.E.BYPASS.LTC128B.128 [R6+0xe100], [R12.64], !P5 ;  /* 0x0e1000000c069fae */ /* 0x0005e2000e901d4c */
[----:B------:R-:W-:-:S03]  /*0a70*/  IMAD.MOV.U32 R2, RZ, RZ, R10 ;  /* 0x000000ffff027224 */ /* 0x000fc600078e000a */
[----:B------:R3:W-:Y:S04]  /*0a80*/  @!P1 LDGSTS.E.BYPASS.LTC128B.128 [R6+0x12100], [R22.64], !P4 ;  /* 0x1210000016069fae */ /* 0x0007e8000e101d4c */
[----:B-1----:R1:W-:Y:S04]  /*0a90*/  SHFL.IDX PT, R20, R9, 0x3, 0x181f ;  /* 0x00781f0009147f89 */ /* 0x0023e800000e0000 */
[----:B------:R-:W5:Y:S01]  /*0aa0*/  SHFL.IDX PT, R21, R8, 0x3, 0x181f ;  /* 0x00781f0008157f89 */ /* 0x000f6200000e0000 */
[----:B----4-:R-:W-:-:S03]  /*0ab0*/  @P6 IMAD.HI.U32 R7, R10, c[0x0][0x2bc], RZ ;  /* 0x0000af000a076a27 */ /* 0x010fc600078e00ff */
[----:B------:R3:W-:Y:S02]  /*0ac0*/  @!P1 LDGSTS.E.BYPASS.LTC128B.128 [R6+0x16100], [R24.64], !P3 ;  /* 0x1610000018069fae */ /* 0x0007e4000d901d4c */
[----:B------:R-:W-:Y:S02]  /*0ad0*/  @P6 SHF.R.U32.HI R2, RZ, c[0x0][0x2c0], R7 ;  /* 0x0000b000ff026a19 */ /* 0x000fe40000011607 */
[----:B------:R-:W-:-:S04]  /*0ae0*/  @!P0 LEA.HI R7, R4, R207, RZ, 0x3 ;  /* 0x000000cf04078211 */ /* 0x000fc800078f18ff */
[----:B------:R-:W-:Y:S02]  /*0af0*/  @!P0 LOP3.LUT R7, R7, 0xfffffff8, RZ, 0xc0, !PT ;  /* 0xfffffff807078812 */ /* 0x000fe400078ec0ff */
[----:B-1----:R-:W-:-:S04]  /*0b00*/  @!P0 SHF.R.S32.HI R9, RZ, 0x1f, R206 ;  /* 0x0000001fff098819 */ /* 0x002fc800000114ce */
[----:B------:R-:W-:Y:S01]  /*0b10*/  @!P0 LEA.HI R4, R9, R206, RZ, 0x3 ;  /* 0x000000ce09048211 */ /* 0x000fe200078f18ff */
[--C-:B-----5:R-:W-:Y:S01]  /*0b20*/  @!P0 IMAD.WIDE R14, R208, 0x2, R20.reuse ;  /* 0x00000002d00e8825 */ /* 0x120fe200078e0214 */
[----:B------:R-:W-:Y:S02]  /*0b30*/  @!P2 IADD3 R8, P1, R2, UR14, RZ ;  /* 0x0000000e0208ac10 */ /* 0x000fe4000ff3e0ff */
[----:B------:R-:W-:Y:S01]  /*0b40*/  @!P0 LOP3.LUT R9, R4, 0xfffffff8, RZ, 0xc0, !PT ;  /* 0xfffffff804098812 */ /* 0x000fe200078ec0ff */
[----:B------:R-:W-:Y:S01]  /*0b50*/  @!P0 IMAD.SHL.U32 R4, R203, 0x2, RZ ;  /* 0x00000002cb048824 */ /* 0x000fe200078e00ff */
[----:B------:R-:W-:Y:S01]  /*0b60*/  @!P2 LEA.HI.X.SX32 R11, R2, UR11, 0x1, P1 ;  /* 0x0000000b020bac11 */ /* 0x000fe200088f0eff */
[--C-:B------:R-:W-:Y:S01]  /*0b70*/  @!P0 IMAD.WIDE R18, R7, 0x2, R20.reuse ;  /* 0x0000000207128825 */ /* 0x100fe200078e0214 */
[C---:B--2---:R-:W-:Y:S02]  /*0b80*/  @!P2 LEA R12, P1, R8.reuse, c[0x0][0x2a0], 0x2 ;  /* 0x0000a800080caa11 */ /* 0x044fe400078210ff */
[----:B------:R1:W-:Y:S01]  /*0b90*/  @!P0 LDGSTS.E.BYPASS.LTC128B.128 [R4+0xf100], [R14.64], !P5 ;  /* 0x0f1000000e048fae */ /* 0x0003e2000e901d4c */
[----:B------:R-:W-:Y:S01]  /*0ba0*/  @!P0 IMAD.WIDE R20, R9, 0x2, R20 ;  /* 0x0000000209148825 */ /* 0x000fe200078e0214 */
[----:B------:R-:W-:-:S02]  /*0bb0*/  @!P2 LEA.HI.X R13, R8, c[0x0][0x2a4], R11, 0x2, P1 ;  /* 0x0000a900080daa11 */ /* 0x000fc400008f140b */
[----:B------:R1:W-:Y:S04]  /*0bc0*/  @!P0 LDGSTS.E.BYPASS.LTC128B.128 [R4+0x13100], [R18.64], !P4 ;  /* 0x1310000012048fae */ /* 0x0003e8000e101d4c */
[----:B------:R1:W-:Y:S04]  /*0bd0*/  @!P0 LDGSTS.E.BYPASS.LTC128B.128 [R4+0x17100], [R20.64], !P3 ;  /* 0x1710000014048fae */ /* 0x0003e8000d901d4c */
[----:B------:R-:W0:Y:S04]  /*0be0*/  LDGDEPBAR ;  /* 0x00000000000079af */ /* 0x000e280000000000 */
[----:B------:R-:W-:Y:S06]  /*0bf0*/  BAR.SYNC.DEFER_BLOCKING 0x0 ;  /* 0x0000000000007b1d */ /* 0x000fec0000010000 */
[----:B------:R-:W2:Y:S01]  /*0c00*/  @!P2 LDG.E R200, [R12.64] ;  /* 0x0000000c0cc8a981 */ /* 0x000ea2000c1e1900 */
[----:B------:R-:W-:Y:S01]  /*0c10*/  IMAD.MOV R201, RZ, RZ, -R2 ;  /* 0x000000ffffc97224 */ /* 0x000fe200078e0a02 */
[----:B------:R-:W-:Y:S01]  /*0c20*/  UIMAD.WIDE.U32 UR18, UR8, UR4, URZ ;  /* 0x00000004081272a5 */ /* 0x000fe2000f8e003f */
[----:B------:R-:W-:Y:S01]  /*0c30*/  IMAD.SHL.U32 R197, R5, 0x8, RZ ;  /* 0x0000000805c57824 */ /* 0x000fe200078e00ff */
[----:B------:R-:W-:Y:S01]  /*0c40*/  UIMAD UR4, UR6, UR4, URZ ;  /* 0x00000004060472a4 */ /* 0x000fe2000f8e023f */
[----:B------:R-:W-:Y:S01]  /*0c50*/  IMAD R201, R201, c[0x0][0x2b8], R10 ;  /* 0x0000ae00c9c97a24 */ /* 0x000fe200078e020a */
[----:B------:R-:W-:Y:S01]  /*0c60*/  ULEA UR17, UR7, 0xffffffc0, 0x6 ;  /* 0xffffffc007117891 */ /* 0x000fe2000f8e303f */
[----:B------:R-:W-:Y:S01]  /*0c70*/  IMAD.SHL.U32 R10, R0, 0x40, RZ ;  /* 0x00000040000a7824 */ /* 0x000fe200078e00ff */
[----:B------:R-:W-:Y:S01]  /*0c80*/  UIMAD UR4, UR8, UR5, UR4 ;  /* 0x00000005080472a4 */ /* 0x000fe2000f8e0204 */
[----:B---3--:R-:W-:Y:S01]  /*0c90*/  IMAD.WIDE.U32 R6, R201, c[0x0][0x1e0], RZ ;  /* 0x00007800c9067a25 */ /* 0x008fe200078e00ff */
[----:B------:R-:W-:Y:S01]  /*0ca0*/  SHF.R.S32.HI R9, RZ, 0x1f, R201 ;  /* 0x0000001fff097819 */ /* 0x000fe200000114c9 */
[----:B------:R-:W-:Y:S01]  /*0cb0*/  UIADD3 UR17, UR9, -UR17, URZ ;  /* 0x8000001109117290 */ /* 0x000fe2000fffe03f */
[----:B------:R-:W-:Y:S01]  /*0cc0*/  LOP3.LUT R10, R10, 0x1c0, RZ, 0xc0, !PT ;  /* 0x000001c00a0a7812 */ /* 0x000fe200078ec0ff */
[----:B------:R-:W-:Y:S01]  /*0cd0*/  UIADD3 UR16, UR19, UR4, URZ ;  /* 0x0000000413107290 */ /* 0x000fe2000fffe03f */
[----:B------:R-:W-:Y:S01]  /*0ce0*/  ISETP.GE.AND P5, PT, R208, c[0x0][0x1d4], PT ;  /* 0x00007500d0007a0c */ /* 0x000fe20003fa6270 */
[----:B------:R-:W-:Y:S01]  /*0cf0*/  IMAD R2, R9, c[0x0][0x1e0], RZ ;  /* 0x0000780009027a24 */ /* 0x000fe200078e02ff */
[----:B------:R-:W-:Y:S01]  /*0d00*/  LOP3.LUT R197, R10, 0x8, R197, 0xf8, !PT ;  /* 0x000000080ac57812 */ /* 0x000fe200078ef8c5 */
[----:B------:R-:W-:Y:S01]  /*0d10*/  UISETP.GE.AND UP0, UPT, UR9, 0x1, UPT ;  /* 0x000000010900788c */ /* 0x000fe2000bf06270 */
[----:B------:R-:W-:Y:S01]  /*0d20*/  SHF.R.U32.HI R10, RZ, 0x3, R10 ;  /* 0x00000003ff0a7819 */ /* 0x000fe2000001160a */
[----:B------:R-:W-:Y:S01]  /*0d30*/  IMAD R11, R201, c[0x0][0x1e4], R2 ;  /* 0x00007900c90b7a24 */ /* 0x000fe200078e0202 */
[----:B------:R-:W-:Y:S01]  /*0d40*/  LEA.HI R2, R16, R3, RZ, 0x4 ;  /* 0x0000000310027211 */ /* 0x000fe200078f20ff */
[----:B------:R-:W-:Y:S01]  /*0d50*/  ULDC.64 UR4, c[0x0][0x210] ;  /* 0x0000840000047ab9 */ /* 0x000fe20000000a00 */
[----:B------:R-:W-:Y:S01]  /*0d60*/  LOP3.LUT R197, R197, R10, RZ, 0x3c, !PT ;  /* 0x0000000ac5c57212 */ /* 0x000fe200078e3cff */
[----:B------:R-:W-:Y:S01]  /*0d70*/  IMAD.IADD R7, R7, 0x1, R11 ;  /* 0x0000000107077824 */ /* 0x000fe200078e020b */
[----:B------:R-:W-:Y:S01]  /*0d80*/  SHF.R.S32.HI R11, RZ, 0x4, R2 ;  /* 0x00000004ff0b7819 */ /* 0x000fe20000011402 */
[----:B------:R-:W-:Y:S01]  /*0d90*/  UIMAD UR6, UR6, UR4, URZ ;  /* 0x00000004060672a4 */ /* 0x000fe2000f8e023f */
[----:B------:R-:W-:Y:S01]  /*0da0*/  ISETP.GE.AND P4, PT, R207, c[0x0][0x1d4], PT ;  /* 0x00007500cf007a0c */ /* 0x000fe20003f86270 */
[----:B------:R-:W-:Y:S01]  /*0db0*/  UIMAD.WIDE.U32 UR20, UR8, UR4, URZ ;  /* 0x00000004081472a5 */ /* 0x000fe2000f8e003f */
[C---:B-1----:R-:W-:Y:S01]  /*0dc0*/  LEA.HI R4, R2.reuse, R11, RZ, 0x1 ;  /* 0x0000000b02047211 */ /* 0x042fe200078f08ff */
[----:B------:R-:W-:Y:S01]  /*0dd0*/  UIMAD UR5, UR8, UR5, UR6 ;  /* 0x00000005080572a4 */ /* 0x000fe2000f8e0206 */
[----:B------:R-:W-:-:S02]  /*0de0*/  LOP3.LUT R2, R2, 0xfffffff0, RZ, 0xc0, !PT ;  /* 0xfffffff002027812 */ /* 0x000fc400078ec0ff */
[----:B------:R-:W-:Y:S01]  /*0df0*/  LOP3.LUT R4, R4, 0xfffffffe, RZ, 0xc0, !PT ;  /* 0xfffffffe04047812 */ /* 0x000fe200078ec0ff */
[----:B------:R-:W-:Y:S01]  /*0e00*/  UIADD3 UR5, UR21, UR5, URZ ;  /* 0x0000000515057290 */ /* 0x000fe2000fffe03f */
[----:B------:R-:W-:Y:S01]  /*0e10*/  ISETP.GE.AND P6, PT, R206, c[0x0][0x1d4], PT ;  /* 0x00007500ce007a0c */ /* 0x000fe20003fc6270 */
[----:B------:R-:W-:Y:S01]  /*0e20*/  IMAD.IADD R2, R3, 0x1, -R2 ;  /* 0x0000000103027824 */ /* 0x000fe200078e0a02 */
[----:B------:R-:W-:Y:S01]  /*0e30*/  LEA.HI R16, R16, R3, RZ, 0x5 ;  /* 0x0000000310107211 */ /* 0x000fe200078f28ff */
[----:B------:R-:W-:-:S04]  /*0e40*/  IMAD.IADD R4, R11, 0x1, -R4 ;  /* 0x000000010b047824 */ /* 0x000fc800078e0a04 */
[C---:B------:R-:W-:Y:S02]  /*0e50*/  IMAD R197, R4.reuse, 0x200, R197 ;  /* 0x0000020004c57824 */ /* 0x040fe400078e02c5 */
[----:B------:R-:W-:Y:S02]  /*0e60*/  IMAD.SHL.U32 R4, R4, 0x8, RZ ;  /* 0x0000000804047824 */ /* 0x000fe400078e00ff */
[----:B------:R-:W-:-:S05]  /*0e70*/  IMAD.SHL.U32 R197, R197, 0x2, RZ ;  /* 0x00000002c5c57824 */ /* 0x000fca00078e00ff */
[----:B------:R-:W-:Y:S02]  /*0e80*/  IADD3 R195, R197, 0x6120, RZ ;  /* 0x00006120c5c37810 */ /* 0x000fe40007ffe0ff */
[----:B--2---:R-:W-:Y:S01]  /*0e90*/  SHF.R.S32.HI R8, RZ, 0x1f, R200 ;  /* 0x0000001fff087819 */ /* 0x004fe200000114c8 */
[----:B------:R-:W-:-:S04]  /*0ea0*/  IMAD.WIDE.U32 R6, R200, c[0x0][0x1f0], R6 ;  /* 0x00007c00c8067a25 */ /* 0x000fc800078e0006 */
[----:B------:R-:W-:Y:S01]  /*0eb0*/  IMAD R13, R8, c[0x0][0x1f0], RZ ;  /* 0x00007c00080d7a24 */ /* 0x000fe200078e02ff */
[----:B------:R-:W-:Y:S02]  /*0ec0*/  IADD3 R12, P0, R6, UR18, RZ ;  /* 0x00000012060c7c10 */ /* 0x000fe4000ff1e0ff */
[----:B------:R-:W-:Y:S01]  /*0ed0*/  IADD3 R6, -R5, UR17, RZ ;  /* 0x0000001105067c10 */ /* 0x000fe2000fffe1ff */
[----:B------:R-:W-:-:S03]  /*0ee0*/  IMAD R13, R200, c[0x0][0x1f4], R13 ;  /* 0x00007d00c80d7a24 */ /* 0x000fc600078e020d */
[----:B------:R-:W-:Y:S02]  /*0ef0*/  ISETP.GE.AND P1, PT, R6, 0x1, PT ;  /* 0x000000010600780c */ /* 0x000fe40003f26270 */
[----:B------:R-:W-:Y:S02]  /*0f00*/  IADD3.X R13, R7, UR16, R13, P0, !PT ;  /* 0x00000010070d7c10 */ /* 0x000fe400087fe40d */
[C---:B------:R-:W-:Y:S02]  /*0f10*/  LEA R15, P0, R12.reuse, c[0x0][0x1c8], 0x1 ;  /* 0x000072000c0f7a11 */ /* 0x040fe400078008ff */
[----:B------:R-:W-:Y:S02]  /*0f20*/  SHF.R.S32.HI R7, RZ, 0x1f, R2 ;  /* 0x0000001fff077819 */ /* 0x000fe40000011402 */
[----:B------:R-:W-:Y:S01]  /*0f30*/  LEA.HI.X R13, R12, c[0x0][0x1cc], R13, 0x1, P0 ;  /* 0x000073000c0d7a11 */ /* 0x000fe200000f0c0d */
[----:B------:R-:W-:Y:S01]  /*0f40*/  SHFL.IDX PT, R20, R15, RZ, 0x181f ;  /* 0x00181fff0f147589 */ /* 0x000fe200000e0000 */
[----:B------:R-:W-:-:S02]  /*0f50*/  LEA.HI R7, R7, R2, RZ, 0x3 ;  /* 0x0000000207077211 */ /* 0x000fc400078f18ff */
[----:B------:R-:W-:Y:S01]  /*0f60*/  ISETP.GE.AND P0, PT, R6, 0x21, PT ;  /* 0x000000210600780c */ /* 0x000fe20003f06270 */
[----:B------:R-:W1:Y:S01]  /*0f70*/  SHFL.IDX PT, R21, R13, RZ, 0x181f ;  /* 0x00181fff0d157589 */ /* 0x000e6200000e0000 */
[----:B------:R-:W-:Y:S01]  /*0f80*/  LOP3.LUT R5, R7, 0xfffffff8, RZ, 0xc0, !PT ;  /* 0xfffffff807057812 */ /* 0x000fe200078ec0ff */
[----:B------:R-:W-:Y:S01]  /*0f90*/  @P1 IMAD.SHL.U32 R14, R203, 0x2, RZ ;  /* 0x00000002cb0e1824 */ /* 0x000fe200078e00ff */
[----:B------:R-:W-:Y:S01]  /*0fa0*/  @P1 SHF.R.S32.HI R11, RZ, 0x1f, R206 ;  /* 0x0000001fff0b1819 */ /* 0x000fe200000114ce */
[----:B------:R2:W-:Y:S02]  /*0fb0*/  SHFL.IDX PT, R18, R15, 0x1, 0x181f ;  /* 0x00381f000f127f89 */ /* 0x0005e400000e0000 */
[----:B------:R-:W-:Y:S01]  /*0fc0*/  IMAD.IADD R5, R2, 0x1, -R5 ;  /* 0x0000000102057824 */ /* 0x000fe200078e0a05 */
[----:B------:R-:W-:Y:S01]  /*0fd0*/  @P1 SHF.R.S32.HI R2, RZ, 0x1f, R207 ;  /* 0x0000001fff021819 */ /* 0x000fe200000114cf */
[----:B------:R3:W4:Y:S01]  /*0fe0*/  SHFL.IDX PT, R19, R13, 0x1, 0x181f ;  /* 0x00381f000d137f89 */ /* 0x00072200000e0000 */
[----:B------:R-:W-:-:S03]  /*0ff0*/  @P1 LEA.HI R11, R11, R206, RZ, 0x3 ;  /* 0x000000ce0b0b1211 */ /* 0x000fc600078f18ff */
[----:B------:R-:W-:Y:S01]  /*1000*/  @P0 SHF.R.S32.HI R10, RZ, 0x1f, R207 ;  /* 0x0000001fff0a0819 */ /* 0x000fe200000114cf */
[----:B------:R-:W-:Y:S01]  /*1010*/  @P0 IMAD.SHL.U32 R12, R203, 0x2, RZ ;  /* 0x00000002cb0c0824 */ /* 0x000fe200078e00ff */
[----:B------:R-:W-:Y:S02]  /*1020*/  @P1 LOP3.LUT R11, R11, 0xfffffff8, RZ, 0xc0, !PT ;  /* 0xfffffff80b0b1812 */ /* 0x000fe400078ec0ff */
[----:B------:R-:W-:-:S04]  /*1030*/  @P0 LEA.HI R10, R10, R207, RZ, 0x3 ;  /* 0x000000cf0a0a0211 */ /* 0x000fc800078f18ff */
[----:B------:R-:W-:Y:S01]  /*1040*/  @P0 LOP3.LUT R10, R10, 0xfffffff8, RZ, 0xc0, !PT ;  /* 0xfffffff80a0a0812 */ /* 0x000fe200078ec0ff */
[----:B-1----:R-:W-:Y:S01]  /*1050*/  @P1 IMAD.WIDE R24, R11, 0x2, R20 ;  /* 0x000000020b181825 */ /* 0x002fe200078e0214 */
[----:B--2---:R-:W-:-:S03]  /*1060*/  @P0 SHF.R.S32.HI R15, RZ, 0x1f, R206 ;  /* 0x0000001fff0f0819 */ /* 0x004fc600000114ce */
[----:B------:R-:W-:Y:S01]  /*1070*/  IMAD.SHL.U32 R11, R7, 0x40, RZ ;  /* 0x00000040070b7824 */ /* 0x000fe200078e00ff */
[----:B---3--:R-:W-:Y:S01]  /*1080*/  @P1 LEA.HI R13, R2, R207, RZ, 0x3 ;  /* 0x000000cf020d1211 */ /* 0x008fe200078f18ff */
[--C-:B----4-:R-:W-:Y:S01]  /*1090*/  @P0 IMAD.WIDE R28, R208, 0x2, R18.reuse ;  /* 0x00000002d01c0825 */ /* 0x110fe200078e0212 */
[----:B------:R-:W-:Y:S02]  /*10a0*/  @P0 LEA.HI R2, R15, R206, RZ, 0x3 ;  /* 0x000000ce0f020211 */ /* 0x000fe400078f18ff */
[----:B------:R-:W-:Y:S01]  /*10b0*/  @P1 LOP3.LUT R13, R13, 0xfffffff8, RZ, 0xc0, !PT ;  /* 0xfffffff80d0d1812 */ /* 0x000fe200078ec0ff */
[----:B------:R-:W-:Y:S01]  /*10c0*/  @P0 IMAD.WIDE R26, R10, 0x2, R18 ;  /* 0x000000020a1a0825 */ /* 0x000fe200078e0212 */
[----:B------:R-:W-:Y:S02]  /*10d0*/  @P0 LOP3.LUT R2, R2, 0xfffffff8, RZ, 0xc0, !PT ;  /* 0xfffffff802020812 */ /* 0x000fe400078ec0ff */
[----:B------:R-:W-:Y:S01]  /*10e0*/  SHF.R.S32.HI R10, RZ, 0x5, R16 ;  /* 0x00000005ff0a7819 */ /* 0x000fe20000011410 */
[----:B------:R-:W-:Y:S01]  /*10f0*/  @P1 IMAD.WIDE R22, R13, 0x2, R20 ;  /* 0x000000020d161825 */ /* 0x000fe200078e0214 */
[----:B------:R-:W-:-:S02]  /*1100*/  LOP3.LUT R11, R11, 0xfffffe00, RZ, 0xc0, !PT ;  /* 0xfffffe000b0b7812 */ /* 0x000fc400078ec0ff */
[----:B------:R-:W-:Y:S01]  /*1110*/  SHF.R.S32.HI R209, RZ, 0x1f, R10 ;  /* 0x0000001fffd17819 */ /* 0x000fe2000001140a */
[----:B------:R-:W-:Y:S01]  /*1120*/  @P1 IMAD.WIDE R20, R208, 0x2, R20 ;  /* 0x00000002d0141825 */ /* 0x000fe200078e0214 */
[----:B------:R-:W-:Y:S02]  /*1130*/  LOP3.LUT R16, R16, 0xffffffe0, RZ, 0xc0, !PT ;  /* 0xffffffe010107812 */ /* 0x000fe400078ec0ff */
[----:B------:R-:W-:Y:S01]  /*1140*/  LEA.HI R209, R209, R10, RZ, 0x3 ;  /* 0x0000000ad1d17211 */ /* 0x000fe200078f18ff */
[----:B------:R-:W-:Y:S01]  /*1150*/  @P0 IMAD.WIDE R18, R2, 0x2, R18 ;  /* 0x0000000202120825 */ /* 0x000fe200078e0212 */
[----:B------:R1:W-:Y:S02]  /*1160*/  @P1 LDGSTS.E.BYPASS.LTC128B.128 [R14+0x6100], [R20.64], !P5 ;  /* 0x06100000140e1fae */ /* 0x0003e4000e901d4c */
[----:B------:R-:W-:Y:S01]  /*1170*/  LOP3.LUT R209, R209, 0xfffffff8, RZ, 0xc0, !PT ;  /* 0xfffffff8d1d17812 */ /* 0x000fe200078ec0ff */
[----:B------:R-:W-:Y:S01]  /*1180*/  IMAD.MOV.U32 R13, RZ, RZ, 0x10 ;  /* 0x00000010ff0d7424 */ /* 0x000fe200078e00ff */
[----:B------:R1:W-:Y:S01]  /*1190*/  @P1 LDGSTS.E.BYPASS.LTC128B.128 [R14+0x8100], [R22.64], !P4 ;  /* 0x08100000160e1fae */ /* 0x0003e2000e101d4c */
[----:B------:R-:W-:-:S02]  /*11a0*/  IMAD.MOV.U32 R2, RZ, RZ, 0x20 ;  /* 0x00000020ff027424 */ /* 0x000fc400078e00ff */
[----:B------:R-:W-:Y:S01]  /*11b0*/  IMAD.IADD R3, R3, 0x1, -R16 ;  /* 0x0000000103037824 */ /* 0x000fe200078e0a10 */
[----:B------:R2:W-:Y:S01]  /*11c0*/  @P1 LDGSTS.E.BYPASS.LTC128B.128 [R14+0xa100], [R24.64], !P6 ;  /* 0x0a100000180e1fae */ /* 0x0005e2000f101d4c */
[C---:B------:R-:W-:Y:S01]  /*11d0*/  R2P PR, R5.reuse, 0x6 ;  /* 0x0000000605007804 */ /* 0x040fe20000000000 */
[----:B------:R-:W-:Y:S02]  /*11e0*/  IMAD.SHL.U32 R5, R5, 0x40, RZ ;  /* 0x0000004005057824 */ /* 0x000fe400078e00ff */
[----:B------:R3:W-:Y:S01]  /*11f0*/  @P0 LDGSTS.E.BYPASS.LTC128B.128 [R12+0x7100], [R28.64], !P5 ;  /* 0x071000001c0c0fae */ /* 0x0007e2000e901d4c */
[----:B------:R-:W-:Y:S01]  /*1200*/  IMAD.IADD R209, R10, 0x1, -R209 ;  /* 0x000000010ad17824 */ /* 0x000fe200078e0ad1 */
[----:B------:R-:W-:Y:S02]  /*1210*/  SEL R7, R13, 0xfffffff0, !P1 ;  /* 0xfffffff00d077807 */ /* 0x000fe40004800000 */
[----:B------:R3:W-:Y:S01]  /*1220*/  @P0 LDGSTS.E.BYPASS.LTC128B.128 [R12+0x9100], [R26.64], !P4 ;  /* 0x091000001a0c0fae */ /* 0x0007e2000e101d4c */
[----:B------:R-:W-:-:S03]  /*1230*/  LOP3.LUT R5, R5, 0x1c0, RZ, 0xc0, !PT ;  /* 0x000001c005057812 */ /* 0x000fc600078ec0ff */
[----:B------:R3:W-:Y:S01]  /*1240*/  @P0 LDGSTS.E.BYPASS.LTC128B.128 [R12+0xb100], [R18.64], !P6 ;  /* 0x0b100000120c0fae */ /* 0x0007e2000f101d4c */
[----:B------:R-:W-:Y:S02]  /*1250*/  LOP3.LUT R4, R5, 0x8, R4, 0xf8, !PT ;  /* 0x0000000805047812 */ /* 0x000fe400078ef804 */
[----:B------:R-:W-:Y:S01]  /*1260*/  SHF.R.U32.HI R13, RZ, 0x3, R5 ;  /* 0x00000003ff0d7819 */ /* 0x000fe20000011605 */
[----:B------:R-:W0:Y:S01]  /*1270*/  LDGDEPBAR ;  /* 0x00000000000079af */ /* 0x000e220000000000 */
[----:B------:R-:W-:Y:S02]  /*1280*/  SEL R5, R2, 0xffffffe0, !P2 ;  /* 0xffffffe002057807 */ /* 0x000fe40005000000 */
[----:B------:R-:W-:Y:S01]  /*1290*/  LOP3.LUT R4, R4, R13, RZ, 0x3c, !PT ;  /* 0x0000000d04047212 */ /* 0x000fe200078e3cff */
[----:B------:R-:W-:Y:S01]  /*12a0*/  IMAD R13, R10, 0x400, R11 ;  /* 0x000004000a0d7824 */ /* 0x000fe200078e020b */
[----:B------:R-:W-:Y:S02]  /*12b0*/  R2P PR, R0, 0x6 ;  /* 0x0000000600007804 */ /* 0x000fe40000000000 */
[----:B------:R-:W-:Y:S01]  /*12c0*/  PLOP3.LUT P0, PT, PT, PT, UP0, 0x80, 0x0 ;  /* 0x000000000000781c */ /* 0x000fe20003f0f008 */
[----:B------:R-:W-:Y:S01]  /*12d0*/  IMAD.IADD R0, R4, 0x1, R13 ;  /* 0x0000000104007824 */ /* 0x000fe200078e020d */
[----:B------:R-:W-:-:S02]  /*12e0*/  ISETP.GT.AND P3, PT, R205, 0x3f, PT ;  /* 0x0000003fcd00780c */ /* 0x000fc40003f64270 */
[----:B------:R-:W-:Y:S01]  /*12f0*/  SEL R2, R2, 0xffffffe0, !P2 ;  /* 0xffffffe002027807 */ /* 0x000fe20005000000 */
[C---:B------:R-:W-:Y:S01]  /*1300*/  IMAD.SHL.U32 R76, R0.reuse, 0x2, RZ ;  /* 0x00000002004c7824 */ /* 0x040fe200078e00ff */
[----:B------:R-:W-:Y:S02]  /*1310*/  LEA R198, R0, 0xc100, 0x1 ;  /* 0x0000c10000c67811 */ /* 0x000fe400078e08ff */
[----:B------:R-:W-:Y:S02]  /*1320*/  LOP3.LUT R0, R4, R11, RZ, 0xfc, !PT ;  /* 0x0000000b04007212 */ /* 0x000fe400078efcff */
[----:B------:R-:W-:Y:S01]  /*1330*/  SEL R4, RZ, 0x10, P6 ;  /* 0x00000010ff047807 */ /* 0x000fe20003000000 */
[----:B------:R-:W-:Y:S01]  /*1340*/  IMAD R196, R7, 0x2, R198 ;  /* 0x0000000207c47824 */ /* 0x000fe200078e02c6 */
[----:B---3--:R-:W-:Y:S01]  /*1350*/  IADD3 R12, R197, 0x6100, RZ ;  /* 0x00006100c50c7810 */ /* 0x008fe20007ffe0ff */
[----:B------:R-:W-:-:S04]  /*1360*/  DEPBAR.LE SB0, 0x1 ;  /* 0x000080400000791a */ /* 0x000fc80000000000 */
[----:B------:R-:W-:-:S04]  /*1370*/  DEPBAR.LE SB0, 0x0 ;  /* 0x000080000000791a */ /* 0x000fc80000000000 */
[----:B------:R-:W-:Y:S01]  /*1380*/  BAR.SYNC.DEFER_BLOCKING 0x0 ;  /* 0x0000000000007b1d */ /* 0x000fe20000010000 */
[----:B------:R-:W-:-:S04]  /*1390*/  @P1 IADD3 R195, R12, -0x20, RZ ;  /* 0xffffffe00cc31810 */ /* 0x000fc80007ffe0ff */
[C---:B------:R-:W-:Y:S02]  /*13a0*/  IADD3 R187, R195.reuse, 0x800, RZ ;  /* 0x00000800c3bb7810 */ /* 0x040fe40007ffe0ff */
[C---:B------:R-:W-:Y:S02]  /*13b0*/  IADD3 R186, R195.reuse, 0x1000, RZ ;  /* 0x00001000c3ba7810 */ /* 0x040fe40007ffe0ff */
[----:B------:R-:W-:Y:S01]  /*13c0*/  IADD3 R185, R195, 0x1800, RZ ;  /* 0x00001800c3b97810 */ /* 0x000fe20007ffe0ff */
[----:B------:R-:W3:Y:S04]  /*13d0*/  LDSM.16.M88.4 R76, [R76+0xc100] ;  /* 0x00c100004c4c783b */ /* 0x000ee80000000200 */
[----:B------:R4:W3:Y:S04]  /*13e0*/  LDSM.16.M88.4 R28, [R197+0x6100] ;  /* 0x00610000c51c783b */ /* 0x0008e80000000200 */
[----:B-1----:R4:W1:Y:S04]  /*13f0*/  LDSM.16.M88.4 R20, [R197+0x6900] ;  /* 0x00690000c514783b */ /* 0x0028680000000200 */
[----:B--2---:R4:W2:Y:S04]  /*1400*/  LDSM.16.M88.4 R12, [R197+0x7100] ;  /* 0x00710000c50c783b */ /* 0x0048a80000000200 */
[----:B------:R4:W1:Y:S04]  /*1410*/  LDSM.16.M88.4 R40, [R197+0x7900] ;  /* 0x00790000c528783b */ /* 0x0008680000000200 */
[----:B------:R4:W1:Y:S04]  /*1420*/  LDSM.16.M88.4 R56, [R196] ;  /* 0x00000000c438783b */ /* 0x0008680000000200 */
[----:B------:R4:W1:Y:S04]  /*1430*/  LDSM.16.M88.4 R36, [R195] ;  /* 0x00000000c324783b */ /* 0x0008680000000200 */
[----:B------:R4:W1:Y:S04]  /*1440*/  LDSM.16.M88.4 R68, [R195+0x800] ;  /* 0x00080000c344783b */ /* 0x0008680000000200 */
[----:B------:R4:W1:Y:S04]  /*1450*/  LDSM.16.M88.4 R64, [R195+0x1000] ;  /* 0x00100000c340783b */ /* 0x0008680000000200 */
[----:B------:R4:W1:Y:S01]  /*1460*/  LDSM.16.M88.4 R60, [R195+0x1800] ;  /* 0x00180000c33c783b */ /* 0x0008620000000200 */
[----:B------:R-:W-:Y:S05]  /*1470*/  @!P0 BRA `(.L_x_0) ;  /* 0x0000035000008947 */ /* 0x000fea0003800000 */
[----:B------:R-:W-:Y:S01]  /*1480*/  IMAD R16, R9, c[0x0][0x208], RZ ;  /* 0x0000820009107a24 */ /* 0x000fe200078e02ff */
[----:B------:R-:W-:Y:S01]  /*1490*/  ISETP.GE.AND P1, PT, R208, c[0x0][0x1d4], PT ;  /* 0x00007500d0007a0c */ /* 0x000fe20003f26270 */
[----:B------:R-:W-:Y:S01]  /*14a0*/  IMAD.WIDE.U32 R10, R201, c[0x0][0x208], RZ ;  /* 0x00008200c90a7a25 */ /* 0x000fe200078e00ff */
[----:B------:R-:W-:-:S03]  /*14b0*/  SHF.R.S32.HI R19, RZ, 0x1f, R206 ;  /* 0x0000001fff137819 */ /* 0x000fc600000114ce */
[----:B------:R-:W-:Y:S02]  /*14c0*/  IMAD R9, R201, c[0x0][0x20c], R16 ;  /* 0x00008300c9097a24 */ /* 0x000fe400078e0210 */
[----:B------:R-:W-:-:S04]  /*14d0*/  IMAD.WIDE R26, R208, 0x2, RZ ;  /* 0x00000002d01a7825 */ /* 0x000fc800078e02ff */
[----:B------:R-:W-:Y:S02]  /*14e0*/  IMAD.IADD R11, R11, 0x1, R9 ;  /* 0x000000010b0b7824 */ /* 0x000fe400078e0209 */
[----:B------:R-:W-:Y:S02]  /*14f0*/  IMAD R9, R8, c[0x0][0x218], RZ ;  /* 0x0000860008097a24 */ /* 0x000fe400078e02ff */
[----:B------:R-:W-:-:S04]  /*1500*/  IMAD.WIDE.U32 R10, R200, c[0x0][0x218], R10 ;  /* 0x00008600c80a7a25 */ /* 0x000fc800078e000a */
[----:B------:R-:W-:Y:S01]  /*1510*/  IMAD R8, R200, c[0x0][0x21c], R9 ;  /* 0x00008700c8087a24 */ /* 0x000fe200078e0209 */
[----:B------:R-:W-:Y:S01]  /*1520*/  IADD3 R44, P0, R10, UR20, RZ ;  /* 0x000000140a2c7c10 */ /* 0x000fe2000ff1e0ff */
[----:B------:R-:W-:-:S03]  /*1530*/  IMAD.SHL.U32 R10, R203, 0x2, RZ ;  /* 0x00000002cb0a7824 */ /* 0x000fc600078e00ff */
[----:B------:R-:W-:Y:S02]  /*1540*/  IADD3.X R11, R11, UR5, R8, P0, !PT ;  /* 0x000000050b0b7c10 */ /* 0x000fe400087fe408 */
[C---:B------:R-:W-:Y:S02]  /*1550*/  LEA R34, P0, R44.reuse, c[0x0][0x1f8], 0x1 ;  /* 0x00007e002c227a11 */ /* 0x040fe400078008ff */
[----:B------:R-:W-:Y:S02]  /*1560*/  SHF.R.S32.HI R8, RZ, 0x1f, R207 ;  /* 0x0000001fff087819 */ /* 0x000fe400000114cf */
[----:B------:R-:W-:Y:S01]  /*1570*/  LEA.HI.X R44, R44, c[0x0][0x1fc], R11, 0x1, P0 ;  /* 0x00007f002c2c7a11 */ /* 0x000fe200000f0c0b */
[----:B------:R-:W5:Y:S01]  /*1580*/  SHFL.IDX PT, R17, R34, RZ, 0x181f ;  /* 0x00181fff22117589 */ /* 0x000f6200000e0000 */
[----:B------:R-:W-:Y:S02]  /*1590*/  LEA.HI R9, R8, R207, RZ, 0x3 ;  /* 0x000000cf08097211 */ /* 0x000fe400078f18ff */
[----:B------:R-:W-:Y:S01]  /*15a0*/  LEA.HI R8, R19, R206, RZ, 0x3 ;  /* 0x000000ce13087211 */ /* 0x000fe200078f18ff */
[----:B------:R-:W4:Y:S01]  /*15b0*/  SHFL.IDX PT, R18, R44, RZ, 0x181f ;  /* 0x00181fff2c127589 */ /* 0x000f2200000e0000 */
[----:B------:R-:W-:-:S02]  /*15c0*/  LOP3.LUT R9, R9, 0xfffffff8, RZ, 0xc0, !PT ;  /* 0xfffffff809097812 */ /* 0x000fc400078ec0ff */
[----:B------:R-:W-:Y:S01]  /*15d0*/  LOP3.LUT R8, R8, 0xfffffff8, RZ, 0xc0, !PT ;  /* 0xfffffff808087812 */ /* 0x000fe200078ec0ff */
[----:B------:R3:W2:Y:S02]  /*15e0*/  SHFL.IDX PT, R11, R34, 0x1, 0x181f ;  /* 0x00381f00220b7f89 */ /* 0x0006a400000e0000 */
[----:B------:R-:W-:Y:S02]  /*15f0*/  IMAD.WIDE R32, R9, 0x2, RZ ;  /* 0x0000000209207825 */ /* 0x000fe400078e02ff */
[----:B------:R-:W1:Y:S02]  /*1600*/  SHFL.IDX PT, R16, R44, 0x1, 0x181f ;  /* 0x00381f002c107f89 */ /* 0x000e6400000e0000 */
[----:B------:R-:W-:Y:S01]  /*1610*/  IMAD.WIDE R8, R8, 0x2, RZ ;  /* 0x0000000208087825 */ /* 0x000fe200078e02ff */
[----:B-----5:R-:W-:-:S05]  /*1620*/  IADD3 R24, P0, R17, R26, RZ ;  /* 0x0000001a11187210 */ /* 0x020fca0007f1e0ff */
[----:B----4-:R-:W-:Y:S01]  /*1630*/  IMAD.X R25, R18, 0x1, R27, P0 ;  /* 0x0000000112197824 */ /* 0x010fe200000e061b */
[----:B------:R-:W-:Y:S02]  /*1640*/  ISETP.LT.OR P0, PT, R6, 0x1, P1 ;  /* 0x000000010600780c */ /* 0x000fe40000f01670 */
[----:B------:R-:W-:-:S11]  /*1650*/  ISETP.GE.AND P1, PT, R207, c[0x0][0x1d4], PT ;  /* 0x00007500cf007a0c */ /* 0x000fd60003f26270 */
[----:B------:R4:W-:Y:S01]  /*1660*/  LDGSTS.E.BYPASS.LTC128B.128 [R10+0x100], [R24.64], !P0 ;  /* 0x00100000180a7fae */ /* 0x0009e2000c101d4c */
[----:B---3--:R-:W-:-:S05]  /*1670*/  IADD3 R34, P0, R17, R32, RZ ;  /* 0x0000002011227210 */ /* 0x008fca0007f1e0ff */
[----:B------:R-:W-:Y:S01]  /*1680*/  IMAD.X R35, R18, 0x1, R33, P0 ;  /* 0x0000000112237824 */ /* 0x000fe200000e0621 */
[----:B--2---:R-:W-:-:S05]  /*1690*/  IADD3 R26, P0, R26, R11, RZ ;  /* 0x0000000b1a1a7210 */ /* 0x004fca0007f1e0ff */
[----:B-1----:R-:W-:Y:S01]  /*16a0*/  IMAD.X R27, R27, 0x1, R16, P0 ;  /* 0x000000011b1b7824 */ /* 0x002fe200000e0610 */
[----:B------:R-:W-:-:S05]  /*16b0*/  IADD3 R44, P0, R17, R8, RZ ;  /* 0x00000008112c7210 */ /* 0x000fca0007f1e0ff */
[----:B------:R-:W-:Y:S01]  /*16c0*/  IMAD.X R45, R18, 0x1, R9, P0 ;  /* 0x00000001122d7824 */ /* 0x000fe200000e0609 */
[----:B------:R-:W-:-:S05]  /*16d0*/  IADD3 R18, P0, R32, R11, RZ ;  /* 0x0000000b20127210 */ /* 0x000fca0007f1e0ff */
[----:B------:R-:W-:Y:S01]  /*16e0*/  IMAD.X R19, R33, 0x1, R16, P0 ;  /* 0x0000000121137824 */ /* 0x000fe200000e0610 */
[----:B------:R-:W-:-:S05]  /*16f0*/  IADD3 R8, P0, R8, R11, RZ ;  /* 0x0000000b08087210 */ /* 0x000fca0007f1e0ff */
[----:B------:R-:W-:Y:S01]  /*1700*/  IMAD.X R9, R9, 0x1, R16, P0 ;  /* 0x0000000109097824 */ /* 0x000fe200000e0610 */
[C---:B------:R-:W-:Y:S02]  /*1710*/  ISETP.LT.OR P0, PT, R6.reuse, 0x1, P1 ;  /* 0x000000010600780c */ /* 0x040fe40000f01670 */
[----:B------:R-:W-:-:S11]  /*1720*/  ISETP.LT.OR P1, PT, R6, 0x21, P1 ;  /* 0x000000210600780c */ /* 0x000fd60000f21670 */
[----:B------:R4:W-:Y:S01]  /*1730*/  LDGSTS.E.BYPASS.LTC128B.128 [R10+0x2100], [R34.64], !P0 ;  /* 0x02100000220a7fae */ /* 0x0009e2000c101d4c */
[----:B------:R-:W-:-:S04]  /*1740*/  ISETP.GE.AND P0, PT, R206, c[0x0][0x1d4], PT ;  /* 0x00007500ce007a0c */ /* 0x000fc80003f06270 */
[C---:B------:R-:W-:Y:S02]  /*1750*/  ISETP.LT.OR P2, PT, R6.reuse, 0x1, P0 ;  /* 0x000000010600780c */ /* 0x040fe40000741670 */
[----:B------:R-:W-:-:S11]  /*1760*/  ISETP.LT.OR P0, PT, R6, 0x21, P0 ;  /* 0x000000210600780c */ /* 0x000fd60000701670 */
[----:B------:R4:W-:Y:S01]  /*1770*/  LDGSTS.E.BYPASS.LTC128B.128 [R10+0x4100], [R44.64], !P2 ;  /* 0x041000002c0a7fae */ /* 0x0009e2000d101d4c */
[----:B------:R-:W-:-:S04]  /*1780*/  ISETP.GE.AND P2, PT, R208, c[0x0][0x1d4], PT ;  /* 0x00007500d0007a0c */ /* 0x000fc80003f46270 */
[----:B------:R-:W-:-:S13]  /*1790*/  ISETP.LT.OR P2, PT, R6, 0x21, P2 ;  /* 0x000000210600780c */ /* 0x000fda0001741670 */
[----:B------:R4:W-:Y:S04]  /*17a0*/  LDGSTS.E.BYPASS.LTC128B.128 [R10+0x1100], [R26.64], !P2 ;  /* 0x011000001a0a7fae */ /* 0x0009e8000d101d4c */
[----:B------:R4:W-:Y:S04]  /*17b0*/  LDGSTS.E.BYPASS.LTC128B.128 [R10+0x3100], [R18.64], !P1 ;  /* 0x03100000120a7fae */ /* 0x0009e8000c901d4c */
[----:B------:R4:W-:Y:S02]  /*17c0*/  LDGSTS.E.BYPASS.LTC128B.128 [R10+0x5100], [R8.64], !P0 ;  /* 0x05100000080a7fae */ /* 0x0009e4000c101d4c */
.L_x_0:
[C---:B---34-:R-:W-:Y:S01]  /*17d0*/  HMMA.16816.F32.BF16 R32, R76.reuse, R28, RZ ;  /* 0x0000001c4c20723c */ /* 0x058fe200000418ff */
[C---:B------:R-:W-:Y:S01]  /*17e0*/  IMAD R194, R5.reuse, 0x2, R198 ;  /* 0x0000000205c27824 */ /* 0x040fe200078e02c6 */
[----:B------:R-:W0:Y:S01]  /*17f0*/  LDGDEPBAR ;  /* 0x00000000000079af */ /* 0x000e220000000000 */
[C---:B------:R-:W-:Y:S01]  /*1800*/  IMAD R191, R2.reuse, 0x2, R197 ;  /* 0x0000000202bf7824 */ /* 0x040fe200078e02c5 */
[----:B------:R-:W-:Y:S01]  /*1810*/  UISETP.GE.AND UP0, UPT, UR9, 0x41, UPT ;  /* 0x000000410900788c */ /* 0x000fe2000bf06270 */
[----:B------:R-:W-:Y:S01]  /*1820*/  IMAD R193, R5, 0x2, R196 ;  /* 0x0000000205c17824 */ /* 0x000fe200078e02c4 */
[----:B------:R-:W-:Y:S01]  /*1830*/  LDSM.16.M88.4 R52, [R194] ;  /* 0x00000000c234783b */ /* 0x000fe20000000200 */
[----:B------:R-:W-:Y:S01]  /*1840*/  IMAD R184, R2, 0x2, R195 ;  /* 0x0000000202b87824 */ /* 0x000fe200078e02c3 */
[----:B------:R-:W-:Y:S01]  /*1850*/  HMMA.16816.F32.BF16 R28, R76, R30, RZ ;  /* 0x0000001e4c1c723c */ /* 0x000fe200000418ff */
[----:B------:R-:W-:Y:S01]  /*1860*/  IADD3 R183, R195, 0x2000, RZ ;  /* 0x00002000c3b77810 */ /* 0x000fe20007ffe0ff */
[----:B------:R-:W3:Y:S01]  /*1870*/  LDSM.16.M88.4 R48, [R191+0x6100] ;  /* 0x00610000bf30783b */ /* 0x000ee20000000200 */
[----:B------:R-:W-:-:S02]  /*1880*/  PLOP3.LUT P0, PT, PT, PT, UP0, 0x40, 0x0 ;  /* 0x000000000000781c */ /* 0x000fc40003f0e808 */
[C---:B------:R-:W-:Y:S01]  /*1890*/  IADD3 R182, R195.reuse, 0x2800, RZ ;  /* 0x00002800c3b67810 */ /* 0x040fe20007ffe0ff */
[----:B------:R-:W4:Y:S01]  /*18a0*/  LDSM.16.M88.4 R44, [R191+0x6900] ;  /* 0x00690000bf2c783b */ /* 0x000f220000000200 */
[C---:B------:R-:W-:Y:S01]  /*18b0*/  IADD3 R181, R195.reuse, 0x3000, RZ ;  /* 0x00003000c3b57810 */ /* 0x040fe20007ffe0ff */
[C---:B-1----:R-:W-:Y:S01]  /*18c0*/  HMMA.16816.F32.BF16 R24, R76.reuse, R20, RZ ;  /* 0x000000144c18723c */ /* 0x042fe200000418ff */
[C---:B------:R-:W-:Y:S01]  /*18d0*/  IADD3 R180, R195.reuse, 0x3800, RZ ;  /* 0x00003800c3b47810 */ /* 0x040fe20007ffe0ff */
[----:B------:R-:W-:Y:S01]  /*18e0*/  LDSM.16.M88.4 R72, [R193] ;  /* 0x00000000c148783b */ /* 0x000fe20000000200 */
[C---:B------:R-:W-:Y:S02]  /*18f0*/  IADD3 R179, R195.reuse, 0x4000, RZ ;  /* 0x00004000c3b37810 */ /* 0x040fe40007ffe0ff */
[C---:B------:R-:W-:Y:S02]  /*1900*/  IADD3 R178, R195.reuse, 0x4800, RZ ;  /* 0x00004800c3b27810 */ /* 0x040fe40007ffe0ff */
[C---:B------:R-:W-:Y:S01]  /*1910*/  IADD3 R177, R195.reuse, 0x5000, RZ ;  /* 0x00005000c3b17810 */ /* 0x040fe20007ffe0ff */
[----:B--2---:R-:W-:Y:S01]  /*1920*/  HMMA.16816.F32.BF16 R16, R76, R12, RZ ;  /* 0x0000000c4c10723c */ /* 0x004fe200000418ff */
[----:B------:R-:W-:-:S07]  /*1930*/  IADD3 R176, R195, 0x5800, RZ ;  /* 0x00005800c3b07810 */ /* 0x000fce0007ffe0ff */
[C---:B------:R-:W-:Y:S08]  /*1940*/  HMMA.16816.F32.BF16 R20, R76.reuse, R22, RZ ;  /* 0x000000164c14723c */ /* 0x040ff000000418ff */
[C---:B------:R-:W-:Y:S08]  /*1950*/  HMMA.16816.F32.BF16 R12, R76.reuse, R14, RZ ;  /* 0x0000000e4c0c723c */ /* 0x040ff000000418ff */
[C---:B------:R-:W-:Y:S08]  /*1960*/  HMMA.16816.F32.BF16 R8, R76.reuse, R40, RZ ;  /* 0x000000284c08723c */ /* 0x040ff000000418ff */
[----:B------:R-:W-:Y:S01]  /*1970*/  HMMA.16816.F32.BF16 R76, R76, R42, RZ ;  /* 0x0000002a4c4c723c */ /* 0x000fe200000418ff */
[----:B------:R-:W1:Y:S07]  /*1980*/  LDSM.16.M88.4 R40, [R191+0x7100] ;  /* 0x00710000bf28783b */ /* 0x000e6e0000000200 */
[C---:B------:R-:W-:Y:S08]  /*1990*/  HMMA.16816.F32.BF16 R32, R56.reuse, R36, R32 ;  /* 0x000000243820723c */ /* 0x040ff00000041820 */
[C---:B------:R-:W-:Y:S01]  /*19a0*/  HMMA.16816.F32.BF16 R28, R56.reuse, R38, R28 ;  /* 0x00000026381c723c */ /* 0x040fe2000004181c */
[----:B------:R-:W2:Y:S07]  /*19b0*/  LDSM.16.M88.4 R36, [R191+0x7900] ;  /* 0x00790000bf24783b */ /* 0x000eae0000000200 */
[C---:B------:R-:W-:Y:S08]  /*19c0*/  HMMA.16816.F32.BF16 R24, R56.reuse, R68, R24 ;  /* 0x000000443818723c */ /* 0x040ff00000041818 */
[C---:B------:R-:W-:Y:S01]  /*19d0*/  HMMA.16816.F32.BF16 R20, R56.reuse, R70, R20 ;  /* 0x000000463814723c */ /* 0x040fe20000041814 */
[----:B------:R-:W5:Y:S07]  /*19e0*/  LDSM.16.M88.4 R68, [R184] ;  /* 0x00000000b844783b */ /* 0x000f6e0000000200 */
[C---:B------:R-:W-:Y:S08]  /*19f0*/  HMMA.16816.F32.BF16 R16, R56.reuse, R64, R16 ;  /* 0x000000403810723c */ /* 0x040ff00000041810 */
[C---:B------:R-:W-:Y:S01]  /*1a00*/  HMMA.16816.F32.BF16 R12, R56.reuse, R66, R12 ;  /* 0x00000042380c723c */ /* 0x040fe2000004180c */
[----:B------:R-:W1:Y:S07]  /*1a10*/  LDSM.16.M88.4 R64, [R184+0x800] ;  /* 0x00080000b840783b */ /* 0x000e6e0000000200 */
[C---:B------:R-:W-:Y:S08]  /*1a20*/  HMMA.16816.F32.BF16 R8, R56.reuse, R60, R8 ;  /* 0x0000003c3808723c */ /* 0x040ff00000041808 */
[----:B------:R-:W-:Y:S01]  /*1a30*/  HMMA.16816.F32.BF16 R76, R56, R62, R76 ;  /* 0x0000003e384c723c */ /* 0x000fe2000004184c */
[----:B------:R-:W2:Y:S04]  /*1a40*/  LDSM.16.M88.4 R60, [R184+0x1000] ;  /* 0x00100000b83c783b */ /* 0x000ea80000000200 */
[----:B------:R-:W2:Y:S03]  /*1a50*/  LDSM.16.M88.4 R56, [R184+0x1800] ;  /* 0x00180000b838783b */ /* 0x000ea60000000200 */
[C---:B---3--:R-:W-:Y:S08]  /*1a60*/  HMMA.16816.F32.BF16 R32, R52.reuse, R48, R32 ;  /* 0x000000303420723c */ /* 0x048ff00000041820 */
[C---:B------:R-:W-:Y:S01]  /*1a70*/  HMMA.16816.F32.BF16 R28, R52.reuse, R50, R28 ;  /* 0x00000032341c723c */ /* 0x040fe2000004181c */
[----:B------:R-:W-:Y:S07]  /*1a80*/  LDSM.16.M88.4 R48, [R197+0x8100] ;  /* 0x00810000c530783b */ /* 0x000fee0000000200 */
[C---:B----4-:R-:W-:Y:S08]  /*1a90*/  HMMA.16816.F32.BF16 R24, R52.reuse, R44, R24 ;  /* 0x0000002c3418723c */ /* 0x050ff00000041818 */
[C---:B------:R-:W-:Y:S01]  /*1aa0*/  HMMA.16816.F32.BF16 R20, R52.reuse, R46, R20 ;  /* 0x0000002e3414723c */ /* 0x040fe20000041814 */
[----:B------:R-:W-:Y:S07]  /*1ab0*/  LDSM.16.M88.4 R44, [R197+0x8900] ;  /* 0x00890000c52c783b */ /* 0x000fee0000000200 */
[C---:B-1----:R-:W-:Y:S08]  /*1ac0*/  HMMA.16816.F32.BF16 R16, R52.reuse, R40, R16 ;  /* 0x000000283410723c */ /* 0x042ff00000041810 */
[C---:B------:R-:W-:Y:S01]  /*1ad0*/  HMMA.16816.F32.BF16 R12, R52.reuse, R42, R12 ;  /* 0x0000002a340c723c */ /* 0x040fe2000004180c */
[----:B------:R-:W-:Y:S07]  /*1ae0*/  LDSM.16.M88.4 R40, [R197+0x9100] ;  /* 0x00910000c528783b */ /* 0x000fee0000000200 */
[C---:B--2---:R-:W-:Y:S08]  /*1af0*/  HMMA.16816.F32.BF16 R8, R52.reuse, R36, R8 ;  /* 0x000000243408723c */ /* 0x044ff00000041808 */
[----:B------:R-:W-:Y:S01]  /*1b00*/  HMMA.16816.F32.BF16 R76, R52, R38, R76 ;  /* 0x00000026344c723c */ /* 0x000fe2000004184c */
[----:B------:R-:W1:Y:S04]  /*1b10*/  LDSM.16.M88.4 R52, [R198+0x4000] ;  /* 0x00400000c634783b */ /* 0x000e680000000200 */
[----:B------:R-:W2:Y:S03]  /*1b20*/  LDSM.16.M88.4 R36, [R197+0x9900] ;  /* 0x00990000c524783b */ /* 0x000ea60000000200 */
[C---:B-----5:R-:W-:Y:S08]  /*1b30*/  HMMA.16816.F32.BF16 R32, R72.reuse, R68, R32 ;  /* 0x000000444820723c */ /* 0x060ff00000041820 */
[C---:B------:R-:W-:Y:S01]  /*1b40*/  HMMA.16816.F32.BF16 R28, R72.reuse, R70, R28 ;  /* 0x00000046481c723c */ /* 0x040fe2000004181c */
[----:B------:R-:W-:Y:S07]  /*1b50*/  LDSM.16.M88.4 R68, [R195+0x2000] ;  /* 0x00200000c344783b */ /* 0x000fee0000000200 */
[C---:B------:R-:W-:Y:S08]  /*1b60*/  HMMA.16816.F32.BF16 R24, R72.reuse, R64, R24 ;  /* 0x000000404818723c */ /* 0x040ff00000041818 */
[C---:B------:R-:W-:Y:S01]  /*1b70*/  HMMA.16816.F32.BF16 R20, R72.reuse, R66, R20 ;  /* 0x000000424814723c */ /* 0x040fe20000041814 */
[----:B------:R-:W-:Y:S07]  /*1b80*/  LDSM.16.M88.4 R64, [R195+0x2800] ;  /* 0x00280000c340783b */ /* 0x000fee0000000200 */
[C---:B------:R-:W-:Y:S08]  /*1b90*/  HMMA.16816.F32.BF16 R16, R72.reuse, R60, R16 ;  /* 0x0000003c4810723c */ /* 0x040ff00000041810 */
[C---:B------:R-:W-:Y:S01]  /*1ba0*/  HMMA.16816.F32.BF16 R12, R72.reuse, R62, R12 ;  /* 0x0000003e480c723c */ /* 0x040fe2000004180c */
[----:B------:R-:W-:Y:S07]  /*1bb0*/  LDSM.16.M88.4 R60, [R195+0x3000] ;  /* 0x00300000c33c783b */ /* 0x000fee0000000200 */
[C---:B------:R-:W-:Y:S08]  /*1bc0*/  HMMA.16816.F32.BF16 R8, R72.reuse, R56, R8 ;  /* 0x000000384808723c */ /* 0x040ff00000041808 */
[----:B------:R-:W-:Y:S01]  /*1bd0*/  HMMA.16816.F32.BF16 R76, R72, R58, R76 ;  /* 0x0000003a484c723c */ /* 0x000fe2000004184c */
[----:B------:R-:W3:Y:S04]  /*1be0*/  LDSM.16.M88.4 R72, [R196+0x4000] ;  /* 0x00400000c448783b */ /* 0x000ee80000000200 */
[----:B------:R-:W4:Y:S03]  /*1bf0*/  LDSM.16.M88.4 R56, [R195+0x3800] ;  /* 0x00380000c338783b */ /* 0x000f260000000200 */
[C---:B-1----:R-:W-:Y:S08]  /*1c00*/  HMMA.16816.F32.BF16 R32, R52.reuse, R48, R32 ;  /* 0x000000303420723c */ /* 0x042ff00000041820 */
        /* <DEDUP_REMOVED lines=8> */
[C---:B--2---:R-:W-:Y:S08]  /*1c90*/  HMMA.16816.F32.BF16 R8, R52.reuse, R36, R8 ;  /* 0x000000243408723c */ /* 0x044ff00000041808 */
[----:B------:R-:W-:Y:S01]  /*1ca0*/  HMMA.16816.F32.BF16 R76, R52, R38, R76 ;  /* 0x00000026344c723c */ /* 0x000fe2000004184c */
[----:B------:R-:W1:Y:S04]  /*1cb0*/  LDSM.16.M88.4 R52, [R194+0x4000] ;  /* 0x00400000c234783b */ /* 0x000e680000000200 */
[----:B------:R-:W2:Y:S03]  /*1cc0*/  LDSM.16.M88.4 R36, [R191+0x9900] ;  /* 0x00990000bf24783b */ /* 0x000ea60000000200 */
[C---:B---3--:R-:W-:Y:S08]  /*1cd0*/  HMMA.16816.F32.BF16 R32, R72.reuse, R68, R32 ;  /* 0x000000444820723c */ /* 0x048ff00000041820 */
        /* <DEDUP_REMOVED lines=8> */
[C---:B----4-:R-:W-:Y:S08]  /*1d60*/  HMMA.16816.F32.BF16 R8, R72.reuse, R56, R8 ;  /* 0x000000384808723c */ /* 0x050ff00000041808 */
        /* <DEDUP_REMOVED lines=54> */
[----:B------:R-:W4:Y:S01]  /*20d0*/  LDSM.16.M88.4 R56, [R184+0x5800] ;  /* 0x00580000b838783b */ /* 0x000f220000000200 */
[----:B------:R-:W-:-:S04]  /*20e0*/  DEPBAR.LE SB0, 0x0 ;  /* 0x000080000000791a */ /* 0x000fc80000000000 */
[C---:B-1----:R-:W-:Y:S08]  /*20f0*/  HMMA.16816.F32.BF16 R32, R52.reuse, R48, R32 ;  /* 0x000000303420723c */ /* 0x042ff00000041820 */
[C---:B------:R-:W-:Y:S08]  /*2100*/  HMMA.16816.F32.BF16 R28, R52.reuse, R50, R28 ;  /* 0x00000032341c723c */ /* 0x040ff0000004181c */
[C---:B------:R-:W-:Y:S08]  /*2110*/  HMMA.16816.F32.BF16 R24, R52.reuse, R44, R24 ;  /* 0x0000002c3418723c */ /* 0x040ff00000041818 */
[C---:B------:R-:W-:Y:S08]  /*2120*/  HMMA.16816.F32.BF16 R20, R52.reuse, R46, R20 ;  /* 0x0000002e3414723c */ /* 0x040ff00000041814 */
[C---:B------:R-:W-:Y:S08]  /*2130*/  HMMA.16816.F32.BF16 R16, R52.reuse, R40, R16 ;  /* 0x000000283410723c */ /* 0x040ff00000041810 */
[C---:B------:R-:W-:Y:S08]  /*2140*/  HMMA.16816.F32.BF16 R12, R52.reuse, R42, R12 ;  /* 0x0000002a340c723c */ /* 0x040ff0000004180c */
[C---:B--2---:R-:W-:Y:S08]  /*2150*/  HMMA.16816.F32.BF16 R8, R52.reuse, R36, R8 ;  /* 0x000000243408723c */ /* 0x044ff00000041808 */
[----:B------:R-:W-:Y:S08]  /*2160*/  HMMA.16816.F32.BF16 R76, R52, R38, R76 ;  /* 0x00000026344c723c */ /* 0x000ff0000004184c */
[C---:B---3--:R-:W-:Y:S08]  /*2170*/  HMMA.16816.F32.BF16 R32, R72.reuse, R68, R32 ;  /* 0x000000444820723c */ /* 0x048ff00000041820 */
[C---:B------:R-:W-:Y:S08]  /*2180*/  HMMA.16816.F32.BF16 R28, R72.reuse, R70, R28 ;  /* 0x00000046481c723c */ /* 0x040ff0000004181c */
[C---:B------:R-:W-:Y:S08]  /*2190*/  HMMA.16816.F32.BF16 R24, R72.reuse, R64, R24 ;  /* 0x000000404818723c */ /* 0x040ff00000041818 */
[C---:B------:R-:W-:Y:S08]  /*21a0*/  HMMA.16816.F32.BF16 R20, R72.reuse, R66, R20 ;  /* 0x000000424814723c */ /* 0x040ff00000041814 */
[C---:B------:R-:W-:Y:S08]  /*21b0*/  HMMA.16816.F32.BF16 R16, R72.reuse, R60, R16 ;  /* 0x0000003c4810723c */ /* 0x040ff00000041810 */
[C---:B------:R-:W-:Y:S08]  /*21c0*/  HMMA.16816.F32.BF16 R12, R72.reuse, R62, R12 ;  /* 0x0000003e480c723c */ /* 0x040ff0000004180c */
[C---:B----4-:R-:W-:Y:S08]  /*21d0*/  HMMA.16816.F32.BF16 R8, R72.reuse, R56, R8 ;  /* 0x000000384808723c */ /* 0x050ff00000041808 */
[----:B------:R-:W-:Y:S01]  /*21e0*/  HMMA.16816.F32.BF16 R76, R72, R58, R76 ;  /* 0x0000003a484c723c */ /* 0x000fe2000004184c */
[----:B------:R-:W-:Y:S06]  /*21f0*/  BAR.SYNC.DEFER_BLOCKING 0x0 ;  /* 0x0000000000007b1d */ /* 0x000fec0000010000 */
[----:B------:R-:W-:Y:S05]  /*2200*/  @P0 BRA `(.L_x_1) ;  /* 0x0000047000000947 */ /* 0x000fea0003800000 */
[----:B------:R-:W-:Y:S01]  /*2210*/  ULEA UR4, UR7, UR10, 0x6 ;  /* 0x0000000a07047291 */ /* 0x000fe2000f8e303f */
[----:B------:R-:W-:Y:S01]  /*2220*/  ISETP.NE.AND P1, PT, R199, 0x1, PT ;  /* 0x00000001c700780c */ /* 0x000fe20003f25270 */
[----:B------:R-:W-:-:S04]  /*2230*/  IMAD.MOV.U32 R200, RZ, RZ, RZ ;  /* 0x000000ffffc87224 */ /* 0x000fc800078e00ff */
[----:B------:R-:W-:-:S05]  /*2240*/  IMAD.U32 R2, RZ, RZ, UR4 ;  /* 0x00000004ff027e24 */ /* 0x000fca000f8e00ff */
[----:B------:R-:W-:-:S05]  /*2250*/  IADD3 R201, R2, -0x80, R205 ;  /* 0xffffff8002c97810 */ /* 0x000fca0007ffe0cd */
[----:B------:R-:W-:-:S04]  /*2260*/  @P1 IMAD.HI.U32 R6, R201, c[0x0][0x2bc], RZ ;  /* 0x0000af00c9061a27 */ /* 0x000fc800078e00ff */
[----:B------:R-:W-:Y:S01]  /*2270*/  IMAD.MOV.U32 R2, RZ, RZ, R201 ;  /* 0x000000ffff027224 */ /* 0x000fe200078e00c9 */
[----:B------:R-:W-:-:S04]  /*2280*/  @P1 SHF.R.U32.HI R2, RZ, c[0x0][0x2c0], R6 ;  /* 0x0000b000ff021a19 */ /* 0x000fc80000011606 */
[----:B------:R-:W-:-:S04]  /*2290*/  @!P3 IADD3 R37, P0, R2, UR14, RZ ;  /* 0x0000000e0225bc10 */ /* 0x000fc8000ff1e0ff */
[----:B------:R-:W-:Y:S02]  /*22a0*/  @!P3 LEA.HI.X.SX32 R6, R2, UR11, 0x1, P0 ;  /* 0x0000000b0206bc11 */ /* 0x000fe400080f0eff */
[----:B------:R-:W-:-:S04]  /*22b0*/  @!P3 LEA R36, P0, R37, c[0x0][0x2a0], 0x2 ;  /* 0x0000a8002524ba11 */ /* 0x000fc800078010ff */
[----:B------:R-:W-:-:S05]  /*22c0*/  @!P3 LEA.HI.X R37, R37, c[0x0][0x2a4], R6, 0x2, P0 ;  /* 0x0000a9002525ba11 */ /* 0x000fca00000f1406 */
[----:B------:R-:W2:Y:S01]  /*22d0*/  @!P3 LDG.E R200, [R36.64] ;  /* 0x0000000c24c8b981 */ /* 0x000ea2000c1e1900 */
[----:B------:R-:W-:Y:S01]  /*22e0*/  IMAD.MOV R2, RZ, RZ, -R2 ;  /* 0x000000ffff027224 */ /* 0x000fe200078e0a02 */
[----:B------:R-:W-:Y:S01]  /*22f0*/  SHF.R.S32.HI R44, RZ, 0x1f, R207 ;  /* 0x0000001fff2c7819 */ /* 0x000fe200000114cf */
[----:B------:R-:W-:Y:S01]  /*2300*/  IMAD.WIDE R46, R208, 0x2, RZ ;  /* 0x00000002d02e7825 */ /* 0x000fe200078e02ff */
[----:B------:R-:W-:Y:S02]  /*2310*/  SHF.R.S32.HI R43, RZ, 0x1f, R206 ;  /* 0x0000001fff2b7819 */ /* 0x000fe400000114ce */
[----:B------:R-:W-:Y:S01]  /*2320*/  LEA.HI R44, R44, R207, RZ, 0x3 ;  /* 0x000000cf2c2c7211 */ /* 0x000fe200078f18ff */
[----:B------:R-:W-:-:S03]  /*2330*/  IMAD R201, R2, c[0x0][0x2b8], R201 ;  /* 0x0000ae0002c97a24 */ /* 0x000fc600078e02c9 */
[----:B------:R-:W-:Y:S01]  /*2340*/  LOP3.LUT R44, R44, 0xfffffff8, RZ, 0xc0, !PT ;  /* 0xfffffff82c2c7812 */ /* 0x000fe200078ec0ff */
[----:B------:R-:W-:Y:S01]  /*2350*/  IMAD.WIDE.U32 R40, R201, c[0x0][0x1e0], RZ ;  /* 0x00007800c9287a25 */ /* 0x000fe200078e00ff */
[----:B------:R-:W-:-:S03]  /*2360*/  SHF.R.S32.HI R2, RZ, 0x1f, R201 ;  /* 0x0000001fff027819 */ /* 0x000fc600000114c9 */
[----:B------:R-:W-:-:S04]  /*2370*/  IMAD.WIDE R44, R44, 0x2, RZ ;  /* 0x000000022c2c7825 */ /* 0x000fc800078e02ff */
[----:B------:R-:W-:-:S04]  /*2380*/  IMAD R2, R2, c[0x0][0x1e0], RZ ;  /* 0x0000780002027a24 */ /* 0x000fc800078e02ff */
[----:B------:R-:W-:-:S04]  /*2390*/  IMAD R39, R201, c[0x0][0x1e4], R2 ;  /* 0x00007900c9277a24 */ /* 0x000fc800078e0202 */
[----:B------:R-:W-:Y:S01]  /*23a0*/  IMAD.IADD R41, R41, 0x1, R39 ;  /* 0x0000000129297824 */ /* 0x000fe200078e0227 */
[----:B--2---:R-:W-:-:S03]  /*23b0*/  SHF.R.S32.HI R39, RZ, 0x1f, R200 ;  /* 0x0000001fff277819 */ /* 0x004fc600000114c8 */
[----:B------:R-:W-:Y:S01]  /*23c0*/  IMAD.WIDE.U32 R36, R200, c[0x0][0x1f0], R40 ;  /* 0x00007c00c8247a25 */ /* 0x000fe200078e0028 */
[----:B------:R-:W-:-:S03]  /*23d0*/  SEL R40, RZ, 0x10, P5 ;  /* 0x00000010ff287807 */ /* 0x000fc60002800000 */
[----:B------:R-:W-:Y:S01]  /*23e0*/  IMAD R39, R39, c[0x0][0x1f0], RZ ;  /* 0x00007c0027277a24 */ /* 0x000fe200078e02ff */
[----:B------:R-:W-:Y:S02]  /*23f0*/  IADD3 R42, P0, R36, UR18, RZ ;  /* 0x00000012242a7c10 */ /* 0x000fe4000ff1e0ff */
[----:B------:R-:W-:Y:S01]  /*2400*/  IADD3 R48, -R40, 0x10, RZ ;  /* 0x0000001028307810 */ /* 0x000fe20007ffe1ff */
[----:B------:R-:W-:Y:S01]  /*2410*/  IMAD R2, R200, c[0x0][0x1f4], R39 ;  /* 0x00007d00c8027a24 */ /* 0x000fe200078e0227 */
[----:B------:R-:W-:Y:S02]  /*2420*/  SEL R39, RZ, 0x10, P4 ;  /* 0x00000010ff277807 */ /* 0x000fe40002000000 */
[----:B------:R-:W-:Y:S02]  /*2430*/  LOP3.LUT R48, R48, 0xf, RZ, 0xc0, !PT ;  /* 0x0000000f30307812 */ /* 0x000fe400078ec0ff */
[----:B------:R-:W-:Y:S02]  /*2440*/  IADD3.X R37, R37, UR16, R2, P0, !PT ;  /* 0x0000001025257c10 */ /* 0x000fe400087fe402 */
[----:B------:R-:W-:-:S02]  /*2450*/  LEA R6, P0, R42, c[0x0][0x1c8], 0x1 ;  /* 0x000072002a067a11 */ /* 0x000fc400078008ff */
[----:B------:R-:W-:Y:S02]  /*2460*/  LEA.HI R2, R43, R206, RZ, 0x3 ;  /* 0x000000ce2b027211 */ /* 0x000fe400078f18ff */
[----:B------:R-:W-:Y:S01]  /*2470*/  LEA.HI.X R42, R42, c[0x0][0x1cc], R37, 0x1, P0 ;  /* 0x000073002a2a7a11 */ /* 0x000fe200000f0c25 */
[----:B------:R-:W-:Y:S01]  /*2480*/  SHFL.IDX PT, R41, R6, RZ, 0x181f ;  /* 0x00181fff06297589 */ /* 0x000fe200000e0000 */
[----:B------:R-:W-:Y:S02]  /*2490*/  IADD3 R36, -R39, 0x10, RZ ;  /* 0x0000001027247810 */ /* 0x000fe40007ffe1ff */
[----:B------:R-:W-:Y:S01]  /*24a0*/  LOP3.LUT R2, R2, 0xfffffff8, RZ, 0xc0, !PT ;  /* 0xfffffff802027812 */ /* 0x000fe200078ec0ff */
[----:B------:R1:W2:Y:S01]  /*24b0*/  SHFL.IDX PT, R37, R6, 0x1, 0x181f ;  /* 0x00381f0006257f89 */ /* 0x0002a200000e0000 */
[----:B------:R-:W-:Y:S02]  /*24c0*/  LOP3.LUT R36, R36, 0xf, RZ, 0xc0, !PT ;  /* 0x0000000f24247812 */ /* 0x000fe400078ec0ff */
[----:B------:R-:W-:Y:S01]  /*24d0*/  ISETP.NE.U32.AND P2, PT, R40, RZ, PT ;  /* 0x000000ff2800720c */ /* 0x000fe20003f45070 */
[----:B------:R-:W3:Y:S01]  /*24e0*/  SHFL.IDX PT, R38, R42, 0x1, 0x181f ;  /* 0x00381f002a267f89 */ /* 0x000ee200000e0000 */
[----:B------:R-:W-:-:S03]  /*24f0*/  IMAD.WIDE R50, R2, 0x2, RZ ;  /* 0x0000000202327825 */ /* 0x000fc600078e02ff */
[----:B------:R-:W4:Y:S01]  /*2500*/  SHFL.IDX PT, R42, R42, RZ, 0x181f ;  /* 0x00181fff2a2a7589 */ /* 0x000f2200000e0000 */
[----:B-1----:R-:W-:Y:S02]  /*2510*/  IADD3 R6, -R4, 0x10, RZ ;  /* 0x0000001004067810 */ /* 0x002fe40007ffe1ff */
[-C--:B--2---:R-:W-:Y:S02]  /*2520*/  IADD3 R48, P1, P0, R48, R37.reuse, R46 ;  /* 0x0000002530307210 */ /* 0x084fe4000783e02e */
[----:B------:R-:W-:Y:S02]  /*2530*/  LOP3.LUT R6, R6, 0xf, RZ, 0xc0, !PT ;  /* 0x0000000f06067812 */ /* 0x000fe400078ec0ff */
[----:B---3--:R-:W-:Y:S02]  /*2540*/  IADD3.X R49, RZ, R38, R47, P1, P0 ;  /* 0x00000026ff317210 */ /* 0x008fe40000fe042f */
[----:B------:R-:W-:-:S04]  /*2550*/  IADD3 R52, P1, P0, R36, R37, R44 ;  /* 0x0000002524347210 */ /* 0x000fc8000783e02c */
[----:B------:R-:W-:Y:S02]  /*2560*/  IADD3.X R53, RZ, R38, R45, P1, P0 ;  /* 0x00000026ff357210 */ /* 0x000fe40000fe042d */
[----:B------:R-:W-:-:S04]  /*2570*/  IADD3 R36, P1, P0, R6, R37, R50 ;  /* 0x0000002506247210 */ /* 0x000fc8000783e032 */
[----:B------:R-:W-:Y:S02]  /*2580*/  IADD3.X R37, RZ, R38, R51, P1, P0 ;  /* 0x00000026ff257210 */ /* 0x000fe40000fe0433 */
[-C--:B------:R-:W-:Y:S02]  /*2590*/  IADD3 R44, P0, R44, R41.reuse, RZ ;  /* 0x000000292c2c7210 */ /* 0x080fe40007f1e0ff */
[----:B------:R-:W-:-:S03]  /*25a0*/  IADD3 R46, P1, R46, R41, RZ ;  /* 0x000000292e2e7210 */ /* 0x000fc60007f3e0ff */
[--C-:B----4-:R-:W-:Y:S01]  /*25b0*/  IMAD.X R45, R45, 0x1, R42.reuse, P0 ;  /* 0x000000012d2d7824 */ /* 0x110fe200000e062a */
[----:B------:R-:W-:Y:S01]  /*25c0*/  IADD3 R50, P0, R50, R41, RZ ;  /* 0x0000002932327210 */ /* 0x000fe20007f1e0ff */
[--C-:B------:R-:W-:Y:S01]  /*25d0*/  IMAD.X R47, R47, 0x1, R42.reuse, P1 ;  /* 0x000000012f2f7824 */ /* 0x100fe200008e062a */
[----:B------:R-:W-:Y:S01]  /*25e0*/  ISETP.NE.U32.AND P1, PT, R39, RZ, PT ;  /* 0x000000ff2700720c */ /* 0x000fe20003f25070 */
[----:B------:R-:W-:Y:S02]  /*25f0*/  IMAD.SHL.U32 R41, R203, 0x2, RZ ;  /* 0x00000002cb297824 */ /* 0x000fe400078e00ff */
[----:B------:R-:W-:Y:S01]  /*2600*/  IMAD.X R51, R51, 0x1, R42, P0 ;  /* 0x0000000133337824 */ /* 0x000fe200000e062a */
[----:B------:R-:W-:Y:S02]  /*2610*/  ISETP.NE.U32.AND P0, PT, R4, RZ, PT ;  /* 0x000000ff0400720c */ /* 0x000fe40003f05070 */
[----:B------:R1:W-:Y:S04]  /*2620*/  LDGSTS.E.BYPASS.LTC128B.128 [R41+0x6100], [R46.64], !P5 ;  /* 0x061000002e297fae */ /* 0x0003e8000e901d4c */
[----:B------:R1:W-:Y:S04]  /*2630*/  LDGSTS.E.BYPASS.LTC128B.128 [R41+0x8100], [R44.64], !P4 ;  /* 0x081000002c297fae */ /* 0x0003e8000e101d4c */
[----:B------:R1:W-:Y:S04]  /*2640*/  LDGSTS.E.BYPASS.LTC128B.128 [R41+0xa100], [R50.64], !P6 ;  /* 0x0a10000032297fae */ /* 0x0003e8000f101d4c */
[----:B------:R1:W-:Y:S04]  /*2650*/  LDGSTS.E.BYPASS.LTC128B.128.ZFILL [R41+0x7100], [R48.64], P2 ;  /* 0x0710000030297fae */ /* 0x0003e80009141d4c */
[----:B------:R1:W-:Y:S04]  /*2660*/  LDGSTS.E.BYPASS.LTC128B.128.ZFILL [R41+0x9100], [R52.64], P1 ;  /* 0x0910000034297fae */ /* 0x0003e80008941d4c */
[----:B------:R1:W-:Y:S02]  /*2670*/  LDGSTS.E.BYPASS.LTC128B.128.ZFILL [R41+0xb100], [R36.64], P0 ;  /* 0x0b10000024297fae */ /* 0x0003e40008141d4c */
.L_x_1:
[----:B------:R-:W-:Y:S01]  /*2680*/  SHF.R.S32.HI R210, RZ, 0x1f, R3 ;  /* 0x0000001fffd27819 */ /* 0x000fe20000011403 */
[----:B------:R-:W-:Y:S01]  /*2690*/  IMAD.U32 R2, RZ, RZ, UR17 ;  /* 0x00000011ff027e24 */ /* 0x000fe2000f8e00ff */
[----:B------:R-:W0:Y:S01]  /*26a0*/  LDGDEPBAR ;  /* 0x00000000000079af */ /* 0x000e220000000000 */
[----:B------:R-:W-:Y:S01]  /*26b0*/  IMAD.SHL.U32 R192, R0, 0x2, RZ ;  /* 0x0000000200c07824 */ /* 0x000fe200078e00ff */
[----:B------:R-:W-:-:S03]  /*26c0*/  LEA.HI R210, R210, R3, RZ, 0x2 ;  /* 0x00000003d2d27211 */ /* 0x000fc600078f10ff */
[--C-:B------:R-:W-:Y:S01]  /*26d0*/  IMAD R189, R5, 0x2, R192.reuse ;  /* 0x0000000205bd7824 */ /* 0x100fe200078e02c0 */
[----:B------:R-:W-:Y:S01]  /*26e0*/  LOP3.LUT R4, R210, 0x7ffffffc, RZ, 0xc0, !PT ;  /* 0x7ffffffcd2047812 */ /* 0x000fe200078ec0ff */
[----:B------:R-:W-:Y:S01]  /*26f0*/  LDSM.16.MT88.4 R68, [R192+0x2100] ;  /* 0x00210000c044783b */ /* 0x000fe20000004200 */
[----:B------:R-:W-:-:S03]  /*2700*/  IMAD R190, R7, 0x2, R192 ;  /* 0x0000000207be7824 */ /* 0x000fc600078e02c0 */
[----:B------:R-:W-:Y:S01]  /*2710*/  IMAD.IADD R3, R3, 0x1, -R4 ;  /* 0x0000000103037824 */ /* 0x000fe200078e0a04 */
[----:B------:R-:W-:Y:S01]  /*2720*/  LDSM.16.MT88.4 R84, [R189+0x2100] ;  /* 0x00210000bd54783b */ /* 0x000fe20000004200 */
[----:B------:R-:W-:Y:S02]  /*2730*/  IMAD R188, R5, 0x2, R190 ;  /* 0x0000000205bc7824 */ /* 0x000fe400078e02be */
[----:B------:R-:W-:Y:S01]  /*2740*/  IMAD R2, R3, -0x2, R2 ;  /* 0xfffffffe03027824 */ /* 0x000fe200078e0202 */
[----:B-1----:R-:W-:Y:S04]  /*2750*/  LDSM.16.MT88.4 R52, [R189+0x100] ;  /* 0x00010000bd34783b */ /* 0x002fe80000004200 */
[C---:B------:R-:W-:Y:S01]  /*2760*/  ISETP.GT.AND P0, PT, R2.reuse, RZ, PT ;  /* 0x000000ff0200720c */ /* 0x040fe20003f04270 */
[----:B------:R-:W-:Y:S01]  /*2770*/  LDSM.16.MT88.4 R60, [R188+0x100] ;  /* 0x00010000bc3c783b */ /* 0x000fe20000004200 */
[----:B------:R-:W-:-:S02]  /*2780*/  ISETP.GT.AND P1, PT, R2, 0x1, PT ;  /* 0x000000010200780c */ /* 0x000fc40003f24270 */
[----:B------:R-:W-:Y:S01]  /*2790*/  FSEL R34, R34, -INF , P0 ;  /* 0xff80000022227808 */ /* 0x000fe20000000000 */
[----:B------:R-:W-:Y:S01]  /*27a0*/  LDSM.16.MT88.4 R92, [R188+0x2100] ;  /* 0x00210000bc5c783b */ /* 0x000fe20000004200 */
[----:B------:R-:W-:Y:S02]  /*27b0*/  FSEL R32, R32, -INF , P0 ;  /* 0xff80000020207808 */ /* 0x000fe40000000000 */
[C---:B------:R-:W-:Y:S01]  /*27c0*/  ISETP.GT.AND P0, PT, R2.reuse, 0x8, PT ;  /* 0x000000080200780c */ /* 0x040fe20003f04270 */
[----:B------:R-:W-:Y:S01]  /*27d0*/  LDSM.16.MT88.4 R100, [R192+0x4100] ;  /* 0x00410000c064783b */ /* 0x000fe20000004200 */
[----:B------:R-:W-:Y:S02]  /*27e0*/  FSEL R39, R33, -INF , P1 ;  /* 0xff80000021277808 */ /* 0x000fe40000800000 */
[----:B------:R-:W-:Y:S01]  /*27f0*/  FSEL R37, R35, -INF , P1 ;  /* 0xff80000023257808 */ /* 0x000fe20000800000 */
[----:B------:R-:W-:Y:S01]  /*2800*/  LDSM.16.MT88.4 R104, [R190+0x4100] ;  /* 0x00410000be68783b */ /* 0x000fe20000004200 */
[----:B------:R-:W-:-:S02]  /*2810*/  ISETP.GT.AND P1, PT, R2, 0x9, PT ;  /* 0x000000090200780c */ /* 0x000fc40003f24270 */
[----:B------:R-:W-:Y:S01]  /*2820*/  FSEL R47, R28, -INF , P0 ;  /* 0xff8000001c2f7808 */ /* 0x000fe20000000000 */
[----:B------:R-:W-:Y:S01]  /*2830*/  LDSM.16.MT88.4 R112, [R189+0x4100] ;  /* 0x00410000bd70783b */ /* 0x000fe20000004200 */
[----:B------:R-:W-:Y:S02]  /*2840*/  FMNMX.FTZ R4, R32, R39, !PT ;  /* 0x0000002720047209 */ /* 0x000fe40007810000 */
[----:B------:R-:W-:Y:S01]  /*2850*/  FSEL R43, R30, -INF , P0 ;  /* 0xff8000001e2b7808 */ /* 0x000fe20000000000 */
[----:B------:R-:W-:Y:S01]  /*2860*/  LDSM.16.MT88.4 R136, [R190+0x900] ;  /* 0x00090000be88783b */ /* 0x000fe20000004200 */
[----:B------:R-:W-:Y:S02]  /*2870*/  ISETP.GT.AND P0, PT, R2, 0x10, PT ;  /* 0x000000100200780c */ /* 0x000fe40003f04270 */
[----:B------:R-:W-:Y:S02]  /*2880*/  FSEL R45, R29, -INF , P1 ;  /* 0xff8000001d2d7808 */ /* 0x000fe40000800000 */
[----:B------:R-:W-:-:S02]  /*2890*/  FMNMX.FTZ R4, R47, R4, !PT ;  /* 0x000000042f047209 */ /* 0x000fc40007810000 */
[----:B------:R-:W-:Y:S02]  /*28a0*/  FMNMX.FTZ R6, R34, R37, !PT ;  /* 0x0000002522067209 */ /* 0x000fe40007810000 */
[----:B------:R-:W-:Y:S02]  /*28b0*/  FSEL R41, R31, -INF , P1 ;  /* 0xff8000001f297808 */ /* 0x000fe40000800000 */
[----:B------:R-:W-:Y:S02]  /*28c0*/  ISETP.GT.AND P1, PT, R2, 0x11, PT ;  /* 0x000000110200780c */ /* 0x000fe40003f24270 */
[----:B------:R-:W-:Y:S02]  /*28d0*/  FSEL R89, R24, -INF , P0 ;  /* 0xff80000018597808 */ /* 0x000fe40000000000 */
[----:B------:R-:W-:Y:S02]  /*28e0*/  FMNMX.FTZ R4, R45, R4, !PT ;  /* 0x000000042d047209 */ /* 0x000fe40007810000 */
[----:B------:R-:W-:-:S02]  /*28f0*/  FMNMX.FTZ R6, R43, R6, !PT ;  /* 0x000000062b067209 */ /* 0x000fc40007810000 */
[----:B------:R-:W-:Y:S02]  /*2900*/  FSEL R31, R26, -INF , P0 ;  /* 0xff8000001a1f7808 */ /* 0x000fe40000000000 */
[C---:B------:R-:W-:Y:S02]  /*2910*/  ISETP.GT.AND P0, PT, R2.reuse, 0x18, PT ;  /* 0x000000180200780c */ /* 0x040fe40003f04270 */
[----:B------:R-:W-:Y:S02]  /*2920*/  FSEL R35, R25, -INF , P1 ;  /* 0xff80000019237808 */ /* 0x000fe40000800000 */
[----:B------:R-:W-:Y:S02]  /*2930*/  FMNMX.FTZ R4, R89, R4, !PT ;  /* 0x0000000459047209 */ /* 0x000fe40007810000 */
[----:B------:R-:W-:Y:S02]  /*2940*/  FMNMX.FTZ R6, R41, R6, !PT ;  /* 0x0000000629067209 */ /* 0x000fe40007810000 */
[----:B------:R-:W-:-:S02]  /*2950*/  ISETP.GT.AND P2, PT, R2, 0x19, PT ;  /* 0x000000190200780c */ /* 0x000fc40003f44270 */
[----:B------:R-:W-:Y:S02]  /*2960*/  FSEL R33, R20, -INF , P0 ;  /* 0xff80000014217808 */ /* 0x000fe40000000000 */
[----:B------:R-:W-:Y:S02]  /*2970*/  FMNMX.FTZ R4, R35, R4, !PT ;  /* 0x0000000423047209 */ /* 0x000fe40007810000 */
[----:B------:R-:W-:Y:S02]  /*2980*/  FSEL R29, R27, -INF , P1 ;  /* 0xff8000001b1d7808 */ /* 0x000fe40000800000 */
[----:B------:R-:W-:Y:S02]  /*2990*/  FMNMX.FTZ R6, R31, R6, !PT ;  /* 0x000000061f067209 */ /* 0x000fe40007810000 */
[----:B------:R-:W-:Y:S02]  /*29a0*/  FSEL R27, R22, -INF , P0 ;  /* 0xff800000161b7808 */ /* 0x000fe40000000000 */
[----:B------:R-:W-:-:S02]  /*29b0*/  ISETP.GT.AND P1, PT, R2, 0x20, PT ;  /* 0x000000200200780c */ /* 0x000fc40003f24270 */
[----:B------:R-:W-:Y:S02]  /*29c0*/  FSEL R21, R21, -INF , P2 ;  /* 0xff80000015157808 */ /* 0x000fe40001000000 */
[----:B------:R-:W-:Y:S02]  /*29d0*/  FMNMX.FTZ R4, R33, R4, !PT ;  /* 0x0000000421047209 */ /* 0x000fe40007810000 */
[----:B------:R-:W-:Y:S02]  /*29e0*/  ISETP.GT.AND P0, PT, R2, 0x21, PT ;  /* 0x000000210200780c */ /* 0x000fe40003f04270 */
[----:B------:R-:W-:Y:S02]  /*29f0*/  FMNMX.FTZ R6, R29, R6, !PT ;  /* 0x000000061d067209 */ /* 0x000fe40007810000 */
[----:B------:R-:W-:Y:S02]  /*2a00*/  FSEL R217, R16, -INF , P1 ;  /* 0xff80000010d97808 */ /* 0x000fe40000800000 */
[----:B------:R-:W-:-:S02]  /*2a10*/  FMNMX.FTZ R4, R21, R4, !PT ;  /* 0x0000000415047209 */ /* 0x000fc40007810000 */
[----:B------:R-:W-:Y:S02]  /*2a20*/  FSEL R25, R23, -INF , P2 ;  /* 0xff80000017197808 */ /* 0x000fe40001000000 */
[----:B------:R-:W-:Y:S02]  /*2a30*/  FSEL R213, R18, -INF , P1 ;  /* 0xff80000012d57808 */ /* 0x000fe40000800000 */
[----:B------:R-:W-:Y:S02]  /*2a40*/  FSEL R163, R19, -INF , P0 ;  /* 0xff80000013a37808 */ /* 0x000fe40000000000 */
[----:B------:R-:W-:Y:S02]  /*2a50*/  FSEL R157, R17, -INF , P0 ;  /* 0xff800000119d7808 */ /* 0x000fe40000000000 */
[----:B------:R-:W-:Y:S01]  /*2a60*/  FMNMX.FTZ R6, R27, R6, !PT ;  /* 0x000000061b067209 */ /* 0x000fe20007810000 */
[----:B------:R-:W-:Y:S01]  /*2a70*/  LDSM.16.MT88.4 R16, [R189+0x2900] ;  /* 0x00290000bd10783b */ /* 0x000fe20000004200 */
[----:B------:R-:W-:-:S02]  /*2a80*/  ISETP.GT.AND P1, PT, R2, 0x28, PT ;  /* 0x000000280200780c */ /* 0x000fc40003f24270 */
[----:B------:R-:W-:Y:S02]  /*2a90*/  ISETP.GT.AND P0, PT, R2, 0x29, PT ;  /* 0x000000290200780c */ /* 0x000fe40003f04270 */
[----:B------:R-:W-:Y:S02]  /*2aa0*/  FMNMX.FTZ R4, R217, R4, !PT ;  /* 0x00000004d9047209 */ /* 0x000fe40007810000 */
[----:B------:R-:W-:Y:S02]  /*2ab0*/  FMNMX.FTZ R6, R25, R6, !PT ;  /* 0x0000000619067209 */ /* 0x000fe40007810000 */
[----:B------:R-:W-:Y:S02]  /*2ac0*/  FSEL R211, R14, -INF , P1 ;  /* 0xff8000000ed37808 */ /* 0x000fe40000800000 */
[----:B------:R-:W-:Y:S02]  /*2ad0*/  FSEL R215, R12, -INF , P1 ;  /* 0xff8000000cd77808 */ /* 0x000fe40000800000 */
[----:B------:R-:W-:-:S02]  /*2ae0*/  FSEL R165, R15, -INF , P0 ;  /* 0xff8000000fa57808 */ /* 0x000fc40000000000 */
[----:B------:R-:W-:Y:S02]  /*2af0*/  FSEL R159, R13, -INF , P0 ;  /* 0xff8000000d9f7808 */ /* 0x000fe40000000000 */
[C---:B------:R-:W-:Y:S01]  /*2b00*/  ISETP.GT.AND P1, PT, R2.reuse, 0x30, PT ;  /* 0x000000300200780c */ /* 0x040fe20003f24270 */
[----:B------:R-:W-:Y:S01]  /*2b10*/  LDSM.16.MT88.4 R12, [R188+0x2900] ;  /* 0x00290000bc0c783b */ /* 0x000fe20000004200 */
[----:B------:R-:W-:Y:S02]  /*2b20*/  ISETP.GT.AND P0, PT, R2, 0x31, PT ;  /* 0x000000310200780c */ /* 0x000fe40003f04270 */
[----:B------:R-:W-:Y:S02]  /*2b30*/  FMNMX.FTZ R4, R157, R4, !PT ;  /* 0x000000049d047209 */ /* 0x000fe40007810000 */
[----:B------:R-:W-:Y:S02]  /*2b40*/  FMNMX.FTZ R6, R213, R6, !PT ;  /* 0x00000006d5067209 */ /* 0x000fe40007810000 */
[----:B------:R-:W-:-:S02]  /*2b50*/  FSEL R167, R10, -INF , P1 ;  /* 0xff8000000aa77808 */ /* 0x000fc40000800000 */
[----:B------:R-:W-:Y:S02]  /*2b60*/  FSEL R175, R8, -INF , P1 ;  /* 0xff80000008af7808 */ /* 0x000fe40000800000 */
[----:B------:R-:W-:Y:S02]  /*2b70*/  FSEL R143, R11, -INF , P0 ;  /* 0xff8000000b8f7808 */ /* 0x000fe40000000000 */
[----:B------:R-:W-:Y:S02]  /*2b80*/  FSEL R173, R9, -INF , P0 ;  /* 0xff80000009ad7808 */ /* 0x000fe40000000000 */
[----:B------:R-:W-:Y:S02]  /*2b90*/  FMNMX.FTZ R4, R215, R4, !PT ;  /* 0x00000004d7047209 */ /* 0x000fe40007810000 */
[C---:B------:R-:W-:Y:S02]  /*2ba0*/  ISETP.GT.AND P1, PT, R2.reuse, 0x38, PT ;  /* 0x000000380200780c */ /* 0x040fe40003f24270 */
[----:B------:R-:W-:-:S02]  /*2bb0*/  ISETP.GT.AND P0, PT, R2, 0x39, PT ;  /* 0x000000390200780c */ /* 0x000fc40003f04270 */
[----:B------:R-:W-:Y:S02]  /*2bc0*/  FMNMX.FTZ R2, R163, R6, !PT ;  /* 0x00000006a3027209 */ /* 0x000fe40007810000 */
[----:B------:R-:W-:Y:S02]  /*2bd0*/  FMNMX.FTZ R4, R159, R4, !PT ;  /* 0x000000049f047209 */ /* 0x000fe40007810000 */
[----:B------:R-:W-:Y:S02]  /*2be0*/  FMNMX.FTZ R2, R211, R2, !PT ;  /* 0x00000002d3027209 */ /* 0x000fe40007810000 */
[----:B------:R-:W-:Y:S02]  /*2bf0*/  FMNMX.FTZ R4, R175, R4, !PT ;  /* 0x00000004af047209 */ /* 0x000fe40007810000 */
[----:B------:R-:W-:Y:S02]  /*2c00*/  FMNMX.FTZ R2, R165, R2, !PT ;  /* 0x00000002a5027209 */ /* 0x000fe40007810000 */
[----:B------:R-:W-:-:S02]  /*2c10*/  FSEL R171, R76, -INF , P1 ;  /* 0xff8000004cab7808 */ /* 0x000fc40000800000 */
[----:B------:R-:W-:Y:S02]  /*2c20*/  FMNMX.FTZ R4, R173, R4, !PT ;  /* 0x00000004ad047209 */ /* 0x000fe40007810000 */
[----:B------:R-:W-:Y:S02]  /*2c30*/  FMNMX.FTZ R2, R167, R2, !PT ;  /* 0x00000002a7027209 */ /* 0x000fe40007810000 */
[----:B------:R-:W-:Y:S02]  /*2c40*/  FSEL R169, R77, -INF , P0 ;  /* 0xff8000004da97808 */ /* 0x000fe40000000000 */
[----:B------:R-:W-:Y:S02]  /*2c50*/  FMNMX.FTZ R4, R171, R4, !PT ;  /* 0x00000004ab047209 */ /* 0x000fe40007810000 */
[----:B------:R-:W-:Y:S02]  /*2c60*/  FSEL R141, R78, -INF , P1 ;  /* 0xff8000004e8d7808 */ /* 0x000fe40000800000 */
[----:B------:R-:W-:-:S02]  /*2c70*/  FMNMX.FTZ R2, R143, R2, !PT ;  /* 0x000000028f027209 */ /* 0x000fc40007810000 */
[----:B------:R-:W-:Y:S02]  /*2c80*/  FMNMX.FTZ R4, R169, R4, !PT ;  /* 0x00000004a9047209 */ /* 0x000fe40007810000 */
[----:B------:R-:W-:Y:S02]  /*2c90*/  FSEL R161, R79, -INF , P0 ;  /* 0xff8000004fa17808 */ /* 0x000fe40000000000 */
[----:B------:R-:W-:Y:S01]  /*2ca0*/  FMNMX.FTZ R2, R141, R2, !PT ;  /* 0x000000028d027209 */ /* 0x000fe20007810000 */
[----:B------:R-:W1:Y:S03]  /*2cb0*/  SHFL.BFLY PT, R9, R4, 0x2, 0x1f ;  /* 0x0c401f0004097f89 */ /* 0x000e6600000e0000 */
[----:B------:R-:W-:Y:S01]  /*2cc0*/  FMNMX.FTZ R11, R161, R2, !PT ;  /* 0x00000002a10b7209 */ /* 0x000fe20007810000 */
[----:B------:R-:W-:Y:S04]  /*2cd0*/  LDSM.16.MT88.4 R76, [R190+0x2100] ;  /* 0x00210000be4c783b */ /* 0x000fe80000004200 */
[----:B------:R-:W2:Y:S01]  /*2ce0*/  SHFL.BFLY PT, R2, R11, 0x2, 0x1f ;  /* 0x0c401f000b027f89 */ /* 0x000ea200000e0000 */
[----:B-1----:R-:W-:-:S03]  /*2cf0*/  FMNMX.FTZ R9, R4, R9, !PT ;  /* 0x0000000904097209 */ /* 0x002fc60007810000 */
[----:B------:R-:W-:Y:S04]  /*2d00*/  LDSM.16.MT88.4 R4, [R188+0x4100] ;  /* 0x00410000bc04783b */ /* 0x000fe80000004200 */
[----:B------:R-:W1:Y:S01]  /*2d10*/  SHFL.BFLY PT, R132, R9, 0x1, 0x1f ;  /* 0x0c201f0009847f89 */ /* 0x000e6200000e0000 */
[----:B--2---:R-:W-:-:S05]  /*2d20*/  FMNMX.FTZ R2, R11, R2, !PT ;  /* 0x000000020b027209 */ /* 0x004fca0007810000 */
[----:B------:R-:W2:Y:S01]  /*2d30*/  SHFL.BFLY PT, R3, R2, 0x1, 0x1f ;  /* 0x0c201f0002037f89 */ /* 0x000ea200000e0000 */
[----:B-1----:R-:W-:-:S03]  /*2d40*/  FMNMX.FTZ R132, R9, R132, !PT ;  /* 0x0000008409847209 */ /* 0x002fc60007810000 */
[----:B------:R-:W-:Y:S01]  /*2d50*/  LDSM.16.MT88.4 R8, [R192+0x2900] ;  /* 0x00290000c008783b */ /* 0x000fe20000004200 */
[C---:B------:R-:W-:Y:S01]  /*2d60*/  FSETP.NEU.FTZ.AND P0, PT, R132.reuse, -INF , PT ;  /* 0xff8000008400780b */ /* 0x040fe20003f1d000 */
[----:B------:R-:W-:Y:S01]  /*2d70*/  FMUL.FTZ R140, R132, c[0x0][0x2d0] ;  /* 0x0000b400848c7a20 */ /* 0x000fe20000410000 */
[----:B--2---:R-:W-:-:S04]  /*2d80*/  FMNMX.FTZ R3, R2, R3, !PT ;  /* 0x0000000302037209 */ /* 0x004fc80007810000 */
[----:B------:R-:W-:Y:S01]  /*2d90*/  FSEL R140, R140, RZ, P0 ;  /* 0x000000ff8c8c7208 */ /* 0x000fe20000000000 */
[C---:B------:R-:W-:Y:S01]  /*2da0*/  FMUL.FTZ R158, R3.reuse, c[0x0][0x2d0] ;  /* 0x0000b400039e7a20 */ /* 0x040fe20000410000 */
[----:B------:R-:W-:-:S03]  /*2db0*/  FSETP.NEU.FTZ.AND P0, PT, R3, -INF , PT ;  /* 0xff8000000300780b */ /* 0x000fc60003f1d000 */
[--C-:B------:R-:W-:Y:S01]  /*2dc0*/  FFMA.FTZ R151, R32, c[0x0][0x2d0], -R140.reuse ;  /* 0x0000b40020977a23 */ /* 0x100fe2000001088c */
[----:B------:R-:W-:Y:S01]  /*2dd0*/  FSEL R158, R158, RZ, P0 ;  /* 0x000000ff9e9e7208 */ /* 0x000fe20000000000 */
[--C-:B------:R-:W-:Y:S01]  /*2de0*/  FFMA.FTZ R150, R39, c[0x0][0x2d0], -R140.reuse ;  /* 0x0000b40027967a23 */ /* 0x100fe2000001088c */
[----:B------:R-:W-:Y:S01]  /*2df0*/  PLOP3.LUT P0, PT, PT, PT, UP0, 0x40, 0x0 ;  /* 0x000000000000781c */ /* 0x000fe20003f0e808 */
[--C-:B------:R-:W-:Y:S02]  /*2e00*/  FFMA.FTZ R148, R47, c[0x0][0x2d0], -R140.reuse ;  /* 0x0000b4002f947a23 */ /* 0x100fe4000001088c */
[----:B------:R-:W-:Y:S01]  /*2e10*/  MUFU.EX2 R151, R151 ;  /* 0x0000009700977308 */ /* 0x000fe20000000800 */
[----:B------:R-:W-:Y:S02]  /*2e20*/  FFMA.FTZ R145, R45, c[0x0][0x2d0], -R140 ;  /* 0x0000b4002d917a23 */ /* 0x000fe4000001088c */
[--C-:B------:R-:W-:Y:S01]  /*2e30*/  FFMA.FTZ R152, R34, c[0x0][0x2d0], -R158.reuse ;  /* 0x0000b40022987a23 */ /* 0x100fe2000001089e */
[----:B------:R-:W-:Y:S01]  /*2e40*/  LDSM.16.MT88.4 R44, [R190+0x100] ;  /* 0x00010000be2c783b */ /* 0x000fe20000004200 */
[----:B------:R-:W-:-:S02]  /*2e50*/  FFMA.FTZ R153, R37, c[0x0][0x2d0], -R158 ;  /* 0x0000b40025997a23 */ /* 0x000fc4000001089e */
[--C-:B------:R-:W-:Y:S01]  /*2e60*/  FFMA.FTZ R155, R43, c[0x0][0x2d0], -R158.reuse ;  /* 0x0000b4002b9b7a23 */ /* 0x100fe2000001089e */
[----:B------:R-:W1:Y:S01]  /*2e70*/  LDSM.16.MT88.4 R36, [R192+0x100] ;  /* 0x00010000c024783b */ /* 0x000e620000004200 */
[----:B------:R-:W-:Y:S01]  /*2e80*/  FFMA.FTZ R146, R41, c[0x0][0x2d0], -R158 ;  /* 0x0000b40029927a23 */ /* 0x000fe2000001089e */
[----:B------:R-:W2:Y:S01]  /*2e90*/  MUFU.EX2 R150, R150 ;  /* 0x0000009600967308 */ /* 0x000ea20000000800 */
[--C-:B------:R-:W-:Y:S02]  /*2ea0*/  FFMA.FTZ R149, R89, c[0x0][0x2d0], -R140.reuse ;  /* 0x0000b40059957a23 */ /* 0x100fe4000001088c */
[--C-:B------:R-:W-:Y:S02]  /*2eb0*/  FFMA.FTZ R144, R35, c[0x0][0x2d0], -R140.reuse ;  /* 0x0000b40023907a23 */ /* 0x100fe4000001088c */
[--C-:B------:R-:W-:Y:S02]  /*2ec0*/  FFMA.FTZ R135, R33, c[0x0][0x2d0], -R140.reuse ;  /* 0x0000b40021877a23 */ /* 0x100fe4000001088c */
[----:B------:R-:W-:Y:S01]  /*2ed0*/  FFMA.FTZ R2, R21, c[0x0][0x2d0], -R140 ;  /* 0x0000b40015027a23 */ /* 0x000fe2000001088c */
[----:B------:R-:W-:Y:S01]  /*2ee0*/  MUFU.EX2 R148, R148 ;  /* 0x0000009400947308 */ /* 0x000fe20000000800 */
[--C-:B------:R-:W-:Y:S01]  /*2ef0*/  FFMA.FTZ R147, R31, c[0x0][0x2d0], -R158.reuse ;  /* 0x0000b4001f937a23 */ /* 0x100fe2000001089e */
[----:B------:R-:W3:Y:S01]  /*2f00*/  LDSM.16.MT88.4 R20, [R192+0x900] ;  /* 0x00090000c014783b */ /* 0x000ee20000004200 */
[----:B------:R-:W-:-:S02]  /*2f10*/  FFMA.FTZ R134, R29, c[0x0][0x2d0], -R158 ;  /* 0x0000b4001d867a23 */ /* 0x000fc4000001089e */
[--C-:B------:R-:W-:Y:S01]  /*2f20*/  FFMA.FTZ R133, R27, c[0x0][0x2d0], -R158.reuse ;  /* 0x0000b4001b857a23 */ /* 0x100fe2000001089e */
[----:B------:R-:W-:Y:S01]  /*2f30*/  LDSM.16.MT88.4 R32, [R189+0x900] ;  /* 0x00090000bd20783b */ /* 0x000fe20000004200 */
[----:B------:R-:W-:Y:S01]  /*2f40*/  FFMA.FTZ R0, R25, c[0x0][0x2d0], -R158 ;  /* 0x0000b40019007a23 */ /* 0x000fe2000001089e */
[----:B------:R-:W4:Y:S01]  /*2f50*/  MUFU.EX2 R145, R145 ;  /* 0x0000009100917308 */ /* 0x000f220000000800 */
[----:B--2---:R-:W-:Y:S01]  /*2f60*/  F2FP.BF16.PACK_AB R116, R150, R151 ;  /* 0x000000979674723e */ /* 0x004fe200000010ff */
[----:B------:R-:W-:Y:S01]  /*2f70*/  LDSM.16.MT88.4 R28, [R188+0x900] ;  /* 0x00090000bc1c783b */ /* 0x000fe20000004200 */
[--C-:B------:R-:W-:Y:S02]  /*2f80*/  FFMA.FTZ R154, R217, c[0x0][0x2d0], -R140.reuse ;  /* 0x0000b400d99a7a23 */ /* 0x100fe4000001088c */
[--C-:B------:R-:W-:Y:S01]  /*2f90*/  FFMA.FTZ R157, R157, c[0x0][0x2d0], -R140.reuse ;  /* 0x0000b4009d9d7a23 */ /* 0x100fe2000001088c */
[----:B------:R-:W-:Y:S01]  /*2fa0*/  LDSM.16.MT88.4 R24, [R190+0x2900] ;  /* 0x00290000be18783b */ /* 0x000fe20000004200 */
[--C-:B------:R-:W-:Y:S01]  /*2fb0*/  FFMA.FTZ R156, R215, c[0x0][0x2d0], -R140.reuse ;  /* 0x0000b400d79c7a23 */ /* 0x100fe2000001088c */
[----:B------:R-:W-:Y:S01]  /*2fc0*/  MUFU.EX2 R152, R152 ;  /* 0x0000009800987308 */ /* 0x000fe20000000800 */
[----:B------:R-:W-:-:S02]  /*2fd0*/  FFMA.FTZ R159, R159, c[0x0][0x2d0], -R140 ;  /* 0x0000b4009f9f7a23 */ /* 0x000fc4000001088c */
[--C-:B------:R-:W-:Y:S02]  /*2fe0*/  FFMA.FTZ R160, R213, c[0x0][0x2d0], -R158.reuse ;  /* 0x0000b400d5a07a23 */ /* 0x100fe4000001089e */
[--C-:B------:R-:W-:Y:S02]  /*2ff0*/  FFMA.FTZ R163, R163, c[0x0][0x2d0], -R158.reuse ;  /* 0x0000b400a3a37a23 */ /* 0x100fe4000001089e */
[--C-:B------:R-:W-:Y:S01]  /*3000*/  FFMA.FTZ R162, R211, c[0x0][0x2d0], -R158.reuse ;  /* 0x0000b400d3a27a23 */ /* 0x100fe2000001089e */
[----:B------:R-:W2:Y:S01]  /*3010*/  MUFU.EX2 R153, R153 ;  /* 0x0000009900997308 */ /* 0x000ea20000000800 */
[----:B----4-:R-:W-:Y:S01]  /*3020*/  F2FP.BF16.PACK_AB R118, R145, R148 ;  /* 0x000000949176723e */ /* 0x010fe200000010ff */
[----:B------:R-:W-:Y:S02]  /*3030*/  FFMA.FTZ R165, R165, c[0x0][0x2d0], -R158 ;  /* 0x0000b400a5a57a23 */ /* 0x000fe4000001089e */
[----:B------:R-:W-:Y:S02]  /*3040*/  FFMA.FTZ R225, R169, c[0x0][0x2d0], -R140 ;  /* 0x0000b400a9e17a23 */ /* 0x000fe4000001088c */
[----:B------:R-:W-:-:S02]  /*3050*/  FFMA.FTZ R167, R167, c[0x0][0x2d0], -R158 ;  /* 0x0000b400a7a77a23 */ /* 0x000fc4000001089e */
[----:B------:R-:W-:Y:S01]  /*3060*/  MUFU.EX2 R155, R155 ;  /* 0x0000009b009b7308 */ /* 0x000fe20000000800 */
[--C-:B------:R-:W-:Y:S02]  /*3070*/  FFMA.FTZ R168, R143, c[0x0][0x2d0], -R158.reuse ;  /* 0x0000b4008fa87a23 */ /* 0x100fe4000001089e */
[----:B------:R-:W-:Y:S02]  /*3080*/  FFMA.FTZ R169, R141, c[0x0][0x2d0], -R158 ;  /* 0x0000b4008da97a23 */ /* 0x000fe4000001089e */
[--C-:B------:R-:W-:Y:S02]  /*3090*/  FFMA.FTZ R164, R175, c[0x0][0x2d0], -R140.reuse ;  /* 0x0000b400afa47a23 */ /* 0x100fe4000001088c */
[--C-:B------:R-:W-:Y:S01]  /*30a0*/  FFMA.FTZ R173, R173, c[0x0][0x2d0], -R140.reuse ;  /* 0x0000b400adad7a23 */ /* 0x100fe2000001088c */
[----:B------:R-:W4:Y:S01]  /*30b0*/  MUFU.EX2 R146, R146 ;  /* 0x0000009200927308 */ /* 0x000f220000000800 */
[----:B--2---:R-:W-:Y:S01]  /*30c0*/  F2FP.BF16.PACK_AB R117, R153, R152 ;  /* 0x000000989975723e */ /* 0x004fe200000010ff */
[----:B------:R-:W-:-:S02]  /*30d0*/  FFMA.FTZ R166, R171, c[0x0][0x2d0], -R140 ;  /* 0x0000b400aba67a23 */ /* 0x000fc4000001088c */
[----:B------:R-:W-:Y:S01]  /*30e0*/  FFMA.FTZ R158, R161, c[0x0][0x2d0], -R158 ;  /* 0x0000b400a19e7a23 */ /* 0x000fe2000001089e */
[----:B------:R-:W-:Y:S01]  /*30f0*/  LDSM.16.MT88.4 R140, [R190+0x1900] ;  /* 0x00190000be8c783b */ /* 0x000fe20000004200 */
[----:B------:R-:W-:Y:S02]  /*3100*/  FADD.FTZ R151, R151, R150 ;  /* 0x0000009697977221 */ /* 0x000fe40000010000 */
[----:B------:R-:W-:Y:S01]  /*3110*/  MUFU.EX2 R149, R149 ;  /* 0x0000009500957308 */ /* 0x000fe20000000800 */
[----:B------:R-:W-:Y:S02]  /*3120*/  FADD.FTZ R152, R152, R153 ;  /* 0x0000009998987221 */ /* 0x000fe40000010000 */
[----:B------:R-:W-:-:S04]  /*3130*/  FADD.FTZ R148, R148, R151 ;  /* 0x0000009794947221 */ /* 0x000fc80000010000 */
[----:B------:R-:W-:Y:S01]  /*3140*/  FADD.FTZ R148, R145, R148 ;  /* 0x0000009491947221 */ /* 0x000fe20000010000 */
[----:B----4-:R-:W-:Y:S01]  /*3150*/  F2FP.BF16.PACK_AB R119, R146, R155 ;  /* 0x0000009b9277723e */ /* 0x010fe200000010ff */
[----:B------:R-:W2:Y:S01]  /*3160*/  MUFU.EX2 R144, R144 ;  /* 0x0000009000907308 */ /* 0x000ea20000000800 */
[----:B------:R-:W-:-:S04]  /*3170*/  FADD.FTZ R155, R155, R152 ;  /* 0x000000989b9b7221 */ /* 0x000fc80000010000 */
[----:B------:R-:W-:Y:S01]  /*3180*/  FADD.FTZ R146, R146, R155 ;  /* 0x0000009b92927221 */ /* 0x000fe20000010000 */
[C---:B------:R-:W-:Y:S02]  /*3190*/  HMMA.16816.F32.BF16 R64, R116.reuse, R68, RZ ;  /* 0x000000447440723c */ /* 0x040fe400000418ff */
[----:B------:R-:W-:Y:S06]  /*31a0*/  MUFU.EX2 R135, R135 ;  /* 0x0000008700877308 */ /* 0x000fec0000000800 */
[C---:B------:R-:W-:Y:S02]  /*31b0*/  HMMA.16816.F32.BF16 R80, R116.reuse, R84, RZ ;  /* 0x000000547450723c */ /* 0x040fe400000418ff */
[----:B------:R-:W-:Y:S06]  /*31c0*/  MUFU.EX2 R2, R2 ;  /* 0x0000000200027308 */ /* 0x000fec0000000800 */
[C---:B------:R-:W-:Y:S02]  /*31d0*/  HMMA.16816.F32.BF16 R68, R116.reuse, R70, RZ ;  /* 0x000000467444723c */ /* 0x040fe400000418ff */
[----:B------:R-:W-:Y:S06]  /*31e0*/  MUFU.EX2 R147, R147 ;  /* 0x0000009300937308 */ /* 0x000fec0000000800 */
[C---:B------:R-:W-:Y:S02]  /*31f0*/  HMMA.16816.F32.BF16 R84, R116.reuse, R86, RZ ;  /* 0x000000567454723c */ /* 0x040fe400000418ff */
[----:B------:R-:W4:Y:S06]  /*3200*/  MUFU.EX2 R134, R134 ;  /* 0x0000008600867308 */ /* 0x000f2c0000000800 */
[C---:B-1----:R-:W-:Y:S02]  /*3210*/  HMMA.16816.F32.BF16 R128, R116.reuse, R36, RZ ;  /* 0x000000247480723c */ /* 0x042fe400000418ff */
[----:B------:R-:W-:Y:S06]  /*3220*/  MUFU.EX2 R133, R133 ;  /* 0x0000008500857308 */ /* 0x000fec0000000800 */
[C---:B------:R-:W-:Y:S02]  /*3230*/  HMMA.16816.F32.BF16 R40, R116.reuse, R44, RZ ;  /* 0x0000002c7428723c */ /* 0x040fe400000418ff */
[----:B------:R-:W1:Y:S06]  /*3240*/  MUFU.EX2 R0, R0 ;  /* 0x0000000000007308 */ /* 0x000e6c0000000800 */
[C---:B------:R-:W-:Y:S02]  /*3250*/  HMMA.16816.F32.BF16 R48, R116.reuse, R52, RZ ;  /* 0x000000347430723c */ /* 0x040fe400000418ff */
[----:B------:R-:W-:Y:S06]  /*3260*/  MUFU.EX2 R154, R154 ;  /* 0x0000009a009a7308 */ /* 0x000fec0000000800 */
[C---:B------:R-:W-:Y:S02]  /*3270*/  HMMA.16816.F32.BF16 R56, R116.reuse, R60, RZ ;  /* 0x0000003c7438723c */ /* 0x040fe400000418ff */
[----:B------:R-:W5:Y:S06]  /*3280*/  MUFU.EX2 R157, R157 ;  /* 0x0000009d009d7308 */ /* 0x000f6c0000000800 */
[C---:B------:R-:W-:Y:S02]  /*3290*/  HMMA.16816.F32.BF16 R72, R116.reuse, R76, RZ ;  /* 0x0000004c7448723c */ /* 0x040fe400000418ff */
[----:B------:R-:W-:Y:S06]  /*32a0*/  MUFU.EX2 R156, R156 ;  /* 0x0000009c009c7308 */ /* 0x000fec0000000800 */
[C---:B------:R-:W-:Y:S02]  /*32b0*/  HMMA.16816.F32.BF16 R88, R116.reuse, R92, RZ ;  /* 0x0000005c7458723c */ /* 0x040fe400000418ff */
[----:B------:R-:W1:Y:S06]  /*32c0*/  MUFU.EX2 R159, R159 ;  /* 0x0000009f009f7308 */ /* 0x000e6c0000000800 */
        /* <DEDUP_REMOVED lines=24> */
[C---:B------:R-:W-:Y:S07]  /*3450*/  HMMA.16816.F32.BF16 R120, R116.reuse, R4, RZ ;  /* 0x000000047478723c */ /* 0x040fee00000418ff */
[----:B--2---:R-:W-:Y:S01]  /*3460*/  F2FP.BF16.PACK_AB R4, R144, R149 ;  /* 0x000000959004723e */ /* 0x004fe200000010ff */
[----:B------:R-:W-:Y:S01]  /*3470*/  HMMA.16816.F32.BF16 R116, R116, R6, RZ ;  /* 0x000000067474723c */ /* 0x000fe200000418ff */
[----:B----4-:R-:W-:Y:S01]  /*3480*/  F2FP.BF16.PACK_AB R5, R134, R147 ;  /* 0x000000938605723e */ /* 0x010fe200000010ff */
[----:B------:R-:W-:-:S02]  /*3490*/  FADD.FTZ R149, R149, R148 ;  /* 0x0000009495957221 */ /* 0x000fc40000010000 */
[----:B------:R-:W-:Y:S02]  /*34a0*/  FADD.FTZ R147, R147, R146 ;  /* 0x0000009293937221 */ /* 0x000fe40000010000 */
[----:B------:R-:W-:Y:S01]  /*34b0*/  FADD.FTZ R144, R144, R149 ;  /* 0x0000009590907221 */ /* 0x000fe20000010000 */
[----:B------:R-:W-:Y:S01]  /*34c0*/  F2FP.BF16.PACK_AB R6, R2, R135 ;  /* 0x000000870206723e */ /* 0x000fe200000010ff */
[----:B------:R-:W-:Y:S01]  /*34d0*/  FADD.FTZ R134, R134, R147 ;  /* 0x0000009386867221 */ /* 0x000fe20000010000 */
[----:B-1----:R-:W-:Y:S01]  /*34e0*/  F2FP.BF16.PACK_AB R7, R0, R133 ;  /* 0x000000850007723e */ /* 0x002fe200000010ff */
[----:B------:R-:W-:Y:S02]  /*34f0*/  FADD.FTZ R135, R135, R144 ;  /* 0x0000009087877221 */ /* 0x000fe40000010000 */
[----:B------:R-:W-:Y:S02]  /*3500*/  FADD.FTZ R133, R133, R134 ;  /* 0x0000008685857221 */ /* 0x000fe40000010000 */
[----:B------:R-:W-:-:S02]  /*3510*/  FADD.FTZ R135, R2, R135 ;  /* 0x0000008702877221 */ /* 0x000fc40000010000 */
[----:B------:R-:W-:Y:S01]  /*3520*/  HMMA.16816.F32.BF16 R64, R4, R8, R64 ;  /* 0x000000080440723c */ /* 0x000fe20000041840 */
[----:B------:R-:W-:-:S07]  /*3530*/  FADD.FTZ R133, R0, R133 ;  /* 0x0000008500857221 */ /* 0x000fce0000010000 */
[C---:B------:R-:W-:Y:S01]  /*3540*/  HMMA.16816.F32.BF16 R68, R4.reuse, R10, R68 ;  /* 0x0000000a0444723c */ /* 0x040fe20000041844 */
[----:B------:R-:W1:Y:S07]  /*3550*/  LDSM.16.MT88.4 R8, [R190+0x4900] ;  /* 0x00490000be08783b */ /* 0x000e6e0000004200 */
[C---:B------:R-:W-:Y:S08]  /*3560*/  HMMA.16816.F32.BF16 R80, R4.reuse, R16, R80 ;  /* 0x000000100450723c */ /* 0x040ff00000041850 */
[C---:B------:R-:W-:Y:S01]  /*3570*/  HMMA.16816.F32.BF16 R84, R4.reuse, R18, R84 ;  /* 0x000000120454723c */ /* 0x040fe20000041854 */
[----:B------:R-:W2:Y:S07]  /*3580*/  LDSM.16.MT88.4 R16, [R189+0x4900] ;  /* 0x00490000bd10783b */ /* 0x000eae0000004200 */
[C---:B---3--:R-:W-:Y:S08]  /*3590*/  HMMA.16816.F32.BF16 R128, R4.reuse, R20, R128 ;  /* 0x000000140480723c */ /* 0x048ff00000041880 */
[C---:B------:R-:W-:Y:S01]  /*35a0*/  HMMA.16816.F32.BF16 R36, R4.reuse, R22, R36 ;  /* 0x000000160424723c */ /* 0x040fe20000041824 */
[----:B------:R-:W3:Y:S07]  /*35b0*/  LDSM.16.MT88.4 R20, [R192+0x4900] ;  /* 0x00490000c014783b */ /* 0x000eee0000004200 */
[C---:B------:R-:W-:Y:S08]  /*35c0*/  HMMA.16816.F32.BF16 R88, R4.reuse, R12, R88 ;  /* 0x0000000c0458723c */ /* 0x040ff00000041858 */
[C---:B------:R-:W-:Y:S01]  /*35d0*/  HMMA.16816.F32.BF16 R92, R4.reuse, R14, R92 ;  /* 0x0000000e045c723c */ /* 0x040fe2000004185c */
[----:B------:R-:W4:Y:S07]  /*35e0*/  LDSM.16.MT88.4 R12, [R188+0x4900] ;  /* 0x00490000bc0c783b */ /* 0x000f2e0000004200 */
[C---:B-1----:R-:W-:Y:S08]  /*35f0*/  HMMA.16816.F32.BF16 R124, R4.reuse, R8, R124 ;  /* 0x00000008047c723c */ /* 0x042ff0000004187c */
[C---:B------:R-:W-:Y:S01]  /*3600*/  HMMA.16816.F32.BF16 R104, R4.reuse, R10, R104 ;  /* 0x0000000a0468723c */ /* 0x040fe20000041868 */
[----:B------:R-:W1:Y:S07]  /*3610*/  LDSM.16.MT88.4 R8, [R192+0x1100] ;  /* 0x00110000c008783b */ /* 0x000e6e0000004200 */
[C---:B--2---:R-:W-:Y:S08]  /*3620*/  HMMA.16816.F32.BF16 R108, R4.reuse, R16, R108 ;  /* 0x00000010046c723c */ /* 0x044ff0000004186c */
[C---:B------:R-:W-:Y:S01]  /*3630*/  HMMA.16816.F32.BF16 R112, R4.reuse, R18, R112 ;  /* 0x000000120470723c */ /* 0x040fe20000041870 */
[----:B------:R-:W2:Y:S07]  /*3640*/  LDSM.16.MT88.4 R16, [R190+0x1100] ;  /* 0x00110000be10783b */ /* 0x000eae0000004200 */
[C---:B------:R-:W-:Y:S08]  /*3650*/  HMMA.16816.F32.BF16 R40, R4.reuse, R136, R40 ;  /* 0x000000880428723c */ /* 0x040ff00000041828 */
[C---:B------:R-:W-:Y:S01]  /*3660*/  HMMA.16816.F32.BF16 R44, R4.reuse, R138, R44 ;  /* 0x0000008a042c723c */ /* 0x040fe2000004182c */
[----:B------:R-:W-:Y:S07]  /*3670*/  LDSM.16.MT88.4 R136, [R189+0x1900] ;  /* 0x00190000bd88783b */ /* 0x000fee0000004200 */
        /* <DEDUP_REMOVED lines=9> */
[C---:B---3--:R-:W-:Y:S08]  /*3710*/  HMMA.16816.F32.BF16 R96, R4.reuse, R20, R96 ;  /* 0x000000140460723c */ /* 0x048ff00000041860 */
[C---:B------:R-:W-:Y:S01]  /*3720*/  HMMA.16816.F32.BF16 R100, R4.reuse, R22, R100 ;  /* 0x000000160464723c */ /* 0x040fe20000041864 */
[----:B------:R-:W-:Y:S07]  /*3730*/  LDSM.16.MT88.4 R20, [R192+0x5100] ;  /* 0x00510000c014783b */ /* 0x000fee0000004200 */
[C---:B----4-:R-:W-:Y:S08]  /*3740*/  HMMA.16816.F32.BF16 R120, R4.reuse, R12, R120 ;  /* 0x0000000c0478723c */ /* 0x050ff00000041878 */
[----:B------:R-:W-:Y:S01]  /*3750*/  HMMA.16816.F32.BF16 R116, R4, R14, R116 ;  /* 0x0000000e0474723c */ /* 0x000fe20000041874 */
[----:B------:R-:W3:Y:S06]  /*3760*/  LDSM.16.MT88.4 R12, [R192+0x3100] ;  /* 0x00310000c00c783b */ /* 0x000eec0000004200 */
[----:B-----5:R-:W-:Y:S01]  /*3770*/  F2FP.BF16.PACK_AB R4, R157, R154 ;  /* 0x0000009a9d04723e */ /* 0x020fe200000010ff */
[----:B------:R-:W-:Y:S01]  /*3780*/  FADD.FTZ R154, R154, R135 ;  /* 0x000000879a9a7221 */ /* 0x000fe20000010000 */
[----:B------:R-:W-:-:S02]  /*3790*/  F2FP.BF16.PACK_AB R6, R159, R156 ;  /* 0x0000009c9f06723e */ /* 0x000fc400000010ff */
[----:B------:R-:W-:Y:S01]  /*37a0*/  F2FP.BF16.PACK_AB R5, R163, R160 ;  /* 0x000000a0a305723e */ /* 0x000fe200000010ff */
[----:B------:R-:W-:Y:S01]  /*37b0*/  FADD.FTZ R160, R160, R133 ;  /* 0x00000085a0a07221 */ /* 0x000fe20000010000 */
[----:B------:R-:W-:Y:S01]  /*37c0*/  F2FP.BF16.PACK_AB R7, R165, R162 ;  /* 0x000000a2a507723e */ /* 0x000fe200000010ff */
[----:B------:R-:W-:Y:S02]  /*37d0*/  FADD.FTZ R157, R157, R154 ;  /* 0x0000009a9d9d7221 */ /* 0x000fe40000010000 */
[----:B------:R-:W-:Y:S02]  /*37e0*/  FADD.FTZ R163, R163, R160 ;  /* 0x000000a0a3a37221 */ /* 0x000fe40000010000 */
[----:B------:R-:W-:Y:S02]  /*37f0*/  FADD.FTZ R156, R156, R157 ;  /* 0x0000009d9c9c7221 */ /* 0x000fe40000010000 */
[----:B-1----:R-:W-:Y:S01]  /*3800*/  HMMA.16816.F32.BF16 R128, R4, R8, R128 ;  /* 0x000000080480723c */ /* 0x002fe20000041880 */
[----:B------:R-:W-:-:S02]  /*3810*/  FADD.FTZ R162, R162, R163 ;  /* 0x000000a3a2a27221 */ /* 0x000fc40000010000 */
[----:B------:R-:W-:Y:S02]  /*3820*/  FADD.FTZ R159, R159, R156 ;  /* 0x0000009c9f9f7221 */ /* 0x000fe40000010000 */
[----:B------:R-:W-:-:S03]  /*3830*/  FADD.FTZ R162, R165, R162 ;  /* 0x000000a2a5a27221 */ /* 0x000fc60000010000 */
[C---:B------:R-:W-:Y:S01]  /*3840*/  HMMA.16816.F32.BF16 R36, R4.reuse, R10, R36 ;  /* 0x0000000a0424723c */ /* 0x040fe20000041824 */
[----:B------:R-:W1:Y:S07]  /*3850*/  LDSM.16.MT88.4 R8, [R189+0x3100] ;  /* 0x00310000bd08783b */ /* 0x000e6e0000004200 */
[C---:B--2---:R-:W-:Y:S08]  /*3860*/  HMMA.16816.F32.BF16 R40, R4.reuse, R16, R40 ;  /* 0x000000100428723c */ /* 0x044ff00000041828 */
[C---:B------:R-:W-:Y:S01]  /*3870*/  HMMA.16816.F32.BF16 R44, R4.reuse, R18, R44 ;  /* 0x00000012042c723c */ /* 0x040fe2000004182c */
[----:B------:R-:W2:Y:S07]  /*3880*/  LDSM.16.MT88.4 R16, [R188+0x3100] ;  /* 0x00310000bc10783b */ /* 0x000eae0000004200 */
[C---:B---3--:R-:W-:Y:S08]  /*3890*/  HMMA.16816.F32.BF16 R64, R4.reuse, R12, R64 ;  /* 0x0000000c0440723c */ /* 0x048ff00000041840 */
[C---:B------:R-:W-:Y:S01]  /*38a0*/  HMMA.16816.F32.BF16 R68, R4.reuse, R14, R68 ;  /* 0x0000000e0444723c */ /* 0x040fe20000041844 */
[----:B------:R-:W3:Y:S07]  /*38b0*/  LDSM.16.MT88.4 R12, [R190+0x5100] ;  /* 0x00510000be0c783b */ /* 0x000eee0000004200 */
[C---:B------:R-:W-:Y:S08]  /*38c0*/  HMMA.16816.F32.BF16 R96, R4.reuse, R20, R96 ;  /* 0x000000140460723c */ /* 0x040ff00000041860 */
[C---:B-1----:R-:W-:Y:S08]  /*38d0*/  HMMA.16816.F32.BF16 R80, R4.reuse, R8, R80 ;  /* 0x000000080450723c */ /* 0x042ff00000041850 */
        /* <DEDUP_REMOVED lines=8> */
[C---:B------:R-:W-:Y:S01]  /*3960*/  HMMA.16816.F32.BF16 R100, R4.reuse, R22, R100 ;  /* 0x000000160464723c */ /* 0x040fe20000041864 */
[----:B------:R-:W-:Y:S07]  /*3970*/  LDSM.16.MT88.4 R20, [R188+0x3900] ;  /* 0x00390000bc14783b */ /* 0x000fee0000004200 */
        /* <DEDUP_REMOVED lines=8> */
[----:B------:R-:W4:Y:S07]  /*3a00*/  LDSM.16.MT88.4 R32, [R188+0x1900] ;  /* 0x00190000bc20783b */ /* 0x000f2e0000004200 */
[C---:B------:R-:W-:Y:S08]  /*3a10*/  HMMA.16816.F32.BF16 R56, R4.reuse, R28, R56 ;  /* 0x0000001c0438723c */ /* 0x040ff00000041838 */
[C---:B------:R-:W-:Y:S01]  /*3a20*/  HMMA.16816.F32.BF16 R60, R4.reuse, R30, R60 ;  /* 0x0000001e043c723c */ /* 0x040fe2000004183c */
[----:B------:R-:W5:Y:S07]  /*3a30*/  LDSM.16.MT88.4 R28, [R190+0x3900] ;  /* 0x00390000be1c783b */ /* 0x000f6e0000004200 */
[C---:B------:R-:W-:Y:S08]  /*3a40*/  HMMA.16816.F32.BF16 R72, R4.reuse, R24, R72 ;  /* 0x000000180448723c */ /* 0x040ff00000041848 */
[----:B------:R-:W-:Y:S01]  /*3a50*/  HMMA.16816.F32.BF16 R76, R4, R26, R76 ;  /* 0x0000001a044c723c */ /* 0x000fe2000004184c */
[----:B------:R-:W2:Y:S06]  /*3a60*/  LDSM.16.MT88.4 R24, [R189+0x3900] ;  /* 0x00390000bd18783b */ /* 0x000eac0000004200 */
[----:B------:R-:W-:Y:S01]  /*3a70*/  F2FP.BF16.PACK_AB R4, R173, R164 ;  /* 0x000000a4ad04723e */ /* 0x000fe200000010ff */
        /* <DEDUP_REMOVED lines=8> */
[----:B---3--:R-:W-:Y:S01]  /*3b00*/  HMMA.16816.F32.BF16 R128, R4, R12, R128 ;  /* 0x0000000c0480723c */ /* 0x008fe20000041880 */
[----:B------:R-:W-:-:S02]  /*3b10*/  FADD.FTZ R169, R169, R168 ;  /* 0x000000a8a9a97221 */ /* 0x000fc40000010000 */
[----:B------:R-:W-:Y:S02]  /*3b20*/  FADD.FTZ R225, R225, R166 ;  /* 0x000000a6e1e17221 */ /* 0x000fe40000010000 */
[----:B------:R-:W-:-:S03]  /*3b30*/  FADD.FTZ R221, R158, R169 ;  /* 0x000000a99edd7221 */ /* 0x000fc60000010000 */
[C---:B------:R-:W-:Y:S01]  /*3b40*/  HMMA.16816.F32.BF16 R36, R4.reuse, R14, R36 ;  /* 0x0000000e0424723c */ /* 0x040fe20000041824 */
[----:B------:R-:W3:Y:S07]  /*3b50*/  LDSM.16.MT88.4 R12, [R190+0x5900] ;  /* 0x00590000be0c783b */ /* 0x000eee0000004200 */
[C---:B-1----:R-:W-:Y:S08]  /*3b60*/  HMMA.16816.F32.BF16 R64, R4.reuse, R8, R64 ;  /* 0x000000080440723c */ /* 0x042ff00000041840 */
[C---:B------:R-:W-:Y:S01]  /*3b70*/  HMMA.16816.F32.BF16 R68, R4.reuse, R10, R68 ;  /* 0x0000000a0444723c */ /* 0x040fe20000041844 */
[----:B------:R-:W1:Y:S07]  /*3b80*/  LDSM.16.MT88.4 R8, [R189+0x5900] ;  /* 0x00590000bd08783b */ /* 0x000e6e0000004200 */
[C---:B--2---:R-:W-:Y:S08]  /*3b90*/  HMMA.16816.F32.BF16 R96, R4.reuse, R16, R96 ;  /* 0x000000100460723c */ /* 0x044ff00000041860 */
[C---:B------:R-:W-:Y:S01]  /*3ba0*/  HMMA.16816.F32.BF16 R100, R4.reuse, R18, R100 ;  /* 0x000000120464723c */ /* 0x040fe20000041864 */
[----:B------:R-:W2:Y:S07]  /*3bb0*/  LDSM.16.MT88.4 R16, [R188+0x5900] ;  /* 0x00590000bc10783b */ /* 0x000eae0000004200 */
[C---:B------:R-:W-:Y:S08]  /*3bc0*/  HMMA.16816.F32.BF16 R40, R4.reuse, R140, R40 ;  /* 0x0000008c0428723c */ /* 0x040ff00000041828 */
[C---:B------:R-:W-:Y:S08]  /*3bd0*/  HMMA.16816.F32.BF16 R44, R4.reuse, R142, R44 ;  /* 0x0000008e042c723c */ /* 0x040ff0000004182c */
[C---:B------:R-:W-:Y:S08]  /*3be0*/  HMMA.16816.F32.BF16 R48, R4.reuse, R136, R48 ;  /* 0x000000880430723c */ /* 0x040ff00000041830 */
[C---:B------:R-:W-:Y:S08]  /*3bf0*/  HMMA.16816.F32.BF16 R52, R4.reuse, R138, R52 ;  /* 0x0000008a0434723c */ /* 0x040ff00000041834 */
[C---:B----4-:R-:W-:Y:S08]  /*3c00*/  HMMA.16816.F32.BF16 R56, R4.reuse, R32, R56 ;  /* 0x000000200438723c */ /* 0x050ff00000041838 */
[C---:B------:R-:W-:Y:S08]  /*3c10*/  HMMA.16816.F32.BF16 R60, R4.reuse, R34, R60 ;  /* 0x00000022043c723c */ /* 0x040ff0000004183c */
[C---:B-----5:R-:W-:Y:S08]  /*3c20*/  HMMA.16816.F32.BF16 R72, R4.reuse, R28, R72 ;  /* 0x0000001c0448723c */ /* 0x060ff00000041848 */
[C---:B------:R-:W-:Y:S08]  /*3c30*/  HMMA.16816.F32.BF16 R76, R4.reuse, R30, R76 ;  /* 0x0000001e044c723c */ /* 0x040ff0000004184c */
[C---:B------:R-:W-:Y:S08]  /*3c40*/  HMMA.16816.F32.BF16 R80, R4.reuse, R24, R80 ;  /* 0x000000180450723c */ /* 0x040ff00000041850 */
[C---:B------:R-:W-:Y:S08]  /*3c50*/  HMMA.16816.F32.BF16 R84, R4.reuse, R26, R84 ;  /* 0x0000001a0454723c */ /* 0x040ff00000041854 */
[C---:B------:R-:W-:Y:S08]  /*3c60*/  HMMA.16816.F32.BF16 R88, R4.reuse, R20, R88 ;  /* 0x000000140458723c */ /* 0x040ff00000041858 */
[C---:B------:R-:W-:Y:S08]  /*3c70*/  HMMA.16816.F32.BF16 R92, R4.reuse, R22, R92 ;  /* 0x00000016045c723c */ /* 0x040ff0000004185c */
[C---:B---3--:R-:W-:Y:S08]  /*3c80*/  HMMA.16816.F32.BF16 R124, R4.reuse, R12, R124 ;  /* 0x0000000c047c723c */ /* 0x048ff0000004187c */
[C---:B------:R-:W-:Y:S08]  /*3c90*/  HMMA.16816.F32.BF16 R104, R4.reuse, R14, R104 ;  /* 0x0000000e0468723c */ /* 0x040ff00000041868 */
[C---:B-1----:R-:W-:Y:S08]  /*3ca0*/  HMMA.16816.F32.BF16 R108, R4.reuse, R8, R108 ;  /* 0x00000008046c723c */ /* 0x042ff0000004186c */
[C---:B------:R-:W-:Y:S08]  /*3cb0*/  HMMA.16816.F32.BF16 R112, R4.reuse, R10, R112 ;  /* 0x0000000a0470723c */ /* 0x040ff00000041870 */
[C---:B--2---:R-:W-:Y:S08]  /*3cc0*/  HMMA.16816.F32.BF16 R120, R4.reuse, R16, R120 ;  /* 0x000000100478723c */ /* 0x044ff00000041878 */
[----:B------:R-:W-:Y:S01]  /*3cd0*/  HMMA.16816.F32.BF16 R116, R4, R18, R116 ;  /* 0x000000120474723c */ /* 0x000fe20000041874 */
[----:B------:R-:W-:Y:S07]  /*3ce0*/  @P0 BRA `(.L_x_2) ;  /* 0x00002b7000000947 */ /* 0x000fee0003800000 */
[----:B------:R-:W-:Y:S01]  /*3cf0*/  SHF.R.S32.HI R0, RZ, 0x1f, R207 ;  /* 0x0000001fff007819 */ /* 0x000fe200000114cf */
[----:B------:R-:W-:Y:S01]  /*3d00*/  IMAD.MOV.U32 R133, RZ, RZ, R132 ;  /* 0x000000ffff857224 */ /* 0x000fe200078e0084 */
[----:B------:R-:W-:Y:S01]  /*3d10*/  SHF.R.S32.HI R5, RZ, 0x1f, R206 ;  /* 0x0000001fff057819 */ /* 0x000fe200000114ce */
[----:B------:R-:W-:Y:S01]  /*3d20*/  IMAD.WIDE R222, R208, 0x2, RZ ;  /* 0x00000002d0de7825 */ /* 0x000fe200078e02ff */
[----:B------:R-:W-:Y:S01]  /*3d30*/  LEA.HI R219, R0, R207, RZ, 0x3 ;  /* 0x000000cf00db7211 */ /* 0x000fe200078f18ff */
[----:B------:R-:W-:Y:S01]  /*3d40*/  UIADD3 UR7, UR7, -0x2, URZ ;  /* 0xfffffffe07077890 */ /* 0x000fe2000fffe03f */
[----:B------:R-:W-:Y:S01]  /*3d50*/  LEA.HI R220, R5, R206, RZ, 0x3 ;  /* 0x000000ce05dc7211 */ /* 0x000fe200078f18ff */
[----:B------:R-:W-:Y:S01]  /*3d60*/  IMAD.MOV.U32 R0, RZ, RZ, R3 ;  /* 0x000000ffff007224 */ /* 0x000fe200078e0003 */
[----:B------:R-:W-:-:S02]  /*3d70*/  LOP3.LUT R219, R219, 0xfffffff8, RZ, 0xc0, !PT ;  /* 0xfffffff8dbdb7812 */ /* 0x000fc400078ec0ff */
[----:B------:R-:W-:Y:S02]  /*3d80*/  LOP3.LUT R220, R220, 0xfffffff8, RZ, 0xc0, !PT ;  /* 0xfffffff8dcdc7812 */ /* 0x000fe400078ec0ff */
[----:B------:R-:W-:Y:S02]  /*3d90*/  SHF.R.S32.HI R2, RZ, 0x1f, R219 ;  /* 0x0000001fff027819 */ /* 0x000fe400000114db */
[----:B------:R-:W-:Y:S02]  /*3da0*/  SHF.R.S32.HI R3, RZ, 0x1f, R220 ;  /* 0x0000001fff037819 */ /* 0x000fe400000114dc */
[C---:B------:R-:W-:Y:S01]  /*3db0*/  SHF.L.U64.HI R217, R219.reuse, 0x1, R2 ;  /* 0x00000001dbd97819 */ /* 0x040fe20000010202 */
[----:B------:R-:W-:Y:S01]  /*3dc0*/  IMAD.SHL.U32 R219, R219, 0x2, RZ ;  /* 0x00000002dbdb7824 */ /* 0x000fe200078e00ff */
[----:B------:R-:W-:Y:S01]  /*3dd0*/  SEL R215, RZ, 0x10, P5 ;  /* 0x00000010ffd77807 */ /* 0x000fe20002800000 */
[----:B------:R-:W-:Y:S01]  /*3de0*/  IMAD.SHL.U32 R216, R203, 0x2, RZ ;  /* 0x00000002cbd87824 */ /* 0x000fe200078e00ff */
[----:B------:R-:W-:Y:S02]  /*3df0*/  SEL R214, RZ, 0x10, P4 ;  /* 0x00000010ffd67807 */ /* 0x000fe40002000000 */
[----:B------:R-:W-:-:S02]  /*3e00*/  SEL R2, RZ, 0x10, P6 ;  /* 0x00000010ff027807 */ /* 0x000fc40003000000 */
[C---:B------:R-:W-:Y:S02]  /*3e10*/  ISETP.NE.U32.AND P1, PT, R215.reuse, RZ, PT ;  /* 0x000000ffd700720c */ /* 0x040fe40003f25070 */
[----:B------:R-:W-:Y:S02]  /*3e20*/  IADD3 R213, -R215, 0x10, RZ ;  /* 0x00000010d7d57810 */ /* 0x000fe40007ffe1ff */
[C---:B------:R-:W-:Y:S02]  /*3e30*/  ISETP.NE.U32.AND P0, PT, R214.reuse, RZ, PT ;  /* 0x000000ffd600720c */ /* 0x040fe40003f05070 */
[----:B------:R-:W-:Y:S02]  /*3e40*/  IADD3 R212, -R214, 0x10, RZ ;  /* 0x00000010d6d47810 */ /* 0x000fe40007ffe1ff */
[----:B------:R-:W-:Y:S02]  /*3e50*/  IADD3 R211, -R2, 0x10, RZ ;  /* 0x0000001002d37810 */ /* 0x000fe40007ffe1ff */
[C---:B------:R-:W-:Y:S01]  /*3e60*/  SHF.L.U64.HI R218, R220.reuse, 0x1, R3 ;  /* 0x00000001dcda7819 */ /* 0x040fe20000010203 */
[----:B------:R-:W-:Y:S01]  /*3e70*/  IMAD.SHL.U32 R220, R220, 0x2, RZ ;  /* 0x00000002dcdc7824 */ /* 0x000fe200078e00ff */
[----:B------:R-:W-:-:S02]  /*3e80*/  P2R R3, PR, RZ, 0x2 ;  /* 0x00000002ff037803 */ /* 0x000fc40000000000 */
[----:B------:R-:W-:Y:S02]  /*3e90*/  P2R R3, PR, RZ, 0x1 ;  /* 0x00000001ff037803 */ /* 0x000fe40000000000 */
[----:B------:R-:W-:Y:S02]  /*3ea0*/  LOP3.LUT R213, R213, 0xf, RZ, 0xc0, !PT ;  /* 0x0000000fd5d57812 */ /* 0x000fe400078ec0ff */
[----:B------:R-:W-:Y:S02]  /*3eb0*/  LOP3.LUT R212, R212, 0xf, RZ, 0xc0, !PT ;  /* 0x0000000fd4d47812 */ /* 0x000fe400078ec0ff */
[----:B------:R-:W-:Y:S02]  /*3ec0*/  LOP3.LUT R211, R211, 0xf, RZ, 0xc0, !PT ;  /* 0x0000000fd3d37812 */ /* 0x000fe400078ec0ff */
[----:B------:R-:W-:Y:S01]  /*3ed0*/  ISETP.NE.U32.AND P2, PT, R2, RZ, PT ;  /* 0x000000ff0200720c */ /* 0x000fe20003f45070 */
[----:B------:R-:W-:Y:S05]  /*3ee0*/  BRA `(.L_x_3) ;  /* 0x0000034000007947 */ /* 0x000fea0003800000 */
.L_x_5:
[----:B------:R-:W-:Y:S01]  /*3ef0*/  ULEA UR4, UR7, UR10, 0x6 ;  /* 0x0000000a07047291 */ /* 0x000fe2000f8e303f */
[----:B------:R-:W-:Y:S01]  /*3f00*/  ISETP.NE.AND P1, PT, R199, 0x1, PT ;  /* 0x00000001c700780c */ /* 0x000fe20003f25270 */
[----:B------:R-:W-:Y:S04]  /*3f10*/  IMAD.MOV.U32 R200, RZ, RZ, RZ ;  /* 0x000000ffffc87224 */ /* 0x000fe800078e00ff */
[----:B------:R-:W-:Y:S05]  /*3f20*/  IMAD.U32 R2, RZ, RZ, UR4 ;  /* 0x00000004ff027e24 */ /* 0x000fea000f8e00ff */
[----:B------:R-:W-:Y:S05]  /*3f30*/  IADD3 R201, R2, -0x40, R205 ;  /* 0xffffffc002c97810 */ /* 0x000fea0007ffe0cd */
[----:B------:R-:W-:Y:S04]  /*3f40*/  @P1 IMAD.HI.U32 R3, R201, c[0x0][0x2bc], RZ ;  /* 0x0000af00c9031a27 */ /* 0x000fe800078e00ff */
[----:B------:R-:W-:Y:S01]  /*3f50*/  IMAD.MOV.U32 R2, RZ, RZ, R201 ;  /* 0x000000ffff027224 */ /* 0x000fe200078e00c9 */
[----:B------:R-:W-:Y:S04]  /*3f60*/  @P1 SHF.R.U32.HI R2, RZ, c[0x0][0x2c0], R3 ;  /* 0x0000b000ff021a19 */ /* 0x000fe80000011603 */
[C---:B------:R-:W-:Y:S04]  /*3f70*/  @!P3 IADD3 R132, P0, R2.reuse, UR14, RZ ;  /* 0x0000000e0284bc10 */ /* 0x040fe8000ff1e0ff */
[----:B------:R-:W-:Y:S01]  /*3f80*/  @!P3 LEA.HI.X.SX32 R3, R2, UR11, 0x1, P0 ;  /* 0x0000000b0203bc11 */ /* 0x000fe200080f0eff */
[----:B------:R-:W-:Y:S01]  /*3f90*/  IMAD.MOV R2, RZ, RZ, -R2 ;  /* 0x000000ffff027224 */ /* 0x000fe200078e0a02 */
[----:B------:R-:W-:Y:S03]  /*3fa0*/  @!P3 LEA R134, P0, R132, c[0x0][0x2a0], 0x2 ;  /* 0x0000a8008486ba11 */ /* 0x000fe600078010ff */
[----:B------:R-:W-:Y:S01]  /*3fb0*/  IMAD R201, R2, c[0x0][0x2b8], R201 ;  /* 0x0000ae0002c97a24 */ /* 0x000fe200078e02c9 */
[----:B------:R-:W-:Y:S03]  /*3fc0*/  @!P3 LEA.HI.X R135, R132, c[0x0][0x2a4], R3, 0x2, P0 ;  /* 0x0000a9008487ba11 */ /* 0x000fe600000f1403 */
[----:B------:R-:W-:Y:S01]  /*3fd0*/  IMAD.WIDE.U32 R136, R201, c[0x0][0x1e0], RZ ;  /* 0x00007800c9887a25 */ /* 0x000fe200078e00ff */
[----:B------:R-:W-:Y:S01]  /*3fe0*/  SHF.R.S32.HI R3, RZ, 0x1f, R201 ;  /* 0x0000001fff037819 */ /* 0x000fe200000114c9 */
[----:B------:R-:W2:Y:S04]  /*3ff0*/  @!P3 LDG.E R200, [R134.64] ;  /* 0x0000000c86c8b981 */ /* 0x000ea8000c1e1900 */
[----:B------:R-:W-:Y:S04]  /*4000*/  IMAD R3, R3, c[0x0][0x1e0], RZ ;  /* 0x0000780003037a24 */ /* 0x000fe800078e02ff */
[----:B------:R-:W-:Y:S04]  /*4010*/  IMAD R3, R201, c[0x0][0x1e4], R3 ;  /* 0x00007900c9037a24 */ /* 0x000fe800078e0203 */
[----:B------:R-:W-:Y:S01]  /*4020*/  IMAD.IADD R137, R137, 0x1, R3 ;  /* 0x0000000189897824 */ /* 0x000fe200078e0203 */
[----:B--2---:R-:W-:Y:S03]  /*4030*/  SHF.R.S32.HI R132, RZ, 0x1f, R200 ;  /* 0x0000001fff847819 */ /* 0x004fe600000114c8 */
[----:B------:R-:W-:Y:S04]  /*4040*/  IMAD.WIDE.U32 R136, R200, c[0x0][0x1f0], R136 ;  /* 0x00007c00c8887a25 */ /* 0x000fe800078e0088 */
[----:B------:R-:W-:Y:S01]  /*4050*/  IMAD R132, R132, c[0x0][0x1f0], RZ ;  /* 0x00007c0084847a24 */ /* 0x000fe200078e02ff */
[----:B------:R-:W-:Y:S03]  /*4060*/  IADD3 R135, P0, R136, UR18, RZ ;  /* 0x0000001288877c10 */ /* 0x000fe6000ff1e0ff */
[----:B------:R-:W-:Y:S05]  /*4070*/  IMAD R132, R200, c[0x0][0x1f4], R132 ;  /* 0x00007d00c8847a24 */ /* 0x000fea00078e0284 */
[----:B------:R-:W-:Y:S02]  /*4080*/  IADD3.X R132, R137, UR16, R132, P0, !PT ;  /* 0x0000001089847c10 */ /* 0x000fe400087fe484 */
[C---:B------:R-:W-:Y:S04]  /*4090*/  LEA R3, P0, R135.reuse, c[0x0][0x1c8], 0x1 ;  /* 0x0000720087037a11 */ /* 0x040fe800078008ff */
[----:B------:R-:W-:Y:S02]  /*40a0*/  LEA.HI.X R2, R135, c[0x0][0x1cc], R132, 0x1, P0 ;  /* 0x0000730087027a11 */ /* 0x000fe400000f0c84 */
[----:B------:R-:W1:Y:S04]  /*40b0*/  SHFL.IDX PT, R135, R3, RZ, 0x181f ;  /* 0x00181fff03877589 */ /* 0x000e6800000e0000 */
[----:B------:R-:W2:Y:S01]  /*40c0*/  SHFL.IDX PT, R137, R2, RZ, 0x181f ;  /* 0x00181fff02897589 */ /* 0x000ea200000e0000 */
[C---:B-1----:R-:W-:Y:S05]  /*40d0*/  IADD3 R140, P0, R222.reuse, R135, RZ ;  /* 0x00000087de8c7210 */ /* 0x042fea0007f1e0ff */
[----:B--2---:R-:W-:Y:S01]  /*40e0*/  IMAD.X R141, R223, 0x1, R137, P0 ;  /* 0x00000001df8d7824 */ /* 0x004fe200000e0689 */
[----:B------:R-:W-:Y:S04]  /*40f0*/  IADD3 R138, P0, R135, R219, RZ ;  /* 0x000000db878a7210 */ /* 0x000fe80007f1e0ff */
[----:B------:R-:W-:Y:S01]  /*4100*/  @!PT LDS RZ, [RZ] ;  /* 0x00000000fffff984 */ /* 0x000fe20000000800 */
[----:B------:R1:W-:Y:S01]  /*4110*/  LDGSTS.E.BYPASS.LTC128B.128 [R216+0x6100], [R140.64], !P5 ;  /* 0x061000008cd87fae */ /* 0x0003e2000e901d4c */
[----:B------:R-:W-:Y:S01]  /*4120*/  IMAD.X R139, R137, 0x1, R217, P0 ;  /* 0x00000001898b7824 */ /* 0x000fe200000e06d9 */
[-C--:B------:R-:W-:Y:S02]  /*4130*/  IADD3 R142, P0, R135, R220.reuse, RZ ;  /* 0x000000dc878e7210 */ /* 0x080fe40007f1e0ff */
[----:B------:R-:W2:Y:S03]  /*4140*/  SHFL.IDX PT, R135, R3, 0x1, 0x181f ;  /* 0x00381f0003877f89 */ /* 0x000ea600000e0000 */
[--C-:B------:R-:W-:Y:S01]  /*4150*/  IMAD.X R143, R137, 0x1, R218.reuse, P0 ;  /* 0x00000001898f7824 */ /* 0x100fe200000e06da */
[----:B------:R1:W-:Y:S04]  /*4160*/  LDGSTS.E.BYPASS.LTC128B.128 [R216+0x8100], [R138.64], !P4 ;  /* 0x081000008ad87fae */ /* 0x0003e8000e101d4c */
[----:B------:R-:W3:Y:S04]  /*4170*/  SHFL.IDX PT, R137, R2, 0x1, 0x181f ;  /* 0x00381f0002897f89 */ /* 0x000ee800000e0000 */
[----:B------:R1:W-:Y:S01]  /*4180*/  LDGSTS.E.BYPASS.LTC128B.128 [R216+0xa100], [R142.64], !P6 ;  /* 0x0a1000008ed87fae */ /* 0x0003e2000f101d4c */
[----:B--2---:R-:W-:Y:S05]  /*4190*/  IADD3 R146, P0, R222, R135, RZ ;  /* 0x00000087de927210 */ /* 0x004fea0007f1e0ff */
[----:B---3--:R-:W-:Y:S01]  /*41a0*/  IMAD.X R147, R223, 0x1, R137, P0 ;  /* 0x00000001df937824 */ /* 0x008fe200000e0689 */
[----:B------:R-:W-:Y:S04]  /*41b0*/  IADD3 R144, P0, R135, R219, RZ ;  /* 0x000000db87907210 */ /* 0x000fe80007f1e0ff */
[----:B------:R1:W-:Y:S01]  /*41c0*/  LDGSTS.E.BYPASS.LTC128B.128 [R216+0x7100], [R146.64], !P5 ;  /* 0x0710000092d87fae */ /* 0x0003e2000e901d4c */
[----:B------:R-:W-:Y:S01]  /*41d0*/  IMAD.X R145, R137, 0x1, R217, P0 ;  /* 0x0000000189917824 */ /* 0x000fe200000e06d9 */
[----:B------:R-:W-:Y:S04]  /*41e0*/  IADD3 R134, P0, R135, R220, RZ ;  /* 0x000000dc87867210 */ /* 0x000fe80007f1e0ff */
[----:B------:R1:W-:Y:S01]  /*41f0*/  LDGSTS.E.BYPASS.LTC128B.128 [R216+0x9100], [R144.64], !P4 ;  /* 0x0910000090d87fae */ /* 0x0003e2000e101d4c */
[----:B------:R-:W-:Y:S05]  /*4200*/  IMAD.X R135, R137, 0x1, R218, P0 ;  /* 0x0000000189877824 */ /* 0x000fea00000e06da */
[----:B------:R1:W-:Y:S01]  /*4210*/  LDGSTS.E.BYPASS.LTC128B.128 [R216+0xb100], [R134.64], !P6 ;  /* 0x0b10000086d87fae */ /* 0x0003e2000f101d4c */
[----:B------:R-:W-:-:S05]  /*4220*/  BRA `(.L_x_4) ;  /* 0x00000cc000007947 */ /* 0x000fca0003800000 */
.L_x_3:
[----:B------:R-:W-:Y:S04]  /*4230*/  DEPBAR.LE SB0, 0x0 ;  /* 0x000080000000791a */ /* 0x000fe80000000000 */
[----:B------:R-:W-:Y:S01]  /*4240*/  BAR.SYNC.DEFER_BLOCKING 0x0 ;  /* 0x0000000000007b1d */ /* 0x000fe20000010000 */
[----:B------:R-:W-:Y:S01]  /*4250*/  SHF.R.S32.HI R227, RZ, 0x1f, R201 ;  /* 0x0000001fffe37819 */ /* 0x000fe200000114c9 */
[----:B------:R-:W-:Y:S01]  /*4260*/  IMAD.WIDE.U32 R134, R201, c[0x0][0x208], RZ ;  /* 0x00008200c9867a25 */ /* 0x000fe200078e00ff */
[----:B------:R-:W-:Y:S01]  /*4270*/  SHF.R.S32.HI R3, RZ, 0x1f, R200 ;  /* 0x0000001fff037819 */ /* 0x000fe200000114c8 */
[----:B------:R-:W-:Y:S02]  /*4280*/  UISETP.GE.AND UP0, UPT, UR7, 0x1, UPT ;  /* 0x000000010700788c */ /* 0x000fe4000bf06270 */
[----:B------:R-:W-:Y:S02]  /*4290*/  IMAD R227, R227, c[0x0][0x208], RZ ;  /* 0x00008200e3e37a24 */ /* 0x000fe400078e02ff */
[----:B------:R-:W-:Y:S02]  /*42a0*/  IMAD R3, R3, c[0x0][0x218], RZ ;  /* 0x0000860003037a24 */ /* 0x000fe400078e02ff */
[----:B------:R-:W-:Y:S02]  /*42b0*/  IMAD R227, R201, c[0x0][0x20c], R227 ;  /* 0x00008300c9e37a24 */ /* 0x000fe400078e02e3 */
[C---:B------:R-:W-:Y:S02]  /*42c0*/  IMAD R3, R200.reuse, c[0x0][0x21c], R3 ;  /* 0x00008700c8037a24 */ /* 0x040fe400078e0203 */
[----:B------:R-:W-:Y:S04]  /*42d0*/  IMAD.IADD R135, R135, 0x1, R227 ;  /* 0x0000000187877824 */ /* 0x000fe800078e02e3 */
[----:B------:R-:W-:Y:S05]  /*42e0*/  IMAD.WIDE.U32 R134, R200, c[0x0][0x218], R134 ;  /* 0x00008600c8867a25 */ /* 0x000fea00078e0086 */
[----:B------:R-:W-:Y:S01]  /*42f0*/  IADD3 R2, P0, R134, UR20, RZ ;  /* 0x0000001486027c10 */ /* 0x000fe2000ff1e0ff */
[----:B------:R-:W-:Y:S03]  /*4300*/  LDSM.16.M88.4 R136, [R198] ;  /* 0x00000000c688783b */ /* 0x000fe60000000200 */
[----:B------:R-:W-:Y:S01]  /*4310*/  IADD3.X R3, R135, UR5, R3, P0, !PT ;  /* 0x0000000587037c10 */ /* 0x000fe200087fe403 */
[----:B------:R-:W1:Y:S01]  /*4320*/  LDSM.16.M88.4 R140, [R197+0x6100] ;  /* 0x00610000c58c783b */ /* 0x000e620000000200 */
[C---:B------:R-:W-:Y:S03]  /*4330*/  LEA R224, P0, R2.reuse, c[0x0][0x1f8], 0x1 ;  /* 0x00007e0002e07a11 */ /* 0x040fe600078008ff */
[----:B------:R-:W-:Y:S01]  /*4340*/  LDSM.16.M88.4 R144, [R197+0x6900] ;  /* 0x00690000c590783b */ /* 0x000fe20000000200 */
[----:B------:R-:W-:Y:S03]  /*4350*/  LEA.HI.X R132, R2, c[0x0][0x1fc], R3, 0x1, P0 ;  /* 0x00007f0002847a11 */ /* 0x000fe600000f0c03 */
[----:B------:R-:W-:Y:S04]  /*4360*/  LDSM.16.M88.4 R148, [R197+0x7100] ;  /* 0x00710000c594783b */ /* 0x000fe80000000200 */
[----:B------:R-:W-:Y:S04]  /*4370*/  LDSM.16.M88.4 R152, [R197+0x7900] ;  /* 0x00790000c598783b */ /* 0x000fe80000000200 */
[----:B------:R-:W-:Y:S04]  /*4380*/  LDSM.16.M88.4 R156, [R187] ;  /* 0x00000000bb9c783b */ /* 0x000fe80000000200 */
[----:B------:R-:W-:Y:S04]  /*4390*/  LDSM.16.M88.4 R160, [R186] ;  /* 0x00000000baa0783b */ /* 0x000fe80000000200 */
[----:B------:R-:W-:Y:S04]  /*43a0*/  LDSM.16.M88.4 R164, [R185] ;  /* 0x00000000b9a4783b */ /* 0x000fe80000000200 */
[----:B------:R-:W2:Y:S04]  /*43b0*/  SHFL.IDX PT, R2, R224, 0x1, 0x181f ;  /* 0x00381f00e0027f89 */ /* 0x000ea800000e0000 */
[----:B------:R-:W3:Y:S04]  /*43c0*/  SHFL.IDX PT, R3, R132, 0x1, 0x181f ;  /* 0x00381f0084037f89 */ /* 0x000ee800000e0000 */
[----:B------:R-:W4:Y:S01]  /*43d0*/  SHFL.IDX PT, R235, R224, RZ, 0x181f ;  /* 0x00181fffe0eb7589 */ /* 0x000f2200000e0000 */
[C---:B-1----:R-:W-:Y:S03]  /*43e0*/  HMMA.16816.F32.BF16 R4, R136.reuse, R140, RZ ;  /* 0x0000008c8804723c */ /* 0x042fe600000418ff */
[----:B------:R-:W1:Y:S05]  /*43f0*/  SHFL.IDX PT, R229, R132, RZ, 0x181f ;  /* 0x00181fff84e57589 */ /* 0x000e6a00000e0000 */
[C---:B------:R-:W-:Y:S01]  /*4400*/  HMMA.16816.F32.BF16 R8, R136.reuse, R142, RZ ;  /* 0x0000008e8808723c */ /* 0x040fe200000418ff */
[----:B------:R-:W-:Y:S03]  /*4410*/  LDSM.16.M88.4 R140, [R196] ;  /* 0x00000000c48c783b */ /* 0x000fe60000000200 */
[-C--:B--2---:R-:W-:Y:S04]  /*4420*/  IADD3 R226, P1, P0, R213, R2.reuse, R222 ;  /* 0x00000002d5e27210 */ /* 0x084fe8000783e0de */
[C---:B------:R-:W-:Y:S01]  /*4430*/  HMMA.16816.F32.BF16 R12, R136.reuse, R144, RZ ;  /* 0x00000090880c723c */ /* 0x040fe200000418ff */
[-C--:B---3--:R-:W-:Y:S03]  /*4440*/  IADD3.X R227, RZ, R3.reuse, R223, P1, P0 ;  /* 0x00000003ffe37210 */ /* 0x088fe60000fe04df */
[-C--:B------:R-:W-:Y:S04]  /*4450*/  IADD3 R134, P1, P0, R212, R2.reuse, R219 ;  /* 0x00000002d4867210 */ /* 0x080fe8000783e0db */
[C---:B------:R-:W-:Y:S01]  /*4460*/  HMMA.16816.F32.BF16 R16, R136.reuse, R146, RZ ;  /* 0x000000928810723c */ /* 0x040fe200000418ff */
[----:B------:R-:W2:Y:S03]  /*4470*/  LDSM.16.M88.4 R144, [R195] ;  /* 0x00000000c390783b */ /* 0x000ea60000000200 */
[-C--:B------:R-:W-:Y:S02]  /*4480*/  IADD3.X R135, RZ, R3.reuse, R217, P1, P0 ;  /* 0x00000003ff877210 */ /* 0x080fe40000fe04d9 */
[----:B------:R-:W-:Y:S02]  /*4490*/  IADD3 R2, P1, P0, R211, R2, R220 ;  /* 0x00000002d3027210 */ /* 0x000fe4000783e0dc */
[C---:B------:R-:W-:Y:S04]  /*44a0*/  HMMA.16816.F32.BF16 R20, R136.reuse, R148, RZ ;  /* 0x000000948814723c */ /* 0x040fe800000418ff */
[--C-:B------:R-:W-:Y:S02]  /*44b0*/  IADD3.X R3, RZ, R3, R218.reuse, P1, P0 ;  /* 0x00000003ff037210 */ /* 0x100fe40000fe04da */
[----:B----4-:R-:W-:Y:S02]  /*44c0*/  IADD3 R232, P0, R222, R235, RZ ;  /* 0x000000ebdee87210 */ /* 0x010fe40007f1e0ff */
[C---:B------:R-:W-:Y:S01]  /*44d0*/  HMMA.16816.F32.BF16 R24, R136.reuse, R150, RZ ;  /* 0x000000968818723c */ /* 0x040fe200000418ff */
[----:B------:R-:W-:Y:S03]  /*44e0*/  ISETP.NE.U32.AND P1, PT, R214, RZ, PT ;  /* 0x000000ffd600720c */ /* 0x000fe60003f25070 */
[----:B-1----:R-:W-:Y:S01]  /*44f0*/  IMAD.X R233, R223, 0x1, R229, P0 ;  /* 0x00000001dfe97824 */ /* 0x002fe200000e06e5 */
[----:B------:R-:W-:Y:S03]  /*4500*/  IADD3 R230, P0, R235, R219, RZ ;  /* 0x000000dbebe67210 */ /* 0x000fe60007f1e0ff */
[C---:B------:R-:W-:Y:S01]  /*4510*/  HMMA.16816.F32.BF16 R28, R136.reuse, R152, RZ ;  /* 0x00000098881c723c */ /* 0x040fe200000418ff */
[----:B------:R-:W-:Y:S01]  /*4520*/  @!PT LDS RZ, [RZ] ;  /* 0x00000000fffff984 */ /* 0x000fe20000000800 */
[----:B------:R-:W-:Y:S01]  /*4530*/  @!PT LDS RZ, [RZ] ;  /* 0x00000000fffff984 */ /* 0x000fe20000000800 */
[----:B------:R-:W-:Y:S01]  /*4540*/  @!PT LDS RZ, [RZ] ;  /* 0x00000000fffff984 */ /* 0x000fe20000000800 */
[----:B------:R1:W-:Y:S03]  /*4550*/  LDGSTS.E.BYPASS.LTC128B.128 [R216+0x100], [R232.64], !P5 ;  /* 0x00100000e8d87fae */ /* 0x0003e6000e901d4c */
[----:B------:R-:W-:Y:S01]  /*4560*/  IMAD.X R231, R229, 0x1, R217, P0 ;  /* 0x00000001e5e77824 */ /* 0x000fe200000e06d9 */
[----:B------:R-:W-:Y:S03]  /*4570*/  IADD3 R228, P0, R235, R220, RZ ;  /* 0x000000dcebe47210 */ /* 0x000fe60007f1e0ff */
[----:B------:R-:W-:Y:S01]  /*4580*/  HMMA.16816.F32.BF16 R32, R136, R154, RZ ;  /* 0x0000009a8820723c */ /* 0x000fe200000418ff */
[----:B------:R1:W-:Y:S03]  /*4590*/  LDGSTS.E.BYPASS.LTC128B.128 [R216+0x2100], [R230.64], !P4 ;  /* 0x02100000e6d87fae */ /* 0x0003e6000e101d4c */
[----:B------:R-:W-:Y:S01]  /*45a0*/  IMAD.X R229, R229, 0x1, R218, P0 ;  /* 0x00000001e5e57824 */ /* 0x000fe200000e06da */
[----:B------:R-:W-:Y:S03]  /*45b0*/  ISETP.NE.U32.AND P0, PT, R215, RZ, PT ;  /* 0x000000ffd700720c */ /* 0x000fe60003f05070 */
[C---:B--2---:R-:W-:Y:S01]  /*45c0*/  HMMA.16816.F32.BF16 R4, R140.reuse, R144, R4 ;  /* 0x000000908c04723c */ /* 0x044fe20000041804 */
[----:B------:R1:W-:Y:S07]  /*45d0*/  LDGSTS.E.BYPASS.LTC128B.128 [R216+0x4100], [R228.64], !P6 ;  /* 0x04100000e4d87fae */ /* 0x0003ee000f101d4c */
[C---:B------:R-:W-:Y:S02]  /*45e0*/  HMMA.16816.F32.BF16 R8, R140.reuse, R146, R8 ;  /* 0x000000928c08723c */ /* 0x040fe40000041808 */
[----:B------:R1:W-:Y:S01]  /*45f0*/  LDGSTS.E.BYPASS.LTC128B.128.ZFILL [R216+0x1100], [R226.64], P0 ;  /* 0x01100000e2d87fae */ /* 0x0003e20008141d4c */
[----:B------:R-:W-:Y:S03]  /*4600*/  PLOP3.LUT P0, PT, PT, PT, UP0, 0x80, 0x0 ;  /* 0x000000000000781c */ /* 0x000fe60003f0f008 */
[----:B------:R1:W-:Y:S02]  /*4610*/  LDGSTS.E.BYPASS.LTC128B.128.ZFILL [R216+0x3100], [R134.64], P1 ;  /* 0x0310000086d87fae */ /* 0x0003e40008941d4c */
[C---:B------:R-:W-:Y:S02]  /*4620*/  HMMA.16816.F32.BF16 R12, R140.reuse, R156, R12 ;  /* 0x0000009c8c0c723c */ /* 0x040fe4000004180c */
[----:B------:R1:W-:Y:S04]  /*4630*/  LDGSTS.E.BYPASS.LTC128B.128.ZFILL [R216+0x5100], [R2.64], P2 ;  /* 0x0510000002d87fae */ /* 0x0003e80009141d4c */
[----:B------:R-:W-:Y:S02]  /*4640*/  LDSM.16.M88.4 R148, [R194] ;  /* 0x00000000c294783b */ /* 0x000fe40000000200 */
[C---:B------:R-:W-:Y:S02]  /*4650*/  HMMA.16816.F32.BF16 R16, R140.reuse, R158, R16 ;  /* 0x0000009e8c10723c */ /* 0x040fe40000041810 */
[----:B------:R-:W2:Y:S04]  /*4660*/  LDSM.16.M88.4 R168, [R191+0x6100] ;  /* 0x00610000bfa8783b */ /* 0x000ea80000000200 */
[----:B------:R-:W0:Y:S02]  /*4670*/  LDGDEPBAR ;  /* 0x00000000000079af */ /* 0x000e240000000000 */
[C---:B------:R-:W-:Y:S02]  /*4680*/  HMMA.16816.F32.BF16 R20, R140.reuse, R160, R20 ;  /* 0x000000a08c14723c */ /* 0x040fe40000041814 */
[----:B------:R-:W3:Y:S04]  /*4690*/  LDSM.16.M88.4 R172, [R191+0x6900] ;  /* 0x00690000bfac783b */ /* 0x000ee80000000200 */
[----:B------:R-:W4:Y:S02]  /*46a0*/  LDSM.16.M88.4 R136, [R191+0x7100] ;  /* 0x00710000bf88783b */ /* 0x000f240000000200 */
[C---:B------:R-:W-:Y:S02]  /*46b0*/  HMMA.16816.F32.BF16 R24, R140.reuse, R162, R24 ;  /* 0x000000a28c18723c */ /* 0x040fe40000041818 */
[----:B------:R-:W5:Y:S04]  /*46c0*/  LDSM.16.M88.4 R152, [R191+0x7900] ;  /* 0x00790000bf98783b */ /* 0x000f680000000200 */
[----:B------:R-:W-:Y:S02]  /*46d0*/  LDSM.16.M88.4 R144, [R193] ;  /* 0x00000000c190783b */ /* 0x000fe40000000200 */
[C---:B------:R-:W-:Y:S02]  /*46e0*/  HMMA.16816.F32.BF16 R28, R140.reuse, R164, R28 ;  /* 0x000000a48c1c723c */ /* 0x040fe4000004181c */
[----:B------:R-:W1:Y:S04]  /*46f0*/  LDSM.16.M88.4 R156, [R184] ;  /* 0x00000000b89c783b */ /* 0x000e680000000200 */
[----:B------:R-:W1:Y:S02]  /*4700*/  LDSM.16.M88.4 R160, [R184+0x800] ;  /* 0x00080000b8a0783b */ /* 0x000e640000000200 */
[----:B------:R-:W-:Y:S02]  /*4710*/  HMMA.16816.F32.BF16 R32, R140, R166, R32 ;  /* 0x000000a68c20723c */ /* 0x000fe40000041820 */
[----:B------:R-:W1:Y:S04]  /*4720*/  LDSM.16.M88.4 R140, [R184+0x1000] ;  /* 0x00100000b88c783b */ /* 0x000e680000000200 */
[----:B------:R-:W1:Y:S02]  /*4730*/  LDSM.16.M88.4 R164, [R184+0x1800] ;  /* 0x00180000b8a4783b */ /* 0x000e640000000200 */
[C---:B--2---:R-:W-:Y:S08]  /*4740*/  HMMA.16816.F32.BF16 R4, R148.reuse, R168, R4 ;  /* 0x000000a89404723c */ /* 0x044ff00000041804 */
[C---:B------:R-:W-:Y:S01]  /*4750*/  HMMA.16816.F32.BF16 R8, R148.reuse, R170, R8 ;  /* 0x000000aa9408723c */ /* 0x040fe20000041808 */
[----:B------:R-:W-:Y:S07]  /*4760*/  LDSM.16.M88.4 R168, [R197+0x8100] ;  /* 0x00810000c5a8783b */ /* 0x000fee0000000200 */
[C---:B---3--:R-:W-:Y:S08]  /*4770*/  HMMA.16816.F32.BF16 R12, R148.reuse, R172, R12 ;  /* 0x000000ac940c723c */ /* 0x048ff0000004180c */
[C---:B------:R-:W-:Y:S01]  /*4780*/  HMMA.16816.F32.BF16 R16, R148.reuse, R174, R16 ;  /* 0x000000ae9410723c */ /* 0x040fe20000041810 */
[----:B------:R-:W-:Y:S07]  /*4790*/  LDSM.16.M88.4 R172, [R197+0x8900] ;  /* 0x00890000c5ac783b */ /* 0x000fee0000000200 */
[C---:B----4-:R-:W-:Y:S08]  /*47a0*/  HMMA.16816.F32.BF16 R20, R148.reuse, R136, R20 ;  /* 0x000000889414723c */ /* 0x050ff00000041814 */
[C---:B------:R-:W-:Y:S01]  /*47b0*/  HMMA.16816.F32.BF16 R24, R148.reuse, R138, R24 ;  /* 0x0000008a9418723c */ /* 0x040fe20000041818 */
[----:B------:R-:W2:Y:S07]  /*47c0*/  LDSM.16.M88.4 R136, [R198+0x4000] ;  /* 0x00400000c688783b */ /* 0x000eae0000000200 */
[C---:B-----5:R-:W-:Y:S08]  /*47d0*/  HMMA.16816.F32.BF16 R28, R148.reuse, R152, R28 ;  /* 0x00000098941c723c */ /* 0x060ff0000004181c */
[----:B------:R-:W-:Y:S01]  /*47e0*/  HMMA.16816.F32.BF16 R32, R148, R154, R32 ;  /* 0x0000009a9420723c */ /* 0x000fe20000041820 */
[----:B------:R-:W3:Y:S04]  /*47f0*/  LDSM.16.M88.4 R148, [R197+0x9100] ;  /* 0x00910000c594783b */ /* 0x000ee80000000200 */
[----:B------:R-:W4:Y:S03]  /*4800*/  LDSM.16.M88.4 R152, [R197+0x9900] ;  /* 0x00990000c598783b */ /* 0x000f260000000200 */
[C---:B-1----:R-:W-:Y:S08]  /*4810*/  HMMA.16816.F32.BF16 R4, R144.reuse, R156, R4 ;  /* 0x0000009c9004723c */ /* 0x042ff00000041804 */
[C---:B------:R-:W-:Y:S01]  /*4820*/  HMMA.16816.F32.BF16 R8, R144.reuse, R158, R8 ;  /* 0x0000009e9008723c */ /* 0x040fe20000041808 */
[----:B------:R-:W-:Y:S07]  /*4830*/  LDSM.16.M88.4 R156, [R183] ;  /* 0x00000000b79c783b */ /* 0x000fee0000000200 */
[C---:B------:R-:W-:Y:S08]  /*4840*/  HMMA.16816.F32.BF16 R12, R144.reuse, R160, R12 ;  /* 0x000000a0900c723c */ /* 0x040ff0000004180c */
[C---:B------:R-:W-:Y:S01]  /*4850*/  HMMA.16816.F32.BF16 R16, R144.reuse, R162, R16 ;  /* 0x000000a29010723c */ /* 0x040fe20000041810 */
[----:B------:R-:W-:Y:S07]  /*4860*/  LDSM.16.M88.4 R160, [R182] ;  /* 0x00000000b6a0783b */ /* 0x000fee0000000200 */
[C---:B------:R-:W-:Y:S08]  /*4870*/  HMMA.16816.F32.BF16 R20, R144.reuse, R140, R20 ;  /* 0x0000008c9014723c */ /* 0x040ff00000041814 */
[C---:B------:R-:W-:Y:S01]  /*4880*/  HMMA.16816.F32.BF16 R24, R144.reuse, R142, R24 ;  /* 0x0000008e9018723c */ /* 0x040fe20000041818 */
[----:B------:R-:W1:Y:S07]  /*4890*/  LDSM.16.M88.4 R140, [R196+0x4000] ;  /* 0x00400000c48c783b */ /* 0x000e6e0000000200 */
[C---:B------:R-:W-:Y:S08]  /*48a0*/  HMMA.16816.F32.BF16 R28, R144.reuse, R164, R28 ;  /* 0x000000a4901c723c */ /* 0x040ff0000004181c */
[----:B------:R-:W-:Y:S01]  /*48b0*/  HMMA.16816.F32.BF16 R32, R144, R166, R32 ;  /* 0x000000a69020723c */ /* 0x000fe20000041820 */
[----:B------:R-:W5:Y:S04]  /*48c0*/  LDSM.16.M88.4 R144, [R181] ;  /* 0x00000000b590783b */ /* 0x000f680000000200 */
[----:B------:R-:W1:Y:S03]  /*48d0*/  LDSM.16.M88.4 R164, [R180] ;  /* 0x00000000b4a4783b */ /* 0x000e660000000200 */
[C---:B--2---:R-:W-:Y:S08]  /*48e0*/  HMMA.16816.F32.BF16 R4, R136.reuse, R168, R4 ;  /* 0x000000a88804723c */ /* 0x044ff00000041804 */
[C---:B------:R-:W-:Y:S01]  /*48f0*/  HMMA.16816.F32.BF16 R8, R136.reuse, R170, R8 ;  /* 0x000000aa8808723c */ /* 0x040fe20000041808 */
[----:B------:R-:W-:Y:S07]  /*4900*/  LDSM.16.M88.4 R168, [R191+0x8100] ;  /* 0x00810000bfa8783b */ /* 0x000fee0000000200 */
[C---:B------:R-:W-:Y:S08]  /*4910*/  HMMA.16816.F32.BF16 R12, R136.reuse, R172, R12 ;  /* 0x000000ac880c723c */ /* 0x040ff0000004180c */
[C---:B------:R-:W-:Y:S01]  /*4920*/  HMMA.16816.F32.BF16 R16, R136.reuse, R174, R16 ;  /* 0x000000ae8810723c */ /* 0x040fe20000041810 */
[----:B------:R-:W-:Y:S07]  /*4930*/  LDSM.16.M88.4 R172, [R191+0x8900] ;  /* 0x00890000bfac783b */ /* 0x000fee0000000200 */
[C---:B---3--:R-:W-:Y:S08]  /*4940*/  HMMA.16816.F32.BF16 R20, R136.reuse, R148, R20 ;  /* 0x000000948814723c */ /* 0x048ff00000041814 */
[C---:B------:R-:W-:Y:S01]  /*4950*/  HMMA.16816.F32.BF16 R24, R136.reuse, R150, R24 ;  /* 0x000000968818723c */ /* 0x040fe20000041818 */
[----:B------:R-:W2:Y:S07]  /*4960*/  LDSM.16.M88.4 R148, [R194+0x4000] ;  /* 0x00400000c294783b */ /* 0x000eae0000000200 */
        /* <DEDUP_REMOVED lines=10> */
[C---:B-----5:R-:W-:Y:S08]  /*4a10*/  HMMA.16816.F32.BF16 R20, R140.reuse, R144, R20 ;  /* 0x000000908c14723c */ /* 0x060ff00000041814 */
[C---:B------:R-:W-:Y:S01]  /*4a20*/  HMMA.16816.F32.BF16 R24, R140.reuse, R146, R24 ;  /* 0x000000928c18723c */ /* 0x040fe20000041818 */
[----:B------:R-:W1:Y:S07]  /*4a30*/  LDSM.16.M88.4 R144, [R193+0x4000] ;  /* 0x00400000c190783b */ /* 0x000e6e0000000200 */
[C---:B------:R-:W-:Y:S08]  /*4a40*/  HMMA.16816.F32.BF16 R28, R140.reuse, R164, R28 ;  /* 0x000000a48c1c723c */ /* 0x040ff0000004181c */
[----:B------:R-:W-:Y:S01]  /*4a50*/  HMMA.16816.F32.BF16 R32, R140, R166, R32 ;  /* 0x000000a68c20723c */ /* 0x000fe20000041820 */
[----:B------:R-:W5:Y:S04]  /*4a60*/  LDSM.16.M88.4 R140, [R184+0x3000] ;  /* 0x00300000b88c783b */ /* 0x000f680000000200 */
[----:B------:R-:W1:Y:S03]  /*4a70*/  LDSM.16.M88.4 R164, [R184+0x3800] ;  /* 0x00380000b8a4783b */ /* 0x000e660000000200 */
        /* <DEDUP_REMOVED lines=19> */
[C---:B-----5:R-:W-:Y:S08]  /*4bb0*/  HMMA.16816.F32.BF16 R20, R144.reuse, R140, R20 ;  /* 0x0000008c9014723c */ /* 0x060ff00000041814 */
        /* <DEDUP_REMOVED lines=32> */
[C---:B--2---:R-:W-:Y:S01]  /*4dc0*/  HMMA.16816.F32.BF16 R4, R148.reuse, R168, R4 ;  /* 0x000000a89404723c */ /* 0x044fe20000041804 */
[----:B------:R-:W-:Y:S04]  /*4dd0*/  DEPBAR.LE SB0, 0x0 ;  /* 0x000080000000791a */ /* 0x000fe80000000000 */
[----:B------:R-:W-:Y:S03]  /*4de0*/  BAR.SYNC.DEFER_BLOCKING 0x0 ;  /* 0x0000000000007b1d */ /* 0x000fe60000010000 */
[C---:B------:R-:W-:Y:S08]  /*4df0*/  HMMA.16816.F32.BF16 R8, R148.reuse, R170, R8 ;  /* 0x000000aa9408723c */ /* 0x040ff00000041808 */
[C---:B------:R-:W-:Y:S08]  /*4e00*/  HMMA.16816.F32.BF16 R12, R148.reuse, R172, R12 ;  /* 0x000000ac940c723c */ /* 0x040ff0000004180c */
[C---:B------:R-:W-:Y:S08]  /*4e10*/  HMMA.16816.F32.BF16 R16, R148.reuse, R174, R16 ;  /* 0x000000ae9410723c */ /* 0x040ff00000041810 */
[C---:B---3--:R-:W-:Y:S08]  /*4e20*/  HMMA.16816.F32.BF16 R20, R148.reuse, R136, R20 ;  /* 0x000000889414723c */ /* 0x048ff00000041814 */
[C---:B------:R-:W-:Y:S08]  /*4e30*/  HMMA.16816.F32.BF16 R24, R148.reuse, R138, R24 ;  /* 0x0000008a9418723c */ /* 0x040ff00000041818 */
[C---:B----4-:R-:W-:Y:S08]  /*4e40*/  HMMA.16816.F32.BF16 R28, R148.reuse, R152, R28 ;  /* 0x00000098941c723c */ /* 0x050ff0000004181c */
[----:B------:R-:W-:Y:S08]  /*4e50*/  HMMA.16816.F32.BF16 R32, R148, R154, R32 ;  /* 0x0000009a9420723c */ /* 0x000ff00000041820 */
[C---:B-1----:R-:W-:Y:S08]  /*4e60*/  HMMA.16816.F32.BF16 R4, R144.reuse, R156, R4 ;  /* 0x0000009c9004723c */ /* 0x042ff00000041804 */
[C---:B------:R-:W-:Y:S08]  /*4e70*/  HMMA.16816.F32.BF16 R8, R144.reuse, R158, R8 ;  /* 0x0000009e9008723c */ /* 0x040ff00000041808 */
[C---:B------:R-:W-:Y:S08]  /*4e80*/  HMMA.16816.F32.BF16 R12, R144.reuse, R160, R12 ;  /* 0x000000a0900c723c */ /* 0x040ff0000004180c */
[C---:B------:R-:W-:Y:S08]  /*4e90*/  HMMA.16816.F32.BF16 R16, R144.reuse, R162, R16 ;  /* 0x000000a29010723c */ /* 0x040ff00000041810 */
[C---:B-----5:R-:W-:Y:S08]  /*4ea0*/  HMMA.16816.F32.BF16 R20, R144.reuse, R140, R20 ;  /* 0x0000008c9014723c */ /* 0x060ff00000041814 */
[C---:B------:R-:W-:Y:S08]  /*4eb0*/  HMMA.16816.F32.BF16 R24, R144.reuse, R142, R24 ;  /* 0x0000008e9018723c */ /* 0x040ff00000041818 */
[C---:B------:R-:W-:Y:S08]  /*4ec0*/  HMMA.16816.F32.BF16 R28, R144.reuse, R164, R28 ;  /* 0x000000a4901c723c */ /* 0x040ff0000004181c */
[----:B------:R-:W-:Y:S01]  /*4ed0*/  HMMA.16816.F32.BF16 R32, R144, R166, R32 ;  /* 0x000000a69020723c */ /* 0x000fe20000041820 */
[----:B------:R-:W-:-:S07]  /*4ee0*/  @P0 BRA `(.L_x_5) ;  /* 0xfffff00000000947 */ /* 0x000fce000383ffff */
.L_x_4:
[----:B------:R-:W-:Y:S01]  /*4ef0*/  FMNMX.FTZ R2, R4, R133, !PT ;  /* 0x0000008504027209 */ /* 0x000fe20007810000 */
[----:B-1----:R-:W-:Y:S01]  /*4f00*/  LDSM.16.MT88.4 R140, [R190+0x100] ;  /* 0x00010000be8c783b */ /* 0x002fe20000004200 */
[----:B------:R-:W-:Y:S01]  /*4f10*/  FMNMX.FTZ R132, R6, R0, !PT ;  /* 0x0000000006847209 */ /* 0x000fe20007810000 */
[----:B------:R-:W-:Y:S01]  /*4f20*/  UIADD3 UR4, UR7, -0x1, URZ ;  /* 0xffffffff07047890 */ /* 0x000fe2000fffe03f */
[----:B------:R-:W-:Y:S02]  /*4f30*/  FMNMX.FTZ R3, R5, R2, !PT ;  /* 0x0000000205037209 */ /* 0x000fe40007810000 */
[----:B------:R-:W-:Y:S02]  /*4f40*/  FMNMX.FTZ R135, R7, R132, !PT ;  /* 0x0000008407877209 */ /* 0x000fe40007810000 */
[----:B------:R-:W-:Y:S01]  /*4f50*/  FMNMX.FTZ R2, R8, R3, !PT ;  /* 0x0000000308027209 */ /* 0x000fe20007810000 */
[----:B------:R-:W-:Y:S01]  /*4f60*/  LDSM.16.MT88.4 R144, [R189+0x100] ;  /* 0x00010000bd90783b */ /* 0x000fe20000004200 */
[----:B------:R-:W-:Y:S02]  /*4f70*/  FMNMX.FTZ R132, R10, R135, !PT ;  /* 0x000000870a847209 */ /* 0x000fe40007810000 */
        /* <DEDUP_REMOVED lines=23> */
[----:B------:R-:W0:Y:S01]  /*50f0*/  LDGDEPBAR ;  /* 0x00000000000079af */ /* 0x000e220000000000 */
[----:B------:R-:W-:Y:S02]  /*5100*/  FMNMX.FTZ R132, R30, R135, !PT ;  /* 0x000000871e847209 */ /* 0x000fe40007810000 */
[----:B------:R-:W-:Y:S02]  /*5110*/  FMNMX.FTZ R3, R29, R2, !PT ;  /* 0x000000021d037209 */ /* 0x000fe40007810000 */
[----:B------:R-:W-:Y:S01]  /*5120*/  ISETP.LT.AND P0, PT, RZ, UR7, PT ;  /* 0x00000007ff007c0c */ /* 0x000fe2000bf01270 */
[----:B------:R-:W-:Y:S01]  /*5130*/  UMOV UR7, UR4 ;  /* 0x0000000400077c82 */ /* 0x000fe20008000000 */
[----:B------:R-:W-:Y:S02]  /*5140*/  FMNMX.FTZ R2, R32, R3, !PT ;  /* 0x0000000320027209 */ /* 0x000fe40007810000 */
[----:B------:R-:W-:Y:S02]  /*5150*/  FMNMX.FTZ R3, R31, R132, !PT ;  /* 0x000000841f037209 */ /* 0x000fe40007810000 */
[----:B------:R-:W-:Y:S02]  /*5160*/  FMNMX.FTZ R136, R33, R2, !PT ;  /* 0x0000000221887209 */ /* 0x000fe40007810000 */
[----:B------:R-:W-:Y:S03]  /*5170*/  FMNMX.FTZ R2, R34, R3, !PT ;  /* 0x0000000322027209 */ /* 0x000fe60007810000 */
[----:B------:R-:W-:Y:S01]  /*5180*/  SHFL.BFLY PT, R3, R136, 0x2, 0x1f ;  /* 0x0c401f0088037f89 */ /* 0x000fe200000e0000 */
[----:B------:R-:W-:Y:S07]  /*5190*/  FMNMX.FTZ R137, R35, R2, !PT ;  /* 0x0000000223897209 */ /* 0x000fee0007810000 */
[----:B------:R-:W1:Y:S02]  /*51a0*/  SHFL.BFLY PT, R2, R137, 0x2, 0x1f ;  /* 0x0c401f0089027f89 */ /* 0x000e6400000e0000 */
[----:B-1----:R-:W-:Y:S02]  /*51b0*/  FMNMX.FTZ R134, R137, R2, !PT ;  /* 0x0000000289867209 */ /* 0x002fe40007810000 */
[----:B------:R-:W-:Y:S04]  /*51c0*/  FMNMX.FTZ R139, R136, R3, !PT ;  /* 0x00000003888b7209 */ /* 0x000fe80007810000 */
[----:B------:R-:W1:Y:S08]  /*51d0*/  SHFL.BFLY PT, R3, R134, 0x1, 0x1f ;  /* 0x0c201f0086037f89 */ /* 0x000e7000000e0000 */
[----:B------:R-:W2:Y:S01]  /*51e0*/  SHFL.BFLY PT, R132, R139, 0x1, 0x1f ;  /* 0x0c201f008b847f89 */ /* 0x000ea200000e0000 */
[----:B-1----:R-:W-:Y:S05]  /*51f0*/  FMNMX.FTZ R3, R134, R3, !PT ;  /* 0x0000000386037209 */ /* 0x002fea0007810000 */
[----:B------:R-:W-:Y:S01]  /*5200*/  FMUL.FTZ R167, R3, c[0x0][0x2d0] ;  /* 0x0000b40003a77a20 */ /* 0x000fe20000410000 */
[----:B--2---:R-:W-:Y:S03]  /*5210*/  FMNMX.FTZ R132, R139, R132, !PT ;  /* 0x000000848b847209 */ /* 0x004fe60007810000 */
[--C-:B------:R-:W-:Y:S01]  /*5220*/  FFMA.FTZ R166, R7, c[0x0][0x2d0], -R167.reuse ;  /* 0x0000b40007a67a23 */ /* 0x100fe200000108a7 */
[----:B------:R-:W1:Y:S01]  /*5230*/  LDSM.16.MT88.4 R136, [R192+0x100] ;  /* 0x00010000c088783b */ /* 0x000e620000004200 */
[----:B------:R-:W-:Y:S02]  /*5240*/  FFMA.FTZ R7, R11, c[0x0][0x2d0], -R167 ;  /* 0x0000b4000b077a23 */ /* 0x000fe400000108a7 */
[C---:B------:R-:W-:Y:S02]  /*5250*/  FADD.FTZ R2, -R132.reuse, R133 ;  /* 0x0000008584027221 */ /* 0x040fe40000010100 */
[----:B------:R-:W-:Y:S01]  /*5260*/  FMUL.FTZ R168, R132, c[0x0][0x2d0] ;  /* 0x0000b40084a87a20 */ /* 0x000fe20000410000 */
[----:B------:R-:W-:Y:S01]  /*5270*/  MUFU.EX2 R166, R166 ;  /* 0x000000a600a67308 */ /* 0x000fe20000000800 */
[----:B------:R-:W-:Y:S02]  /*5280*/  FMUL.FTZ R135, R2, c[0x0][0x2d0] ;  /* 0x0000b40002877a20 */ /* 0x000fe40000410000 */
[----:B------:R-:W-:Y:S02]  /*5290*/  FADD.FTZ R133, -R3, R0 ;  /* 0x0000000003857221 */ /* 0x000fe40000010100 */
[--C-:B------:R-:W-:Y:S02]  /*52a0*/  FFMA.FTZ R164, R4, c[0x0][0x2d0], -R168.reuse ;  /* 0x0000b40004a47a23 */ /* 0x100fe400000108a8 */
[--C-:B------:R-:W-:Y:S02]  /*52b0*/  FFMA.FTZ R165, R5, c[0x0][0x2d0], -R168.reuse ;  /* 0x0000b40005a57a23 */ /* 0x100fe400000108a8 */
[--C-:B------:R-:W-:Y:S01]  /*52c0*/  FFMA.FTZ R5, R8, c[0x0][0x2d0], -R168.reuse ;  /* 0x0000b40008057a23 */ /* 0x100fe200000108a8 */
[----:B------:R2:W3:Y:S01]  /*52d0*/  MUFU.EX2 R2, R135 ;  /* 0x0000008700027308 */ /* 0x0004e20000000800 */
[--C-:B------:R-:W-:Y:S02]  /*52e0*/  FFMA.FTZ R134, R9, c[0x0][0x2d0], -R168.reuse ;  /* 0x0000b40009867a23 */ /* 0x100fe400000108a8 */
[----:B------:R-:W-:Y:S01]  /*52f0*/  FMUL.FTZ R0, R133, c[0x0][0x2d0] ;  /* 0x0000b40085007a20 */ /* 0x000fe20000410000 */
[----:B------:R-:W-:Y:S01]  /*5300*/  MOV R133, R132 ;  /* 0x0000008400857202 */ /* 0x000fe20000000f00 */
[--C-:B------:R-:W-:Y:S02]  /*5310*/  FFMA.FTZ R226, R32, c[0x0][0x2d0], -R168.reuse ;  /* 0x0000b40020e27a23 */ /* 0x100fe400000108a8 */
[--C-:B------:R-:W-:Y:S02]  /*5320*/  FFMA.FTZ R228, R34, c[0x0][0x2d0], -R167.reuse ;  /* 0x0000b40022e47a23 */ /* 0x100fe400000108a7 */
[--C-:B------:R-:W-:Y:S01]  /*5330*/  FFMA.FTZ R169, R12, c[0x0][0x2d0], -R168.reuse ;  /* 0x0000b4000ca97a23 */ /* 0x100fe200000108a8 */
[----:B------:R-:W4:Y:S01]  /*5340*/  MUFU.EX2 R0, R0 ;  /* 0x0000000000007308 */ /* 0x000f220000000800 */
[--C-:B------:R-:W-:Y:S02]  /*5350*/  FFMA.FTZ R170, R13, c[0x0][0x2d0], -R168.reuse ;  /* 0x0000b4000daa7a23 */ /* 0x100fe400000108a8 */
[--C-:B------:R-:W-:Y:S02]  /*5360*/  FFMA.FTZ R171, R14, c[0x0][0x2d0], -R167.reuse ;  /* 0x0000b4000eab7a23 */ /* 0x100fe400000108a7 */
[--C-:B------:R-:W-:Y:S02]  /*5370*/  FFMA.FTZ R172, R15, c[0x0][0x2d0], -R167.reuse ;  /* 0x0000b4000fac7a23 */ /* 0x100fe400000108a7 */
[--C-:B------:R-:W-:Y:S02]  /*5380*/  FFMA.FTZ R173, R16, c[0x0][0x2d0], -R168.reuse ;  /* 0x0000b40010ad7a23 */ /* 0x100fe400000108a8 */
[----:B------:R-:W-:Y:S01]  /*5390*/  FFMA.FTZ R174, R17, c[0x0][0x2d0], -R168 ;  /* 0x0000b40011ae7a23 */ /* 0x000fe200000108a8 */
[----:B------:R-:W-:Y:S01]  /*53a0*/  MUFU.EX2 R164, R164 ;  /* 0x000000a400a47308 */ /* 0x000fe20000000800 */
[--C-:B------:R-:W-:Y:S02]  /*53b0*/  FFMA.FTZ R175, R18, c[0x0][0x2d0], -R167.reuse ;  /* 0x0000b40012af7a23 */ /* 0x100fe400000108a7 */
[--C-:B------:R-:W-:Y:S02]  /*53c0*/  FFMA.FTZ R224, R19, c[0x0][0x2d0], -R167.reuse ;  /* 0x0000b40013e07a23 */ /* 0x100fe400000108a7 */
[--C-:B--2---:R-:W-:Y:S02]  /*53d0*/  FFMA.FTZ R135, R6, c[0x0][0x2d0], -R167.reuse ;  /* 0x0000b40006877a23 */ /* 0x104fe400000108a7 */
[----:B------:R-:W-:Y:S02]  /*53e0*/  FFMA.FTZ R6, R10, c[0x0][0x2d0], -R167 ;  /* 0x0000b4000a067a23 */ /* 0x000fe400000108a7 */
[C---:B---3--:R-:W-:Y:S01]  /*53f0*/  FMUL.FTZ R8, R2.reuse, R128 ;  /* 0x0000008002087220 */ /* 0x048fe20000410000 */
[----:B------:R-:W2:Y:S01]  /*5400*/  MUFU.EX2 R165, R165 ;  /* 0x000000a500a57308 */ /* 0x000ea20000000800 */
[C---:B------:R-:W-:Y:S02]  /*5410*/  FMUL.FTZ R9, R2.reuse, R129 ;  /* 0x0000008102097220 */ /* 0x040fe40000410000 */
[----:B------:R-:W-:Y:S02]  /*5420*/  FMUL.FTZ R36, R2, R36 ;  /* 0x0000002402247220 */ /* 0x000fe40000410000 */
[C---:B----4-:R-:W-:Y:S02]  /*5430*/  FMUL.FTZ R10, R0.reuse, R130 ;  /* 0x00000082000a7220 */ /* 0x050fe40000410000 */
[----:B------:R-:W-:Y:S02]  /*5440*/  FMUL.FTZ R11, R0, R131 ;  /* 0x00000083000b7220 */ /* 0x000fe40000410000 */
[----:B------:R-:W-:Y:S01]  /*5450*/  FMUL.FTZ R37, R2, R37 ;  /* 0x0000002502257220 */ /* 0x000fe20000410000 */
[----:B------:R-:W-:Y:S01]  /*5460*/  MUFU.EX2 R5, R5 ;  /* 0x0000000500057308 */ /* 0x000fe20000000800 */
[C---:B------:R-:W-:Y:S02]  /*5470*/  FMUL.FTZ R38, R0.reuse, R38 ;  /* 0x0000002600267220 */ /* 0x040fe40000410000 */
[----:B------:R-:W-:Y:S02]  /*5480*/  FMUL.FTZ R39, R0, R39 ;  /* 0x0000002700277220 */ /* 0x000fe40000410000 */
[C---:B------:R-:W-:Y:S02]  /*5490*/  FMUL.FTZ R40, R2.reuse, R40 ;  /* 0x0000002802287220 */ /* 0x040fe40000410000 */
[----:B------:R-:W-:Y:S02]  /*54a0*/  FMUL.FTZ R41, R2, R41 ;  /* 0x0000002902297220 */ /* 0x000fe40000410000 */
[C---:B------:R-:W-:Y:S01]  /*54b0*/  FMUL.FTZ R42, R0.reuse, R42 ;  /* 0x0000002a002a7220 */ /* 0x040fe20000410000 */
[----:B------:R-:W3:Y:S01]  /*54c0*/  MUFU.EX2 R134, R134 ;  /* 0x0000008600867308 */ /* 0x000ee20000000800 */
[----:B------:R-:W-:Y:S02]  /*54d0*/  FMUL.FTZ R43, R0, R43 ;  /* 0x0000002b002b7220 */ /* 0x000fe40000410000 */
[C---:B------:R-:W-:Y:S01]  /*54e0*/  FMUL.FTZ R44, R2.reuse, R44 ;  /* 0x0000002c022c7220 */ /* 0x040fe20000410000 */
[----:B--2---:R-:W-:Y:S01]  /*54f0*/  F2FP.BF16.PACK_AB R128, R165, R164 ;  /* 0x000000a4a580723e */ /* 0x004fe200000010ff */
[----:B------:R-:W-:Y:S02]  /*5500*/  FMUL.FTZ R45, R2, R45 ;  /* 0x0000002d022d7220 */ /* 0x000fe40000410000 */
[C---:B------:R-:W-:Y:S02]  /*5510*/  FMUL.FTZ R46, R0.reuse, R46 ;  /* 0x0000002e002e7220 */ /* 0x040fe40000410000 */
[----:B------:R-:W-:Y:S01]  /*5520*/  FMUL.FTZ R47, R0, R47 ;  /* 0x0000002f002f7220 */ /* 0x000fe20000410000 */
[----:B------:R-:W2:Y:S01]  /*5530*/  MUFU.EX2 R135, R135 ;  /* 0x0000008700877308 */ /* 0x000ea20000000800 */
[C---:B------:R-:W-:Y:S02]  /*5540*/  FMUL.FTZ R48, R2.reuse, R48 ;  /* 0x0000003002307220 */ /* 0x040fe40000410000 */
[----:B------:R-:W-:Y:S02]  /*5550*/  FMUL.FTZ R49, R2, R49 ;  /* 0x0000003102317220 */ /* 0x000fe40000410000 */
[C---:B------:R-:W-:Y:S02]  /*5560*/  FMUL.FTZ R50, R0.reuse, R50 ;  /* 0x0000003200327220 */ /* 0x040fe40000410000 */
[----:B------:R-:W-:Y:S02]  /*5570*/  FMUL.FTZ R51, R0, R51 ;  /* 0x0000003300337220 */ /* 0x000fe40000410000 */
[C---:B------:R-:W-:Y:S01]  /*5580*/  FMUL.FTZ R12, R2.reuse, R124 ;  /* 0x0000007c020c7220 */ /* 0x040fe20000410000 */
[----:B------:R-:W-:Y:S01]  /*5590*/  MUFU.EX2 R6, R6 ;  /* 0x0000000600067308 */ /* 0x000fe20000000800 */
[----:B------:R-:W-:Y:S02]  /*55a0*/  FMUL.FTZ R13, R2, R125 ;  /* 0x0000007d020d7220 */ /* 0x000fe40000410000 */
[----:B------:R-:W-:Y:S01]  /*55b0*/  FMUL.FTZ R14, R0, R126 ;  /* 0x0000007e000e7220 */ /* 0x000fe20000410000 */
[----:B---3--:R-:W-:Y:S01]  /*55c0*/  F2FP.BF16.PACK_AB R130, R134, R5 ;  /* 0x000000058682723e */ /* 0x008fe200000010ff */
[----:B------:R-:W-:Y:S02]  /*55d0*/  FMUL.FTZ R15, R0, R127 ;  /* 0x0000007f000f7220 */ /* 0x000fe40000410000 */
[----:B------:R-:W-:Y:S01]  /*55e0*/  LDSM.16.MT88.4 R124, [R188+0x4100] ;  /* 0x00410000bc7c783b */ /* 0x000fe20000004200 */
[C---:B------:R-:W-:Y:S02]  /*55f0*/  FMUL.FTZ R52, R2.reuse, R52 ;  /* 0x0000003402347220 */ /* 0x040fe40000410000 */
[----:B------:R-:W3:Y:S01]  /*5600*/  MUFU.EX2 R7, R7 ;  /* 0x0000000700077308 */ /* 0x000ee20000000800 */
[----:B------:R-:W-:Y:S02]  /*5610*/  FMUL.FTZ R53, R2, R53 ;  /* 0x0000003502357220 */ /* 0x000fe40000410000 */
[----:B------:R-:W-:Y:S01]  /*5620*/  FMUL.FTZ R54, R0, R54 ;  /* 0x0000003600367220 */ /* 0x000fe20000410000 */
[----:B--2---:R-:W-:Y:S01]  /*5630*/  F2FP.BF16.PACK_AB R129, R166, R135 ;  /* 0x00000087a681723e */ /* 0x004fe200000010ff */
[----:B------:R-:W-:Y:S02]  /*5640*/  FMUL.FTZ R55, R0, R55 ;  /* 0x0000003700377220 */ /* 0x000fe40000410000 */
[C---:B------:R-:W-:Y:S02]  /*5650*/  FMUL.FTZ R56, R2.reuse, R56 ;  /* 0x0000003802387220 */ /* 0x040fe40000410000 */
[----:B------:R-:W-:Y:S01]  /*5660*/  FMUL.FTZ R57, R2, R57 ;  /* 0x0000003902397220 */ /* 0x000fe20000410000 */
[----:B------:R-:W-:Y:S01]  /*5670*/  MUFU.EX2 R169, R169 ;  /* 0x000000a900a97308 */ /* 0x000fe20000000800 */
[C---:B------:R-:W-:Y:S02]  /*5680*/  FMUL.FTZ R58, R0.reuse, R58 ;  /* 0x0000003a003a7220 */ /* 0x040fe40000410000 */
[----:B------:R-:W-:Y:S02]  /*5690*/  FMUL.FTZ R59, R0, R59 ;  /* 0x0000003b003b7220 */ /* 0x000fe40000410000 */
[C---:B------:R-:W-:Y:S02]  /*56a0*/  FMUL.FTZ R60, R2.reuse, R60 ;  /* 0x0000003c023c7220 */ /* 0x040fe40000410000 */
[----:B------:R-:W-:Y:S02]  /*56b0*/  FMUL.FTZ R61, R2, R61 ;  /* 0x0000003d023d7220 */ /* 0x000fe40000410000 */
[C---:B------:R-:W-:Y:S01]  /*56c0*/  FMUL.FTZ R62, R0.reuse, R62 ;  /* 0x0000003e003e7220 */ /* 0x040fe20000410000 */
[----:B------:R-:W2:Y:S01]  /*56d0*/  MUFU.EX2 R170, R170 ;  /* 0x000000aa00aa7308 */ /* 0x000ea20000000800 */
[----:B------:R-:W-:Y:S02]  /*56e0*/  FMUL.FTZ R63, R0, R63 ;  /* 0x0000003f003f7220 */ /* 0x000fe40000410000 */
[C---:B------:R-:W-:Y:S01]  /*56f0*/  FMUL.FTZ R64, R2.reuse, R64 ;  /* 0x0000004002407220 */ /* 0x040fe20000410000 */
[----:B---3--:R-:W-:Y:S01]  /*5700*/  F2FP.BF16.PACK_AB R131, R7, R6 ;  /* 0x000000060783723e */ /* 0x008fe200000010ff */
[----:B------:R-:W-:Y:S02]  /*5710*/  FMUL.FTZ R65, R2, R65 ;  /* 0x0000004102417220 */ /* 0x000fe40000410000 */
[C---:B------:R-:W-:Y:S02]  /*5720*/  FMUL.FTZ R66, R0.reuse, R66 ;  /* 0x0000004200427220 */ /* 0x040fe40000410000 */
[----:B------:R-:W-:Y:S01]  /*5730*/  FMUL.FTZ R67, R0, R67 ;  /* 0x0000004300437220 */ /* 0x000fe20000410000 */
[----:B------:R-:W-:Y:S01]  /*5740*/  MUFU.EX2 R171, R171 ;  /* 0x000000ab00ab7308 */ /* 0x000fe20000000800 */
[C---:B-1----:R-:W-:Y:S05]  /*5750*/  HMMA.16816.F32.BF16 R8, R128.reuse, R136, R8 ;  /* 0x000000888008723c */ /* 0x042fea0000041808 */
[C---:B------:R-:W-:Y:S02]  /*5760*/  FMUL.FTZ R68, R2.reuse, R68 ;  /* 0x0000004402447220 */ /* 0x040fe40000410000 */
[----:B------:R-:W-:Y:S01]  /*5770*/  FMUL.FTZ R69, R2, R69 ;  /* 0x0000004502457220 */ /* 0x000fe20000410000 */
[C---:B------:R-:W-:Y:S01]  /*5780*/  HMMA.16816.F32.BF16 R36, R128.reuse, R138, R36 ;  /* 0x0000008a8024723c */ /* 0x040fe20000041824 */
[----:B------:R-:W1:Y:S01]  /*5790*/  LDSM.16.MT88.4 R136, [R188+0x100] ;  /* 0x00010000bc88783b */ /* 0x000e620000004200 */
[----:B------:R-:W3:Y:S02]  /*57a0*/  MUFU.EX2 R172, R172 ;  /* 0x000000ac00ac7308 */ /* 0x000ee40000000800 */
[C---:B------:R-:W-:Y:S02]  /*57b0*/  FMUL.FTZ R70, R0.reuse, R70 ;  /* 0x0000004600467220 */ /* 0x040fe40000410000 */
[----:B------:R-:W-:Y:S02]  /*57c0*/  FMUL.FTZ R71, R0, R71 ;  /* 0x0000004700477220 */ /* 0x000fe40000410000 */
[C---:B------:R-:W-:Y:S04]  /*57d0*/  HMMA.16816.F32.BF16 R40, R128.reuse, R140, R40 ;  /* 0x0000008c8028723c */ /* 0x040fe80000041828 */
[C---:B------:R-:W-:Y:S01]  /*57e0*/  FMUL.FTZ R72, R2.reuse, R72 ;  /* 0x0000004802487220 */ /* 0x040fe20000410000 */
[----:B------:R-:W-:Y:S01]  /*57f0*/  MUFU.EX2 R173, R173 ;  /* 0x000000ad00ad7308 */ /* 0x000fe20000000800 */
[----:B------:R-:W-:Y:S02]  /*5800*/  FMUL.FTZ R73, R2, R73 ;  /* 0x0000004902497220 */ /* 0x000fe40000410000 */
[C---:B------:R-:W-:Y:S01]  /*5810*/  HMMA.16816.F32.BF16 R44, R128.reuse, R142, R44 ;  /* 0x0000008e802c723c */ /* 0x040fe2000004182c */
[----:B------:R-:W4:Y:S03]  /*5820*/  LDSM.16.MT88.4 R140, [R192+0x2100] ;  /* 0x00210000c08c783b */ /* 0x000f260000004200 */
[C---:B------:R-:W-:Y:S02]  /*5830*/  FMUL.FTZ R74, R0.reuse, R74 ;  /* 0x0000004a004a7220 */ /* 0x040fe40000410000 */
[----:B------:R-:W-:Y:S01]  /*5840*/  FMUL.FTZ R75, R0, R75 ;  /* 0x0000004b004b7220 */ /* 0x000fe20000410000 */
[----:B------:R-:W5:Y:S01]  /*5850*/  MUFU.EX2 R174, R174 ;  /* 0x000000ae00ae7308 */ /* 0x000f620000000800 */
[C---:B------:R-:W-:Y:S04]  /*5860*/  HMMA.16816.F32.BF16 R48, R128.reuse, R144, R48 ;  /* 0x000000908030723c */ /* 0x040fe80000041830 */
[C---:B------:R-:W-:Y:S02]  /*5870*/  FMUL.FTZ R76, R2.reuse, R76 ;  /* 0x0000004c024c7220 */ /* 0x040fe40000410000 */
[----:B------:R-:W-:Y:S02]  /*5880*/  FMUL.FTZ R77, R2, R77 ;  /* 0x0000004d024d7220 */ /* 0x000fe40000410000 */
[C---:B------:R-:W-:Y:S01]  /*5890*/  HMMA.16816.F32.BF16 R52, R128.reuse, R146, R52 ;  /* 0x000000928034723c */ /* 0x040fe20000041834 */
[----:B------:R-:W2:Y:S01]  /*58a0*/  LDSM.16.MT88.4 R144, [R190+0x2100] ;  /* 0x00210000be90783b */ /* 0x000ea20000004200 */
[----:B------:R-:W-:Y:S02]  /*58b0*/  MUFU.EX2 R175, R175 ;  /* 0x000000af00af7308 */ /* 0x000fe40000000800 */
[C---:B------:R-:W-:Y:S02]  /*58c0*/  FMUL.FTZ R78, R0.reuse, R78 ;  /* 0x0000004e004e7220 */ /* 0x040fe40000410000 */
[----:B------:R-:W-:Y:S02]  /*58d0*/  FMUL.FTZ R79, R0, R79 ;  /* 0x0000004f004f7220 */ /* 0x000fe40000410000 */
[C---:B------:R-:W-:Y:S01]  /*58e0*/  FMUL.FTZ R80, R2.reuse, R80 ;  /* 0x0000005002507220 */ /* 0x040fe20000410000 */
[C---:B-1----:R-:W-:Y:S03]  /*58f0*/  HMMA.16816.F32.BF16 R56, R128.reuse, R136, R56 ;  /* 0x000000888038723c */ /* 0x042fe60000041838 */
[----:B------:R-:W-:Y:S01]  /*5900*/  FMUL.FTZ R81, R2, R81 ;  /* 0x0000005102517220 */ /* 0x000fe20000410000 */
[----:B------:R-:W1:Y:S01]  /*5910*/  MUFU.EX2 R224, R224 ;  /* 0x000000e000e07308 */ /* 0x000e620000000800 */
[C---:B------:R-:W-:Y:S02]  /*5920*/  FMUL.FTZ R82, R0.reuse, R82 ;  /* 0x0000005200527220 */ /* 0x040fe40000410000 */
[----:B------:R-:W-:Y:S01]  /*5930*/  FMUL.FTZ R83, R0, R83 ;  /* 0x0000005300537220 */ /* 0x000fe20000410000 */
[C---:B------:R-:W-:Y:S01]  /*5940*/  HMMA.16816.F32.BF16 R60, R128.reuse, R138, R60 ;  /* 0x0000008a803c723c */ /* 0x040fe2000004183c */
[----:B------:R-:W1:Y:S03]  /*5950*/  LDSM.16.MT88.4 R136, [R189+0x2100] ;  /* 0x00210000bd88783b */ /* 0x000e660000004200 */
[C---:B------:R-:W-:Y:S02]  /*5960*/  FMUL.FTZ R84, R2.reuse, R84 ;  /* 0x0000005402547220 */ /* 0x040fe40000410000 */
[----:B------:R-:W-:Y:S01]  /*5970*/  FMUL.FTZ R85, R2, R85 ;  /* 0x0000005502557220 */ /* 0x000fe20000410000 */
[----:B------:R-:W-:Y:S01]  /*5980*/  MUFU.EX2 R226, R226 ;  /* 0x000000e200e27308 */ /* 0x000fe20000000800 */
[C---:B----4-:R-:W-:Y:S04]  /*5990*/  HMMA.16816.F32.BF16 R64, R128.reuse, R140, R64 ;  /* 0x0000008c8040723c */ /* 0x050fe80000041840 */
[C---:B------:R-:W-:Y:S02]  /*59a0*/  FMUL.FTZ R86, R0.reuse, R86 ;  /* 0x0000005600567220 */ /* 0x040fe40000410000 */
[----:B------:R-:W-:Y:S02]  /*59b0*/  FMUL.FTZ R87, R0, R87 ;  /* 0x0000005700577220 */ /* 0x000fe40000410000 */
[C---:B------:R-:W-:Y:S01]  /*59c0*/  HMMA.16816.F32.BF16 R68, R128.reuse, R142, R68 ;  /* 0x0000008e8044723c */ /* 0x040fe20000041844 */
[----:B------:R-:W4:Y:S01]  /*59d0*/  LDSM.16.MT88.4 R140, [R188+0x2100] ;  /* 0x00210000bc8c783b */ /* 0x000f220000004200 */
[----:B------:R-:W-:Y:S02]  /*59e0*/  MUFU.EX2 R228, R228 ;  /* 0x000000e400e47308 */ /* 0x000fe40000000800 */
[C---:B------:R-:W-:Y:S02]  /*59f0*/  FMUL.FTZ R88, R2.reuse, R88 ;  /* 0x0000005802587220 */ /* 0x040fe40000410000 */
[----:B------:R-:W-:Y:S02]  /*5a00*/  FMUL.FTZ R89, R2, R89 ;  /* 0x0000005902597220 */ /* 0x000fe40000410000 */
[C---:B--2---:R-:W-:Y:S04]  /*5a10*/  HMMA.16816.F32.BF16 R72, R128.reuse, R144, R72 ;  /* 0x000000908048723c */ /* 0x044fe80000041848 */
[C---:B------:R-:W-:Y:S02]  /*5a20*/  FMUL.FTZ R90, R0.reuse, R90 ;  /* 0x0000005a005a7220 */ /* 0x040fe40000410000 */
[----:B------:R-:W-:Y:S02]  /*5a30*/  FMUL.FTZ R91, R0, R91 ;  /* 0x0000005b005b7220 */ /* 0x000fe40000410000 */
[C---:B------:R-:W-:Y:S01]  /*5a40*/  HMMA.16816.F32.BF16 R76, R128.reuse, R146, R76 ;  /* 0x00000092804c723c */ /* 0x040fe2000004184c */
[----:B------:R-:W2:Y:S03]  /*5a50*/  LDSM.16.MT88.4 R144, [R192+0x4100] ;  /* 0x00410000c090783b */ /* 0x000ea60000004200 */
[C---:B------:R-:W-:Y:S02]  /*5a60*/  FMUL.FTZ R92, R2.reuse, R92 ;  /* 0x0000005c025c7220 */ /* 0x040fe40000410000 */
[----:B------:R-:W-:Y:S02]  /*5a70*/  FMUL.FTZ R93, R2, R93 ;  /* 0x0000005d025d7220 */ /* 0x000fe40000410000 */
[C---:B------:R-:W-:Y:S01]  /*5a80*/  FMUL.FTZ R94, R0.reuse, R94 ;  /* 0x0000005e005e7220 */ /* 0x040fe20000410000 */
[C---:B-1----:R-:W-:Y:S03]  /*5a90*/  HMMA.16816.F32.BF16 R80, R128.reuse, R136, R80 ;  /* 0x000000888050723c */ /* 0x042fe60000041850 */
[----:B------:R-:W-:Y:S02]  /*5aa0*/  FMUL.FTZ R95, R0, R95 ;  /* 0x0000005f005f7220 */ /* 0x000fe40000410000 */
[C---:B------:R-:W-:Y:S02]  /*5ab0*/  FMUL.FTZ R96, R2.reuse, R96 ;  /* 0x0000006002607220 */ /* 0x040fe40000410000 */
[----:B------:R-:W-:Y:S01]  /*5ac0*/  FMUL.FTZ R97, R2, R97 ;  /* 0x0000006102617220 */ /* 0x000fe20000410000 */
[C---:B------:R-:W-:Y:S01]  /*5ad0*/  HMMA.16816.F32.BF16 R84, R128.reuse, R138, R84 ;  /* 0x0000008a8054723c */ /* 0x040fe20000041854 */
[----:B------:R-:W1:Y:S03]  /*5ae0*/  LDSM.16.MT88.4 R136, [R190+0x4100] ;  /* 0x00410000be88783b */ /* 0x000e660000004200 */
[C---:B------:R-:W-:Y:S02]  /*5af0*/  FMUL.FTZ R98, R0.reuse, R98 ;  /* 0x0000006200627220 */ /* 0x040fe40000410000 */
[----:B------:R-:W-:Y:S02]  /*5b00*/  FMUL.FTZ R99, R0, R99 ;  /* 0x0000006300637220 */ /* 0x000fe40000410000 */
[C---:B----4-:R-:W-:Y:S04]  /*5b10*/  HMMA.16816.F32.BF16 R88, R128.reuse, R140, R88 ;  /* 0x0000008c8058723c */ /* 0x050fe80000041858 */
[C---:B------:R-:W-:Y:S02]  /*5b20*/  FMUL.FTZ R100, R2.reuse, R100 ;  /* 0x0000006402647220 */ /* 0x040fe40000410000 */
[----:B------:R-:W-:Y:S02]  /*5b30*/  FMUL.FTZ R101, R2, R101 ;  /* 0x0000006502657220 */ /* 0x000fe40000410000 */
[C---:B------:R-:W-:Y:S01]  /*5b40*/  HMMA.16816.F32.BF16 R92, R128.reuse, R142, R92 ;  /* 0x0000008e805c723c */ /* 0x040fe2000004185c */
[----:B------:R-:W4:Y:S03]  /*5b50*/  LDSM.16.MT88.4 R140, [R189+0x4100] ;  /* 0x00410000bd8c783b */ /* 0x000f260000004200 */
[C---:B------:R-:W-:Y:S02]  /*5b60*/  FMUL.FTZ R102, R0.reuse, R102 ;  /* 0x0000006600667220 */ /* 0x040fe40000410000 */
[----:B------:R-:W-:Y:S02]  /*5b70*/  FMUL.FTZ R103, R0, R103 ;  /* 0x0000006700677220 */ /* 0x000fe40000410000 */
[C---:B--2---:R-:W-:Y:S04]  /*5b80*/  HMMA.16816.F32.BF16 R96, R128.reuse, R144, R96 ;  /* 0x000000908060723c */ /* 0x044fe80000041860 */
[C---:B------:R-:W-:Y:S02]  /*5b90*/  FMUL.FTZ R104, R2.reuse, R104 ;  /* 0x0000006802687220 */ /* 0x040fe40000410000 */
[----:B------:R-:W-:Y:S02]  /*5ba0*/  FMUL.FTZ R105, R2, R105 ;  /* 0x0000006902697220 */ /* 0x000fe40000410000 */
[C---:B------:R-:W-:Y:S01]  /*5bb0*/  HMMA.16816.F32.BF16 R100, R128.reuse, R146, R100 ;  /* 0x000000928064723c */ /* 0x040fe20000041864 */
[----:B------:R-:W-:Y:S03]  /*5bc0*/  LDSM.16.MT88.4 R144, [R189+0x900] ;  /* 0x00090000bd90783b */ /* 0x000fe60000004200 */
        /* <DEDUP_REMOVED lines=14> */
[----:B------:R-:W-:Y:S01]  /*5cb0*/  FMUL.FTZ R16, R2, R120 ;  /* 0x0000007802107220 */ /* 0x000fe20000410000 */
[----:B------:R-:W-:Y:S03]  /*5cc0*/  F2FP.BF16.PACK_AB R120, R170, R169 ;  /* 0x000000a9aa78723e */ /* 0x000fe600000010ff */
[----:B------:R-:W-:Y:S01]  /*5cd0*/  FMUL.FTZ R17, R2, R121 ;  /* 0x0000007902117220 */ /* 0x000fe20000410000 */
[C---:B------:R-:W-:Y:S01]  /*5ce0*/  HMMA.16816.F32.BF16 R112, R128.reuse, R142, R112 ;  /* 0x0000008e8070723c */ /* 0x040fe20000041870 */
[----:B------:R-:W2:Y:S02]  /*5cf0*/  LDSM.16.MT88.4 R140, [R190+0x900] ;  /* 0x00090000be8c783b */ /* 0x000ea40000004200 */
[----:B------:R-:W-:Y:S01]  /*5d00*/  FMUL.FTZ R18, R0, R122 ;  /* 0x0000007a00127220 */ /* 0x000fe20000410000 */
[----:B---3--:R-:W-:Y:S01]  /*5d10*/  F2FP.BF16.PACK_AB R121, R172, R171 ;  /* 0x000000abac79723e */ /* 0x008fe200000010ff */
[----:B------:R-:W-:Y:S01]  /*5d20*/  FMUL.FTZ R19, R0, R123 ;  /* 0x0000007b00137220 */ /* 0x000fe20000410000 */
[----:B-----5:R-:W-:Y:S01]  /*5d30*/  F2FP.BF16.PACK_AB R122, R174, R173 ;  /* 0x000000adae7a723e */ /* 0x020fe200000010ff */
[----:B------:R-:W-:Y:S01]  /*5d40*/  FMUL.FTZ R116, R2, R116 ;  /* 0x0000007402747220 */ /* 0x000fe20000410000 */
[----:B------:R-:W-:Y:S01]  /*5d50*/  F2FP.BF16.PACK_AB R123, R224, R175 ;  /* 0x000000afe07b723e */ /* 0x000fe200000010ff */
[----:B------:R-:W-:Y:S03]  /*5d60*/  FMUL.FTZ R117, R2, R117 ;  /* 0x0000007502757220 */ /* 0x000fe60000410000 */
[C---:B------:R-:W-:Y:S03]  /*5d70*/  HMMA.16816.F32.BF16 R16, R128.reuse, R124, R16 ;  /* 0x0000007c8010723c */ /* 0x040fe60000041810 */
[C---:B------:R-:W-:Y:S02]  /*5d80*/  FMUL.FTZ R118, R0.reuse, R118 ;  /* 0x0000007600767220 */ /* 0x040fe40000410000 */
[----:B------:R-:W-:Y:S02]  /*5d90*/  FMUL.FTZ R119, R0, R119 ;  /* 0x0000007700777220 */ /* 0x000fe40000410000 */
[----:B------:R-:W-:Y:S02]  /*5da0*/  FFMA.FTZ R164, R2, R225, R164 ;  /* 0x000000e102a47223 */ /* 0x000fe400000100a4 */
[----:B------:R-:W-:Y:S03]  /*5db0*/  FFMA.FTZ R135, R0, R221, R135 ;  /* 0x000000dd00877223 */ /* 0x000fe60000010087 */
[----:B------:R-:W-:Y:S01]  /*5dc0*/  HMMA.16816.F32.BF16 R116, R128, R126, R116 ;  /* 0x0000007e8074723c */ /* 0x000fe20000041874 */
[----:B------:R-:W3:Y:S02]  /*5dd0*/  LDSM.16.MT88.4 R124, [R188+0x2900] ;  /* 0x00290000bc7c783b */ /* 0x000ee40000004200 */
[----:B------:R-:W-:Y:S02]  /*5de0*/  FADD.FTZ R164, R165, R164 ;  /* 0x000000a4a5a47221 */ /* 0x000fe40000010000 */
[----:B------:R-:W-:Y:S02]  /*5df0*/  FADD.FTZ R135, R166, R135 ;  /* 0x00000087a6877221 */ /* 0x000fe40000010000 */
[----:B------:R-:W-:Y:S01]  /*5e00*/  FADD.FTZ R5, R5, R164 ;  /* 0x000000a405057221 */ /* 0x000fe20000010000 */
[C---:B-1----:R-:W-:Y:S01]  /*5e10*/  HMMA.16816.F32.BF16 R8, R120.reuse, R136, R8 ;  /* 0x000000887808723c */ /* 0x042fe20000041808 */
[----:B------:R-:W1:Y:S04]  /*5e20*/  LDSM.16.MT88.4 R128, [R192+0x4900] ;  /* 0x00490000c080783b */ /* 0x000e680000004200 */
[----:B------:R-:W-:Y:S02]  /*5e30*/  FADD.FTZ R0, R6, R135 ;  /* 0x0000008706007221 */ /* 0x000fe40000010000 */
[----:B------:R-:W-:Y:S01]  /*5e40*/  FADD.FTZ R134, R134, R5 ;  /* 0x0000000586867221 */ /* 0x000fe20000010000 */
[C---:B------:R-:W-:Y:S01]  /*5e50*/  HMMA.16816.F32.BF16 R36, R120.reuse, R138, R36 ;  /* 0x0000008a7824723c */ /* 0x040fe20000041824 */
[----:B------:R-:W4:Y:S03]  /*5e60*/  LDSM.16.MT88.4 R136, [R190+0x4900] ;  /* 0x00490000be88783b */ /* 0x000f260000004200 */
[----:B------:R-:W-:Y:S02]  /*5e70*/  FADD.FTZ R0, R7, R0 ;  /* 0x0000000007007221 */ /* 0x000fe40000010000 */
[----:B------:R-:W-:Y:S02]  /*5e80*/  FADD.FTZ R169, R169, R134 ;  /* 0x00000086a9a97221 */ /* 0x000fe40000010000 */
[C---:B--2---:R-:W-:Y:S04]  /*5e90*/  HMMA.16816.F32.BF16 R40, R120.reuse, R140, R40 ;  /* 0x0000008c7828723c */ /* 0x044fe80000041828 */
[----:B------:R-:W-:Y:S01]  /*5ea0*/  FADD.FTZ R171, R171, R0 ;  /* 0x00000000abab7221 */ /* 0x000fe20000010000 */
[----:B------:R-:W-:Y:S01]  /*5eb0*/  MOV R0, R3 ;  /* 0x0000000300007202 */ /* 0x000fe20000000f00 */
[----:B------:R-:W-:Y:S02]  /*5ec0*/  FADD.FTZ R170, R170, R169 ;  /* 0x000000a9aaaa7221 */ /* 0x000fe40000010000 */
[C---:B------:R-:W-:Y:S01]  /*5ed0*/  HMMA.16816.F32.BF16 R44, R120.reuse, R142, R44 ;  /* 0x0000008e782c723c */ /* 0x040fe2000004182c */
[----:B------:R-:W2:Y:S03]  /*5ee0*/  LDSM.16.MT88.4 R140, [R189+0x4900] ;  /* 0x00490000bd8c783b */ /* 0x000ea60000004200 */
[----:B------:R-:W-:Y:S02]  /*5ef0*/  FADD.FTZ R172, R172, R171 ;  /* 0x000000abacac7221 */ /* 0x000fe40000010000 */
[----:B------:R-:W-:Y:S02]  /*5f00*/  FADD.FTZ R5, R173, R170 ;  /* 0x000000aaad057221 */ /* 0x000fe40000010000 */
[C---:B------:R-:W-:Y:S04]  /*5f10*/  HMMA.16816.F32.BF16 R48, R120.reuse, R144, R48 ;  /* 0x000000907830723c */ /* 0x040fe80000041830 */
[----:B------:R-:W-:Y:S02]  /*5f20*/  FADD.FTZ R7, R175, R172 ;  /* 0x000000acaf077221 */ /* 0x000fe40000010000 */
[----:B------:R-:W-:Y:S02]  /*5f30*/  FADD.FTZ R5, R174, R5 ;  /* 0x00000005ae057221 */ /* 0x000fe40000010000 */
[C---:B------:R-:W-:Y:S01]  /*5f40*/  HMMA.16816.F32.BF16 R52, R120.reuse, R146, R52 ;  /* 0x000000927834723c */ /* 0x040fe20000041834 */
[----:B------:R-:W-:Y:S03]  /*5f50*/  LDSM.16.MT88.4 R144, [R189+0x3900] ;  /* 0x00390000bd90783b */ /* 0x000fe60000004200 */
[----:B------:R-:W-:Y:S04]  /*5f60*/  FADD.FTZ R7, R224, R7 ;  /* 0x00000007e0077221 */ /* 0x000fe80000010000 */
[C---:B------:R-:W-:Y:S08]  /*5f70*/  HMMA.16816.F32.BF16 R56, R120.reuse, R148, R56 ;  /* 0x000000947838723c */ /* 0x040ff00000041838 */
[C---:B------:R-:W-:Y:S01]  /*5f80*/  HMMA.16816.F32.BF16 R60, R120.reuse, R150, R60 ;  /* 0x00000096783c723c */ /* 0x040fe2000004183c */
[----:B------:R-:W-:Y:S07]  /*5f90*/  LDSM.16.MT88.4 R148, [R188+0x3900] ;  /* 0x00390000bc94783b */ /* 0x000fee0000004200 */
[C---:B------:R-:W-:Y:S07]  /*5fa0*/  HMMA.16816.F32.BF16 R64, R120.reuse, R152, R64 ;  /* 0x000000987840723c */ /* 0x040fee0000041840 */
[--C-:B------:R-:W-:Y:S01]  /*5fb0*/  FFMA.FTZ R152, R20, c[0x0][0x2d0], -R168.reuse ;  /* 0x0000b40014987a23 */ /* 0x100fe200000108a8 */
[C---:B------:R-:W-:Y:S04]  /*5fc0*/  HMMA.16816.F32.BF16 R68, R120.reuse, R154, R68 ;  /* 0x0000009a7844723c */ /* 0x040fe80000041844 */
[--C-:B------:R-:W-:Y:S01]  /*5fd0*/  FFMA.FTZ R153, R21, c[0x0][0x2d0], -R168.reuse ;  /* 0x0000b40015997a23 */ /* 0x100fe200000108a8 */
[----:B------:R-:W-:Y:S02]  /*5fe0*/  MUFU.EX2 R152, R152 ;  /* 0x0000009800987308 */ /* 0x000fe40000000800 */
[--C-:B------:R-:W-:Y:S01]  /*5ff0*/  FFMA.FTZ R154, R22, c[0x0][0x2d0], -R167.reuse ;  /* 0x0000b400169a7a23 */ /* 0x100fe200000108a7 */
[C---:B------:R-:W-:Y:S04]  /*6000*/  HMMA.16816.F32.BF16 R72, R120.reuse, R156, R72 ;  /* 0x0000009c7848723c */ /* 0x040fe80000041848 */
[--C-:B------:R-:W-:Y:S02]  /*6010*/  FFMA.FTZ R155, R23, c[0x0][0x2d0], -R167.reuse ;  /* 0x0000b400179b7a23 */ /* 0x100fe400000108a7 */
[----:B------:R-:W5:Y:S01]  /*6020*/  LDSM.16.MT88.4 R20, [R188+0x4900] ;  /* 0x00490000bc14783b */ /* 0x000f620000004200 */
[--C-:B------:R-:W-:Y:S01]  /*6030*/  FFMA.FTZ R156, R24, c[0x0][0x2d0], -R168.reuse ;  /* 0x0000b400189c7a23 */ /* 0x100fe200000108a8 */
[C---:B------:R-:W-:Y:S01]  /*6040*/  HMMA.16816.F32.BF16 R76, R120.reuse, R158, R76 ;  /* 0x0000009e784c723c */ /* 0x040fe2000004184c */
[----:B------:R-:W1:Y:S03]  /*6050*/  MUFU.EX2 R153, R153 ;  /* 0x0000009900997308 */ /* 0x000e660000000800 */
[--C-:B------:R-:W-:Y:S03]  /*6060*/  FFMA.FTZ R157, R25, c[0x0][0x2d0], -R168.reuse ;  /* 0x0000b400199d7a23 */ /* 0x100fe600000108a8 */
[--C-:B------:R-:W-:Y:S01]  /*6070*/  FFMA.FTZ R158, R26, c[0x0][0x2d0], -R167.reuse ;  /* 0x0000b4001a9e7a23 */ /* 0x100fe200000108a7 */
[C---:B------:R-:W-:Y:S03]  /*6080*/  HMMA.16816.F32.BF16 R80, R120.reuse, R160, R80 ;  /* 0x000000a07850723c */ /* 0x040fe60000041850 */
[----:B------:R-:W-:Y:S01]  /*6090*/  MUFU.EX2 R154, R154 ;  /* 0x0000009a009a7308 */ /* 0x000fe20000000800 */
[--C-:B------:R-:W-:Y:S02]  /*60a0*/  FFMA.FTZ R159, R27, c[0x0][0x2d0], -R167.reuse ;  /* 0x0000b4001b9f7a23 */ /* 0x100fe400000108a7 */
[----:B------:R-:W-:Y:S01]  /*60b0*/  LDSM.16.MT88.4 R24, [R190+0x1100] ;  /* 0x00110000be18783b */ /* 0x000fe20000004200 */
[--C-:B------:R-:W-:Y:S01]  /*60c0*/  FFMA.FTZ R160, R28, c[0x0][0x2d0], -R168.reuse ;  /* 0x0000b4001ca07a23 */ /* 0x100fe200000108a8 */
[C---:B------:R-:W-:Y:S04]  /*60d0*/  HMMA.16816.F32.BF16 R84, R120.reuse, R162, R84 ;  /* 0x000000a27854723c */ /* 0x040fe80000041854 */
[--C-:B------:R-:W-:Y:S01]  /*60e0*/  FFMA.FTZ R161, R29, c[0x0][0x2d0], -R168.reuse ;  /* 0x0000b4001da17a23 */ /* 0x100fe200000108a8 */
[----:B------:R-:W2:Y:S01]  /*60f0*/  MUFU.EX2 R155, R155 ;  /* 0x0000009b009b7308 */ /* 0x000ea20000000800 */
[----:B------:R-:W-:Y:S02]  /*6100*/  FFMA.FTZ R168, R33, c[0x0][0x2d0], -R168 ;  /* 0x0000b40021a87a23 */ /* 0x000fe400000108a8 */
[C---:B---3--:R-:W-:Y:S04]  /*6110*/  HMMA.16816.F32.BF16 R88, R120.reuse, R124, R88 ;  /* 0x0000007c7858723c */ /* 0x048fe80000041858 */
[--C-:B------:R-:W-:Y:S02]  /*6120*/  FFMA.FTZ R162, R30, c[0x0][0x2d0], -R167.reuse ;  /* 0x0000b4001ea27a23 */ /* 0x100fe400000108a7 */
[--C-:B------:R-:W-:Y:S01]  /*6130*/  FFMA.FTZ R163, R31, c[0x0][0x2d0], -R167.reuse ;  /* 0x0000b4001fa37a23 */ /* 0x100fe200000108a7 */
[----:B------:R-:W-:Y:S01]  /*6140*/  MUFU.EX2 R156, R156 ;  /* 0x0000009c009c7308 */ /* 0x000fe20000000800 */
[C---:B------:R-:W-:Y:S01]  /*6150*/  HMMA.16816.F32.BF16 R92, R120.reuse, R126, R92 ;  /* 0x0000007e785c723c */ /* 0x040fe2000004185c */
[----:B------:R-:W3:Y:S03]  /*6160*/  LDSM.16.MT88.4 R124, [R192+0x1100] ;  /* 0x00110000c07c783b */ /* 0x000ee60000004200 */
[----:B------:R-:W-:Y:S04]  /*6170*/  FFMA.FTZ R167, R35, c[0x0][0x2d0], -R167 ;  /* 0x0000b40023a77a23 */ /* 0x000fe800000108a7 */
[C---:B-1----:R-:W-:Y:S01]  /*6180*/  HMMA.16816.F32.BF16 R96, R120.reuse, R128, R96 ;  /* 0x000000807860723c */ /* 0x042fe20000041860 */
[----:B------:R-:W-:Y:S01]  /*6190*/  LDSM.16.MT88.4 R28, [R192+0x1900] ;  /* 0x00190000c01c783b */ /* 0x000fe20000004200 */
[----:B------:R-:W1:Y:S06]  /*61a0*/  MUFU.EX2 R157, R157 ;  /* 0x0000009d009d7308 */ /* 0x000e6c0000000800 */
[C---:B------:R-:W-:Y:S01]  /*61b0*/  HMMA.16816.F32.BF16 R100, R120.reuse, R130, R100 ;  /* 0x000000827864723c */ /* 0x040fe20000041864 */
[----:B------:R-:W1:Y:S03]  /*61c0*/  LDSM.16.MT88.4 R128, [R189+0x1100] ;  /* 0x00110000bd80783b */ /* 0x000e660000004200 */
[----:B------:R-:W-:Y:S04]  /*61d0*/  MUFU.EX2 R158, R158 ;  /* 0x0000009e009e7308 */ /* 0x000fe80000000800 */
[C---:B----4-:R-:W-:Y:S01]  /*61e0*/  HMMA.16816.F32.BF16 R12, R120.reuse, R136, R12 ;  /* 0x00000088780c723c */ /* 0x050fe2000004180c */
[----:B------:R-:W-:Y:S05]  /*61f0*/  LDSM.16.MT88.4 R32, [R188+0x1900] ;  /* 0x00190000bc20783b */ /* 0x000fea0000004200 */
[----:B------:R-:W4:Y:S02]  /*6200*/  MUFU.EX2 R159, R159 ;  /* 0x0000009f009f7308 */ /* 0x000f240000000800 */
[C---:B------:R-:W-:Y:S01]  /*6210*/  HMMA.16816.F32.BF16 R104, R120.reuse, R138, R104 ;  /* 0x0000008a7868723c */ /* 0x040fe20000041868 */
[----:B------:R-:W3:Y:S07]  /*6220*/  LDSM.16.MT88.4 R136, [R188+0x1100] ;  /* 0x00110000bc88783b */ /* 0x000eee0000004200 */
[C---:B--2---:R-:W-:Y:S01]  /*6230*/  HMMA.16816.F32.BF16 R108, R120.reuse, R140, R108 ;  /* 0x0000008c786c723c */ /* 0x044fe2000004186c */
[----:B------:R-:W-:Y:S07]  /*6240*/  MUFU.EX2 R160, R160 ;  /* 0x000000a000a07308 */ /* 0x000fee0000000800 */
[C---:B------:R-:W-:Y:S01]  /*6250*/  HMMA.16816.F32.BF16 R112, R120.reuse, R142, R112 ;  /* 0x0000008e7870723c */ /* 0x040fe20000041870 */
[----:B------:R-:W-:Y:S02]  /*6260*/  LDSM.16.MT88.4 R140, [R190+0x3100] ;  /* 0x00310000be8c783b */ /* 0x000fe40000004200 */
[----:B------:R-:W2:Y:S05]  /*6270*/  MUFU.EX2 R161, R161 ;  /* 0x000000a100a17308 */ /* 0x000eaa0000000800 */
[C---:B-----5:R-:W-:Y:S05]  /*6280*/  HMMA.16816.F32.BF16 R16, R120.reuse, R20, R16 ;  /* 0x000000147810723c */ /* 0x060fea0000041810 */
[----:B------:R-:W-:Y:S02]  /*6290*/  MUFU.EX2 R162, R162 ;  /* 0x000000a200a27308 */ /* 0x000fe40000000800 */
[----:B------:R-:W-:Y:S01]  /*62a0*/  F2FP.BF16.PACK_AB R20, R153, R152 ;  /* 0x000000989914723e */ /* 0x000fe200000010ff */
[----:B------:R-:W-:Y:S01]  /*62b0*/  HMMA.16816.F32.BF16 R116, R120, R22, R116 ;  /* 0x000000167874723c */ /* 0x000fe20000041874 */
[----:B------:R-:W5:Y:S03]  /*62c0*/  LDSM.16.MT88.4 R120, [R192+0x3100] ;  /* 0x00310000c078783b */ /* 0x000f660000004200 */
[----:B------:R-:W-:Y:S01]  /*62d0*/  F2FP.BF16.PACK_AB R21, R155, R154 ;  /* 0x0000009a9b15723e */ /* 0x000fe200000010ff */
[----:B------:R-:W-:Y:S02]  /*62e0*/  FADD.FTZ R152, R152, R5 ;  /* 0x0000000598987221 */ /* 0x000fe40000010000 */
[----:B-1----:R-:W-:Y:S01]  /*62f0*/  F2FP.BF16.PACK_AB R22, R157, R156 ;  /* 0x0000009c9d16723e */ /* 0x002fe200000010ff */
[----:B------:R-:W1:Y:S01]  /*6300*/  MUFU.EX2 R163, R163 ;  /* 0x000000a300a37308 */ /* 0x000e620000000800 */
[----:B----4-:R-:W-:Y:S03]  /*6310*/  F2FP.BF16.PACK_AB R23, R159, R158 ;  /* 0x0000009e9f17723e */ /* 0x010fe600000010ff */
[----:B------:R-:W-:Y:S02]  /*6320*/  FADD.FTZ R154, R154, R7 ;  /* 0x000000079a9a7221 */ /* 0x000fe40000010000 */
[----:B------:R-:W-:Y:S02]  /*6330*/  FADD.FTZ R153, R153, R152 ;  /* 0x0000009899997221 */ /* 0x000fe40000010000 */
[C---:B---3--:R-:W-:Y:S02]  /*6340*/  HMMA.16816.F32.BF16 R8, R20.reuse, R124, R8 ;  /* 0x0000007c1408723c */ /* 0x048fe40000041808 */
[----:B------:R-:W3:Y:S03]  /*6350*/  MUFU.EX2 R227, R168 ;  /* 0x000000a800e37308 */ /* 0x000ee60000000800 */
[----:B------:R-:W-:Y:S02]  /*6360*/  FADD.FTZ R155, R155, R154 ;  /* 0x0000009a9b9b7221 */ /* 0x000fe40000010000 */
[----:B------:R-:W-:Y:S01]  /*6370*/  FADD.FTZ R156, R156, R153 ;  /* 0x000000999c9c7221 */ /* 0x000fe20000010000 */
[C---:B------:R-:W-:Y:S01]  /*6380*/  HMMA.16816.F32.BF16 R36, R20.reuse, R126, R36 ;  /* 0x0000007e1424723c */ /* 0x040fe20000041824 */
[----:B------:R-:W4:Y:S03]  /*6390*/  LDSM.16.MT88.4 R124, [R189+0x3100] ;  /* 0x00310000bd7c783b */ /* 0x000f260000004200 */
[----:B------:R-:W1:Y:S01]  /*63a0*/  MUFU.EX2 R167, R167 ;  /* 0x000000a700a77308 */ /* 0x000e620000000800 */
[----:B------:R-:W-:Y:S02]  /*63b0*/  FADD.FTZ R158, R158, R155 ;  /* 0x0000009b9e9e7221 */ /* 0x000fe40000010000 */
[----:B------:R-:W-:Y:S01]  /*63c0*/  FADD.FTZ R157, R157, R156 ;  /* 0x0000009c9d9d7221 */ /* 0x000fe20000010000 */
[C---:B------:R-:W-:Y:S04]  /*63d0*/  HMMA.16816.F32.BF16 R40, R20.reuse, R24, R40 ;  /* 0x000000181428723c */ /* 0x040fe80000041828 */
[----:B------:R-:W-:Y:S04]  /*63e0*/  FADD.FTZ R159, R159, R158 ;  /* 0x0000009e9f9f7221 */ /* 0x000fe80000010000 */
[C---:B------:R-:W-:Y:S01]  /*63f0*/  HMMA.16816.F32.BF16 R44, R20.reuse, R26, R44 ;  /* 0x0000001a142c723c */ /* 0x040fe2000004182c */
[----:B------:R-:W1:Y:S07]  /*6400*/  LDSM.16.MT88.4 R24, [R188+0x3100] ;  /* 0x00310000bc18783b */ /* 0x000e6e0000004200 */
[C---:B------:R-:W-:Y:S08]  /*6410*/  HMMA.16816.F32.BF16 R48, R20.reuse, R128, R48 ;  /* 0x000000801430723c */ /* 0x040ff00000041830 */
[C---:B------:R-:W-:Y:S01]  /*6420*/  HMMA.16816.F32.BF16 R52, R20.reuse, R130, R52 ;  /* 0x000000821434723c */ /* 0x040fe20000041834 */
[----:B------:R-:W1:Y:S07]  /*6430*/  LDSM.16.MT88.4 R128, [R192+0x5100] ;  /* 0x00510000c080783b */ /* 0x000e6e0000004200 */
[C---:B------:R-:W-:Y:S08]  /*6440*/  HMMA.16816.F32.BF16 R56, R20.reuse, R136, R56 ;  /* 0x000000881438723c */ /* 0x040ff00000041838 */
[C---:B------:R-:W-:Y:S01]  /*6450*/  HMMA.16816.F32.BF16 R60, R20.reuse, R138, R60 ;  /* 0x0000008a143c723c */ /* 0x040fe2000004183c */
[----:B------:R-:W-:Y:S07]  /*6460*/  LDSM.16.MT88.4 R136, [R189+0x1900] ;  /* 0x00190000bd88783b */ /* 0x000fee0000004200 */
[C---:B-----5:R-:W-:Y:S08]  /*6470*/  HMMA.16816.F32.BF16 R64, R20.reuse, R120, R64 ;  /* 0x000000781440723c */ /* 0x060ff00000041840 */
[C---:B------:R-:W-:Y:S01]  /*6480*/  HMMA.16816.F32.BF16 R68, R20.reuse, R122, R68 ;  /* 0x0000007a1444723c */ /* 0x040fe20000041844 */
[----:B------:R-:W5:Y:S07]  /*6490*/  LDSM.16.MT88.4 R120, [R190+0x5100] ;  /* 0x00510000be78783b */ /* 0x000f6e0000004200 */
[C---:B------:R-:W-:Y:S08]  /*64a0*/  HMMA.16816.F32.BF16 R72, R20.reuse, R140, R72 ;  /* 0x0000008c1448723c */ /* 0x040ff00000041848 */
[C---:B------:R-:W-:Y:S01]  /*64b0*/  HMMA.16816.F32.BF16 R76, R20.reuse, R142, R76 ;  /* 0x0000008e144c723c */ /* 0x040fe2000004184c */
[----:B------:R-:W-:Y:S07]  /*64c0*/  LDSM.16.MT88.4 R140, [R190+0x3900] ;  /* 0x00390000be8c783b */ /* 0x000fee0000004200 */
[C---:B----4-:R-:W-:Y:S08]  /*64d0*/  HMMA.16816.F32.BF16 R80, R20.reuse, R124, R80 ;  /* 0x0000007c1450723c */ /* 0x050ff00000041850 */
[C---:B------:R-:W-:Y:S01]  /*64e0*/  HMMA.16816.F32.BF16 R84, R20.reuse, R126, R84 ;  /* 0x0000007e1454723c */ /* 0x040fe20000041854 */
[----:B------:R-:W4:Y:S07]  /*64f0*/  LDSM.16.MT88.4 R124, [R189+0x5100] ;  /* 0x00510000bd7c783b */ /* 0x000f2e0000004200 */
[C---:B-1----:R-:W-:Y:S08]  /*6500*/  HMMA.16816.F32.BF16 R88, R20.reuse, R24, R88 ;  /* 0x000000181458723c */ /* 0x042ff00000041858 */
[C---:B------:R-:W-:Y:S01]  /*6510*/  HMMA.16816.F32.BF16 R92, R20.reuse, R26, R92 ;  /* 0x0000001a145c723c */ /* 0x040fe2000004185c */
[----:B------:R-:W1:Y:S07]  /*6520*/  LDSM.16.MT88.4 R24, [R188+0x5100] ;  /* 0x00510000bc18783b */ /* 0x000e6e0000004200 */
[C---:B------:R-:W-:Y:S08]  /*6530*/  HMMA.16816.F32.BF16 R96, R20.reuse, R128, R96 ;  /* 0x000000801460723c */ /* 0x040ff00000041860 */
[C---:B------:R-:W-:Y:S08]  /*6540*/  HMMA.16816.F32.BF16 R100, R20.reuse, R130, R100 ;  /* 0x000000821464723c */ /* 0x040ff00000041864 */
[C---:B-----5:R-:W-:Y:S08]  /*6550*/  HMMA.16816.F32.BF16 R12, R20.reuse, R120, R12 ;  /* 0x00000078140c723c */ /* 0x060ff0000004180c */
[C---:B------:R-:W-:Y:S01]  /*6560*/  HMMA.16816.F32.BF16 R104, R20.reuse, R122, R104 ;  /* 0x0000007a1468723c */ /* 0x040fe20000041868 */
[----:B------:R-:W5:Y:S07]  /*6570*/  LDSM.16.MT88.4 R120, [R190+0x1900] ;  /* 0x00190000be78783b */ /* 0x000f6e0000004200 */
[C---:B----4-:R-:W-:Y:S08]  /*6580*/  HMMA.16816.F32.BF16 R108, R20.reuse, R124, R108 ;  /* 0x0000007c146c723c */ /* 0x050ff0000004186c */
[C---:B------:R-:W-:Y:S01]  /*6590*/  HMMA.16816.F32.BF16 R112, R20.reuse, R126, R112 ;  /* 0x0000007e1470723c */ /* 0x040fe20000041870 */
[----:B------:R-:W4:Y:S07]  /*65a0*/  LDSM.16.MT88.4 R124, [R192+0x3900] ;  /* 0x00390000c07c783b */ /* 0x000f2e0000004200 */
[C---:B-1----:R-:W-:Y:S08]  /*65b0*/  HMMA.16816.F32.BF16 R16, R20.reuse, R24, R16 ;  /* 0x000000181410723c */ /* 0x042ff00000041810 */
[----:B------:R-:W-:Y:S01]  /*65c0*/  HMMA.16816.F32.BF16 R116, R20, R26, R116 ;  /* 0x0000001a1474723c */ /* 0x000fe20000041874 */
[----:B------:R-:W1:Y:S06]  /*65d0*/  LDSM.16.MT88.4 R24, [R192+0x5900] ;  /* 0x00590000c018783b */ /* 0x000e6c0000004200 */
[----:B--2---:R-:W-:Y:S01]  /*65e0*/  F2FP.BF16.PACK_AB R20, R161, R160 ;  /* 0x000000a0a114723e */ /* 0x004fe200000010ff */
[----:B------:R-:W-:Y:S01]  /*65f0*/  FADD.FTZ R160, R160, R157 ;  /* 0x0000009da0a07221 */ /* 0x000fe20000010000 */
[----:B------:R-:W-:Y:S03]  /*6600*/  F2FP.BF16.PACK_AB R21, R163, R162 ;  /* 0x000000a2a315723e */ /* 0x000fe600000010ff */
[----:B---3--:R-:W-:Y:S01]  /*6610*/  F2FP.BF16.PACK_AB R22, R227, R226 ;  /* 0x000000e2e316723e */ /* 0x008fe200000010ff */
[----:B------:R-:W-:Y:S01]  /*6620*/  FADD.FTZ R162, R162, R159 ;  /* 0x0000009fa2a27221 */ /* 0x000fe20000010000 */
[----:B------:R-:W-:Y:S01]  /*6630*/  F2FP.BF16.PACK_AB R23, R167, R228 ;  /* 0x000000e4a717723e */ /* 0x000fe200000010ff */
[----:B------:R-:W-:Y:S02]  /*6640*/  FADD.FTZ R161, R161, R160 ;  /* 0x000000a0a1a17221 */ /* 0x000fe40000010000 */
[----:B------:R-:W-:Y:S02]  /*6650*/  FADD.FTZ R163, R163, R162 ;  /* 0x000000a2a3a37221 */ /* 0x000fe40000010000 */
[----:B------:R-:W-:Y:S02]  /*6660*/  FADD.FTZ R226, R226, R161 ;  /* 0x000000a1e2e27221 */ /* 0x000fe40000010000 */
[C---:B------:R-:W-:Y:S01]  /*6670*/  HMMA.16816.F32.BF16 R128, R20.reuse, R28, R8 ;  /* 0x0000001c1480723c */ /* 0x040fe20000041808 */
[----:B------:R-:W2:Y:S02]  /*6680*/  LDSM.16.MT88.4 R8, [R190+0x5900] ;  /* 0x00590000be08783b */ /* 0x000ea40000004200 */
[----:B------:R-:W-:Y:S02]  /*6690*/  FADD.FTZ R228, R228, R163 ;  /* 0x000000a3e4e47221 */ /* 0x000fe40000010000 */
[----:B------:R-:W-:Y:S02]  /*66a0*/  FADD.FTZ R225, R227, R226 ;  /* 0x000000e2e3e17221 */ /* 0x000fe40000010000 */
[----:B------:R-:W-:Y:S01]  /*66b0*/  FADD.FTZ R221, R167, R228 ;  /* 0x000000e4a7dd7221 */ /* 0x000fe20000010000 */
[C---:B------:R-:W-:Y:S01]  /*66c0*/  HMMA.16816.F32.BF16 R36, R20.reuse, R30, R36 ;  /* 0x0000001e1424723c */ /* 0x040fe20000041824 */
[----:B------:R-:W3:Y:S07]  /*66d0*/  LDSM.16.MT88.4 R28, [R189+0x5900] ;  /* 0x00590000bd1c783b */ /* 0x000eee0000004200 */
[C---:B-----5:R-:W-:Y:S08]  /*66e0*/  HMMA.16816.F32.BF16 R40, R20.reuse, R120, R40 ;  /* 0x000000781428723c */ /* 0x060ff00000041828 */
[C---:B------:R-:W-:Y:S08]  /*66f0*/  HMMA.16816.F32.BF16 R44, R20.reuse, R122, R44 ;  /* 0x0000007a142c723c */ /* 0x040ff0000004182c */
[C---:B------:R-:W-:Y:S08]  /*6700*/  HMMA.16816.F32.BF16 R48, R20.reuse, R136, R48 ;  /* 0x000000881430723c */ /* 0x040ff00000041830 */
[C---:B------:R-:W-:Y:S08]  /*6710*/  HMMA.16816.F32.BF16 R52, R20.reuse, R138, R52 ;  /* 0x0000008a1434723c */ /* 0x040ff00000041834 */
[C---:B------:R-:W-:Y:S08]  /*6720*/  HMMA.16816.F32.BF16 R56, R20.reuse, R32, R56 ;  /* 0x000000201438723c */ /* 0x040ff00000041838 */
[C---:B------:R-:W-:Y:S08]  /*6730*/  HMMA.16816.F32.BF16 R60, R20.reuse, R34, R60 ;  /* 0x00000022143c723c */ /* 0x040ff0000004183c */
[C---:B----4-:R-:W-:Y:S08]  /*6740*/  HMMA.16816.F32.BF16 R64, R20.reuse, R124, R64 ;  /* 0x0000007c1440723c */ /* 0x050ff00000041840 */
[C---:B------:R-:W-:Y:S08]  /*6750*/  HMMA.16816.F32.BF16 R68, R20.reuse, R126, R68 ;  /* 0x0000007e1444723c */ /* 0x040ff00000041844 */
[C---:B------:R-:W-:Y:S08]  /*6760*/  HMMA.16816.F32.BF16 R72, R20.reuse, R140, R72 ;  /* 0x0000008c1448723c */ /* 0x040ff00000041848 */
[C---:B------:R-:W-:Y:S08]  /*6770*/  HMMA.16816.F32.BF16 R76, R20.reuse, R142, R76 ;  /* 0x0000008e144c723c */ /* 0x040ff0000004184c */
[C---:B------:R-:W-:Y:S08]  /*6780*/  HMMA.16816.F32.BF16 R80, R20.reuse, R144, R80 ;  /* 0x000000901450723c */ /* 0x040ff00000041850 */
[C---:B------:R-:W-:Y:S08]  /*6790*/  HMMA.16816.F32.BF16 R84, R20.reuse, R146, R84 ;  /* 0x000000921454723c */ /* 0x040ff00000041854 */
[C---:B------:R-:W-:Y:S08]  /*67a0*/  HMMA.16816.F32.BF16 R88, R20.reuse, R148, R88 ;  /* 0x000000941458723c */ /* 0x040ff00000041858 */
[C---:B------:R-:W-:Y:S08]  /*67b0*/  HMMA.16816.F32.BF16 R92, R20.reuse, R150, R92 ;  /* 0x00000096145c723c */ /* 0x040ff0000004185c */
[C---:B-1----:R-:W-:Y:S08]  /*67c0*/  HMMA.16816.F32.BF16 R96, R20.reuse, R24, R96 ;  /* 0x000000181460723c */ /* 0x042ff00000041860 */
[C---:B------:R-:W-:Y:S01]  /*67d0*/  HMMA.16816.F32.BF16 R100, R20.reuse, R26, R100 ;  /* 0x0000001a1464723c */ /* 0x040fe20000041864 */
[----:B------:R-:W1:Y:S07]  /*67e0*/  LDSM.16.MT88.4 R24, [R188+0x5900] ;  /* 0x00590000bc18783b */ /* 0x000e6e0000004200 */
[C---:B--2---:R-:W-:Y:S08]  /*67f0*/  HMMA.16816.F32.BF16 R124, R20.reuse, R8, R12 ;  /* 0x00000008147c723c */ /* 0x044ff0000004180c */
[C---:B------:R-:W-:Y:S08]  /*6800*/  HMMA.16816.F32.BF16 R104, R20.reuse, R10, R104 ;  /* 0x0000000a1468723c */ /* 0x040ff00000041868 */
[C---:B---3--:R-:W-:Y:S08]  /*6810*/  HMMA.16816.F32.BF16 R108, R20.reuse, R28, R108 ;  /* 0x0000001c146c723c */ /* 0x048ff0000004186c */
[C---:B------:R-:W-:Y:S08]  /*6820*/  HMMA.16816.F32.BF16 R112, R20.reuse, R30, R112 ;  /* 0x0000001e1470723c */ /* 0x040ff00000041870 */
[C---:B-1----:R-:W-:Y:S08]  /*6830*/  HMMA.16816.F32.BF16 R120, R20.reuse, R24, R16 ;  /* 0x000000181478723c */ /* 0x042ff00000041810 */
[----:B------:R-:W-:Y:S01]  /*6840*/  HMMA.16816.F32.BF16 R116, R20, R26, R116 ;  /* 0x0000001a1474723c */ /* 0x000fe20000041874 */
[----:B------:R-:W-:-:S07]  /*6850*/  @P0 BRA `(.L_x_3) ;  /* 0xffffd9d000000947 */ /* 0x000fce000383ffff */
.L_x_2:
[----:B------:R-:W1:Y:S01]  /*6860*/  SHFL.BFLY PT, R0, R221, 0x2, 0x1f ;  /* 0x0c401f00dd007f89 */ /* 0x000e6200000e0000 */
[----:B------:R-:W-:Y:S01]  /*6870*/  MOV R5, c[0x0][0x4e8] ;  /* 0x00013a0000057a02 */ /* 0x000fe20000000f00 */
[----:B------:R-:W2:Y:S01]  /*6880*/  S2UR UR7, SR_CTAID.Y ;  /* 0x00000000000779c3 */ /* 0x000ea20000002600 */
[----:B------:R-:W-:Y:S01]  /*6890*/  MOV R6, R204 ;  /* 0x000000cc00067202 */ /* 0x000fe20000000f00 */
[----:B------:R-:W3:Y:S01]  /*68a0*/  SHFL.BFLY PT, R2, R225, 0x2, 0x1f ;  /* 0x0c401f00e1027f89 */ /* 0x000ee200000e0000 */
[C---:B------:R-:W-:Y:S01]  /*68b0*/  ISETP.NE.AND P4, PT, R5.reuse, 0x1, PT ;  /* 0x000000010500780c */ /* 0x040fe20003f85270 */
[----:B------:R-:W-:Y:S01]  /*68c0*/  IMAD R19, R5, c[0x0][0x388], RZ ;  /* 0x0000e20005137a24 */ /* 0x000fe200078e02ff */
[----:B------:R-:W-:Y:S01]  /*68d0*/  ULDC.64 UR4, c[0x0][0x490] ;  /* 0x0001240000047ab9 */ /* 0x000fe20000000a00 */
[----:B------:R-:W4:Y:S01]  /*68e0*/  S2R R9, SR_TID.X ;  /* 0x0000000000097919 */ /* 0x000f220000002100 */
[----:B------:R-:W-:Y:S01]  /*68f0*/  MOV R8, RZ ;  /* 0x000000ff00087202 */ /* 0x000fe20000000f00 */
[----:B------:R-:W-:Y:S01]  /*6900*/  BSSY B0, `(.L_x_6) ;  /* 0x000016a000007945 */ /* 0x000fe20003800000 */
[----:B------:R-:W-:-:S02]  /*6910*/  SHF.R.S32.HI R210, RZ, 0x2, R210 ;  /* 0x00000002ffd27819 */ /* 0x000fc400000114d2 */
[----:B------:R-:W-:Y:S02]  /*6920*/  SHF.L.U32 R203, R203, 0x1, RZ ;  /* 0x00000001cbcb7819 */ /* 0x000fe400000006ff */
[----:B------:R-:W-:Y:S01]  /*6930*/  LEA R209, R209, R210, 0x4 ;  /* 0x000000d2d1d17211 */ /* 0x000fe200078e20ff */
[----:B-1----:R-:W-:Y:S01]  /*6940*/  FADD.FTZ R7, R0, R221 ;  /* 0x000000dd00077221 */ /* 0x002fe20000010000 */
[----:B--2---:R-:W-:Y:S01]  /*6950*/  USHF.R.S32.HI UR6, URZ, 0x1f, UR7 ;  /* 0x0000001f3f067899 */ /* 0x004fe20008011407 */
[----:B---3--:R-:W-:Y:S01]  /*6960*/  FADD.FTZ R11, R2, R225 ;  /* 0x000000e1020b7221 */ /* 0x008fe20000010000 */
[----:B------:R-:W-:Y:S02]  /*6970*/  UIMAD.WIDE.U32 UR10, UR7, UR4, URZ ;  /* 0x00000004070a72a5 */ /* 0x000fe4000f8e003f */
[----:B------:R-:W1:Y:S01]  /*6980*/  SHFL.BFLY PT, R2, R7, 0x1, 0x1f ;  /* 0x0c201f0007027f89 */ /* 0x000e6200000e0000 */
[----:B------:R-:W-:Y:S01]  /*6990*/  UIMAD UR8, UR6, UR4, URZ ;  /* 0x00000004060872a4 */ /* 0x000fe2000f8e023f */
[----:B----4-:R-:W-:-:S02]  /*69a0*/  SHF.R.S32.HI R10, RZ, 0x1f, R9 ;  /* 0x0000001fff0a7819 */ /* 0x010fc40000011409 */
[----:B------:R-:W2:Y:S01]  /*69b0*/  SHFL.BFLY PT, R4, R11, 0x1, 0x1f ;  /* 0x0c201f000b047f89 */ /* 0x000ea200000e0000 */
[----:B------:R-:W-:Y:S01]  /*69c0*/  UIMAD UR8, UR7, UR5, UR8 ;  /* 0x00000005070872a4 */ /* 0x000fe2000f8e0208 */
[----:B------:R-:W-:Y:S02]  /*69d0*/  LEA.HI R0, R10, R9, RZ, 0x5 ;  /* 0x000000090a007211 */ /* 0x000fe400078f28ff */
[----:B------:R-:W-:Y:S01]  /*69e0*/  ULDC.64 UR4, c[0x0][0x3e8] ;  /* 0x0000fa0000047ab9 */ /* 0x000fe20000000a00 */
[----:B------:R-:W-:Y:S01]  /*69f0*/  MOV R16, UR10 ;  /* 0x0000000a00107c02 */ /* 0x000fe20008000f00 */
[----:B------:R-:W-:Y:S01]  /*6a00*/  UIADD3 UR8, UR11, UR8, URZ ;  /* 0x000000080b087290 */ /* 0x000fe2000fffe03f */
[----:B------:R-:W-:Y:S01]  /*6a10*/  MOV R17, UR11 ;  /* 0x0000000b00117c02 */ /* 0x000fe20008000f00 */
[----:B------:R-:W-:-:S04]  /*6a20*/  UIMAD UR6, UR6, UR4, URZ ;  /* 0x00000004060672a4 */ /* 0x000fc8000f8e023f */
[----:B------:R-:W-:Y:S01]  /*6a30*/  MOV R15, UR8 ;  /* 0x00000008000f7c02 */ /* 0x000fe20008000f00 */
[----:B------:R-:W-:Y:S02]  /*6a40*/  UIMAD.WIDE.U32 UR8, UR7, UR4, URZ ;  /* 0x00000004070872a5 */ /* 0x000fe4000f8e003f */
[----:B------:R-:W-:-:S04]  /*6a50*/  UIMAD UR5, UR7, UR5, UR6 ;  /* 0x00000005070572a4 */ /* 0x000fc8000f8e0206 */
[----:B------:R-:W-:Y:S01]  /*6a60*/  MOV R21, UR9 ;  /* 0x0000000900157c02 */ /* 0x000fe20008000f00 */
[----:B-1----:R-:W-:Y:S01]  /*6a70*/  FADD.FTZ R2, R7, R2 ;  /* 0x0000000207027221 */ /* 0x002fe20000010000 */
[----:B------:R-:W-:Y:S01]  /*6a80*/  LEA.HI R7, R10, R9, RZ, 0x2 ;  /* 0x000000090a077211 */ /* 0x000fe200078f10ff */
[----:B------:R-:W-:Y:S01]  /*6a90*/  UIADD3 UR5, UR9, UR5, URZ ;  /* 0x0000000509057290 */ /* 0x000fe2000fffe03f */
[----:B------:R-:W-:Y:S01]  /*6aa0*/  LOP3.LUT R10, R0, 0xffffffe0, RZ, 0xc0, !PT ;  /* 0xffffffe0000a7812 */ /* 0x000fe200078ec0ff */
[----:B--2---:R-:W-:Y:S01]  /*6ab0*/  FADD.FTZ R4, R11, R4 ;  /* 0x000000040b047221 */ /* 0x004fe20000010000 */
[----:B------:R-:W-:Y:S01]  /*6ac0*/  FSETP.NE.FTZ.AND P0, PT, R2, RZ, PT ;  /* 0x000000ff0200720b */ /* 0x000fe20003f15000 */
[----:B------:R-:W-:Y:S01]  /*6ad0*/  @P4 IMAD.HI.U32 R11, R204, c[0x0][0x4ec], RZ ;  /* 0x00013b00cc0b4a27 */ /* 0x000fe200078e00ff */
[----:B------:R-:W-:Y:S02]  /*6ae0*/  SHF.R.S32.HI R14, RZ, 0x1f, R7 ;  /* 0x0000001fff0e7819 */ /* 0x000fe40000011407 */
[----:B------:R-:W-:-:S02]  /*6af0*/  LOP3.LUT R12, R7, 0xfffffffc, RZ, 0xc0, !PT ;  /* 0xfffffffc070c7812 */ /* 0x000fc400078ec0ff */
[----:B------:R-:W-:Y:S02]  /*6b00*/  @P4 SHF.R.U32.HI R6, RZ, c[0x0][0x4f0], R11 ;  /* 0x00013c00ff064a19 */ /* 0x000fe4000001160b */
[----:B------:R-:W-:Y:S01]  /*6b10*/  IADD3 R11, -R10, R9, RZ ;  /* 0x000000090a0b7210 */ /* 0x000fe20007ffe1ff */
[----:B------:R-:W-:Y:S01]  /*6b20*/  IMAD.IADD R9, R9, 0x1, -R12 ;  /* 0x0000000109097824 */ /* 0x000fe200078e0a0c */
[----:B------:R-:W-:Y:S01]  /*6b30*/  MOV R10, RZ ;  /* 0x000000ff000a7202 */ /* 0x000fe20000000f00 */
[----:B------:R-:W1:Y:S01]  /*6b40*/  S2R R12, SR_CTAID.X ;  /* 0x00000000000c7919 */ /* 0x000e620000002500 */
[----:B------:R-:W-:Y:S02]  /*6b50*/  IADD3 R13, -R6, RZ, RZ ;  /* 0x000000ff060d7210 */ /* 0x000fe40007ffe1ff */
[----:B------:R-:W-:Y:S02]  /*6b60*/  LOP3.LUT P2, RZ, R11, 0x3, RZ, 0xc0, !PT ;  /* 0x000000030bff7812 */ /* 0x000fe4000784c0ff */
[----:B------:R-:W2:Y:S01]  /*6b70*/  @P0 MUFU.RCP R10, R2 ;  /* 0x00000002000a0308 */ /* 0x000ea20000001000 */
[----:B------:R-:W-:Y:S01]  /*6b80*/  IMAD R11, R13, c[0x0][0x4e8], R204 ;  /* 0x00013a000d0b7a24 */ /* 0x000fe200078e02cc */
[----:B------:R-:W-:-:S02]  /*6b90*/  SHF.R.S32.HI R13, RZ, 0x2, R7 ;  /* 0x00000002ff0d7819 */ /* 0x000fc40000011407 */
[----:B------:R-:W-:Y:S02]  /*6ba0*/  FSETP.NE.FTZ.AND P1, PT, R4, RZ, PT ;  /* 0x000000ff0400720b */ /* 0x000fe40003f35000 */
[----:B------:R-:W-:Y:S02]  /*6bb0*/  LEA.HI R7, R14, R13, RZ, 0x3 ;  /* 0x0000000d0e077211 */ /* 0x000fe400078f18ff */
[----:B------:R-:W3:Y:S01]  /*6bc0*/  @P0 MUFU.LG2 R2, R2 ;  /* 0x0000000200020308 */ /* 0x000ee20000000c00 */
[----:B------:R-:W-:Y:S02]  /*6bd0*/  @P0 MOV R5, 0x3f317218 ;  /* 0x3f31721800050802 */ /* 0x000fe40000000f00 */
[----:B------:R-:W-:Y:S02]  /*6be0*/  LOP3.LUT R14, R7, 0xfffffff8, RZ, 0xc0, !PT ;  /* 0xfffffff8070e7812 */ /* 0x000fe400078ec0ff */
[----:B------:R-:W-:Y:S01]  /*6bf0*/  MOV R20, UR8 ;  /* 0x0000000800147c02 */ /* 0x000fe20008000f00 */
[----:B------:R-:W-:Y:S01]  /*6c00*/  @P0 FMUL.FTZ R5, R5, c[0x0][0x2d0] ;  /* 0x0000b40005050a20 */ /* 0x000fe20000410000 */
[----:B------:R-:W-:Y:S01]  /*6c10*/  IADD3 R7, R13, -R14, RZ ;  /* 0x8000000e0d077210 */ /* 0x000fe20007ffe0ff */
[----:B------:R-:W-:Y:S01]  /*6c20*/  IMAD.MOV.U32 R13, RZ, RZ, -0x800000 ;  /* 0xff800000ff0d7424 */ /* 0x000fe200078e00ff */
[----:B------:R-:W-:Y:S01]  /*6c30*/  @P1 MUFU.RCP R8, R4 ;  /* 0x0000000400081308 */ /* 0x000fe20000001000 */
[C---:B--2---:R-:W-:Y:S01]  /*6c40*/  FMUL.FTZ R131, R10.reuse, R131 ;  /* 0x000000830a837220 */ /* 0x044fe20000410000 */
[----:B------:R-:W-:Y:S01]  /*6c50*/  MOV R23, UR5 ;  /* 0x0000000500177c02 */ /* 0x000fe20008000f00 */
[----:B------:R-:W-:Y:S01]  /*6c60*/  FMUL.FTZ R130, R10, R130 ;  /* 0x000000820a827220 */ /* 0x000fe20000410000 */
[----:B-1----:R-:W-:Y:S01]  /*6c70*/  LEA R18, R12, R209, 0x7 ;  /* 0x000000d10c127211 */ /* 0x002fe200078e38ff */
[----:B------:R-:W-:Y:S01]  /*6c80*/  FMUL.FTZ R39, R10, R39 ;  /* 0x000000270a277220 */ /* 0x000fe20000410000 */
[----:B------:R-:W-:Y:S01]  /*6c90*/  MOV R14, R16 ;  /* 0x00000010000e7202 */ /* 0x000fe20000000f00 */
[----:B---3--:R-:W-:Y:S01]  /*6ca0*/  @P0 FMUL.FTZ R2, R2, 0.69314718246459960938 ;  /* 0x3f31721802020820 */ /* 0x008fe20000410000 */
[----:B------:R-:W1:Y:S01]  /*6cb0*/  @P1 MUFU.LG2 R4, R4 ;  /* 0x0000000400041308 */ /* 0x000e620000000c00 */
[C---:B------:R-:W-:Y:S01]  /*6cc0*/  FMUL.FTZ R38, R10.reuse, R38 ;  /* 0x000000260a267220 */ /* 0x040fe20000410000 */
[----:B------:R-:W-:Y:S01]  /*6cd0*/  @P1 MOV R17, 0x3f317218 ;  /* 0x3f31721800111802 */ /* 0x000fe20000000f00 */
[----:B------:R-:W-:Y:S01]  /*6ce0*/  @P0 FFMA.FTZ R13, R5, R3, R2 ;  /* 0x00000003050d0223 */ /* 0x000fe20000010002 */
[----:B------:R-:W-:Y:S01]  /*6cf0*/  SHF.L.U32 R5, R7, 0x6, RZ ;  /* 0x0000000607057819 */ /* 0x000fe200000006ff */
[----:B------:R-:W2:Y:S01]  /*6d00*/  S2R R3, SR_CTAID.Z ;  /* 0x0000000000037919 */ /* 0x000ea20000002700 */
[----:B------:R-:W-:Y:S01]  /*6d10*/  FMUL.FTZ R43, R10, R43 ;  /* 0x0000002b0a2b7220 */ /* 0x000fe20000410000 */
[----:B------:R-:W-:Y:S01]  /*6d20*/  ISETP.GE.OR P6, PT, R18, R19, P2 ;  /* 0x000000131200720c */ /* 0x000fe200017c6670 */
[----:B------:R-:W-:Y:S01]  /*6d30*/  FMUL.FTZ R42, R10, R42 ;  /* 0x0000002a0a2a7220 */ /* 0x000fe20000410000 */
[----:B------:R-:W-:Y:S01]  /*6d40*/  IADD3 R18, R18, 0x8, RZ ;  /* 0x0000000812127810 */ /* 0x000fe20007ffe0ff */
[C---:B------:R-:W-:Y:S01]  /*6d50*/  FMUL.FTZ R47, R10.reuse, R47 ;  /* 0x0000002f0a2f7220 */ /* 0x040fe20000410000 */
[----:B------:R-:W-:Y:S01]  /*6d60*/  SHF.R.S32.HI R0, RZ, 0x5, R0 ;  /* 0x00000005ff007819 */ /* 0x000fe20000011400 */
[C---:B------:R-:W-:Y:S01]  /*6d70*/  FMUL.FTZ R46, R10.reuse, R46 ;  /* 0x0000002e0a2e7220 */ /* 0x040fe20000410000 */
[----:B------:R-:W-:Y:S01]  /*6d80*/  LOP3.LUT R5, R5, 0x1c0, RZ, 0xc0, !PT ;  /* 0x000001c005057812 */ /* 0x000fe200078ec0ff */
[----:B------:R-:W-:Y:S01]  /*6d90*/  FMUL.FTZ R51, R10, R51 ;  /* 0x000000330a337220 */ /* 0x000fe20000410000 */
[----:B------:R-:W-:Y:S01]  /*6da0*/  MOV R16, 0xff800000 ;  /* 0xff80000000107802 */ /* 0x000fe20000000f00 */
[----:B-1----:R-:W-:Y:S01]  /*6db0*/  @P1 FMUL.FTZ R21, R4, 0.69314718246459960938 ;  /* 0x3f31721804151820 */ /* 0x002fe20000410000 */
[C---:B------:R-:W-:Y:S01]  /*6dc0*/  LEA.HI R4, R9.reuse, R9, RZ, 0x1 ;  /* 0x0000000909047211 */ /* 0x040fe200078f08ff */
[----:B------:R-:W-:Y:S01]  /*6dd0*/  FMUL.FTZ R50, R10, R50 ;  /* 0x000000320a327220 */ /* 0x000fe20000410000 */
[----:B------:R-:W-:Y:S01]  /*6de0*/  ISETP.GE.OR P5, PT, R18, R19, P2 ;  /* 0x000000131200720c */ /* 0x000fe200017a6670 */
[----:B------:R-:W-:Y:S01]  /*6df0*/  FMUL.FTZ R55, R10, R55 ;  /* 0x000000370a377220 */ /* 0x000fe20000410000 */
[----:B------:R-:W-:Y:S01]  /*6e00*/  LOP3.LUT R4, R4, 0x1ffffffe, RZ, 0xc0, !PT ;  /* 0x1ffffffe04047812 */ /* 0x000fe200078ec0ff */
[----:B------:R-:W-:Y:S01]  /*6e10*/  FMUL.FTZ R54, R10, R54 ;  /* 0x000000360a367220 */ /* 0x000fe20000410000 */
[----:B------:R-:W-:Y:S01]  /*6e20*/  LEA R0, R0, R9, 0x9 ;  /* 0x0000000900007211 */ /* 0x000fe200078e48ff */
[C---:B------:R-:W-:Y:S01]  /*6e30*/  FMUL.FTZ R59, R10.reuse, R59 ;  /* 0x0000003b0a3b7220 */ /* 0x040fe20000410000 */
[----:B------:R-:W-:Y:S01]  /*6e40*/  IADD3 R4, R9, -R4, RZ ;  /* 0x8000000409047210 */ /* 0x000fe20007ffe0ff */
[C---:B------:R-:W-:Y:S01]  /*6e50*/  FMUL.FTZ R58, R10.reuse, R58 ;  /* 0x0000003a0a3a7220 */ /* 0x040fe20000410000 */
[----:B------:R-:W-:Y:S01]  /*6e60*/  LEA.HI R5, R5, R5, RZ, 0x1d ;  /* 0x0000000505057211 */ /* 0x000fe200078fe8ff */
[C---:B------:R-:W-:Y:S01]  /*6e70*/  FMUL.FTZ R63, R10.reuse, R63 ;  /* 0x0000003f0a3f7220 */ /* 0x040fe20000410000 */
[----:B--2---:R-:W-:Y:S01]  /*6e80*/  SHF.R.S32.HI R2, RZ, 0x1f, R3 ;  /* 0x0000001fff027819 */ /* 0x004fe20000011403 */
[----:B------:R-:W-:Y:S01]  /*6e90*/  FMUL.FTZ R62, R10, R62 ;  /* 0x0000003e0a3e7220 */ /* 0x000fe20000410000 */
[----:B------:R-:W-:Y:S01]  /*6ea0*/  LEA R209, R4, R209, 0x3 ;  /* 0x000000d104d17211 */ /* 0x000fe200078e18ff */
[C---:B------:R-:W-:Y:S01]  /*6eb0*/  FMUL.FTZ R67, R10.reuse, R67 ;  /* 0x000000430a437220 */ /* 0x040fe20000410000 */
[----:B------:R-:W-:Y:S01]  /*6ec0*/  SHF.R.S32.HI R4, RZ, 0x1f, R6 ;  /* 0x0000001fff047819 */ /* 0x000fe20000011406 */
[----:B------:R-:W-:Y:S01]  /*6ed0*/  FMUL.FTZ R66, R10, R66 ;  /* 0x000000420a427220 */ /* 0x000fe20000410000 */
[----:B------:R-:W-:Y:S01]  /*6ee0*/  LEA R209, R12, R209, 0x7 ;  /* 0x000000d10cd17211 */ /* 0x000fe200078e38ff */
[C---:B------:R-:W-:Y:S01]  /*6ef0*/  FMUL.FTZ R71, R10.reuse, R71 ;  /* 0x000000470a477220 */ /* 0x040fe20000410000 */
[----:B------:R-:W-:Y:S01]  /*6f00*/  F2FP.BF16.PACK_AB R130, R131, R130 ;  /* 0x000000828382723e */ /* 0x000fe200000010ff */
        /* <DEDUP_REMOVED lines=30> */
[----:B------:R-:W-:-:S02]  /*70f0*/  FMUL.FTZ R103, R10, R103 ;  /* 0x000000670a677220 */ /* 0x000fc40000410000 */
[C---:B------:R-:W-:Y:S01]  /*7100*/  FMUL.FTZ R102, R10.reuse, R102 ;  /* 0x000000660a667220 */ /* 0x040fe20000410000 */
[----:B------:R-:W-:Y:S01]  /*7110*/  F2FP.BF16.PACK_AB R98, R99, R98 ;  /* 0x000000626362723e */ /* 0x000fe200000010ff */
[C---:B------:R-:W-:Y:S02]  /*7120*/  FMUL.FTZ R127, R10.reuse, R127 ;  /* 0x0000007f0a7f7220 */ /* 0x040fe40000410000 */
[C---:B------:R-:W-:Y:S01]  /*7130*/  FMUL.FTZ R126, R10.reuse, R126 ;  /* 0x0000007e0a7e7220 */ /* 0x040fe20000410000 */
[----:B------:R-:W-:Y:S01]  /*7140*/  F2FP.BF16.PACK_AB R102, R103, R102 ;  /* 0x000000666766723e */ /* 0x000fe200000010ff */
[C---:B------:R-:W-:Y:S02]  /*7150*/  FMUL.FTZ R107, R10.reuse, R107 ;  /* 0x0000006b0a6b7220 */ /* 0x040fe40000410000 */
        /* <DEDUP_REMOVED lines=12> */
[----:B------:R-:W-:Y:S01]  /*7220*/  FMUL.FTZ R10, R10, R118 ;  /* 0x000000760a0a7220 */ /* 0x000fe20000410000 */
[----:B------:R-:W-:Y:S01]  /*7230*/  F2FP.BF16.PACK_AB R122, R123, R122 ;  /* 0x0000007a7b7a723e */ /* 0x000fe200000010ff */
[----:B------:R-:W-:Y:S02]  /*7240*/  IMAD.MOV.U32 R22, RZ, RZ, R20 ;  /* 0x000000ffff167224 */ /* 0x000fe400078e0014 */
[----:B------:R-:W-:Y:S01]  /*7250*/  @P1 FMUL.FTZ R17, R17, c[0x0][0x2d0] ;  /* 0x0000b40011111a20 */ /* 0x000fe20000410000 */
[----:B------:R-:W-:Y:S01]  /*7260*/  F2FP.BF16.PACK_AB R119, R119, R10 ;  /* 0x0000000a7777723e */ /* 0x000fe200000010ff */
[----:B------:R-:W-:Y:S02]  /*7270*/  IMAD R10, R2, c[0x0][0x3f0], RZ ;  /* 0x0000fc00020a7a24 */ /* 0x000fe400078e02ff */
[----:B------:R-:W-:-:S04]  /*7280*/  IMAD.WIDE.U32 R22, R3, c[0x0][0x3f0], R22 ;  /* 0x0000fc0003167a25 */ /* 0x000fc800078e0016 */
[C---:B------:R-:W-:Y:S02]  /*7290*/  IMAD R10, R3.reuse, c[0x0][0x3f4], R10 ;  /* 0x0000fd00030a7a24 */ /* 0x040fe400078e020a */
[----:B------:R-:W-:Y:S02]  /*72a0*/  IMAD R2, R2, c[0x0][0x498], RZ ;  /* 0x0001260002027a24 */ /* 0x000fe400078e02ff */
[----:B------:R-:W-:Y:S01]  /*72b0*/  IMAD.WIDE.U32 R14, R3, c[0x0][0x498], R14 ;  /* 0x00012600030e7a25 */ /* 0x000fe200078e000e */
[----:B------:R-:W-:-:S03]  /*72c0*/  IADD3 R23, R23, R10, RZ ;  /* 0x0000000a17177210 */ /* 0x000fc60007ffe0ff */
[----:B------:R-:W-:Y:S02]  /*72d0*/  IMAD R2, R3, c[0x0][0x49c], R2 ;  /* 0x0001270003027a24 */ /* 0x000fe400078e0202 */
[----:B------:R-:W-:Y:S02]  /*72e0*/  IMAD R3, R4, c[0x0][0x3e0], RZ ;  /* 0x0000f80004037a24 */ /* 0x000fe400078e02ff */
[----:B------:R-:W-:Y:S01]  /*72f0*/  @P1 FFMA.FTZ R16, R17, R132, R21 ;  /* 0x0000008411101223 */ /* 0x000fe20000010015 */
[C---:B------:R-:W-:Y:S01]  /*7300*/  R2P PR, R7.reuse, 0x6 ;  /* 0x0000000607007804 */ /* 0x040fe20000000000 */
[C---:B------:R-:W-:Y:S02]  /*7310*/  IMAD R3, R6.reuse, c[0x0][0x3e4], R3 ;  /* 0x0000f90006037a24 */ /* 0x040fe400078e0203 */
[----:B------:R-:W-:Y:S01]  /*7320*/  IMAD.WIDE.U32 R20, R6, c[0x0][0x3e0], R22 ;  /* 0x0000f80006147a25 */ /* 0x000fe200078e0016 */
[----:B------:R-:W-:-:S03]  /*7330*/  LOP3.LUT R6, R7, 0x1, RZ, 0xc0, !PT ;  /* 0x0000000107067812 */ /* 0x000fc600078ec0ff */
[----:B------:R-:W-:Y:S01]  /*7340*/  @P4 IMAD.HI.U32 R4, R209, c[0x0][0x4ec], RZ ;  /* 0x00013b00d1044a27 */ /* 0x000fe200078e00ff */
[----:B------:R-:W-:Y:S02]  /*7350*/  ISETP.NE.U32.AND P3, PT, R6, 0x1, PT ;  /* 0x000000010600780c */ /* 0x000fe40003f65070 */
[----:B------:R-:W-:Y:S01]  /*7360*/  IADD3 R21, R21, R3, RZ ;  /* 0x0000000315157210 */ /* 0x000fe20007ffe0ff */
[----:B------:R-:W-:Y:S01]  /*7370*/  IMAD.U32 R0, R0, 0x2, R5 ;  /* 0x0000000200007824 */ /* 0x000fe200078e0005 */
[----:B------:R-:W-:Y:S01]  /*7380*/  MOV R5, R209 ;  /* 0x000000d100057202 */ /* 0x000fe20000000f00 */
[C---:B------:R-:W-:Y:S01]  /*7390*/  FMUL.FTZ R129, R8.reuse, R129 ;  /* 0x0000008108817220 */ /* 0x040fe20000410000 */
[----:B------:R-:W-:Y:S01]  /*73a0*/  @P4 SHF.R.U32.HI R5, RZ, c[0x0][0x4f0], R4 ;  /* 0x00013c00ff054a19 */ /* 0x000fe20000011604 */
[----:B------:R-:W-:Y:S01]  /*73b0*/  FMUL.FTZ R128, R8, R128 ;  /* 0x0000008008807220 */ /* 0x000fe20000410000 */
[----:B------:R-:W-:Y:S01]  /*73c0*/  SHF.L.U32 R7, R0, 0x1, RZ ;  /* 0x0000000100077819 */ /* 0x000fe200000006ff */
[----:B------:R-:W-:Y:S01]  /*73d0*/  BAR.SYNC.DEFER_BLOCKING 0x1, 0x100 ;  /* 0x0044000000007b1d */ /* 0x000fe20000010000 */
[----:B------:R-:W-:Y:S01]  /*73e0*/  IADD3 R6, -R5, RZ, RZ ;  /* 0x000000ff05067210 */ /* 0x000fe20007ffe1ff */
[C---:B------:R-:W-:Y:S01]  /*73f0*/  FMUL.FTZ R37, R8.reuse, R37 ;  /* 0x0000002508257220 */ /* 0x040fe20000410000 */
[----:B------:R-:W-:Y:S01]  /*7400*/  IADD3 R4, R7, 0x80, RZ ;  /* 0x0000008007047810 */ /* 0x000fe20007ffe0ff */
[----:B------:R-:W-:Y:S01]  /*7410*/  FMUL.FTZ R36, R8, R36 ;  /* 0x0000002408247220 */ /* 0x000fe20000410000 */
[----:B------:R-:W-:Y:S01]  /*7420*/  MOV R0, 0x20 ;  /* 0x0000002000007802 */ /* 0x000fe20000000f00 */
[----:B------:R-:W-:Y:S01]  /*7430*/  IMAD R209, R6, c[0x0][0x4e8], R209 ;  /* 0x00013a0006d17a24 */ /* 0x000fe200078e02d1 */
[----:B------:R-:W-:Y:S01]  /*7440*/  SHF.R.S32.HI R3, RZ, 0x1f, R11 ;  /* 0x0000001fff037819 */ /* 0x000fe2000001140b */
[C---:B------:R-:W-:Y:S01]  /*7450*/  FMUL.FTZ R41, R8.reuse, R41 ;  /* 0x0000002908297220 */ /* 0x040fe20000410000 */
[----:B------:R-:W-:Y:S01]  /*7460*/  SHF.R.S32.HI R9, RZ, 0x1f, R5 ;  /* 0x0000001fff097819 */ /* 0x000fe20000011405 */
[C---:B------:R-:W-:Y:S01]  /*7470*/  FMUL.FTZ R40, R8.reuse, R40 ;  /* 0x0000002808287220 */ /* 0x040fe20000410000 */
[----:B------:R-:W-:Y:S01]  /*7480*/  IADD3 R14, P0, R5, R14, RZ ;  /* 0x0000000e050e7210 */ /* 0x000fe20007f1e0ff */
[C---:B------:R-:W-:Y:S01]  /*7490*/  FMUL.FTZ R45, R8.reuse, R45 ;  /* 0x0000002d082d7220 */ /* 0x040fe20000410000 */
[----:B------:R-:W-:Y:S01]  /*74a0*/  IADD3 R17, R7, 0x70, RZ ;  /* 0x0000007007117810 */ /* 0x000fe20007ffe0ff */
[----:B------:R-:W-:Y:S01]  /*74b0*/  FMUL.FTZ R44, R8, R44 ;  /* 0x0000002c082c7220 */ /* 0x000fe20000410000 */
[----:B------:R-:W-:Y:S01]  /*74c0*/  @P3 IADD3 R17, R4, 0x10, RZ ;  /* 0x0000001004113810 */ /* 0x000fe20007ffe0ff */
[C---:B------:R-:W-:Y:S01]  /*74d0*/  FMUL.FTZ R49, R8.reuse, R49 ;  /* 0x0000003108317220 */ /* 0x040fe20000410000 */
[----:B------:R-:W-:Y:S01]  /*74e0*/  MOV R4, 0x40 ;  /* 0x0000004000047802 */ /* 0x000fe20000000f00 */
[----:B------:R-:W-:Y:S01]  /*74f0*/  FMUL.FTZ R48, R8, R48 ;  /* 0x0000003008307220 */ /* 0x000fe20000410000 */
[----:B------:R-:W-:Y:S01]  /*7500*/  SEL R0, R0, 0xffffffe0, !P1 ;  /* 0xffffffe000007807 */ /* 0x000fe20004800000 */
[C---:B------:R-:W-:Y:S01]  /*7510*/  FMUL.FTZ R53, R8.reuse, R53 ;  /* 0x0000003508357220 */ /* 0x040fe20000410000 */
[----:B------:R-:W-:Y:S01]  /*7520*/  IADD3.X R15, R9, R15, R2, P0, !PT ;  /* 0x0000000f090f7210 */ /* 0x000fe200007fe402 */
[----:B------:R-:W-:Y:S01]  /*7530*/  IMAD R2, R3, c[0x0][0x3d8], RZ ;  /* 0x0000f60003027a24 */ /* 0x000fe200078e02ff */
[----:B------:R-:W-:Y:S01]  /*7540*/  SHF.R.S32.HI R5, RZ, 0x1f, R209 ;  /* 0x0000001fff057819 */ /* 0x000fe200000114d1 */
[C---:B------:R-:W-:Y:S01]  /*7550*/  FMUL.FTZ R52, R8.reuse, R52 ;  /* 0x0000003408347220 */ /* 0x040fe20000410000 */
[----:B------:R-:W-:Y:S01]  /*7560*/  F2FP.BF16.PACK_AB R128, R129, R128 ;  /* 0x000000808180723e */ /* 0x000fe200000010ff */
[----:B------:R-:W-:Y:S01]  /*7570*/  FMUL.FTZ R57, R8, R57 ;  /* 0x0000003908397220 */ /* 0x000fe20000410000 */
[----:B------:R-:W-:Y:S01]  /*7580*/  SEL R4, R4, 0xffffffc0, !P2 ;  /* 0xffffffc004047807 */ /* 0x000fe20005000000 */
[C---:B------:R-:W-:Y:S01]  /*7590*/  FMUL.FTZ R56, R8.reuse, R56 ;  /* 0x0000003808387220 */ /* 0x040fe20000410000 */
[----:B------:R-:W-:Y:S01]  /*75a0*/  F2FP.BF16.PACK_AB R36, R37, R36 ;  /* 0x000000242524723e */ /* 0x000fe200000010ff */
[C---:B------:R-:W-:Y:S01]  /*75b0*/  FMUL.FTZ R61, R8.reuse, R61 ;  /* 0x0000003d083d7220 */ /* 0x040fe20000410000 */
[----:B------:R-:W-:Y:S01]  /*75c0*/  F2FP.BF16.PACK_AB R40, R41, R40 ;  /* 0x000000282928723e */ /* 0x000fe200000010ff */
[----:B------:R-:W-:Y:S01]  /*75d0*/  FMUL.FTZ R60, R8, R60 ;  /* 0x0000003c083c7220 */ /* 0x000fe20000410000 */
[----:B------:R-:W-:Y:S01]  /*75e0*/  IADD3 R3, R7, R0, RZ ;  /* 0x0000000007037210 */ /* 0x000fe20007ffe0ff */
[----:B------:R-:W-:Y:S01]  /*75f0*/  IMAD.IADD R9, R0, 0x1, R17 ;  /* 0x0000000100097824 */ /* 0x000fe200078e0211 */
[----:B------:R-:W-:Y:S01]  /*7600*/  F2FP.BF16.PACK_AB R44, R45, R44 ;  /* 0x0000002c2d2c723e */ /* 0x000fe200000010ff */
[C---:B------:R-:W-:Y:S01]  /*7610*/  FMUL.FTZ R65, R8.reuse, R65 ;  /* 0x0000004108417220 */ /* 0x040fe20000410000 */
[----:B------:R-:W-:Y:S01]  /*7620*/  F2FP.BF16.PACK_AB R48, R49, R48 ;  /* 0x000000303130723e */ /* 0x000fe200000010ff */
[C---:B------:R-:W-:Y:S01]  /*7630*/  FMUL.FTZ R64, R8.reuse, R64 ;  /* 0x0000004008407220 */ /* 0x040fe20000410000 */
[----:B------:R-:W-:Y:S01]  /*7640*/  F2FP.BF16.PACK_AB R52, R53, R52 ;  /* 0x000000343534723e */ /* 0x000fe200000010ff */
[----:B------:R-:W-:Y:S01]  /*7650*/  IMAD R2, R11, c[0x0][0x3dc], R2 ;  /* 0x0000f7000b027a24 */ /* 0x000fe200078e0202 */
[----:B------:R-:W-:Y:S01]  /*7660*/  STS [R7+0x80], R128 ;  /* 0x0000808007007388 */ /* 0x000fe20000000800 */
[----:B------:R-:W-:Y:S01]  /*7670*/  IMAD R0, R5, c[0x0][0x488], RZ ;  /* 0x0001220005007a24 */ /* 0x000fe200078e02ff */
[----:B------:R-:W-:Y:S01]  /*7680*/  IADD3 R5, R7, R4, RZ ;  /* 0x0000000407057210 */ /* 0x000fe20007ffe0ff */
[C---:B------:R-:W-:Y:S01]  /*7690*/  FMUL.FTZ R69, R8.reuse, R69 ;  /* 0x0000004508457220 */ /* 0x040fe20000410000 */
[----:B------:R-:W-:Y:S01]  /*76a0*/  STS [R7+0x480], R130 ;  /* 0x0004808207007388 */ /* 0x000fe20000000800 */
[----:B------:R-:W-:Y:S01]  /*76b0*/  FMUL.FTZ R68, R8, R68 ;  /* 0x0000004408447220 */ /* 0x000fe20000410000 */
[----:B------:R-:W-:Y:S01]  /*76c0*/  F2FP.BF16.PACK_AB R56, R57, R56 ;  /* 0x000000383938723e */ /* 0x000fe200000010ff */
[----:B------:R-:W-:Y:S01]  /*76d0*/  IMAD.WIDE.U32 R10, R11, c[0x0][0x3d8], R20 ;  /* 0x0000f6000b0a7a25 */ /* 0x000fe200078e0014 */
[C---:B------:R-:W-:Y:S01]  /*76e0*/  IADD3 R21, R4.reuse, R17, RZ ;  /* 0x0000001104157210 */ /* 0x040fe20007ffe0ff */
[----:B------:R-:W-:Y:S01]  /*76f0*/  STS [R17], R36 ;  /* 0x0000002411007388 */ /* 0x000fe20000000800 */
[----:B------:R-:W-:Y:S01]  /*7700*/  IADD3 R23, R4, R3, RZ ;  /* 0x0000000304177210 */ /* 0x000fe20007ffe0ff */
[C---:B------:R-:W-:Y:S01]  /*7710*/  FMUL.FTZ R73, R8.reuse, R73 ;  /* 0x0000004908497220 */ /* 0x040fe20000410000 */
[----:B------:R-:W-:Y:S01]  /*7720*/  F2FP.BF16.PACK_AB R60, R61, R60 ;  /* 0x0000003c3d3c723e */ /* 0x000fe200000010ff */
[C---:B------:R-:W-:Y:S01]  /*7730*/  FMUL.FTZ R72, R8.reuse, R72 ;  /* 0x0000004808487220 */ /* 0x040fe20000410000 */
[----:B------:R-:W-:Y:S01]  /*7740*/  STS [R17+0x400], R38 ;  /* 0x0004002611007388 */ /* 0x000fe20000000800 */
[C---:B------:R-:W-:Y:S01]  /*7750*/  FMUL.FTZ R77, R8.reuse, R77 ;  /* 0x0000004d084d7220 */ /* 0x040fe20000410000 */
[----:B------:R-:W-:Y:S01]  /*7760*/  IADD3 R25, R9, R4, RZ ;  /* 0x0000000409197210 */ /* 0x000fe20007ffe0ff */
[C---:B------:R-:W-:Y:S01]  /*7770*/  FMUL.FTZ R76, R8.reuse, R76 ;  /* 0x0000004c084c7220 */ /* 0x040fe20000410000 */
[----:B------:R-:W-:Y:S01]  /*7780*/  STS [R3+0x80], R40 ;  /* 0x0000802803007388 */ /* 0x000fe20000000800 */
[C---:B------:R-:W-:Y:S01]  /*7790*/  FMUL.FTZ R81, R8.reuse, R81 ;  /* 0x0000005108517220 */ /* 0x040fe20000410000 */
[----:B------:R-:W-:Y:S01]  /*77a0*/  F2FP.BF16.PACK_AB R64, R65, R64 ;  /* 0x000000404140723e */ /* 0x000fe200000010ff */
[C---:B------:R-:W-:Y:S01]  /*77b0*/  FMUL.FTZ R80, R8.reuse, R80 ;  /* 0x0000005008507220 */ /* 0x040fe20000410000 */
[----:B------:R-:W-:Y:S01]  /*77c0*/  STS [R3+0x480], R42 ;  /* 0x0004802a03007388 */ /* 0x000fe20000000800 */
[C---:B------:R-:W-:Y:S01]  /*77d0*/  FMUL.FTZ R85, R8.reuse, R85 ;  /* 0x0000005508557220 */ /* 0x040fe20000410000 */
[----:B------:R-:W-:Y:S01]  /*77e0*/  F2FP.BF16.PACK_AB R68, R69, R68 ;  /* 0x000000444544723e */ /* 0x000fe200000010ff */
[C---:B------:R-:W-:Y:S01]  /*77f0*/  FMUL.FTZ R84, R8.reuse, R84 ;  /* 0x0000005408547220 */ /* 0x040fe20000410000 */
[----:B------:R-:W-:Y:S01]  /*7800*/  STS [R9], R44 ;  /* 0x0000002c09007388 */ /* 0x000fe20000000800 */
[C---:B------:R-:W-:Y:S01]  /*7810*/  FMUL.FTZ R89, R8.reuse, R89 ;  /* 0x0000005908597220 */ /* 0x040fe20000410000 */
[----:B------:R-:W-:Y:S01]  /*7820*/  F2FP.BF16.PACK_AB R72, R73, R72 ;  /* 0x000000484948723e */ /* 0x000fe200000010ff */
        /* <DEDUP_REMOVED lines=24> */
[----:B------:R-:W-:Y:S01]  /*79b0*/  FMUL.FTZ R108, R8, R108 ;  /* 0x0000006c086c7220 */ /* 0x000fe20000410000 */
[----:B------:R-:W-:Y:S01]  /*79c0*/  STS [R23+0x480], R58 ;  /* 0x0004803a17007388 */ /* 0x000fe20000000800 */
[----:B------:R-:W-:Y:S01]  /*79d0*/  IMAD.WIDE.U32 R14, R209, c[0x0][0x488], R14 ;  /* 0x00012200d10e7a25 */ /* 0x000fe200078e000e */
[----:B------:R-:W-:-:S02]  /*79e0*/  F2FP.BF16.PACK_AB R100, R101, R100 ;  /* 0x000000646564723e */ /* 0x000fc400000010ff */
[----:B------:R-:W-:Y:S01]  /*79f0*/  STS [R25], R60 ;  /* 0x0000003c19007388 */ /* 0x000fe20000000800 */
[----:B------:R-:W-:Y:S01]  /*7a00*/  IMAD R0, R209, c[0x0][0x48c], R0 ;  /* 0x00012300d1007a24 */ /* 0x000fe200078e0200 */
        /* <DEDUP_REMOVED lines=11> */
[----:B------:R-:W-:Y:S01]  /*7ac0*/  FMUL.FTZ R8, R8, R116 ;  /* 0x0000007408087220 */ /* 0x000fe20000410000 */
[----:B------:R-:W-:-:S02]  /*7ad0*/  LEA R6, P0, R14, c[0x0][0x450], 0x2 ;  /* 0x000114000e067a11 */ /* 0x000fc400078010ff */
[----:B------:R-:W-:Y:S01]  /*7ae0*/  STS [R17+0x4000], R68 ;  /* 0x0040004411007388 */ /* 0x000fe20000000800 */
[----:B------:R-:W-:Y:S02]  /*7af0*/  IADD3 R15, R15, R0, RZ ;  /* 0x000000000f0f7210 */ /* 0x000fe40007ffe0ff */
[----:B------:R-:W-:Y:S01]  /*7b00*/  F2FP.BF16.PACK_AB R112, R113, R112 ;  /* 0x000000707170723e */ /* 0x000fe200000010ff */
[----:B------:R-:W-:Y:S01]  /*7b10*/  STS [R17+0x4400], R70 ;  /* 0x0044004611007388 */ /* 0x000fe20000000800 */
[----:B------:R-:W-:Y:S02]  /*7b20*/  F2FP.BF16.PACK_AB R120, R121, R120 ;  /* 0x000000787978723e */ /* 0x000fe400000010ff */
[----:B------:R-:W-:Y:S01]  /*7b30*/  F2FP.BF16.PACK_AB R8, R117, R8 ;  /* 0x000000087508723e */ /* 0x000fe200000010ff */
[----:B------:R-:W-:Y:S01]  /*7b40*/  STS [R3+0x4080], R72 ;  /* 0x0040804803007388 */ /* 0x000fe20000000800 */
[----:B------:R-:W-:Y:S02]  /*7b50*/  LEA.HI.X R15, R14, c[0x0][0x454], R15, 0x2, P0 ;  /* 0x000115000e0f7a11 */ /* 0x000fe400000f140f */
[----:B------:R-:W-:Y:S01]  /*7b60*/  LEA R0, P0, R10, c[0x0][0x380], 0x1 ;  /* 0x0000e0000a007a11 */ /* 0x000fe200078008ff */
[----:B------:R-:W-:Y:S04]  /*7b70*/  STS [R3+0x4480], R74 ;  /* 0x0044804a03007388 */ /* 0x000fe80000000800 */
        /* <DEDUP_REMOVED lines=15> */
[----:B------:R1:W-:Y:S04]  /*7c70*/  STS [R3+0x8480], R126 ;  /* 0x0084807e03007388 */ /* 0x0003e80000000800 */
[----:B------:R-:W-:Y:S04]  /*7c80*/  STS [R9+0x8000], R104 ;  /* 0x0080006809007388 */ /* 0x000fe80000000800 */
[----:B------:R-:W-:Y:S04]  /*7c90*/  STS [R9+0x8400], R106 ;  /* 0x0084006a09007388 */ /* 0x000fe80000000800 */
[----:B------:R-:W-:Y:S04]  /*7ca0*/  STS [R5+0x8080], R108 ;  /* 0x0080806c05007388 */ /* 0x000fe80000000800 */
[----:B------:R-:W-:Y:S04]  /*7cb0*/  STS [R5+0x8480], R110 ;  /* 0x0084806e05007388 */ /* 0x000fe80000000800 */
[----:B------:R-:W-:Y:S04]  /*7cc0*/  STS [R21+0x8000], R112 ;  /* 0x0080007015007388 */ /* 0x000fe80000000800 */
[----:B------:R-:W-:Y:S01]  /*7cd0*/  STS [R21+0x8400], R114 ;  /* 0x0084007215007388 */ /* 0x000fe20000000800 */
[----:B-1----:R-:W-:-:S03]  /*7ce0*/  IADD3 R3, R11, R2, RZ ;  /* 0x000000020b037210 */ /* 0x002fc60007ffe0ff */
[----:B------:R-:W-:Y:S04]  /*7cf0*/  STS [R23+0x8080], R120 ;  /* 0x0080807817007388 */ /* 0x000fe80000000800 */
[----:B------:R-:W-:Y:S04]  /*7d00*/  STS [R23+0x8480], R122 ;  /* 0x0084807a17007388 */ /* 0x000fe80000000800 */
[----:B------:R-:W-:Y:S04]  /*7d10*/  STS [R25+0x8000], R8 ;  /* 0x0080000819007388 */ /* 0x000fe80000000800 */
[----:B------:R-:W-:Y:S04]  /*7d20*/  STS [R25+0x8400], R119 ;  /* 0x0084007719007388 */ /* 0x000fe80000000800 */
[----:B------:R-:W-:Y:S04]  /*7d30*/  SHFL.IDX PT, R52, R6, RZ, 0x1c1f ;  /* 0x001c1fff06347589 */ /* 0x000fe800000e0000 */
[----:B------:R-:W1:Y:S04]  /*7d40*/  SHFL.IDX PT, R53, R15, RZ, 0x1c1f ;  /* 0x001c1fff0f357589 */ /* 0x000e6800000e0000 */
[----:B------:R-:W-:Y:S06]  /*7d50*/  BAR.SYNC.DEFER_BLOCKING 0x1, 0x100 ;  /* 0x0044000000007b1d */ /* 0x000fec0000010000 */
[----:B------:R-:W-:Y:S04]  /*7d60*/  SHFL.IDX PT, R54, R6, 0x1, 0x1c1f ;  /* 0x003c1f0006367f89 */ /* 0x000fe800000e0000 */
[----:B------:R-:W2:Y:S04]  /*7d70*/  SHFL.IDX PT, R55, R15, 0x1, 0x1c1f ;  /* 0x003c1f000f377f89 */ /* 0x000ea800000e0000 */
[----:B------:R-:W3:Y:S04]  /*7d80*/  SHFL.IDX PT, R56, R0, RZ, 0x181f ;  /* 0x00181fff00387589 */ /* 0x000ee800000e0000 */
[----:B-1----:R1:W-:Y:S04]  /*7d90*/  @!P6 ST.E [R52.64], R16 ;  /* 0x000000103400e985 */ /* 0x0023e8000c10190c */
[----:B--2---:R2:W-:Y:S04]  /*7da0*/  @!P5 ST.E [R54.64], R13 ;  /* 0x0000000d3600d985 */ /* 0x0045e8000c10190c */
[----:B------:R2:W4:Y:S04]  /*7db0*/  LDS.128 R48, [R203+0x1080] ;  /* 0x00108000cb307984 */ /* 0x0005280000000c00 */
[----:B------:R2:W2:Y:S04]  /*7dc0*/  LDS.128 R44, [R203+0x2080] ;  /* 0x00208000cb2c7984 */ /* 0x0004a80000000c00 */
[----:B------:R2:W2:Y:S04]  /*7dd0*/  LDS.128 R40, [R203+0x3080] ;  /* 0x00308000cb287984 */ /* 0x0004a80000000c00 */
[----:B------:R2:W2:Y:S01]  /*7de0*/  LDS.128 R36, [R203+0x5080] ;  /* 0x00508000cb247984 */ /* 0x0004a20000000c00 */
[----:B-1----:R-:W-:-:S02]  /*7df0*/  LEA.HI.X R16, R10, c[0x0][0x384], R3, 0x1, P0 ;  /* 0x0000e1000a107a11 */ /* 0x002fc400000f0c03 */
[----:B------:R-:W-:Y:S01]  /*7e00*/  ISETP.GE.AND P0, PT, R202, R19, PT ;  /* 0x00000013ca00720c */ /* 0x000fe20003f06270 */
[----:B------:R1:W1:Y:S04]  /*7e10*/  LDS.128 R32, [R203+0x6080] ;  /* 0x00608000cb207984 */ /* 0x0002680000000c00 */
[----:B------:R1:W1:Y:S04]  /*7e20*/  LDS.128 R28, [R203+0x7080] ;  /* 0x00708000cb1c7984 */ /* 0x0002680000000c00 */
[----:B------:R1:W1:Y:S04]  /*7e30*/  LDS.128 R24, [R203+0x9080] ;  /* 0x00908000cb187984 */ /* 0x0002680000000c00 */
[----:B------:R1:W1:Y:S04]  /*7e40*/  LDS.128 R20, [R203+0xa080] ;  /* 0x00a08000cb147984 */ /* 0x0002680000000c00 */
[----:B------:R1:W1:Y:S04]  /*7e50*/  LDS.128 R4, [R203+0xb080] ;  /* 0x00b08000cb047984 */ /* 0x0002680000000c00 */
[----:B------:R1:W1:Y:S01]  /*7e60*/  SHFL.IDX PT, R57, R16, RZ, 0x181f ;  /* 0x00181fff10397589 */ /* 0x00026200000e0000 */
[----:B------:R-:W-:Y:S05]  /*7e70*/  @P0 BRA `(.L_x_7) ;  /* 0x0000012000000947 */ /* 0x000fea0003800000 */
[----:B--23--:R-:W2:Y:S01]  /*7e80*/  LDS.128 R52, [R203+0x80] ;  /* 0x00008000cb347984 */ /* 0x00cea20000000c00 */
[----:B------:R-:W-:-:S02]  /*7e90*/  ISETP.GE.AND P1, PT, R207, c[0x0][0x3c8], PT ;  /* 0x0000f200cf007a0c */ /* 0x000fc40003f26270 */
[----:B------:R-:W-:Y:S01]  /*7ea0*/  ISETP.GE.AND P0, PT, R206, c[0x0][0x3c8], PT ;  /* 0x0000f200ce007a0c */ /* 0x000fe20003f06270 */
[----:B------:R-:W3:Y:S01]  /*7eb0*/  LDS.128 R12, [R203+0x4080] ;  /* 0x00408000cb0c7984 */ /* 0x000ee20000000c00 */
[----:B------:R-:W-:-:S03]  /*7ec0*/  ISETP.GE.AND P2, PT, R208, c[0x0][0x3c8], PT ;  /* 0x0000f200d0007a0c */ /* 0x000fc60003f46270 */
[----:B------:R-:W5:Y:S06]  /*7ed0*/  LDS.128 R8, [R203+0x8080] ;  /* 0x00808000cb087984 */ /* 0x000f6c0000000c00 */
[----:B------:R-:W-:Y:S02]  /*7ee0*/  @!P1 SHF.R.S32.HI R2, RZ, 0x1f, R207 ;  /* 0x0000001fff029819 */ /* 0x000fe400000114cf */
[----:B------:R-:W-:Y:S02]  /*7ef0*/  @!P0 SHF.R.S32.HI R17, RZ, 0x1f, R206 ;  /* 0x0000001fff118819 */ /* 0x000fe400000114ce */
[----:B------:R-:W-:Y:S01]  /*7f00*/  @!P1 LEA.HI R3, R2, R207, RZ, 0x3 ;  /* 0x000000cf02039211 */ /* 0x000fe200078f18ff */
[----:B-1----:R-:W-:Y:S01]  /*7f10*/  @!P2 IMAD.WIDE R58, R208, 0x2, R56 ;  /* 0x00000002d03aa825 */ /* 0x002fe200078e0238 */
[----:B------:R-:W-:-:S02]  /*7f20*/  @!P0 LEA.HI R2, R17, R206, RZ, 0x3 ;  /* 0x000000ce11028211 */ /* 0x000fc400078f18ff */
[----:B------:R-:W-:Y:S02]  /*7f30*/  @!P1 LOP3.LUT R3, R3, 0xfffffff8, RZ, 0xc0, !PT ;  /* 0xfffffff803039812 */ /* 0x000fe400078ec0ff */
[----:B------:R-:W-:-:S03]  /*7f40*/  @!P0 LOP3.LUT R2, R2, 0xfffffff8, RZ, 0xc0, !PT ;  /* 0xfffffff802028812 */ /* 0x000fc600078ec0ff */
[----:B------:R-:W-:-:S04]  /*7f50*/  @!P1 IMAD.WIDE R60, R3, 0x2, R56 ;  /* 0x00000002033c9825 */ /* 0x000fc800078e0238 */
[----:B------:R-:W-:Y:S01]  /*7f60*/  @!P0 IMAD.WIDE R2, R2, 0x2, R56 ;  /* 0x0000000202028825 */ /* 0x000fe200078e0238 */
[----:B--2---:R1:W-:Y:S04]  /*7f70*/  @!P2 ST.E.128 [R58.64], R52 ;  /* 0x000000343a00a985 */ /* 0x0043e8000c101d0c */
[----:B---3--:R1:W-:Y:S04]  /*7f80*/  @!P1 ST.E.128 [R60.64], R12 ;  /* 0x0000000c3c009985 */ /* 0x0083e8000c101d0c */
[----:B-----5:R1:W-:Y:S02]  /*7f90*/  @!P0 ST.E.128 [R2.64], R8 ;  /* 0x0000000802008985 */ /* 0x0203e4000c101d0c */
.L_x_7:
[----:B---3--:R-:W-:Y:S05]  /*7fa0*/  BSYNC B0 ;  /* 0x0000000000007941 */ /* 0x008fea0003800000 */
.L_x_6:
[----:B-1----:R-:W-:Y:S01]  /*7fb0*/  IADD3 R2, R202, 0x20, RZ ;  /* 0x00000020ca027810 */ /* 0x002fe20007ffe0ff */
[----:B------:R1:W3:Y:S01]  /*7fc0*/  SHFL.IDX PT, R11, R16, 0x1, 0x181f ;  /* 0x00381f00100b7f89 */ /* 0x0002e200000e0000 */
[----:B------:R-:W-:Y:S02]  /*7fd0*/  BSSY B0, `(.L_x_8) ;  /* 0x0000013000007945 */ /* 0x000fe40003800000 */
[----:B------:R-:W-:Y:S01]  /*7fe0*/  ISETP.GE.AND P0, PT, R2, R19, PT ;  /* 0x000000130200720c */ /* 0x000fe20003f06270 */
[----:B------:R1:W4:-:S12]  /*7ff0*/  SHFL.IDX PT, R10, R0, 0x1, 0x181f ;  /* 0x00381f00000a7f89 */ /* 0x00031800000e0000 */
[----:B------:R-:W-:Y:S05]  /*8000*/  @P0 BRA `(.L_x_9) ;  /* 0x000000f000000947 */ /* 0x000fea0003800000 */
[----:B------:R-:W-:Y:S02]  /*8010*/  ISETP.GE.AND P1, PT, R207, c[0x0][0x3c8], PT ;  /* 0x0000f200cf007a0c */ /* 0x000fe40003f26270 */
[----:B------:R-:W-:Y:S02]  /*8020*/  ISETP.GE.AND P0, PT, R206, c[0x0][0x3c8], PT ;  /* 0x0000f200ce007a0c */ /* 0x000fe40003f06270 */
[----:B------:R-:W-:-:S09]  /*8030*/  ISETP.GE.AND P2, PT, R208, c[0x0][0x3c8], PT ;  /* 0x0000f200d0007a0c */ /* 0x000fd20003f46270 */
[----:B------:R-:W-:Y:S02]  /*8040*/  @!P1 SHF.R.S32.HI R2, RZ, 0x1f, R207 ;  /* 0x0000001fff029819 */ /* 0x000fe400000114cf */
[----:B------:R-:W-:Y:S02]  /*8050*/  @!P0 SHF.R.S32.HI R9, RZ, 0x1f, R206 ;  /* 0x0000001fff098819 */ /* 0x000fe400000114ce */
[----:B------:R-:W-:Y:S02]  /*8060*/  @!P1 LEA.HI R3, R2, R207, RZ, 0x3 ;  /* 0x000000cf02039211 */ /* 0x000fe400078f18ff */
[----:B------:R-:W-:Y:S01]  /*8070*/  @!P0 LEA.HI R2, R9, R206, RZ, 0x3 ;  /* 0x000000ce09028211 */ /* 0x000fe200078f18ff */
[----:B---34-:R-:W-:Y:S01]  /*8080*/  @!P2 IMAD.WIDE R8, R208, 0x2, R10 ;  /* 0x00000002d008a825 */ /* 0x018fe200078e020a */
[----:B------:R-:W-:Y:S02]  /*8090*/  @!P1 LOP3.LUT R3, R3, 0xfffffff8, RZ, 0xc0, !PT ;  /* 0xfffffff803039812 */ /* 0x000fe400078ec0ff */
[----:B------:R-:W-:-:S02]  /*80a0*/  @!P0 LOP3.LUT R2, R2, 0xfffffff8, RZ, 0xc0, !PT ;  /* 0xfffffff802028812 */ /* 0x000fc400078ec0ff */
[----:B------:R3:W-:Y:S01]  /*80b0*/  @!P2 ST.E.128 [R8.64], R48 ;  /* 0x000000300800a985 */ /* 0x0007e2000c101d0c */
[----:B--2---:R-:W-:-:S04]  /*80c0*/  @!P1 IMAD.WIDE R12, R3, 0x2, R10 ;  /* 0x00000002030c9825 */ /* 0x004fc800078e020a */
[----:B------:R-:W-:Y:S01]  /*80d0*/  @!P0 IMAD.WIDE R2, R2, 0x2, R10 ;  /* 0x0000000202028825 */ /* 0x000fe200078e020a */
[----:B------:R3:W-:Y:S04]  /*80e0*/  @!P1 ST.E.128 [R12.64], R36 ;  /* 0x000000240c009985 */ /* 0x0007e8000c101d0c */
[----:B------:R3:W-:Y:S02]  /*80f0*/  @!P0 ST.E.128 [R2.64], R24 ;  /* 0x0000001802008985 */ /* 0x0007e4000c101d0c */
.L_x_9:
[----:B------:R-:W-:Y:S05]  /*8100*/  BSYNC B0 ;  /* 0x0000000000007941 */ /* 0x000fea0003800000 */
.L_x_8:
[----:B---3--:R-:W-:Y:S01]  /*8110*/  IADD3 R2, R202, 0x40, RZ ;  /* 0x00000040ca027810 */ /* 0x008fe20007ffe0ff */
[----:B------:R3:W1:Y:S01]  /*8120*/  SHFL.IDX PT, R11, R16, 0x2, 0x181f ;  /* 0x00581f00100b7f89 */ /* 0x00066200000e0000 */
[----:B------:R-:W-:Y:S02]  /*8130*/  BSSY B0, `(.L_x_10) ;  /* 0x0000013000007945 */ /* 0x000fe40003800000 */
[----:B------:R-:W-:Y:S01]  /*8140*/  ISETP.GE.AND P0, PT, R2, R19, PT ;  /* 0x000000130200720c */ /* 0x000fe20003f06270 */
[----:B----4-:R3:W4:-:S12]  /*8150*/  SHFL.IDX PT, R10, R0, 0x2, 0x181f ;  /* 0x00581f00000a7f89 */ /* 0x01071800000e0000 */
        /* <DEDUP_REMOVED lines=8> */
[----:B-1--4-:R-:W-:Y:S01]  /*81e0*/  @!P2 IMAD.WIDE R8, R208, 0x2, R10 ;  /* 0x00000002d008a825 */ /* 0x012fe200078e020a */
[----:B------:R-:W-:Y:S02]  /*81f0*/  @!P1 LOP3.LUT R3, R3, 0xfffffff8, RZ, 0xc0, !PT ;  /* 0xfffffff803039812 */ /* 0x000fe400078ec0ff */
[----:B------:R-:W-:-:S02]  /*8200*/  @!P0 LOP3.LUT R2, R2, 0xfffffff8, RZ, 0xc0, !PT ;  /* 0xfffffff802028812 */ /* 0x000fc400078ec0ff */
[----:B--2---:R1:W-:Y:S01]  /*8210*/  @!P2 ST.E.128 [R8.64], R44 ;  /* 0x0000002c0800a985 */ /* 0x0043e2000c101d0c */
[----:B------:R-:W-:-:S04]  /*8220*/  @!P1 IMAD.WIDE R12, R3, 0x2, R10 ;  /* 0x00000002030c9825 */ /* 0x000fc800078e020a */
[----:B------:R-:W-:Y:S01]  /*8230*/  @!P0 IMAD.WIDE R2, R2, 0x2, R10 ;  /* 0x0000000202028825 */ /* 0x000fe200078e020a */
[----:B------:R1:W-:Y:S04]  /*8240*/  @!P1 ST.E.128 [R12.64], R32 ;  /* 0x000000200c009985 */ /* 0x0003e8000c101d0c */
[----:B------:R1:W-:Y:S02]  /*8250*/  @!P0 ST.E.128 [R2.64], R20 ;  /* 0x0000001402008985 */ /* 0x0003e4000c101d0c */
.L_x_11:
[----:B------:R-:W-:Y:S05]  /*8260*/  BSYNC B0 ;  /* 0x0000000000007941 */ /* 0x000fea0003800000 */
.L_x_10:
[----:B------:R-:W-:Y:S01]  /*8270*/  IADD3 R202, R202, 0x60, RZ ;  /* 0x00000060caca7810 */ /* 0x000fe20007ffe0ff */
[----:B-1----:R1:W3:Y:S03]  /*8280*/  SHFL.IDX PT, R3, R16, 0x3, 0x181f ;  /* 0x00781f0010037f89 */ /* 0x0022e600000e0000 */
[----:B------:R-:W-:Y:S01]  /*8290*/  ISETP.GE.AND P0, PT, R202, R19, PT ;  /* 0x00000013ca00720c */ /* 0x000fe20003f06270 */
[----:B------:R1:W4:-:S12]  /*82a0*/  SHFL.IDX PT, R2, R0, 0x3, 0x181f ;  /* 0x00781f0000027f89 */ /* 0x00031800000e0000 */
[----:B------:R-:W-:Y:S05]  /*82b0*/  @P0 EXIT ;  /* 0x000000000000094d */ /* 0x000fea0003800000 */
[----:B------:R-:W-:Y:S02]  /*82c0*/  ISETP.GE.AND P0, PT, R207, c[0x0][0x3c8], PT ;  /* 0x0000f200cf007a0c */ /* 0x000fe40003f06270 */
[----:B------:R-:W-:-:S11]  /*82d0*/  ISETP.GE.AND P1, PT, R208, c[0x0][0x3c8], PT ;  /* 0x0000f200d0007a0c */ /* 0x000fd60003f26270 */
[----:B-1-3--:R-:W-:Y:S02]  /*82e0*/  @!P0 SHF.R.S32.HI R0, RZ, 0x1f, R207 ;  /* 0x0000001fff008819 */ /* 0x00afe400000114cf */
[----:B----4-:R-:W-:Y:S02]  /*82f0*/  @!P1 IMAD.WIDE R208, R208, 0x2, R2 ;  /* 0x00000002d0d09825 */ /* 0x010fe400078e0202 */
[----:B------:R-:W-:-:S03]  /*8300*/  @!P0 LEA.HI R0, R0, R207, RZ, 0x3 ;  /* 0x000000cf00008211 */ /* 0x000fc600078f18ff */
[----:B--2---:R1:W-:Y:S01]  /*8310*/  @!P1 ST.E.128 [R208.64], R40 ;  /* 0x00000028d0009985 */ /* 0x0043e2000c101d0c */
[----:B------:R-:W-:-:S05]  /*8320*/  @!P0 LOP3.LUT R0, R0, 0xfffffff8, RZ, 0xc0, !PT ;  /* 0xfffffff800008812 */ /* 0x000fca00078ec0ff */
[----:B------:R-:W-:-:S05]  /*8330*/  @!P0 IMAD.WIDE R8, R0, 0x2, R2 ;  /* 0x0000000200088825 */ /* 0x000fca00078e0202 */
[----:B------:R1:W-:Y:S01]  /*8340*/  @!P0 ST.E.128 [R8.64], R28 ;  /* 0x0000001c08008985 */ /* 0x0003e2000c101d0c */
[----:B------:R-:W-:-:S13]  /*8350*/  ISETP.GE.AND P0, PT, R206, c[0x0][0x3c8], PT ;  /* 0x0000f200ce007a0c */ /* 0x000fda0003f06270 */
[----:B------:R-:W-:Y:S05]  /*8360*/  @P0 EXIT ;  /* 0x000000000000094d */ /* 0x000fea0003800000 */
[----:B-1----:R-:W-:-:S04]  /*8370*/  SHF.R.S32.HI R9, RZ, 0x1f, R206 ;  /* 0x0000001fff097819 */ /* 0x002fc800000114ce */
[----:B------:R-:W-:-:S04]  /*8380*/  LEA.HI R9, R9, R206, RZ, 0x3 ;  /* 0x000000ce09097211 */ /* 0x000fc800078f18ff */
[----:B------:R-:W-:-:S05]  /*8390*/  LOP3.LUT R9, R9, 0xfffffff8, RZ, 0xc0, !PT ;  /* 0xfffffff809097812 */ /* 0x000fca00078ec0ff */
[----:B------:R-:W-:-:S05]  /*83a0*/  IMAD.WIDE R2, R9, 0x2, R2 ;  /* 0x0000000209027825 */ /* 0x000fca00078e0202 */
[----:B------:R-:W-:Y:S01]  /*83b0*/  ST.E.128 [R2.64], R4 ;  /* 0x0000000402007985 */ /* 0x000fe2000c101d0c */
[----:B------:R-:W-:Y:S05]  /*83c0*/  EXIT ;  /* 0x000000000000794d */ /* 0x000fea0003800000 */
.L_x_12:
[----:B------:R-:W-:-:S00]  /*83d0*/  BRA `(.L_x_12) ;  /* 0xfffffff000007947 */ /* 0x000fc0000383ffff */
[----:B------:R-:W-:-:S00]  /*83e0*/  NOP ;  /* 0x0000000000007918 */ /* 0x000fc00000000000 */
        /* <DEDUP_REMOVED lines=9> */
.L_x_1697:


//--------------------- .text._ZN7cutlass13device_kernelIN5flash19enable_sm80_to_sm89INS1_16FlashAttnFwdSm80INS1_25CollectiveMainloopFwdSm80ILi8ELi1ELb0EN4cute5tupleIJNS5_1CILi128EEENS7_ILi64EEENS7_ILi192EEEEEELi192ENS_10bfloat16_tEfNS_4arch4Sm80ELb0ELb0ELb0ELb1ELb1ELb0ELb1ELb0EEENS1_21CollectiveEpilogueFwdINS6_IJS8_SA_S9_EEENS6_IJNS7_ILi1EEESI_SI_EEESC_SE_Li256ELb1ELb1ELb0ELb0EEENS1_19SingleTileSchedulerILb1ELb0ELb1ELi128EEEEEEEEEvNT_6ParamsE --------------------------
	.section	.text._ZN7cutlass13device_kernelIN5flash19enable_sm80_to_sm89INS1_16FlashAttnFwdSm80INS1_25CollectiveMainloopFwdSm80ILi8ELi1ELb0EN4cute5tupleIJNS5_1CILi128EEENS7_ILi64EEENS7_ILi192EEEEEELi192ENS_10bfloat16_tEfNS_4arch4Sm80ELb0ELb0ELb0ELb1ELb1ELb0ELb1ELb0EEENS1_21CollectiveEpilogueFwdINS6_IJS8_SA_S9_EEENS6_IJNS7_ILi1EEESI_SI_EEESC_SE_Li256ELb1ELb1ELb0ELb0EEENS1_19SingleTileSchedulerILb1ELb0ELb1ELi128EEEEEEEEEvNT_6ParamsE,"ax",@progbits
	.sectioninfo	@"SHI_REGISTERS=230"
	.align	128
.text._ZN7cutlass13device_kernelIN5flash19enable_sm80_to_sm89INS1_16FlashAttnFwdSm80INS1_25CollectiveMainloopFwdSm80ILi8ELi1ELb0EN4cute5tupleIJNS5_1CILi128EEENS7_ILi64EEENS7_ILi192EEEEEELi192ENS_10bfloat16_tEfNS_4arch4Sm80ELb0ELb0ELb0ELb1ELb1ELb0ELb1ELb0EEENS1_21CollectiveEpilogueFwdINS6_IJS8_SA_S9_EEENS6_IJNS7_ILi1EEESI_SI_EEESC_SE_Li256ELb1ELb1ELb0ELb0EEENS1_19SingleTileSchedulerILb1ELb0ELb1ELi128EEEEEEEEEvNT_6ParamsE:
        .type           _ZN7cutlass13device_kernelIN5flash19enable_sm80_to_sm89INS1_16FlashAttnFwdSm80INS1_25CollectiveMainloopFwdSm80ILi8ELi1ELb0EN4cute5tupleIJNS5_1CILi128EEENS7_ILi64EEENS7_ILi192EEEEEELi192ENS_10bfloat16_tEfNS_4arch4Sm80ELb0ELb0ELb0ELb1ELb1ELb0ELb1ELb0EEENS1_21CollectiveEpilogueFwdINS6_IJS8_SA_S9_EEENS6_IJNS7_ILi1EEESI_SI_EEESC_SE_Li256ELb1ELb1ELb0ELb0EEENS1_19SingleTileSchedulerILb1ELb0ELb1ELi128EEEEEEEEEvNT_6ParamsE,@function
        .size           _ZN7cutlass13device_kernelIN5flash19enable_sm80_to_sm89INS1_16FlashAttnFwdSm80INS1_25CollectiveMainloopFwdSm80ILi8ELi1ELb0EN4cute5tupleIJNS5_1CILi128EEENS7_ILi64EEENS7_ILi192EEEEEELi192ENS_10bfloat16_tEfNS_4arch4Sm80ELb0ELb0ELb0ELb1ELb1ELb0ELb1ELb0EEENS1_21CollectiveEpilogueFwdINS6_IJS8_SA_S9_EEENS6_IJNS7_ILi1EEESI_SI_EEESC_SE_Li256ELb1ELb1ELb0ELb0EEENS1_19SingleTileSchedulerILb1ELb0ELb1ELi128EEEEEEEEEvNT_6ParamsE,(.L_x_1698 - _ZN7cutlass13device_kernelIN5flash19enable_sm80_to_sm89INS1_16FlashAttnFwdSm80INS1_25CollectiveMainloopFwdSm80ILi8ELi1ELb0EN4cute5tupleIJNS5_1CILi128EEENS7_ILi64EEENS7_ILi192EEEEEELi192ENS_10bfloat16_tEfNS_4arch4Sm80ELb0ELb0ELb0ELb1ELb1ELb0ELb1ELb0EEENS1_21CollectiveEpilogueFwdINS6_IJS8_SA_S9_EEENS6_IJNS7_ILi1EEESI_SI_EEESC_SE_Li256ELb1ELb1ELb0ELb0EEENS1_19SingleTileSchedulerILb1ELb0ELb1ELi128EEEEEEEEEvNT_6ParamsE)
        .other          _ZN7cutlass13device_kernelIN5flash19enable_sm80_to_sm89INS1_16FlashAttnFwdSm80INS1_25CollectiveMainloopFwdSm80ILi8ELi1ELb0EN4cute5tupleIJNS5_1CILi128EEENS7_ILi64EEENS7_ILi192EEEEEELi192ENS_10bfloat16_tEfNS_4arch4Sm80ELb0ELb0ELb0ELb1ELb1ELb0ELb1ELb0EEENS1_21CollectiveEpilogueFwdINS6_IJS8_SA_S9_EEENS6_IJNS7_ILi1EEESI_SI_EEESC_SE_Li256ELb1ELb1ELb0ELb0EEENS1_19SingleTileSchedulerILb1ELb0ELb1ELi128EEEEEEEEEvNT_6ParamsE,@"STO_CUDA_ENTRY STV_DEFAULT"
_ZN7cutlass13device_kernelIN5flash19enable_sm80_to_sm89INS1_16FlashAttnFwdSm80INS1_25CollectiveMainloopFwdSm80ILi8ELi1ELb0EN4cute5tupleIJNS5_1CILi128EEENS7_ILi64EEENS7_ILi192EEEEEELi192ENS_10bfloat16_tEfNS_4arch4Sm80ELb0ELb0ELb0ELb1ELb1ELb0ELb1ELb0EEENS1_21CollectiveEpilogueFwdINS6_IJS8_SA_S9_EEENS6_IJNS7_ILi1EEESI_SI_EEESC_SE_Li256ELb1ELb1ELb0ELb0EEENS1_19SingleTileSchedulerILb1ELb0ELb1ELi128EEEEEEEEEvNT_6ParamsE:
[----:B------:R-:W-:Y:S02]  /*0000*/  MOV R1, c[0x0][0x28] ;  /* 0x00000a0000017a02 */ /* 0x000fe40000000f00 */
[----:B------:R-:W1:Y:S01]  /*0010*/  S2R R4, SR_TID.X ;  /* 0x0000000000047919 */ /* 0x000e620000002100 */
[----:B------:R-:W2:Y:S01]  /*0020*/  S2UR UR16, SR_CTAID.Z ;  /* 0x00000000001079c3 */ /* 0x000ea20000002700 */
[----:B------:R-:W-:Y:S02]  /*0030*/  UMOV UR7, 0x4 ;  /* 0x0000000400077882 */ /* 0x000fe40000000000 */
[----:B------:R-:W-:Y:S02]  /*0040*/  ULDC.64 UR8, c[0x0][0x568] ;  /* 0x00015a0000087ab9 */ /* 0x000fe40000000a00 */
[----:B------:R-:W-:-:S03]  /*0050*/  ULDC.64 UR14, c[0x0][0x118] ;  /* 0x00004600000e7ab9 */ /* 0x000fc60000000a00 */
[----:B------:R-:W3:Y:S01]  /*0060*/  S2UR UR5, SR_CTAID.X ;  /* 0x00000000000579c3 */ /* 0x000ee20000002500 */
[----:B-1----:R-:W-:Y:S01]  /*0070*/  SHF.R.U32.HI R0, RZ, 0x5, R4 ;  /* 0x00000005ff007819 */ /* 0x002fe20000011604 */
[----:B--2---:R-:W-:-:S05]  /*0080*/  UIMAD.WIDE UR8, UR16, UR7, UR8 ;  /* 0x00000007100872a5 */ /* 0x004fca000f8e0208 */
[----:B------:R-:W1:Y:S02]  /*0090*/  SHFL.IDX PT, R0, R0, RZ, 0x1f ;  /* 0x00001fff00007589 */ /* 0x000e6400000e0000 */
[----:B-1----:R-:W-:-:S13]  /*00a0*/  ISETP.NE.AND P0, PT, R0, RZ, PT ;  /* 0x000000ff0000720c */ /* 0x002fda0003f05270 */
[----:B---3--:R-:W-:Y:S05]  /*00b0*/  @!P0 BRA `(.L_x_13) ;  /* 0x000001c000008947 */ /* 0x008fea0003800000 */
[----:B------:R-:W-:-:S04]  /*00c0*/  ISETP.NE.U32.AND P0, PT, RZ, c[0x0][0x568], PT ;  /* 0x00015a00ff007a0c */ /* 0x000fc80003f05070 */
[----:B------:R-:W-:-:S13]  /*00d0*/  ISETP.NE.AND.EX P0, PT, RZ, c[0x0][0x56c], PT, P0 ;  /* 0x00015b00ff007a0c */ /* 0x000fda0003f05300 */
[----:B------:R-:W-:Y:S05]  /*00e0*/  @!P0 BRA `(.L_x_14) ;  /* 0x0000005000008947 */ /* 0x000fea0003800000 */
[----:B------:R-:W-:Y:S02]  /*00f0*/  MOV R2, UR8 ;  /* 0x0000000800027c02 */ /* 0x000fe40008000f00 */
[----:B------:R-:W-:-:S05]  /*0100*/  MOV R3, UR9 ;  /* 0x0000000900037c02 */ /* 0x000fca0008000f00 */
[----:B------:R-:W2:Y:S02]  /*0110*/  LDG.E R2, [R2.64] ;  /* 0x0000000e02027981 */ /* 0x000ea4000c1e1900 */
[----:B--2---:R1:W2:Y:S02]  /*0120*/  R2UR UR6, R2 ;  /* 0x00000000020673c2 */ /* 0x0042a400000e0000 */
[----:B-12---:R-:W-:Y:S05]  /*0130*/  BRA `(.L_x_15) ;  /* 0x000000e000007947 */ /* 0x006fea0003800000 */
.L_x_14:
[----:B------:R-:W-:-:S04]  /*0140*/  ISETP.NE.U32.AND P0, PT, RZ, c[0x0][0x560], PT ;  /* 0x00015800ff007a0c */ /* 0x000fc80003f05070 */
[----:B------:R-:W-:-:S13]  /*0150*/  ISETP.NE.AND.EX P0, PT, RZ, c[0x0][0x564], PT, P0 ;  /* 0x00015900ff007a0c */ /* 0x000fda0003f05300 */
[----:B------:R-:W-:Y:S05]  /*0160*/  @!P0 BRA `(.L_x_16) ;  /* 0x000000a000008947 */ /* 0x000fea0003800000 */
[----:B------:R-:W-:Y:S02]  /*0170*/  ULDC.64 UR8, c[0x0][0x560] ;  /* 0x0001580000087ab9 */ /* 0x000fe40000000a00 */
[----:B------:R-:W-:-:S06]  /*0180*/  UIMAD.WIDE UR8, UR16, UR7, UR8 ;  /* 0x00000007100872a5 */ /* 0x000fcc000f8e0208 */
[----:B------:R-:W-:Y:S02]  /*0190*/  MOV R6, UR8 ;  /* 0x0000000800067c02 */ /* 0x000fe40008000f00 */
[----:B------:R-:W-:-:S05]  /*01a0*/  MOV R7, UR9 ;  /* 0x0000000900077c02 */ /* 0x000fca0008000f00 */
[----:B------:R-:W2:Y:S04]  /*01b0*/  LDG.E R2, [R6.64] ;  /* 0x0000000e06027981 */ /* 0x000ea8000c1e1900 */
[----:B------:R-:W3:Y:S01]  /*01c0*/  LDG.E R0, [R6.64+0x4] ;  /* 0x0000040e06007981 */ /* 0x000ee2000c1e1900 */
[----:B--2---:R-:W1:Y:S08]  /*01d0*/  R2UR UR4, R2 ;  /* 0x00000000020473c2 */ /* 0x004e7000000e0000 */
[----:B---3--:R-:W1:Y:S02]  /*01e0*/  R2UR UR6, R0 ;  /* 0x00000000000673c2 */ /* 0x008e6400000e0000 */
[----:B-1----:R-:W-:Y:S01]  /*01f0*/  UIADD3 UR6, -UR4, UR6, URZ ;  /* 0x0000000604067290 */ /* 0x002fe2000fffe13f */
[----:B------:R-:W-:Y:S05]  /*0200*/  BRA `(.L_x_15) ;  /* 0x0000001000007947 */ /* 0x000fea0003800000 */
.L_x_16:
[----:B------:R-:W-:Y:S02]  /*0210*/  ULDC UR6, c[0x0][0x54c] ;  /* 0x0001530000067ab9 */ /* 0x000fe40000000800 */
.L_x_15:
[----:B------:R-:W-:Y:S02]  /*0220*/  ULDC UR4, c[0x0][0x548] ;  /* 0x0001520000047ab9 */ /* 0x000fe40000000800 */
[----:B------:R-:W-:-:S02]  /*0230*/  USHF.L.U32 UR5, UR5, 0x7, URZ ;  /* 0x0000000705057899 */ /* 0x000fc4000800063f */
[----:B------:R-:W-:-:S04]  /*0240*/  UIMAD UR4, UR6, UR4, URZ ;  /* 0x00000004060472a4 */ /* 0x000fc8000f8e023f */
[----:B------:R-:W-:-:S04]  /*0250*/  UISETP.GE.AND UP0, UPT, UR5, UR4, UPT ;  /* 0x000000040500728c */ /* 0x000fc8000bf06270 */
[----:B------:R-:W-:Y:S01]  /*0260*/  USEL UR16, UR16, 0xffffffff, !UP0 ;  /* 0xffffffff10107887 */ /* 0x000fe2000c000000 */
[----:B------:R-:W-:Y:S05]  /*0270*/  BRA `(.L_x_17) ;  /* 0x000001b000007947 */ /* 0x000fea0003800000 */
.L_x_13:
        /* <DEDUP_REMOVED lines=8> */
.L_x_18:
        /* <DEDUP_REMOVED lines=13> */
.L_x_20:
[----:B------:R-:W-:Y:S02]  /*03d0*/  ULDC UR6, c[0x0][0x54c] ;  /* 0x0001530000067ab9 */ /* 0x000fe40000000800 */
.L_x_19:
[----:B------:R-:W-:Y:S02]  /*03e0*/  ULDC UR4, c[0x0][0x548] ;  /* 0x0001520000047ab9 */ /* 0x000fe40000000800 */
[----:B------:R-:W-:-:S02]  /*03f0*/  USHF.L.U32 UR5, UR5, 0x7, URZ ;  /* 0x0000000705057899 */ /* 0x000fc4000800063f */
[----:B------:R-:W-:-:S04]  /*0400*/  UIMAD UR4, UR6, UR4, URZ ;  /* 0x00000004060472a4 */ /* 0x000fc8000f8e023f */
[----:B------:R-:W-:-:S04]  /*0410*/  UISETP.GE.AND UP0, UPT, UR5, UR4, UPT ;  /* 0x000000040500728c */ /* 0x000fc8000bf06270 */
[----:B------:R-:W-:-:S06]  /*0420*/  USEL UR16, UR16, 0xffffffff, !UP0 ;  /* 0xffffffff10107887 */ /* 0x000fcc000c000000 */
.L_x_17:
[----:B------:R-:W-:-:S13]  /*0430*/  ISETP.LE.AND P0, PT, RZ, UR16, PT ;  /* 0x00000010ff007c0c */ /* 0x000fda000bf03270 */
[----:B------:R-:W-:Y:S05]  /*0440*/  @!P0 EXIT ;  /* 0x000000000000894d */ /* 0x000fea0003800000 */
[----:B------:R-:W-:Y:S02]  /*0450*/  ULDC.64 UR4, c[0x0][0x348] ;  /* 0x0000d20000047ab9 */ /* 0x000fe40000000a00 */
[----:B------:R-:W-:Y:S02]  /*0460*/  UISETP.NE.U32.AND UP1, UPT, URZ, UR4, UPT ;  /* 0x000000043f00728c */ /* 0x000fe4000bf25070 */
[----:B------:R-:W-:Y:S02]  /*0470*/  ULDC.64 UR8, c[0x0][0x348] ;  /* 0x0000d20000087ab9 */ /* 0x000fe40000000a00 */
[----:B------:R-:W-:Y:S02]  /*0480*/  UISETP.NE.AND.EX UP1, UPT, URZ, UR5, UPT, UP1 ;  /* 0x000000053f00728c */ /* 0x000fe4000bf25310 */
[----:B------:R-:W-:Y:S02]  /*0490*/  UIMAD.WIDE UR8, UR16, UR7, UR8 ;  /* 0x00000007100872a5 */ /* 0x000fe4000f8e0208 */
[----:B------:R-:W-:-:S02]  /*04a0*/  ULDC.64 UR4, c[0x0][0x370] ;  /* 0x0000dc0000047ab9 */ /* 0x000fc40000000a00 */
[----:B------:R-:W-:Y:S01]  /*04b0*/  UISETP.NE.U32.AND UP2, UPT, URZ, UR4, UPT ;  /* 0x000000043f00728c */ /* 0x000fe2000bf45070 */
[----:B------:R-:W-:Y:S01]  /*04c0*/  PLOP3.LUT P0, PT, PT, PT, UP1, 0x80, 0x0 ;  /* 0x000000000000781c */ /* 0x000fe20003f0f018 */
[----:B------:R-:W-:Y:S02]  /*04d0*/  IMAD.U32 R8, RZ, RZ, UR8 ;  /* 0x00000008ff087e24 */ /* 0x000fe4000f8e00ff */
[----:B------:R-:W-:Y:S01]  /*04e0*/  UISETP.NE.AND.EX UP2, UPT, URZ, UR5, UPT, UP2 ;  /* 0x000000053f00728c */ /* 0x000fe2000bf45320 */
[----:B------:R-:W-:Y:S02]  /*04f0*/  IMAD.U32 R9, RZ, RZ, UR9 ;  /* 0x00000009ff097e24 */ /* 0x000fe4000f8e00ff */
[----:B------:R-:W-:Y:S02]  /*0500*/  ULDC.64 UR4, c[0x0][0x360] ;  /* 0x0000d80000047ab9 */ /* 0x000fe40000000a00 */
[----:B------:R-:W-:-:S04]  /*0510*/  UISETP.NE.U32.AND UP0, UPT, URZ, UR4, UPT ;  /* 0x000000043f00728c */ /* 0x000fc8000bf05070 */
[----:B------:R-:W-:Y:S01]  /*0520*/  UISETP.NE.AND.EX UP0, UPT, URZ, UR5, UPT, UP0 ;  /* 0x000000053f00728c */ /* 0x000fe2000bf05300 */
[----:B------:R-:W-:Y:S01]  /*0530*/  PLOP3.LUT P2, PT, PT, PT, UP2, 0x80, 0x0 ;  /* 0x000000000000781c */ /* 0x000fe20003f4f028 */
[----:B------:R-:W-:Y:S01]  /*0540*/  ULDC.64 UR8, c[0x0][0x370] ;  /* 0x0000dc0000087ab9 */ /* 0x000fe20000000a00 */
[----:B------:R-:W2:Y:S01]  /*0550*/  @P0 LDG.E R2, [R8.64] ;  /* 0x0000000e08020981 */ /* 0x000ea2000c1e1900 */
[----:B------:R-:W-:Y:S01]  /*0560*/  ULDC.64 UR4, c[0x0][0x360] ;  /* 0x0000d80000047ab9 */ /* 0x000fe20000000a00 */
[----:B------:R-:W-:Y:S01]  /*0570*/  MOV R204, RZ ;  /* 0x000000ff00cc7202 */ /* 0x000fe20000000f00 */
[----:B------:R-:W-:Y:S01]  /*0580*/  @UP2 UIMAD.WIDE UR8, UR16, UR7, UR8 ;  /* 0x00000007100822a5 */ /* 0x000fe2000f8e0208 */
[----:B------:R-:W-:Y:S01]  /*0590*/  PLOP3.LUT P1, PT, PT, PT, UP0, 0x80, 0x0 ;  /* 0x000000000000781c */ /* 0x000fe20003f2f008 */
[----:B------:R-:W-:-:S03]  /*05a0*/  IMAD.MOV.U32 R0, RZ, RZ, c[0x0][0x168] ;  /* 0x00005a00ff007624 */ /* 0x000fc600078e00ff */
[----:B------:R-:W-:Y:S01]  /*05b0*/  @UP0 UIMAD.WIDE UR4, UR16, UR7, UR4 ;  /* 0x00000007100402a5 */ /* 0x000fe2000f8e0204 */
[----:B------:R-:W-:Y:S01]  /*05c0*/  MOV R10, UR8 ;  /* 0x00000008000a7c02 */ /* 0x000fe20008000f00 */
[----:B------:R-:W-:-:S04]  /*05d0*/  IMAD.U32 R11, RZ, RZ, UR9 ;  /* 0x00000009ff0b7e24 */ /* 0x000fc8000f8e00ff */
[----:B------:R-:W-:Y:S01]  /*05e0*/  MOV R6, UR4 ;  /* 0x0000000400067c02 */ /* 0x000fe20008000f00 */
[----:B------:R-:W-:Y:S01]  /*05f0*/  IMAD.U32 R7, RZ, RZ, UR5 ;  /* 0x00000005ff077e24 */ /* 0x000fe2000f8e00ff */
[----:B------:R1:W5:Y:S04]  /*0600*/  @P2 LDG.E R204, [R10.64] ;  /* 0x0000000e0acc2981 */ /* 0x000368000c1e1900 */
[----:B------:R1:W5:Y:S01]  /*0610*/  @P1 LDG.E R0, [R6.64] ;  /* 0x0000000e06001981 */ /* 0x000362000c1e1900 */
[----:B------:R-:W3:Y:S01]  /*0620*/  S2UR UR9, SR_CTAID.Y ;  /* 0x00000000000979c3 */ /* 0x000ee20000002600 */
[----:B------:R-:W-:Y:S02]  /*0630*/  ULDC UR5, c[0x0][0x2ac] ;  /* 0x0000ab0000057ab9 */ /* 0x000fe40000000800 */
[----:B------:R-:W-:-:S02]  /*0640*/  ULDC UR4, c[0x0][0x1d0] ;  /* 0x0000740000047ab9 */ /* 0x000fc40000000800 */
[----:B------:R-:W-:Y:S02]  /*0650*/  UIMAD UR4, UR5, UR4, URZ ;  /* 0x00000004050472a4 */ /* 0x000fe4000f8e023f */
[----:B------:R-:W-:-:S04]  /*0660*/  UMOV UR8, URZ ;  /* 0x0000003f00087c82 */ /* 0x000fc80008000000 */
[----:B------:R-:W-:Y:S01]  /*0670*/  MOV R3, UR4 ;  /* 0x0000000400037c02 */ /* 0x000fe20008000f00 */
[----:B---3--:R-:W-:Y:S01]  /*0680*/  USHF.R.S32.HI UR6, URZ, 0x1f, UR9 ;  /* 0x0000001f3f067899 */ /* 0x008fe20008011409 */
[----:B--2---:R1:W2:Y:S02]  /*0690*/  @P0 R2UR UR8, R2 ;  /* 0x00000000020803c2 */ /* 0x0042a400000e0000 */
[----:B-12---:R-:W-:Y:S06]  /*06a0*/  @P1 BRA `(.L_x_21) ;  /* 0x0000004000001947 */ /* 0x006fec0003800000 */
[----:B------:R-:W-:Y:S05]  /*06b0*/  @!P0 BRA `(.L_x_21) ;  /* 0x0000003000008947 */ /* 0x000fea0003800000 */
[----:B-----5:R-:W2:Y:S04]  /*06c0*/  LDG.E R0, [R8.64] ;  /* 0x0000000e08007981 */ /* 0x020ea8000c1e1900 */
[----:B------:R-:W2:Y:S02]  /*06d0*/  LDG.E R5, [R8.64+0x4] ;  /* 0x0000040e08057981 */ /* 0x000ea4000c1e1900 */
[----:B--2---:R-:W-:-:S02]  /*06e0*/  IADD3 R0, -R0, R5, RZ ;  /* 0x0000000500007210 */ /* 0x004fc40007ffe1ff */
.L_x_21:
[----:B------:R-:W-:-:S04]  /*06f0*/  ISETP.NE.U32.AND P0, PT, RZ, c[0x0][0x368], PT ;  /* 0x0000da00ff007a0c */ /* 0x000fc80003f05070 */
[----:B------:R-:W-:-:S13]  /*0700*/  ISETP.NE.AND.EX P0, PT, RZ, c[0x0][0x36c], PT, P0 ;  /* 0x0000db00ff007a0c */ /* 0x000fda0003f05300 */
[----:B------:R-:W-:Y:S05]  /*0710*/  @!P0 BRA `(.L_x_22) ;  /* 0x0000006000008947 */ /* 0x000fea0003800000 */
[----:B------:R-:W-:Y:S02]  /*0720*/  ULDC.64 UR4, c[0x0][0x368] ;  /* 0x0000da0000047ab9 */ /* 0x000fe40000000a00 */
[----:B------:R-:W-:-:S06]  /*0730*/  UIMAD.WIDE UR4, UR16, UR7, UR4 ;  /* 0x00000007100472a5 */ /* 0x000fcc000f8e0204 */
[----:B------:R-:W-:Y:S02]  /*0740*/  MOV R3, UR5 ;  /* 0x0000000500037c02 */ /* 0x000fe40008000f00 */
[----:B------:R-:W-:-:S05]  /*0750*/  MOV R2, UR4 ;  /* 0x0000000400027c02 */ /* 0x000fca0008000f00 */
[----:B------:R1:W5:Y:S01]  /*0760*/  LDG.E R3, [R2.64] ;  /* 0x0000000e02037981 */ /* 0x000362000c1e1900 */
[----:B------:R-:W-:Y:S05]  /*0770*/  BRA `(.L_x_23) ;  /* 0x000000a000007947 */ /* 0x000fea0003800000 */
.L_x_22:
        /* <DEDUP_REMOVED lines=8> */
[----:B------:R-:W2:Y:S02]  /*0800*/  LDG.E R2, [R6.64+0x4] ;  /* 0x0000040e06027981 */ /* 0x000ea4000c1e1900 */
[----:B--2---:R-:W-:-:S05]  /*0810*/  IADD3 R3, -R3, R2, RZ ;  /* 0x0000000203037210 */ /* 0x004fca0007ffe1ff */
.L_x_23:
[----:B-----5:R-:W-:Y:S01]  /*0820*/  IMAD.IADD R7, R3, 0x1, -R204 ;  /* 0x0000000103077824 */ /* 0x020fe200078e0acc */
[----:B------:R-:W-:Y:S01]  /*0830*/  PLOP3.LUT P2, PT, PT, PT, PT, 0x80, 0x0 ;  /* 0x000000000000781c */ /* 0x000fe20003f4f070 */
[----:B------:R-:W-:Y:S01]  /*0840*/  CS2R R118, SRZ ;  /* 0x0000000000767805 */ /* 0x000fe2000001ff00 */
[----:B------:R-:W-:Y:S01]  /*0850*/  CS2R R116, SRZ ;  /* 0x0000000000747805 */ /* 0x000fe2000001ff00 */
[----:B------:R-:W-:Y:S01]  /*0860*/  CS2R R122, SRZ ;  /* 0x00000000007a7805 */ /* 0x000fe2000001ff00 */
[C---:B------:R-:W-:Y:S01]  /*0870*/  ISETP.GE.AND P0, PT, R7.reuse, 0x1, PT ;  /* 0x000000010700780c */ /* 0x040fe20003f06270 */
[----:B------:R-:W-:Y:S01]  /*0880*/  CS2R R120, SRZ ;  /* 0x0000000000787805 */ /* 0x000fe2000001ff00 */
[----:B-1----:R-:W-:Y:S01]  /*0890*/  IADD3 R2, R7, 0x3f, RZ ;  /* 0x0000003f07027810 */ /* 0x002fe20007ffe0ff */
[----:B------:R-:W-:Y:S01]  /*08a0*/  CS2R R114, SRZ ;  /* 0x0000000000727805 */ /* 0x000fe2000001ff00 */
[----:B------:R-:W-:Y:S01]  /*08b0*/  CS2R R112, SRZ ;  /* 0x0000000000707805 */ /* 0x000fe2000001ff00 */
[----:B------:R-:W-:Y:S01]  /*08c0*/  CS2R R110, SRZ ;  /* 0x00000000006e7805 */ /* 0x000fe2000001ff00 */
[----:B------:R-:W-:Y:S01]  /*08d0*/  SHF.R.S32.HI R145, RZ, 0x1f, R2 ;  /* 0x0000001fff917819 */ /* 0x000fe20000011402 */
[----:B------:R-:W-:Y:S01]  /*08e0*/  CS2R R108, SRZ ;  /* 0x00000000006c7805 */ /* 0x000fe2000001ff00 */
[----:B------:R-:W-:Y:S01]  /*08f0*/  CS2R R106, SRZ ;  /* 0x00000000006a7805 */ /* 0x000fe2000001ff00 */
[----:B------:R-:W-:Y:S01]  /*0900*/  CS2R R104, SRZ ;  /* 0x0000000000687805 */ /* 0x000fe2000001ff00 */
[----:B------:R-:W-:Y:S01]  /*0910*/  LEA.HI R145, R145, R2, RZ, 0x6 ;  /* 0x0000000291917211 */ /* 0x000fe200078f30ff */
[----:B------:R-:W-:Y:S01]  /*0920*/  CS2R R126, SRZ ;  /* 0x00000000007e7805 */ /* 0x000fe2000001ff00 */
        /* <DEDUP_REMOVED lines=37> */
[----:B------:R-:W-:-:S02]  /*0b80*/  IMAD.MOV.U32 R8, RZ, RZ, RZ ;  /* 0x000000ffff087224 */ /* 0x000fc400078e00ff */
[----:B------:R-:W-:Y:S01]  /*0b90*/  IMAD.MOV.U32 R6, RZ, RZ, RZ ;  /* 0x000000ffff067224 */ /* 0x000fe200078e00ff */
[----:B------:R-:W-:Y:S05]  /*0ba0*/  @!P0 BRA `(.L_x_24) ;  /* 0x00006c0000008947 */ /* 0x000fea0003800000 */
[----:B------:R-:W-:Y:S02]  /*0bb0*/  ULDC.64 UR4, c[0x0][0x340] ;  /* 0x0000d00000047ab9 */ /* 0x000fe40000000a00 */
[----:B------:R-:W-:-:S04]  /*0bc0*/  UISETP.NE.U32.AND UP0, UPT, URZ, UR4, UPT ;  /* 0x000000043f00728c */ /* 0x000fc8000bf05070 */
[----:B------:R-:W-:-:S03]  /*0bd0*/  UISETP.NE.AND.EX UP0, UPT, URZ, UR5, UPT, UP0 ;  /* 0x000000053f00728c */ /* 0x000fc6000bf05300 */
[----:B------:R-:W-:-:S03]  /*0be0*/  ULDC.64 UR4, c[0x0][0x340] ;  /* 0x0000d00000047ab9 */ /* 0x000fc60000000a00 */
[----:B------:R-:W-:-:S05]  /*0bf0*/  PLOP3.LUT P1, PT, PT, PT, UP0, 0x80, 0x0 ;  /* 0x000000000000781c */ /* 0x000fca0003f2f008 */
[----:B------:R-:W-:-:S06]  /*0c00*/  @UP0 UIMAD.WIDE UR4, UR16, UR7, UR4 ;  /* 0x00000007100402a5 */ /* 0x000fcc000f8e0204 */
[----:B------:R-:W-:Y:S02]  /*0c10*/  IMAD.U32 R2, RZ, RZ, UR4 ;  /* 0x00000004ff027e24 */ /* 0x000fe4000f8e00ff */
[----:B------:R-:W-:Y:S01]  /*0c20*/  IMAD.U32 R3, RZ, RZ, UR5 ;  /* 0x00000005ff037e24 */ /* 0x000fe2000f8e00ff */
[----:B------:R-:W1:Y:S01]  /*0c30*/  S2R R13, SR_CTAID.X ;  /* 0x00000000000d7919 */ /* 0x000e620000002500 */
[----:B------:R-:W-:Y:S01]  /*0c40*/  SHF.R.S32.HI R11, RZ, 0x1f, R4 ;  /* 0x0000001fff0b7819 */ /* 0x000fe20000011404 */
[----:B------:R-:W-:Y:S02]  /*0c50*/  USHF.R.S32.HI UR7, URZ, 0x1f, UR8 ;  /* 0x0000001f3f077899 */ /* 0x000fe40008011408 */
[----:B------:R2:W3:Y:S01]  /*0c60*/  @P1 LDG.E R5, [R2.64] ;  /* 0x0000000e02051981 */ /* 0x0004e2000c1e1900 */
[CC--:B------:R-:W-:Y:S01]  /*0c70*/  LEA.HI R44, R11.reuse, R4.reuse, RZ, 0x3 ;  /* 0x000000040b2c7211 */ /* 0x0c0fe200078f18ff */
[----:B------:R-:W-:Y:S01]  /*0c80*/  ULDC.64 UR4, c[0x0][0x178] ;  /* 0x00005e0000047ab9 */ /* 0x000fe20000000a00 */
[----:B------:R-:W-:Y:S01]  /*0c90*/  LEA.HI R80, R11, R4, RZ, 0x4 ;  /* 0x000000040b507211 */ /* 0x000fe200078f20ff */
[----:B------:R-:W-:Y:S01]  /*0ca0*/  UIMAD UR7, UR7, UR4, URZ ;  /* 0x00000004070772a4 */ /* 0x000fe2000f8e023f */
[----:B------:R-:W-:Y:S01]  /*0cb0*/  LOP3.LUT R9, R44, 0xfffffff8, RZ, 0xc0, !PT ;  /* 0xfffffff82c097812 */ /* 0x000fe200078ec0ff */
[----:B------:R-:W-:Y:S01]  /*0cc0*/  UIMAD.WIDE.U32 UR10, UR8, UR4, URZ ;  /* 0x00000004080a72a5 */ /* 0x000fe2000f8e003f */
[----:B------:R-:W-:Y:S01]  /*0cd0*/  SHF.R.S32.HI R44, RZ, 0x3, R44 ;  /* 0x00000003ff2c7819 */ /* 0x000fe2000001142c */
[----:B------:R-:W-:Y:S01]  /*0ce0*/  UIMAD UR7, UR8, UR5, UR7 ;  /* 0x00000005080772a4 */ /* 0x000fe2000f8e0207 */
[----:B------:R-:W-:Y:S01]  /*0cf0*/  BSSY B0, `(.L_x_25) ;  /* 0x0000058000007945 */ /* 0x000fe20003800000 */
[----:B------:R-:W-:Y:S01]  /*0d00*/  USHF.R.S32.HI UR8, URZ, 0x1f, UR16 ;  /* 0x0000001f3f087899 */ /* 0x000fe20008011410 */
[----:B------:R-:W-:Y:S01]  /*0d10*/  SHF.R.S32.HI R145, RZ, 0x6, R145 ;  /* 0x00000006ff917819 */ /* 0x000fe20000011491 */
[----:B------:R-:W-:-:S02]  /*0d20*/  ULDC.64 UR4, c[0x0][0x1b8] ;  /* 0x00006e0000047ab9 */ /* 0x000fc40000000a00 */
[----:B------:R-:W-:Y:S02]  /*0d30*/  UIADD3 UR11, UR11, UR7, URZ ;  /* 0x000000070b0b7290 */ /* 0x000fe4000fffe03f */
[----:B------:R-:W-:Y:S02]  /*0d40*/  UIMAD UR7, UR6, UR4, URZ ;  /* 0x00000004060772a4 */ /* 0x000fe4000f8e023f */
[----:B------:R-:W-:Y:S02]  /*0d50*/  USEL UR8, UR8, URZ, !UP1 ;  /* 0x0000003f08087287 */ /* 0x000fe4000c800000 */
[----:B------:R-:W-:Y:S02]  /*0d60*/  UIMAD UR7, UR9, UR5, UR7 ;  /* 0x00000005090772a4 */ /* 0x000fe4000f8e0207 */
[----:B------:R-:W-:Y:S02]  /*0d70*/  UIMAD.WIDE.U32 UR12, UR9, UR4, UR10 ;  /* 0x00000004090c72a5 */ /* 0x000fe4000f8e000a */
[----:B------:R-:W-:Y:S01]  /*0d80*/  USEL UR10, UR16, URZ, !UP1 ;  /* 0x0000003f100a7287 */ /* 0x000fe2000c800000 */
[----:B--2---:R-:W-:Y:S01]  /*0d90*/  IMAD.MOV.U32 R3, RZ, RZ, c[0x0][0x2c4] ;  /* 0x0000b100ff037624 */ /* 0x004fe200078e00ff */
[----:B------:R-:W-:Y:S01]  /*0da0*/  ULDC.64 UR4, c[0x0][0x1c0] ;  /* 0x0000700000047ab9 */ /* 0x000fe20000000a00 */
[----:B------:R-:W-:Y:S01]  /*0db0*/  IMAD.IADD R2, R4, 0x1, -R9 ;  /* 0x0000000104027824 */ /* 0x000fe200078e0a09 */
[----:B------:R-:W-:-:S02]  /*0dc0*/  UIMAD UR8, UR8, UR4, URZ ;  /* 0x00000004080872a4 */ /* 0x000fc4000f8e023f */
[----:B------:R-:W-:Y:S01]  /*0dd0*/  ISETP.NE.AND P0, PT, R3, 0x1, PT ;  /* 0x000000010300780c */ /* 0x000fe20003f05270 */
[C-C-:B------:R-:W-:Y:S01]  /*0de0*/  IMAD R203, R2.reuse, 0x20, R44.reuse ;  /* 0x0000002002cb7824 */ /* 0x140fe200078e022c */
[----:B------:R-:W-:Y:S01]  /*0df0*/  UIADD3 UR13, UR13, UR7, URZ ;  /* 0x000000070d0d7290 */ /* 0x000fe2000fffe03f */
[----:B------:R-:W-:Y:S01]  /*0e00*/  IMAD.SHL.U32 R135, R2, 0x8, RZ ;  /* 0x0000000802877824 */ /* 0x000fe200078e00ff */
[----:B------:R-:W-:Y:S01]  /*0e10*/  UIMAD UR5, UR10, UR5, UR8 ;  /* 0x000000050a0572a4 */ /* 0x000fe2000f8e0208 */
[C---:B-1----:R-:W-:Y:S01]  /*0e20*/  IMAD R8, R13.reuse, 0x80, R203 ;  /* 0x000000800d087824 */ /* 0x042fe200078e02cb */
[----:B------:R-:W-:Y:S01]  /*0e30*/  UIMAD.WIDE.U32 UR10, UR10, UR4, UR12 ;  /* 0x000000040a0a72a5 */ /* 0x000fe2000f8e000c */
[----:B------:R-:W-:Y:S01]  /*0e40*/  IMAD R13, R13, 0x80, R44 ;  /* 0x000000800d0d7824 */ /* 0x000fe200078e022c */
[----:B------:R-:W-:Y:S01]  /*0e50*/  ISETP.GE.AND P5, PT, R135, c[0x0][0x198], PT ;  /* 0x0000660087007a0c */ /* 0x000fe20003fa6270 */
[----:B------:R-:W-:Y:S01]  /*0e60*/  IMAD.MOV.U32 R9, RZ, RZ, R8 ;  /* 0x000000ffff097224 */ /* 0x000fe200078e0008 */
[----:B------:R-:W-:-:S02]  /*0e70*/  UIADD3 UR5, UR11, UR5, URZ ;  /* 0x000000050b057290 */ /* 0x000fc4000fffe03f */
[----:B------:R-:W-:Y:S02]  /*0e80*/  IMAD.U32 R15, RZ, RZ, UR11 ;  /* 0x0000000bff0f7e24 */ /* 0x000fe4000f8e00ff */
[----:B------:R-:W-:-:S04]  /*0e90*/  @P0 IMAD.HI.U32 R3, R8, c[0x0][0x2c8], RZ ;  /* 0x0000b20008030a27 */ /* 0x000fc800078e00ff */
[----:B------:R-:W-:Y:S01]  /*0ea0*/  IMAD.U32 R14, RZ, RZ, UR10 ;  /* 0x0000000aff0e7e24 */ /* 0x000fe2000f8e00ff */
[----:B------:R-:W-:Y:S01]  /*0eb0*/  @P0 SHF.R.U32.HI R9, RZ, c[0x0][0x2cc], R3 ;  /* 0x0000b300ff090a19 */ /* 0x000fe20000011603 */
[----:B------:R-:W-:-:S03]  /*0ec0*/  IMAD.U32 R15, RZ, RZ, UR5 ;  /* 0x00000005ff0f7e24 */ /* 0x000fc6000f8e00ff */
[--C-:B------:R-:W-:Y:S01]  /*0ed0*/  SHF.R.S32.HI R6, RZ, 0x1f, R9.reuse ;  /* 0x0000001fff067819 */ /* 0x100fe20000011409 */
[----:B------:R-:W-:Y:S02]  /*0ee0*/  IMAD.MOV R3, RZ, RZ, -R9 ;  /* 0x000000ffff037224 */ /* 0x000fe400078e0a09 */
[----:B------:R-:W-:-:S04]  /*0ef0*/  IMAD.WIDE.U32 R18, R9, c[0x0][0x1b0], R14 ;  /* 0x00006c0009127a25 */ /* 0x000fc800078e000e */
[----:B------:R-:W-:Y:S02]  /*0f00*/  IMAD R3, R3, c[0x0][0x2c4], R8 ;  /* 0x0000b10003037a24 */ /* 0x000fe400078e0208 */
[----:B------:R-:W-:Y:S02]  /*0f10*/  IMAD R6, R6, c[0x0][0x1b0], RZ ;  /* 0x00006c0006067a24 */ /* 0x000fe400078e02ff */
[----:B------:R-:W-:Y:S01]  /*0f20*/  IMAD.SHL.U32 R14, R44, 0x40, RZ ;  /* 0x000000402c0e7824 */ /* 0x000fe200078e00ff */
[----:B------:R-:W-:Y:S01]  /*0f30*/  SHF.R.S32.HI R8, RZ, 0x1f, R3 ;  /* 0x0000001fff087819 */ /* 0x000fe20000011403 */
[----:B------:R-:W-:-:S03]  /*0f40*/  IMAD R6, R9, c[0x0][0x1b4], R6 ;  /* 0x00006d0009067a24 */ /* 0x000fc600078e0206 */
[----:B------:R-:W-:Y:S01]  /*0f50*/  LOP3.LUT R14, R14, 0x1c0, RZ, 0xc0, !PT ;  /* 0x000001c00e0e7812 */ /* 0x000fe200078ec0ff */
[----:B------:R-:W-:Y:S02]  /*0f60*/  IMAD.IADD R19, R19, 0x1, R6 ;  /* 0x0000000113137824 */ /* 0x000fe400078e0206 */
[----:B------:R-:W-:Y:S01]  /*0f70*/  IMAD R6, R8, c[0x0][0x1a8], RZ ;  /* 0x00006a0008067a24 */ /* 0x000fe200078e02ff */
[----:B------:R-:W-:Y:S01]  /*0f80*/  SHF.R.U32.HI R12, RZ, 0x3, R14 ;  /* 0x00000003ff0c7819 */ /* 0x000fe2000001160e */
[----:B------:R-:W-:Y:S01]  /*0f90*/  IMAD.WIDE.U32 R18, R3, c[0x0][0x1a8], R18 ;  /* 0x00006a0003127a25 */ /* 0x000fe200078e0012 */
[----:B------:R-:W-:-:S03]  /*0fa0*/  LOP3.LUT R199, R14, 0x38, R135, 0xf8, !PT ;  /* 0x000000380ec77812 */ /* 0x000fc600078ef887 */
[----:B------:R-:W-:Y:S01]  /*0fb0*/  IMAD R9, R3, c[0x0][0x1ac], R6 ;  /* 0x00006b0003097a24 */ /* 0x000fe200078e0206 */
[----:B------:R-:W-:Y:S02]  /*0fc0*/  LOP3.LUT R3, R80, 0xfffffff0, RZ, 0xc0, !PT ;  /* 0xfffffff050037812 */ /* 0x000fe400078ec0ff */
[----:B------:R-:W-:Y:S01]  /*0fd0*/  LOP3.LUT R199, R199, R12, RZ, 0x3c, !PT ;  /* 0x0000000cc7c77212 */ /* 0x000fe200078e3cff */
[----:B------:R-:W-:Y:S01]  /*0fe0*/  IMAD.IADD R10, R19, 0x1, R9 ;  /* 0x00000001130a7824 */ /* 0x000fe200078e0209 */
[----:B------:R-:W-:Y:S01]  /*0ff0*/  LEA R16, P0, R18, c[0x0][0x160], 0x1 ;  /* 0x0000580012107a11 */ /* 0x000fe200078008ff */
[----:B------:R-:W-:Y:S01]  /*1000*/  IMAD.IADD R8, R4, 0x1, -R3 ;  /* 0x0000000104087824 */ /* 0x000fe200078e0a03 */
[----:B------:R-:W-:Y:S01]  /*1010*/  IADD3 R9, R135, 0x40, RZ ;  /* 0x0000004087097810 */ /* 0x000fe20007ffe0ff */
[----:B------:R-:W-:Y:S01]  /*1020*/  IMAD R12, R0, c[0x0][0x2c4], RZ ;  /* 0x0000b100000c7a24 */ /* 0x000fe200078e02ff */
[----:B------:R-:W-:Y:S01]  /*1030*/  LEA.HI.X R10, R18, c[0x0][0x164], R10, 0x1, P0 ;  /* 0x00005900120a7a11 */ /* 0x000fe200000f0c0a */
[----:B------:R-:W-:Y:S01]  /*1040*/  IMAD.MOV.U32 R0, RZ, RZ, 0x10 ;  /* 0x00000010ff007424 */ /* 0x000fe200078e00ff */
[----:B------:R-:W-:Y:S01]  /*1050*/  SHF.R.S32.HI R3, RZ, 0x1f, R8 ;  /* 0x0000001fff037819 */ /* 0x000fe20000011408 */
[----:B------:R1:W2:Y:S01]  /*1060*/  SHFL.IDX PT, R14, R16, RZ, 0x181f ;  /* 0x00181fff100e7589 */ /* 0x0002a200000e0000 */
[----:B------:R-:W-:-:S02]  /*1070*/  ISETP.GE.AND P0, PT, R13, R12, PT ;  /* 0x0000000c0d00720c */ /* 0x000fc40003f06270 */
[----:B------:R-:W-:Y:S01]  /*1080*/  LEA.HI R6, R3, R8, RZ, 0x3 ;  /* 0x0000000803067211 */ /* 0x000fe200078f18ff */
[----:B------:R1:W4:Y:S01]  /*1090*/  SHFL.IDX PT, R15, R10, RZ, 0x181f ;  /* 0x00181fff0a0f7589 */ /* 0x00032200000e0000 */
[----:B------:R-:W-:Y:S02]  /*10a0*/  LEA.HI R18, R11, R4, RZ, 0x6 ;  /* 0x000000040b127211 */ /* 0x000fe400078f30ff */
[----:B------:R-:W-:Y:S02]  /*10b0*/  LOP3.LUT R3, R6, 0xfffffff8, RZ, 0xc0, !PT ;  /* 0xfffffff806037812 */ /* 0x000fe400078ec0ff */
[----:B------:R-:W-:Y:S01]  /*10c0*/  ISETP.GE.AND P4, PT, R9, c[0x0][0x198], PT ;  /* 0x0000660009007a0c */ /* 0x000fe20003f86270 */
[----:B------:R-:W-:Y:S02]  /*10d0*/  IMAD.SHL.U32 R18, R18, 0x8, RZ ;  /* 0x0000000812127824 */ /* 0x000fe400078e00ff */
[----:B------:R-:W-:Y:S01]  /*10e0*/  IMAD.IADD R3, R8, 0x1, -R3 ;  /* 0x0000000108037824 */ /* 0x000fe200078e0a03 */
[----:B------:R-:W-:-:S02]  /*10f0*/  IADD3 R8, R135, 0x80, RZ ;  /* 0x0000008087087810 */ /* 0x000fc40007ffe0ff */
[----:B------:R-:W-:Y:S02]  /*1100*/  LOP3.LUT R199, R199, 0xfffffe00, R18, 0xf8, !PT ;  /* 0xfffffe00c7c77812 */ /* 0x000fe400078ef812 */
[----:B------:R-:W-:Y:S01]  /*1110*/  ISETP.GE.AND P3, PT, R8, c[0x0][0x198], PT ;  /* 0x0000660008007a0c */ /* 0x000fe20003f66270 */
[----:B---3--:R3:W5:Y:S03]  /*1120*/  @P1 R2UR UR8, R5 ;  /* 0x00000000050813c2 */ /* 0x00876600000e0000 */
[----:B------:R-:W-:Y:S01]  /*1130*/  R2P PR, R3, 0x6 ;  /* 0x0000000603007804 */ /* 0x000fe20000000000 */
[----:B-----5:R-:W-:-:S04]  /*1140*/  @!UP0 UMOV UR8, UR16 ;  /* 0x0000001000088c82 */ /* 0x020fc80008000000 */
[----:B------:R-:W-:Y:S01]  /*1150*/  SEL R0, R0, 0xfffffff0, !P1 ;  /* 0xfffffff000007807 */ /* 0x000fe20004800000 */
[----:B---3--:R-:W-:-:S05]  /*1160*/  IMAD.MOV.U32 R5, RZ, RZ, 0x20 ;  /* 0x00000020ff057424 */ /* 0x008fca00078e00ff */
[----:B------:R-:W-:Y:S01]  /*1170*/  SEL R5, R5, 0xffffffe0, !P2 ;  /* 0xffffffe005057807 */ /* 0x000fe20005000000 */
[----:B------:R-:W-:Y:S05]  /*1180*/  @P0 BRA `(.L_x_26) ;  /* 0x000000e000000947 */ /* 0x000fea0003800000 */
[----:B-12-4-:R-:W-:Y:S01]  /*1190*/  SHF.R.S32.HI R18, RZ, 0x1f, R9 ;  /* 0x0000001fff127819 */ /* 0x016fe20000011409 */
[----:B------:R-:W-:Y:S01]  /*11a0*/  IMAD.WIDE R20, R135, 0x2, R14 ;  /* 0x0000000287147825 */ /* 0x000fe200078e020e */
[----:B------:R-:W-:Y:S02]  /*11b0*/  SHF.R.S32.HI R17, RZ, 0x1f, R8 ;  /* 0x0000001fff117819 */ /* 0x000fe40000011408 */
[----:B------:R-:W-:Y:S01]  /*11c0*/  LEA.HI R19, R18, R9, RZ, 0x3 ;  /* 0x0000000912137211 */ /* 0x000fe200078f18ff */
[----:B------:R-:W-:Y:S01]  /*11d0*/  IMAD.SHL.U32 R18, R199, 0x2, RZ ;  /* 0x00000002c7127824 */ /* 0x000fe200078e00ff */
[----:B------:R-:W-:Y:S02]  /*11e0*/  LEA.HI R17, R17, R8, RZ, 0x3 ;  /* 0x0000000811117211 */ /* 0x000fe400078f18ff */
[----:B------:R-:W-:Y:S02]  /*11f0*/  LOP3.LUT R19, R19, 0xfffffff8, RZ, 0xc0, !PT ;  /* 0xfffffff813137812 */ /* 0x000fe400078ec0ff */
[----:B------:R-:W-:Y:S01]  /*1200*/  LOP3.LUT R17, R17, 0xfffffff8, RZ, 0xc0, !PT ;  /* 0xfffffff811117812 */ /* 0x000fe200078ec0ff */
[----:B------:R-:W-:Y:S01]  /*1210*/  @!PT LDS RZ, [RZ] ;  /* 0x00000000fffff984 */ /* 0x000fe20000000800 */
[----:B------:R1:W-:Y:S02]  /*1220*/  LDGSTS.E.BYPASS.LTC128B.128 [R18+0xc100], [R20.64], !P5 ;  /* 0x0c10000014127fae */ /* 0x0003e4000e901d4e */
[----:B------:R-:W-:-:S04]  /*1230*/  IMAD.WIDE R22, R19, 0x2, R14 ;  /* 0x0000000213167825 */ /* 0x000fc800078e020e */
[----:B------:R-:W-:Y:S01]  /*1240*/  IMAD.WIDE R14, R17, 0x2, R14 ;  /* 0x00000002110e7825 */ /* 0x000fe200078e020e */
[----:B------:R1:W-:Y:S04]  /*1250*/  LDGSTS.E.BYPASS.LTC128B.128 [R18+0x10100], [R22.64], !P4 ;  /* 0x1010000016127fae */ /* 0x0003e8000e101d4e */
[----:B------:R1:W-:Y:S02]  /*1260*/  LDGSTS.E.BYPASS.LTC128B.128 [R18+0x14100], [R14.64], !P3 ;  /* 0x141000000e127fae */ /* 0x0003e4000d901d4e */
.L_x_26:
[----:B-12-4-:R-:W-:Y:S05]  /*1270*/  BSYNC B0 ;  /* 0x0000000000007941 */ /* 0x016fea0003800000 */
.L_x_25:
[----:B------:R-:W-:Y:S01]  /*1280*/  IADD3 R15, R13, 0x20, RZ ;  /* 0x000000200d0f7810 */ /* 0x000fe20007ffe0ff */
[----:B------:R1:W2:Y:S01]  /*1290*/  SHFL.IDX PT, R19, R10, 0x1, 0x181f ;  /* 0x00381f000a137f89 */ /* 0x0002a200000e0000 */
[----:B------:R-:W-:Y:S02]  /*12a0*/  BSSY B0, `(.L_x_27) ;  /* 0x0000012000007945 */ /* 0x000fe40003800000 */
[----:B------:R-:W-:Y:S01]  /*12b0*/  ISETP.GE.AND P0, PT, R15, R12, PT ;  /* 0x0000000c0f00720c */ /* 0x000fe20003f06270 */
[----:B------:R1:W3:-:S12]  /*12c0*/  SHFL.IDX PT, R18, R16, 0x1, 0x181f ;  /* 0x00381f0010127f89 */ /* 0x0002d800000e0000 */
[----:B------:R-:W-:Y:S05]  /*12d0*/  @P0 BRA `(.L_x_28) ;  /* 0x000000e000000947 */ /* 0x000fea0003800000 */
[----:B------:R-:W-:Y:S01]  /*12e0*/  SHF.R.S32.HI R14, RZ, 0x1f, R9 ;  /* 0x0000001fff0e7819 */ /* 0x000fe20000011409 */
[----:B--23--:R-:W-:Y:S01]  /*12f0*/  IMAD.WIDE R20, R135, 0x2, R18 ;  /* 0x0000000287147825 */ /* 0x00cfe200078e0212 */
[----:B------:R-:W-:Y:S02]  /*1300*/  SHF.R.S32.HI R17, RZ, 0x1f, R8 ;  /* 0x0000001fff117819 */ /* 0x000fe40000011408 */
[----:B------:R-:W-:Y:S02]  /*1310*/  LEA.HI R15, R14, R9, RZ, 0x3 ;  /* 0x000000090e0f7211 */ /* 0x000fe400078f18ff */
[----:B------:R-:W-:Y:S01]  /*1320*/  LEA.HI R14, R17, R8, RZ, 0x3 ;  /* 0x00000008110e7211 */ /* 0x000fe200078f18ff */
[----:B------:R-:W-:Y:S01]  /*1330*/  IMAD.SHL.U32 R17, R199, 0x2, RZ ;  /* 0x00000002c7117824 */ /* 0x000fe200078e00ff */
[----:B------:R-:W-:Y:S02]  /*1340*/  LOP3.LUT R15, R15, 0xfffffff8, RZ, 0xc0, !PT ;  /* 0xfffffff80f0f7812 */ /* 0x000fe400078ec0ff */
[----:B------:R-:W-:-:S02]  /*1350*/  LOP3.LUT R14, R14, 0xfffffff8, RZ, 0xc0, !PT ;  /* 0xfffffff80e0e7812 */ /* 0x000fc400078ec0ff */
[----:B------:R-:W-:Y:S01]  /*1360*/  @!PT LDS RZ, [RZ] ;  /* 0x00000000fffff984 */ /* 0x000fe20000000800 */
[----:B------:R2:W-:Y:S01]  /*1370*/  LDGSTS.E.BYPASS.LTC128B.128 [R17+0xd100], [R20.64], !P5 ;  /* 0x0d10000014117fae */ /* 0x0005e2000e901d4e */
[----:B------:R-:W-:-:S04]  /*1380*/  IMAD.WIDE R22, R15, 0x2, R18 ;  /* 0x000000020f167825 */ /* 0x000fc800078e0212 */
[----:B------:R-:W-:Y:S01]  /*1390*/  IMAD.WIDE R14, R14, 0x2, R18 ;  /* 0x000000020e0e7825 */ /* 0x000fe200078e0212 */
[----:B------:R2:W-:Y:S04]  /*13a0*/  LDGSTS.E.BYPASS.LTC128B.128 [R17+0x11100], [R22.64], !P4 ;  /* 0x1110000016117fae */ /* 0x0005e8000e101d4e */
[----:B------:R2:W-:Y:S02]  /*13b0*/  LDGSTS.E.BYPASS.LTC128B.128 [R17+0x15100], [R14.64], !P3 ;  /* 0x151000000e117fae */ /* 0x0005e4000d901d4e */
.L_x_28:
[----:B------:R-:W-:Y:S05]  /*13c0*/  BSYNC B0 ;  /* 0x0000000000007941 */ /* 0x000fea0003800000 */
.L_x_27:
[----:B--2---:R-:W-:Y:S01]  /*13d0*/  IADD3 R15, R13, 0x40, RZ ;  /* 0x000000400d0f7810 */ /* 0x004fe20007ffe0ff */
[----:B------:R2:W4:Y:S01]  /*13e0*/  SHFL.IDX PT, R19, R10, 0x2, 0x181f ;  /* 0x00581f000a137f89 */ /* 0x00052200000e0000 */
[----:B------:R-:W-:Y:S02]  /*13f0*/  BSSY B0, `(.L_x_29) ;  /* 0x0000012000007945 */ /* 0x000fe40003800000 */
[----:B------:R-:W-:Y:S01]  /*1400*/  ISETP.GE.AND P0, PT, R15, R12, PT ;  /* 0x0000000c0f00720c */ /* 0x000fe20003f06270 */
[----:B---3--:R2:W3:-:S12]  /*1410*/  SHFL.IDX PT, R18, R16, 0x2, 0x181f ;  /* 0x00581f0010127f89 */ /* 0x0084d800000e0000 */
[----:B------:R-:W-:Y:S05]  /*1420*/  @P0 BRA `(.L_x_30) ;  /* 0x000000e000000947 */ /* 0x000fea0003800000 */
[----:B------:R-:W-:Y:S01]  /*1430*/  SHF.R.S32.HI R14, RZ, 0x1f, R9 ;  /* 0x0000001fff0e7819 */ /* 0x000fe20000011409 */
[----:B---34-:R-:W-:Y:S01]  /*1440*/  IMAD.WIDE R20, R135, 0x2, R18 ;  /* 0x0000000287147825 */ /* 0x018fe200078e0212 */
        /* <DEDUP_REMOVED lines=12> */
.L_x_30:
[----:B------:R-:W-:Y:S05]  /*1510*/  BSYNC B0 ;  /* 0x0000000000007941 */ /* 0x000fea0003800000 */
.L_x_29:
[----:B---3--:R-:W-:Y:S01]  /*1520*/  SHFL.IDX PT, R14, R16, 0x3, 0x181f ;  /* 0x00781f00100e7f89 */ /* 0x008fe200000e0000 */
[----:B----4-:R-:W-:Y:S01]  /*1530*/  IADD3 R19, R13, 0x60, RZ ;  /* 0x000000600d137810 */ /* 0x010fe20007ffe0ff */
[----:B------:R-:W-:Y:S01]  /*1540*/  IMAD.MOV.U32 R200, RZ, RZ, c[0x0][0x2b8] ;  /* 0x0000ae00ffc87624 */ /* 0x000fe200078e00ff */
[----:B------:R-:W-:Y:S01]  /*1550*/  SHF.R.S32.HI R134, RZ, 0x1f, R9 ;  /* 0x0000001fff867819 */ /* 0x000fe20000011409 */
[----:B------:R-:W3:Y:S01]  /*1560*/  SHFL.IDX PT, R15, R10, 0x3, 0x181f ;  /* 0x00781f000a0f7f89 */ /* 0x000ee200000e0000 */
[----:B------:R-:W-:Y:S01]  /*1570*/  ISETP.GE.AND P0, PT, R19, R12, PT ;  /* 0x0000000c1300720c */ /* 0x000fe20003f06270 */
[----:B------:R-:W-:Y:S01]  /*1580*/  IMAD R17, R145, 0x40, R203 ;  /* 0x0000004091117824 */ /* 0x000fe200078e02cb */
[----:B------:R-:W-:Y:S01]  /*1590*/  SHF.R.S32.HI R133, RZ, 0x1f, R8 ;  /* 0x0000001fff857819 */ /* 0x000fe20000011408 */
[----:B------:R-:W-:Y:S01]  /*15a0*/  IMAD.SHL.U32 R199, R199, 0x2, RZ ;  /* 0x00000002c7c77824 */ /* 0x000fe200078e00ff */
[----:B------:R-:W-:Y:S01]  /*15b0*/  LEA.HI R134, R134, R9, RZ, 0x3 ;  /* 0x0000000986867211 */ /* 0x000fe200078f18ff */
[----:B------:R-:W-:Y:S01]  /*15c0*/  USHF.R.S32.HI UR7, URZ, 0x1f, UR8 ;  /* 0x0000001f3f077899 */ /* 0x000fe20008011408 */
[----:B------:R-:W-:Y:S01]  /*15d0*/  LEA.HI R133, R133, R8, RZ, 0x3 ;  /* 0x0000000885857211 */ /* 0x000fe200078f18ff */
[----:B------:R-:W-:Y:S01]  /*15e0*/  ULDC.64 UR4, c[0x0][0x2b0] ;  /* 0x0000ac0000047ab9 */ /* 0x000fe20000000a00 */
[----:B------:R-:W-:Y:S01]  /*15f0*/  LOP3.LUT R134, R134, 0xfffffff8, RZ, 0xc0, !PT ;  /* 0xfffffff886867812 */ /* 0x000fe200078ec0ff */
[----:B------:R-:W-:Y:S01]  /*1600*/  UIMAD UR7, UR7, UR4, URZ ;  /* 0x00000004070772a4 */ /* 0x000fe2000f8e023f */
[----:B------:R-:W-:Y:S01]  /*1610*/  ISETP.NE.AND P2, PT, R200, 0x1, PT ;  /* 0x00000001c800780c */ /* 0x000fe20003f45270 */
[----:B------:R-:W-:Y:S01]  /*1620*/  UIMAD.WIDE.U32 UR10, UR8, UR4, URZ ;  /* 0x00000004080a72a5 */ /* 0x000fe2000f8e003f */
[----:B------:R-:W-:Y:S01]  /*1630*/  LOP3.LUT R133, R133, 0xfffffff8, RZ, 0xc0, !PT ;  /* 0xfffffff885857812 */ /* 0x000fe200078ec0ff */
[----:B------:R-:W-:Y:S01]  /*1640*/  UIMAD UR7, UR8, UR5, UR7 ;  /* 0x00000005080772a4 */ /* 0x000fe2000f8e0207 */
[----:B------:R-:W-:Y:S01]  /*1650*/  IADD3 R13, R17, -0x40, RZ ;  /* 0xffffffc0110d7810 */ /* 0x000fe20007ffe0ff */
[----:B------:R-:W-:Y:S01]  /*1660*/  IMAD.MOV.U32 R201, RZ, RZ, RZ ;  /* 0x000000ffffc97224 */ /* 0x000fe200078e00ff */
[----:B------:R-:W-:-:S02]  /*1670*/  ULDC.64 UR4, c[0x0][0x1e8] ;  /* 0x00007a0000047ab9 */ /* 0x000fc40000000a00 */
[C---:B------:R-:W-:Y:S01]  /*1680*/  ISETP.GE.AND P1, PT, R13.reuse, R7, PT ;  /* 0x000000070d00720c */ /* 0x040fe20003f26270 */
[----:B------:R-:W-:Y:S01]  /*1690*/  IMAD.IADD R202, R13, 0x1, R204 ;  /* 0x000000010dca7824 */ /* 0x000fe200078e02cc */
[----:B------:R-:W-:Y:S02]  /*16a0*/  UIADD3 UR7, UR11, UR7, URZ ;  /* 0x000000070b077290 */ /* 0x000fe4000fffe03f */
[----:B------:R-:W-:Y:S01]  /*16b0*/  ISETP.GT.OR P1, PT, R203, 0x3f, P1 ;  /* 0x0000003fcb00780c */ /* 0x000fe20000f24670 */
[----:B---3--:R-:W-:Y:S01]  /*16c0*/  @!P0 IMAD.WIDE R20, R135, 0x2, R14 ;  /* 0x0000000287148825 */ /* 0x008fe200078e020e */
[----:B-12---:R-:W-:-:S03]  /*16d0*/  P2R R10, PR, RZ, 0x4 ;  /* 0x00000004ff0a7803 */ /* 0x006fc60000000000 */
[--C-:B------:R-:W-:Y:S01]  /*16e0*/  @!P0 IMAD.WIDE R16, R134, 0x2, R14.reuse ;  /* 0x0000000286108825 */ /* 0x100fe200078e020e */
[----:B------:R-:W-:Y:S01]  /*16f0*/  @!PT LDS RZ, [RZ] ;  /* 0x00000000fffff984 */ /* 0x000fe20000000800 */
[----:B------:R1:W-:Y:S03]  /*1700*/  @!P0 LDGSTS.E.BYPASS.LTC128B.128 [R199+0xf100], [R20.64], !P5 ;  /* 0x0f10000014c78fae */ /* 0x0003e6000e901d4e */
[----:B------:R-:W-:Y:S01]  /*1710*/  @!P0 IMAD.WIDE R14, R133, 0x2, R14 ;  /* 0x00000002850e8825 */ /* 0x000fe200078e020e */
[----:B------:R2:W-:Y:S03]  /*1720*/  @!P0 LDGSTS.E.BYPASS.LTC128B.128 [R199+0x13100], [R16.64], !P4 ;  /* 0x1310000010c78fae */ /* 0x0005e6000e101d4e */
[----:B------:R-:W-:Y:S01]  /*1730*/  @P2 IMAD.HI.U32 R12, R202, c[0x0][0x2bc], RZ ;  /* 0x0000af00ca0c2a27 */ /* 0x000fe200078e00ff */
[----:B------:R3:W-:Y:S03]  /*1740*/  @!P0 LDGSTS.E.BYPASS.LTC128B.128 [R199+0x17100], [R14.64], !P3 ;  /* 0x171000000ec78fae */ /* 0x0007e6000d901d4e */
[----:B------:R-:W-:Y:S01]  /*1750*/  IMAD.MOV.U32 R10, RZ, RZ, R202 ;  /* 0x000000ffff0a7224 */ /* 0x000fe200078e00ca */
[----:B------:R-:W0:Y:S01]  /*1760*/  LDGDEPBAR ;  /* 0x00000000000079af */ /* 0x000e220000000000 */
[----:B------:R-:W-:-:S04]  /*1770*/  @P2 SHF.R.U32.HI R10, RZ, c[0x0][0x2c0], R12 ;  /* 0x0000b000ff0a2a19 */ /* 0x000fc8000001160c */
[----:B------:R-:W-:-:S04]  /*1780*/  @!P1 IADD3 R13, P2, R10, UR10, RZ ;  /* 0x0000000a0a0d9c10 */ /* 0x000fc8000ff5e0ff */
[----:B------:R-:W-:Y:S02]  /*1790*/  @!P1 LEA.HI.X.SX32 R12, R10, UR7, 0x1, P2 ;  /* 0x000000070a0c9c11 */ /* 0x000fe400090f0eff */
[----:B------:R-:W-:-:S04]  /*17a0*/  @!P1 LEA R18, P2, R13, c[0x0][0x2a0], 0x2 ;  /* 0x0000a8000d129a11 */ /* 0x000fc800078410ff */
[----:B------:R-:W-:Y:S01]  /*17b0*/  @!P1 LEA.HI.X R19, R13, c[0x0][0x2a4], R12, 0x2, P2 ;  /* 0x0000a9000d139a11 */ /* 0x000fe200010f140c */
[----:B------:R-:W-:Y:S06]  /*17c0*/  BAR.SYNC.DEFER_BLOCKING 0x0 ;  /* 0x0000000000007b1d */ /* 0x000fec0000010000 */
[----:B------:R4:W5:Y:S01]  /*17d0*/  @!P1 LDG.E R201, [R18.64] ;  /* 0x0000000e12c99981 */ /* 0x000962000c1e1900 */
[----:B------:R-:W-:Y:S01]  /*17e0*/  IMAD.MOV R13, RZ, RZ, -R10 ;  /* 0x000000ffff0d7224 */ /* 0x000fe200078e0a0a */
[----:B------:R-:W-:Y:S01]  /*17f0*/  UIMAD UR8, UR6, UR4, URZ ;  /* 0x00000004060872a4 */ /* 0x000fe2000f8e023f */
[----:B---3--:R-:W-:Y:S01]  /*1800*/  IMAD.SHL.U32 R14, R2, 0x40, RZ ;  /* 0x00000040020e7824 */ /* 0x008fe200078e00ff */
[----:B------:R-:W-:Y:S01]  /*1810*/  UIMAD.WIDE.U32 UR12, UR9, UR4, URZ ;  /* 0x00000004090c72a5 */ /* 0x000fe2000f8e003f */
[----:B------:R-:W-:Y:S01]  /*1820*/  IMAD R202, R13, c[0x0][0x2b8], R202 ;  /* 0x0000ae000dca7a24 */ /* 0x000fe200078e02ca */
[----:B------:R-:W-:Y:S01]  /*1830*/  UIMAD UR8, UR9, UR5, UR8 ;  /* 0x00000005090872a4 */ /* 0x000fe2000f8e0208 */
[----:B------:R-:W-:Y:S01]  /*1840*/  SHF.R.S32.HI R15, RZ, 0x4, R80 ;  /* 0x00000004ff0f7819 */ /* 0x000fe20000011450 */
[----:B------:R-:W-:Y:S01]  /*1850*/  IMAD.SHL.U32 R197, R44, 0x8, RZ ;  /* 0x000000082cc57824 */ /* 0x000fe200078e00ff */
[----:B------:R-:W-:Y:S01]  /*1860*/  LOP3.LUT R14, R14, 0x1c0, RZ, 0xc0, !PT ;  /* 0x000001c00e0e7812 */ /* 0x000fe200078ec0ff */
[----:B-1----:R-:W-:Y:S01]  /*1870*/  IMAD.WIDE.U32 R20, R202, c[0x0][0x1e0], RZ ;  /* 0x00007800ca147a25 */ /* 0x002fe200078e00ff */
[----:B------:R-:W-:Y:S01]  /*1880*/  SHF.R.S32.HI R13, RZ, 0x1f, R202 ;  /* 0x0000001fff0d7819 */ /* 0x000fe200000114ca */
[----:B------:R-:W-:Y:S01]  /*1890*/  UIADD3 UR8, UR13, UR8, URZ ;  /* 0x000000080d087290 */ /* 0x000fe2000fffe03f */
[----:B------:R-:W-:Y:S01]  /*18a0*/  LEA.HI R80, R80, R15, RZ, 0x1 ;  /* 0x0000000f50507211 */ /* 0x000fe200078f08ff */
[----:B------:R-:W-:Y:S01]  /*18b0*/  ULDC.64 UR4, c[0x0][0x210] ;  /* 0x0000840000047ab9 */ /* 0x000fe20000000a00 */
[----:B------:R-:W-:Y:S01]  /*18c0*/  LOP3.LUT R197, R14, 0x8, R197, 0xf8, !PT ;  /* 0x000000080ec57812 */ /* 0x000fe200078ef8c5 */
[C---:B------:R-:W-:Y:S01]  /*18d0*/  IMAD R23, R13.reuse, c[0x0][0x1e0], RZ ;  /* 0x000078000d177a24 */ /* 0x040fe200078e02ff */
[----:B------:R-:W-:Y:S01]  /*18e0*/  UIMAD UR6, UR6, UR4, URZ ;  /* 0x00000004060672a4 */ /* 0x000fe2000f8e023f */
[----:B------:R-:W-:Y:S01]  /*18f0*/  IMAD R13, R13, c[0x0][0x208], RZ ;  /* 0x000082000d0d7a24 */ /* 0x000fe200078e02ff */
[----:B------:R-:W-:Y:S01]  /*1900*/  LOP3.LUT R80, R80, 0xfffffffe, RZ, 0xc0, !PT ;  /* 0xfffffffe50507812 */ /* 0x000fe200078ec0ff */
[C---:B--2---:R-:W-:Y:S01]  /*1910*/  IMAD R16, R202.reuse, c[0x0][0x1e4], R23 ;  /* 0x00007900ca107a24 */ /* 0x044fe200078e0217 */
[----:B------:R-:W-:Y:S01]  /*1920*/  SHF.R.U32.HI R14, RZ, 0x3, R14 ;  /* 0x00000003ff0e7819 */ /* 0x000fe2000001160e */
[C---:B------:R-:W-:Y:S01]  /*1930*/  IMAD.WIDE.U32 R22, R202.reuse, c[0x0][0x208], RZ ;  /* 0x00008200ca167a25 */ /* 0x040fe200078e00ff */
[----:B------:R-:W-:Y:S01]  /*1940*/  UIMAD.WIDE.U32 UR18, UR9, UR4, URZ ;  /* 0x00000004091272a5 */ /* 0x000fe2000f8e003f */
[----:B------:R-:W-:Y:S01]  /*1950*/  ISETP.GE.AND P6, PT, R135, c[0x0][0x1d4], PT ;  /* 0x0000750087007a0c */ /* 0x000fe20003fc6270 */
[----:B------:R-:W-:Y:S01]  /*1960*/  UIMAD UR5, UR9, UR5, UR6 ;  /* 0x00000005090572a4 */ /* 0x000fe2000f8e0206 */
[----:B------:R-:W-:Y:S01]  /*1970*/  IMAD.IADD R17, R21, 0x1, R16 ;  /* 0x0000000115117824 */ /* 0x000fe200078e0210 */
[----:B------:R-:W-:Y:S01]  /*1980*/  LOP3.LUT R197, R197, R14, RZ, 0x3c, !PT ;  /* 0x0000000ec5c57212 */ /* 0x000fe200078e3cff */
[----:B------:R-:W-:Y:S01]  /*1990*/  IMAD.MOV.U32 R16, RZ, RZ, R20 ;  /* 0x000000ffff107224 */ /* 0x000fe200078e0014 */
[----:B------:R-:W-:Y:S01]  /*19a0*/  UIADD3 UR5, UR19, UR5, URZ ;  /* 0x0000000513057290 */ /* 0x000fe2000fffe03f */
[----:B------:R-:W-:Y:S01]  /*19b0*/  IMAD R13, R202, c[0x0][0x20c], R13 ;  /* 0x00008300ca0d7a24 */ /* 0x000fe200078e020d */
[----:B------:R-:W-:Y:S01]  /*19c0*/  ISETP.GE.AND P5, PT, R9, c[0x0][0x1d4], PT ;  /* 0x0000750009007a0c */ /* 0x000fe20003fa6270 */
[----:B----4-:R-:W-:Y:S01]  /*19d0*/  IMAD.SHL.U32 R19, R3, 0x40, RZ ;  /* 0x0000004003137824 */ /* 0x010fe200078e00ff */
[----:B------:R-:W-:Y:S01]  /*19e0*/  ISETP.GE.AND P4, PT, R8, c[0x0][0x1d4], PT ;  /* 0x0000750008007a0c */ /* 0x000fe20003f86270 */
[----:B------:R-:W-:Y:S01]  /*19f0*/  IMAD.IADD R23, R23, 0x1, R13 ;  /* 0x0000000117177824 */ /* 0x000fe200078e020d */
[----:B------:R-:W-:Y:S01]  /*1a00*/  LOP3.LUT P2, RZ, R2, 0x2, RZ, 0xc0, !PT ;  /* 0x0000000202ff7812 */ /* 0x000fe2000784c0ff */
[----:B------:R-:W-:Y:S01]  /*1a10*/  IMAD.IADD R80, R15, 0x1, -R80 ;  /* 0x000000010f507824 */ /* 0x000fe200078e0a50 */
[----:B------:R-:W-:Y:S01]  /*1a20*/  LOP3.LUT R19, R19, 0x1c0, RZ, 0xc0, !PT ;  /* 0x000001c013137812 */ /* 0x000fe200078ec0ff */
[----:B------:R-:W-:Y:S01]  /*1a30*/  IMAD.SHL.U32 R81, R6, 0x40, RZ ;  /* 0x0000004006517824 */ /* 0x000fe200078e00ff */
[----:B------:R-:W-:Y:S01]  /*1a40*/  LEA.HI R6, R11, R4, RZ, 0x5 ;  /* 0x000000040b067211 */ /* 0x000fe200078f28ff */
[C---:B------:R-:W-:Y:S01]  /*1a50*/  IMAD R197, R80.reuse, 0x200, R197 ;  /* 0x0000020050c57824 */ /* 0x040fe200078e02c5 */
[----:B------:R-:W-:Y:S01]  /*1a60*/  ISETP.GE.AND P3, PT, R9, c[0x0][0x1d4], PT ;  /* 0x0000750009007a0c */ /* 0x000fe20003f66270 */
[----:B------:R-:W-:Y:S01]  /*1a70*/  IMAD.SHL.U32 R80, R80, 0x8, RZ ;  /* 0x0000000850507824 */ /* 0x000fe200078e00ff */
[----:B------:R-:W-:Y:S01]  /*1a80*/  LOP3.LUT R81, R81, 0xfffffe00, RZ, 0xc0, !PT ;  /* 0xfffffe0051517812 */ /* 0x000fe200078ec0ff */
[----:B------:R-:W-:Y:S01]  /*1a90*/  IMAD.SHL.U32 R197, R197, 0x2, RZ ;  /* 0x00000002c5c57824 */ /* 0x000fe200078e00ff */
[----:B------:R-:W-:Y:S01]  /*1aa0*/  SHF.R.S32.HI R146, RZ, 0x1f, R135 ;  /* 0x0000001fff927819 */ /* 0x000fe20000011487 */
[----:B------:R-:W-:Y:S01]  /*1ab0*/  IMAD.SHL.U32 R198, R6, 0x20, RZ ;  /* 0x0000002006c67824 */ /* 0x000fe200078e00ff */
[----:B------:R-:W-:-:S02]  /*1ac0*/  LOP3.LUT R80, R19, 0x8, R80, 0xf8, !PT ;  /* 0x0000000813507812 */ /* 0x000fc400078ef850 */
[----:B------:R-:W-:Y:S02]  /*1ad0*/  IADD3 R196, R197, 0x6120, RZ ;  /* 0x00006120c5c47810 */ /* 0x000fe40007ffe0ff */
[----:B------:R-:W-:Y:S02]  /*1ae0*/  SHF.R.U32.HI R19, RZ, 0x3, R19 ;  /* 0x00000003ff137819 */ /* 0x000fe40000011613 */
[----:B------:R-:W-:Y:S02]  /*1af0*/  LOP3.LUT R198, R198, 0x7ffffc00, RZ, 0xc0, !PT ;  /* 0x7ffffc00c6c67812 */ /* 0x000fe400078ec0ff */
[----:B------:R-:W-:Y:S02]  /*1b00*/  LOP3.LUT R80, R80, R19, RZ, 0x3c, !PT ;  /* 0x0000001350507212 */ /* 0x000fe400078e3cff */
[----:B------:R-:W-:Y:S02]  /*1b10*/  IADD3 R205, R199, 0x100, RZ ;  /* 0x00000100c7cd7810 */ /* 0x000fe40007ffe0ff */
[----:B------:R-:W-:-:S02]  /*1b20*/  IADD3 R198, R80, R81, R198 ;  /* 0x0000005150c67210 */ /* 0x000fc40007ffe0c6 */
[----:B------:R-:W-:Y:S02]  /*1b30*/  SHF.R.S32.HI R147, RZ, 0x1f, R134 ;  /* 0x0000001fff937819 */ /* 0x000fe40000011486 */
[----:B------:R-:W-:Y:S01]  /*1b40*/  SHF.R.S32.HI R144, RZ, 0x1f, R133 ;  /* 0x0000001fff907819 */ /* 0x000fe20000011485 */
[----:B------:R-:W-:-:S04]  /*1b50*/  IMAD.SHL.U32 R198, R198, 0x2, RZ ;  /* 0x00000002c6c67824 */ /* 0x000fc800078e00ff */
[--C-:B------:R-:W-:Y:S02]  /*1b60*/  IMAD R194, R0, 0x2, R198.reuse ;  /* 0x0000000200c27824 */ /* 0x100fe400078e02c6 */
[C---:B------:R-:W-:Y:S02]  /*1b70*/  IMAD R193, R5.reuse, 0x2, R198 ;  /* 0x0000000205c17824 */ /* 0x040fe400078e02c6 */
[----:B------:R-:W-:Y:S01]  /*1b80*/  IMAD R191, R5, 0x2, R194 ;  /* 0x0000000205bf7824 */ /* 0x000fe200078e02c2 */
[----:B-----5:R-:W-:Y:S01]  /*1b90*/  SHF.R.S32.HI R10, RZ, 0x1f, R201 ;  /* 0x0000001fff0a7819 */ /* 0x020fe200000114c9 */
[----:B------:R-:W-:-:S04]  /*1ba0*/  IMAD.WIDE.U32 R16, R201, c[0x0][0x1f0], R16 ;  /* 0x00007c00c9107a25 */ /* 0x000fc800078e0010 */
[----:B------:R-:W-:Y:S01]  /*1bb0*/  IMAD R12, R10, c[0x0][0x1f0], RZ ;  /* 0x00007c000a0c7a24 */ /* 0x000fe200078e02ff */
[----:B------:R-:W-:Y:S01]  /*1bc0*/  IADD3 R20, P0, R16, UR12, RZ ;  /* 0x0000000c10147c10 */ /* 0x000fe2000ff1e0ff */
[----:B------:R-:W-:Y:S02]  /*1bd0*/  IMAD R10, R10, c[0x0][0x218], RZ ;  /* 0x000086000a0a7a24 */ /* 0x000fe400078e02ff */
[C---:B------:R-:W-:Y:S02]  /*1be0*/  IMAD R12, R201.reuse, c[0x0][0x1f4], R12 ;  /* 0x00007d00c90c7a24 */ /* 0x040fe400078e020c */
[----:B------:R-:W-:-:S03]  /*1bf0*/  IMAD.WIDE.U32 R22, R201, c[0x0][0x218], R22 ;  /* 0x00008600c9167a25 */ /* 0x000fc600078e0016 */
[----:B------:R-:W-:Y:S01]  /*1c00*/  IADD3.X R17, R17, UR8, R12, P0, !PT ;  /* 0x0000000811117c10 */ /* 0x000fe200087fe40c */
[----:B------:R-:W-:Y:S01]  /*1c10*/  IMAD R10, R201, c[0x0][0x21c], R10 ;  /* 0x00008700c90a7a24 */ /* 0x000fe200078e020a */
[C---:B------:R-:W-:Y:S02]  /*1c20*/  LEA R21, P0, R20.reuse, c[0x0][0x1c8], 0x1 ;  /* 0x0000720014157a11 */ /* 0x040fe400078008ff */
[----:B------:R-:W-:Y:S02]  /*1c30*/  LEA R12, R145, 0xffffffc0, 0x6 ;  /* 0xffffffc0910c7811 */ /* 0x000fe400078e30ff */
[----:B------:R-:W-:Y:S01]  /*1c40*/  LEA.HI.X R20, R20, c[0x0][0x1cc], R17, 0x1, P0 ;  /* 0x0000730014147a11 */ /* 0x000fe200000f0c11 */
[----:B------:R-:W-:Y:S01]  /*1c50*/  SHFL.IDX PT, R16, R21, RZ, 0x181f ;  /* 0x00181fff15107589 */ /* 0x000fe200000e0000 */
[----:B------:R-:W-:Y:S01]  /*1c60*/  IADD3 R13, P0, R22, UR18, RZ ;  /* 0x00000012160d7c10 */ /* 0x000fe2000ff1e0ff */
[----:B------:R-:W-:Y:S01]  /*1c70*/  IMAD.IADD R3, R7, 0x1, -R12 ;  /* 0x0000000107037824 */ /* 0x000fe200078e0a0c */
[----:B------:R-:W-:Y:S01]  /*1c80*/  IADD3 R12, R197, 0x6100, RZ ;  /* 0x00006100c50c7810 */ /* 0x000fe20007ffe0ff */
[----:B------:R-:W1:Y:S01]  /*1c90*/  SHFL.IDX PT, R17, R20, RZ, 0x181f ;  /* 0x00181fff14117589 */ /* 0x000e6200000e0000 */
[----:B------:R-:W-:Y:S01]  /*1ca0*/  IADD3.X R10, R23, UR5, R10, P0, !PT ;  /* 0x00000005170a7c10 */ /* 0x000fe200087fe40a */
[----:B------:R-:W-:Y:S01]  /*1cb0*/  IMAD.IADD R44, R3, 0x1, -R44 ;  /* 0x00000001032c7824 */ /* 0x000fe200078e0a2c */
[----:B------:R-:W-:Y:S01]  /*1cc0*/  LEA R18, P0, R13, c[0x0][0x1f8], 0x1 ;  /* 0x00007e000d127a11 */ /* 0x000fe200078008ff */
[----:B------:R-:W-:Y:S01]  /*1cd0*/  SHFL.IDX PT, R14, R21, 0x1, 0x181f ;  /* 0x00381f00150e7f89 */ /* 0x000fe200000e0000 */
[----:B------:R-:W-:-:S02]  /*1ce0*/  @P2 IADD3 R196, R12, -0x20, RZ ;  /* 0xffffffe00cc42810 */ /* 0x000fc40007ffe0ff */
[C---:B------:R-:W-:Y:S01]  /*1cf0*/  ISETP.GE.AND P1, PT, R44.reuse, 0x1, PT ;  /* 0x000000012c00780c */ /* 0x040fe20003f26270 */
[----:B------:R2:W3:Y:S01]  /*1d00*/  SHFL.IDX PT, R15, R20, 0x1, 0x181f ;  /* 0x00381f00140f7f89 */ /* 0x0004e200000e0000 */
[----:B------:R-:W-:Y:S02]  /*1d10*/  LEA.HI.X R10, R13, c[0x0][0x1fc], R10, 0x1, P0 ;  /* 0x00007f000d0a7a11 */ /* 0x000fe400000f0c0a */
[----:B------:R-:W-:Y:S01]  /*1d20*/  ISETP.GT.AND P0, PT, R44, 0x20, PT ;  /* 0x000000202c00780c */ /* 0x000fe20003f04270 */
[----:B------:R-:W-:Y:S01]  /*1d30*/  SHFL.IDX PT, R48, R18, RZ, 0x181f ;  /* 0x00181fff12307589 */ /* 0x000fe200000e0000 */
[C---:B------:R-:W-:Y:S02]  /*1d40*/  IADD3 R187, R196.reuse, 0x800, RZ ;  /* 0x00000800c4bb7810 */ /* 0x040fe40007ffe0ff */
[C---:B------:R-:W-:Y:S01]  /*1d50*/  IADD3 R186, R196.reuse, 0x1000, RZ ;  /* 0x00001000c4ba7810 */ /* 0x040fe20007ffe0ff */
[----:B------:R-:W-:Y:S01]  /*1d60*/  SHFL.IDX PT, R13, R10, RZ, 0x181f ;  /* 0x00181fff0a0d7589 */ /* 0x000fe200000e0000 */
[----:B------:R-:W-:-:S02]  /*1d70*/  IADD3 R185, R196, 0x1800, RZ ;  /* 0x00001800c4b97810 */ /* 0x000fc40007ffe0ff */
[C---:B------:R-:W-:Y:S01]  /*1d80*/  IADD3 R183, R196.reuse, 0x2000, RZ ;  /* 0x00002000c4b77810 */ /* 0x040fe20007ffe0ff */
[----:B------:R-:W4:Y:S01]  /*1d90*/  SHFL.IDX PT, R72, R18, 0x1, 0x181f ;  /* 0x00381f0012487f89 */ /* 0x000f2200000e0000 */
[C---:B------:R-:W-:Y:S02]  /*1da0*/  IADD3 R182, R196.reuse, 0x2800, RZ ;  /* 0x00002800c4b67810 */ /* 0x040fe40007ffe0ff */
[C---:B------:R-:W-:Y:S01]  /*1db0*/  IADD3 R181, R196.reuse, 0x3000, RZ ;  /* 0x00003000c4b57810 */ /* 0x040fe20007ffe0ff */
[--C-:B-1----:R-:W-:Y:S01]  /*1dc0*/  @P1 IMAD.WIDE R22, R135, 0x2, R16.reuse ;  /* 0x0000000287161825 */ /* 0x102fe200078e0210 */
[----:B------:R1:W5:Y:S01]  /*1dd0*/  SHFL.IDX PT, R12, R10, 0x1, 0x181f ;  /* 0x00381f000a0c7f89 */ /* 0x00036200000e0000 */
[C---:B------:R-:W-:Y:S02]  /*1de0*/  IADD3 R180, R196.reuse, 0x3800, RZ ;  /* 0x00003800c4b47810 */ /* 0x040fe40007ffe0ff */
[C---:B------:R-:W-:Y:S01]  /*1df0*/  IADD3 R179, R196.reuse, 0x4000, RZ ;  /* 0x00004000c4b37810 */ /* 0x040fe20007ffe0ff */
[----:B------:R4:W-:Y:S01]  /*1e00*/  @P1 LDGSTS.E.BYPASS.LTC128B.128 [R199+0x6100], [R22.64], !P6 ;  /* 0x0610000016c71fae */ /* 0x0009e2000f101d4e */
[----:B------:R-:W-:Y:S01]  /*1e10*/  IADD3 R178, R196, 0x4800, RZ ;  /* 0x00004800c4b27810 */ /* 0x000fe20007ffe0ff */
[----:B--2---:R-:W-:Y:S01]  /*1e20*/  @P1 IMAD.WIDE R20, R134, 0x2, R16 ;  /* 0x0000000286141825 */ /* 0x004fe200078e0210 */
[----:B------:R-:W-:-:S02]  /*1e30*/  IADD3 R177, R196, 0x5000, RZ ;  /* 0x00005000c4b17810 */ /* 0x000fc40007ffe0ff */
[----:B------:R-:W-:Y:S01]  /*1e40*/  IADD3 R176, R196, 0x5800, RZ ;  /* 0x00005800c4b07810 */ /* 0x000fe20007ffe0ff */
[----:B------:R-:W-:Y:S01]  /*1e50*/  @P1 IMAD.WIDE R16, R133, 0x2, R16 ;  /* 0x0000000285101825 */ /* 0x000fe200078e0210 */
[----:B------:R2:W-:Y:S03]  /*1e60*/  @P1 LDGSTS.E.BYPASS.LTC128B.128 [R199+0x8100], [R20.64], !P5 ;  /* 0x0810000014c71fae */ /* 0x0005e6000e901d4e */
[--C-:B---3--:R-:W-:Y:S01]  /*1e70*/  @P0 IMAD.WIDE R24, R135, 0x2, R14.reuse ;  /* 0x0000000287180825 */ /* 0x108fe200078e020e */
[----:B------:R3:W-:Y:S03]  /*1e80*/  @P1 LDGSTS.E.BYPASS.LTC128B.128 [R199+0xa100], [R16.64], !P4 ;  /* 0x0a10000010c71fae */ /* 0x0007e6000e101d4e */
[C-C-:B------:R-:W-:Y:S01]  /*1e90*/  @P0 IMAD.WIDE R26, R134.reuse, 0x2, R14.reuse ;  /* 0x00000002861a0825 */ /* 0x140fe200078e020e */
[----:B------:R2:W-:Y:S03]  /*1ea0*/  @P0 LDGSTS.E.BYPASS.LTC128B.128 [R199+0x7100], [R24.64], !P6 ;  /* 0x0710000018c70fae */ /* 0x0005e6000f101d4e */
[----:B------:R-:W-:Y:S01]  /*1eb0*/  @P0 IMAD.WIDE R14, R133, 0x2, R14 ;  /* 0x00000002850e0825 */ /* 0x000fe200078e020e */
[----:B------:R2:W-:Y:S03]  /*1ec0*/  @P0 LDGSTS.E.BYPASS.LTC128B.128 [R199+0x9100], [R26.64], !P5 ;  /* 0x091000001ac70fae */ /* 0x0005e6000e901d4e */
[----:B-1----:R-:W-:Y:S01]  /*1ed0*/  IMAD.WIDE R10, R135, 0x2, RZ ;  /* 0x00000002870a7825 */ /* 0x002fe200078e02ff */
[----:B------:R1:W-:Y:S03]  /*1ee0*/  @P0 LDGSTS.E.BYPASS.LTC128B.128 [R199+0xb100], [R14.64], !P4 ;  /* 0x0b1000000ec70fae */ /* 0x0003e6000e101d4e */
[----:B------:R-:W-:Y:S01]  /*1ef0*/  IMAD.WIDE R18, R134, 0x2, RZ ;  /* 0x0000000286127825 */ /* 0x000fe200078e02ff */
[----:B------:R-:W0:Y:S01]  /*1f00*/  LDGDEPBAR ;  /* 0x00000000000079af */ /* 0x000e220000000000 */
[----:B----4-:R-:W-:-:S05]  /*1f10*/  IADD3 R46, P1, R10, R72, RZ ;  /* 0x000000480a2e7210 */ /* 0x010fca0007f3e0ff */
[----:B-----5:R-:W-:Y:S01]  /*1f20*/  IMAD.X R47, R11, 0x1, R12, P1 ;  /* 0x000000010b2f7824 */ /* 0x020fe200008e060c */
[C---:B---3--:R-:W-:Y:S02]  /*1f30*/  IADD3 R16, P0, R48.reuse, R10, RZ ;  /* 0x0000000a30107210 */ /* 0x048fe40007f1e0ff */
[----:B------:R-:W-:-:S03]  /*1f40*/  IADD3 R10, P2, R48, R18, RZ ;  /* 0x00000012300a7210 */ /* 0x000fc60007f5e0ff */
[C---:B------:R-:W-:Y:S01]  /*1f50*/  IMAD.X R17, R13.reuse, 0x1, R11, P0 ;  /* 0x000000010d117824 */ /* 0x040fe200000e060b */
[----:B------:R-:W-:Y:S01]  /*1f60*/  IADD3 R74, P0, R18, R72, RZ ;  /* 0x00000048124a7210 */ /* 0x000fe20007f1e0ff */
[----:B------:R-:W-:Y:S01]  /*1f70*/  IMAD.X R11, R13, 0x1, R19, P2 ;  /* 0x000000010d0b7824 */ /* 0x000fe200010e0613 */
[----:B------:R-:W-:-:S03]  /*1f80*/  ISETP.GE.AND P2, PT, R135, c[0x0][0x1d4], PT ;  /* 0x0000750087007a0c */ /* 0x000fc60003f46270 */
[----:B------:R-:W-:Y:S01]  /*1f90*/  IMAD.X R75, R19, 0x1, R12, P0 ;  /* 0x00000001134b7824 */ /* 0x000fe200000e060c */
[----:B------:R-:W-:-:S04]  /*1fa0*/  DEPBAR.LE SB0, 0x1 ;  /* 0x000080400000791a */ /* 0x000fc80000000000 */
[----:B------:R-:W-:-:S04]  /*1fb0*/  DEPBAR.LE SB0, 0x0 ;  /* 0x000080000000791a */ /* 0x000fc80000000000 */
[----:B------:R-:W-:Y:S01]  /*1fc0*/  BAR.SYNC.DEFER_BLOCKING 0x0 ;  /* 0x0000000000007b1d */ /* 0x000fe20000010000 */
[----:B-1----:R-:W-:-:S05]  /*1fd0*/  IMAD.WIDE R14, R133, 0x2, RZ ;  /* 0x00000002850e7825 */ /* 0x002fca00078e02ff */
[----:B------:R-:W-:Y:S02]  /*1fe0*/  IADD3 R72, P0, R14, R72, RZ ;  /* 0x000000480e487210 */ /* 0x000fe40007f1e0ff */
[----:B------:R-:W-:-:S03]  /*1ff0*/  IADD3 R48, P1, R48, R14, RZ ;  /* 0x0000000e30307210 */ /* 0x000fc60007f3e0ff */
[----:B------:R-:W-:Y:S01]  /*2000*/  IMAD.X R73, R15, 0x1, R12, P0 ;  /* 0x000000010f497824 */ /* 0x000fe200000e060c */
[C---:B------:R-:W-:Y:S01]  /*2010*/  ISETP.LT.OR P0, PT, R44.reuse, 0x1, P2 ;  /* 0x000000012c00780c */ /* 0x040fe20001701670 */
[----:B------:R-:W-:Y:S01]  /*2020*/  IMAD.X R49, R13, 0x1, R15, P1 ;  /* 0x000000010d317824 */ /* 0x000fe200008e060f */
[----:B------:R-:W-:Y:S04]  /*2030*/  LDSM.16.M88.4 R76, [R198+0xc100] ;  /* 0x00c10000c64c783b */ /* 0x000fe80000000200 */
[----:B------:R-:W1:Y:S04]  /*2040*/  LDSM.16.M88.4 R28, [R197+0x6100] ;  /* 0x00610000c51c783b */ /* 0x000e680000000200 */
[----:B------:R-:W-:Y:S04]  /*2050*/  LDSM.16.M88.4 R56, [R194+0xc100] ;  /* 0x00c10000c238783b */ /* 0x000fe80000000200 */
[----:B--2---:R-:W2:Y:S04]  /*2060*/  LDSM.16.M88.4 R20, [R197+0x6900] ;  /* 0x00690000c514783b */ /* 0x004ea80000000200 */
[----:B------:R-:W3:Y:S04]  /*2070*/  LDSM.16.M88.4 R12, [R197+0x7100] ;  /* 0x00710000c50c783b */ /* 0x000ee80000000200 */
[----:B------:R-:W4:Y:S04]  /*2080*/  LDSM.16.M88.4 R40, [R197+0x7900] ;  /* 0x00790000c528783b */ /* 0x000f280000000200 */
[----:B------:R-:W5:Y:S04]  /*2090*/  LDSM.16.M88.4 R36, [R196] ;  /* 0x00000000c424783b */ /* 0x000f680000000200 */
[----:B------:R-:W3:Y:S04]  /*20a0*/  LDSM.16.M88.4 R68, [R196+0x800] ;  /* 0x00080000c444783b */ /* 0x000ee80000000200 */
[----:B------:R-:W4:Y:S04]  /*20b0*/  LDSM.16.M88.4 R64, [R196+0x1000] ;  /* 0x00100000c440783b */ /* 0x000f280000000200 */
[----:B------:R-:W4:Y:S04]  /*20c0*/  LDSM.16.M88.4 R60, [R196+0x1800] ;  /* 0x00180000c43c783b */ /* 0x000f280000000200 */
[----:B------:R-:W-:Y:S01]  /*20d0*/  @!PT LDS RZ, [RZ] ;  /* 0x00000000fffff984 */ /* 0x000fe20000000800 */
[----:B------:R-:W-:Y:S01]  /*20e0*/  @!PT LDS RZ, [RZ] ;  /* 0x00000000fffff984 */ /* 0x000fe20000000800 */
[----:B------:R-:W-:Y:S01]  /*20f0*/  @!PT LDS RZ, [RZ] ;  /* 0x00000000fffff984 */ /* 0x000fe20000000800 */
[----:B------:R3:W-:Y:S01]  /*2100*/  LDGSTS.E.BYPASS.LTC128B.128 [R199+0x100], [R16.64], !P0 ;  /* 0x0010000010c77fae */ /* 0x0007e2000c101d4e */
[----:B------:R-:W-:Y:S01]  /*2110*/  ISETP.LT.OR P0, PT, R44, 0x1, P3 ;  /* 0x000000012c00780c */ /* 0x000fe20001f01670 */
[C---:B-1----:R-:W-:Y:S08]  /*2120*/  HMMA.16816.F32.BF16 R32, R76.reuse, R28, RZ ;  /* 0x0000001c4c20723c */ /* 0x042ff000000418ff */
[----:B------:R-:W-:Y:S04]  /*2130*/  HMMA.16816.F32.BF16 R28, R76, R30, RZ ;  /* 0x0000001e4c1c723c */ /* 0x000fe800000418ff */
[----:B------:R4:W-:Y:S01]  /*2140*/  LDGSTS.E.BYPASS.LTC128B.128 [R199+0x2100], [R10.64], !P0 ;  /* 0x021000000ac77fae */ /* 0x0009e2000c101d4e */
[----:B------:R-:W-:-:S04]  /*2150*/  ISETP.GE.AND P0, PT, R8, c[0x0][0x1d4], PT ;  /* 0x0000750008007a0c */ /* 0x000fc80003f06270 */
[C---:B------:R-:W-:Y:S01]  /*2160*/  ISETP.LT.OR P1, PT, R44.reuse, 0x1, P0 ;  /* 0x000000012c00780c */ /* 0x040fe20000721670 */
[----:B--2---:R-:W-:Y:S01]  /*2170*/  HMMA.16816.F32.BF16 R24, R76, R20, RZ ;  /* 0x000000144c18723c */ /* 0x004fe200000418ff */
[----:B------:R-:W-:-:S07]  /*2180*/  ISETP.LT.OR P0, PT, R44, 0x21, P0 ;  /* 0x000000212c00780c */ /* 0x000fce0000701670 */
[C---:B---3--:R-:W-:Y:S04]  /*2190*/  HMMA.16816.F32.BF16 R16, R76.reuse, R12, RZ ;  /* 0x0000000c4c10723c */ /* 0x048fe800000418ff */
[----:B------:R1:W-:Y:S01]  /*21a0*/  LDGSTS.E.BYPASS.LTC128B.128 [R199+0x4100], [R48.64], !P1 ;  /* 0x0410000030c77fae */ /* 0x0003e2000c901d4e */
[C---:B------:R-:W-:Y:S02]  /*21b0*/  ISETP.LT.OR P1, PT, R44.reuse, 0x21, P2 ;  /* 0x000000212c00780c */ /* 0x040fe40001721670 */
[----:B------:R-:W-:Y:S01]  /*21c0*/  ISETP.LT.OR P2, PT, R44, 0x21, P3 ;  /* 0x000000212c00780c */ /* 0x000fe20001f41670 */
[----:B------:R-:W-:Y:S01]  /*21d0*/  HMMA.16816.F32.BF16 R20, R76, R22, RZ ;  /* 0x000000164c14723c */ /* 0x000fe200000418ff */
[----:B------:R-:W-:-:S07]  /*21e0*/  ISETP.GT.AND P3, PT, R203, 0x3f, PT ;  /* 0x0000003fcb00780c */ /* 0x000fce0003f64270 */
[C---:B------:R-:W-:Y:S02]  /*21f0*/  HMMA.16816.F32.BF16 R12, R76.reuse, R14, RZ ;  /* 0x0000000e4c0c723c */ /* 0x040fe400000418ff */
[----:B------:R2:W-:Y:S01]  /*2200*/  LDGSTS.E.BYPASS.LTC128B.128 [R199+0x1100], [R46.64], !P1 ;  /* 0x011000002ec77fae */ /* 0x0005e2000c901d4e */
[----:B------:R-:W-:Y:S01]  /*2210*/  LOP3.LUT P1, RZ, R2, 0x4, RZ, 0xc0, !PT ;  /* 0x0000000402ff7812 */ /* 0x000fe2000782c0ff */
[----:B------:R-:W-:Y:S02]  /*2220*/  IMAD.MOV.U32 R2, RZ, RZ, 0x40 ;  /* 0x00000040ff027424 */ /* 0x000fe400078e00ff */
[----:B------:R3:W-:Y:S01]  /*2230*/  LDGSTS.E.BYPASS.LTC128B.128 [R199+0x3100], [R74.64], !P2 ;  /* 0x031000004ac77fae */ /* 0x0007e2000d101d4e */
[----:B------:R-:W-:Y:S01]  /*2240*/  ISETP.GE.AND P2, PT, R7, 0x41, PT ;  /* 0x000000410700780c */ /* 0x000fe20003f46270 */
[C---:B----4-:R-:W-:Y:S01]  /*2250*/  HMMA.16816.F32.BF16 R8, R76.reuse, R40, RZ ;  /* 0x000000284c08723c */ /* 0x050fe200000418ff */
[----:B------:R-:W-:Y:S01]  /*2260*/  SEL R2, R2, 0xffffffc0, !P1 ;  /* 0xffffffc002027807 */ /* 0x000fe20004800000 */
[----:B------:R3:W-:Y:S04]  /*2270*/  LDGSTS.E.BYPASS.LTC128B.128 [R199+0x5100], [R72.64], !P0 ;  /* 0x0510000048c77fae */ /* 0x0007e8000c101d4e */
[----:B------:R-:W-:Y:S01]  /*2280*/  IMAD.IADD R192, R197, 0x1, R2 ;  /* 0x00000001c5c07824 */ /* 0x000fe200078e0202 */
[----:B------:R-:W-:Y:S01]  /*2290*/  LDSM.16.M88.4 R52, [R193+0xc100] ;  /* 0x00c10000c134783b */ /* 0x000fe20000000200 */
[----:B------:R-:W-:Y:S01]  /*22a0*/  HMMA.16816.F32.BF16 R76, R76, R42, RZ ;  /* 0x0000002a4c4c723c */ /* 0x000fe200000418ff */
[----:B------:R-:W-:Y:S01]  /*22b0*/  IMAD.IADD R184, R2, 0x1, R196 ;  /* 0x0000000102b87824 */ /* 0x000fe200078e02c4 */
[----:B------:R-:W-:Y:S01]  /*22c0*/  LOP3.LUT R2, R80, R81, RZ, 0xfc, !PT ;  /* 0x0000005150027212 */ /* 0x000fe200078efcff */
[----:B-1----:R-:W1:Y:S04]  /*22d0*/  LDSM.16.M88.4 R48, [R192+0x6100] ;  /* 0x00610000c030783b */ /* 0x002e680000000200 */
[----:B------:R-:W-:Y:S01]  /*22e0*/  LDSM.16.M88.4 R40, [R192+0x7100] ;  /* 0x00710000c028783b */ /* 0x000fe20000000200 */
[C---:B-----5:R-:W-:Y:S03]  /*22f0*/  HMMA.16816.F32.BF16 R32, R56.reuse, R36, R32 ;  /* 0x000000243820723c */ /* 0x060fe60000041820 */
[----:B------:R-:W0:Y:S04]  /*2300*/  LDGDEPBAR ;  /* 0x00000000000079af */ /* 0x000e280000000000 */
[----:B--2---:R-:W2:Y:S01]  /*2310*/  LDSM.16.M88.4 R44, [R192+0x6900] ;  /* 0x00690000c02c783b */ /* 0x004ea20000000200 */
[C---:B------:R-:W-:Y:S03]  /*2320*/  HMMA.16816.F32.BF16 R28, R56.reuse, R38, R28 ;  /* 0x00000026381c723c */ /* 0x040fe6000004181c */
[----:B------:R-:W4:Y:S04]  /*2330*/  LDSM.16.M88.4 R36, [R192+0x7900] ;  /* 0x00790000c024783b */ /* 0x000f280000000200 */
[----:B---3--:R-:W-:Y:S01]  /*2340*/  LDSM.16.M88.4 R72, [R191+0xc100] ;  /* 0x00c10000bf48783b */ /* 0x008fe20000000200 */
[C---:B------:R-:W-:Y:S08]  /*2350*/  HMMA.16816.F32.BF16 R24, R56.reuse, R68, R24 ;  /* 0x000000443818723c */ /* 0x040ff00000041818 */
[C---:B------:R-:W-:Y:S01]  /*2360*/  HMMA.16816.F32.BF16 R20, R56.reuse, R70, R20 ;  /* 0x000000463814723c */ /* 0x040fe20000041814 */
[----:B------:R-:W3:Y:S07]  /*2370*/  LDSM.16.M88.4 R68, [R184] ;  /* 0x00000000b844783b */ /* 0x000eee0000000200 */
[C---:B------:R-:W-:Y:S08]  /*2380*/  HMMA.16816.F32.BF16 R16, R56.reuse, R64, R16 ;  /* 0x000000403810723c */ /* 0x040ff00000041810 */
[C---:B------:R-:W-:Y:S01]  /*2390*/  HMMA.16816.F32.BF16 R12, R56.reuse, R66, R12 ;  /* 0x00000042380c723c */ /* 0x040fe2000004180c */
[----:B------:R-:W5:Y:S07]  /*23a0*/  LDSM.16.M88.4 R64, [R184+0x800] ;  /* 0x00080000b840783b */ /* 0x000f6e0000000200 */
[C---:B------:R-:W-:Y:S08]  /*23b0*/  HMMA.16816.F32.BF16 R8, R56.reuse, R60, R8 ;  /* 0x0000003c3808723c */ /* 0x040ff00000041808 */
[----:B------:R-:W-:Y:S01]  /*23c0*/  HMMA.16816.F32.BF16 R76, R56, R62, R76 ;  /* 0x0000003e384c723c */ /* 0x000fe2000004184c */
[----:B------:R-:W3:Y:S04]  /*23d0*/  LDSM.16.M88.4 R60, [R184+0x1000] ;  /* 0x00100000b83c783b */ /* 0x000ee80000000200 */
[----:B------:R-:W3:Y:S03]  /*23e0*/  LDSM.16.M88.4 R56, [R184+0x1800] ;  /* 0x00180000b838783b */ /* 0x000ee60000000200 */
[C---:B-1----:R-:W-:Y:S08]  /*23f0*/  HMMA.16816.F32.BF16 R32, R52.reuse, R48, R32 ;  /* 0x000000303420723c */ /* 0x042ff00000041820 */
[C---:B------:R-:W-:Y:S01]  /*2400*/  HMMA.16816.F32.BF16 R28, R52.reuse, R50, R28 ;  /* 0x00000032341c723c */ /* 0x040fe2000004181c */
[----:B------:R-:W-:Y:S07]  /*2410*/  LDSM.16.M88.4 R48, [R197+0x8100] ;  /* 0x00810000c530783b */ /* 0x000fee0000000200 */
[C---:B--2---:R-:W-:Y:S08]  /*2420*/  HMMA.16816.F32.BF16 R24, R52.reuse, R44, R24 ;  /* 0x0000002c3418723c */ /* 0x044ff00000041818 */
[C---:B------:R-:W-:Y:S01]  /*2430*/  HMMA.16816.F32.BF16 R20, R52.reuse, R46, R20 ;  /* 0x0000002e3414723c */ /* 0x040fe20000041814 */
[----:B------:R-:W-:Y:S07]  /*2440*/  LDSM.16.M88.4 R44, [R197+0x8900] ;  /* 0x00890000c52c783b */ /* 0x000fee0000000200 */
[C---:B------:R-:W-:Y:S08]  /*2450*/  HMMA.16816.F32.BF16 R16, R52.reuse, R40, R16 ;  /* 0x000000283410723c */ /* 0x040ff00000041810 */
[C---:B------:R-:W-:Y:S01]  /*2460*/  HMMA.16816.F32.BF16 R12, R52.reuse, R42, R12 ;  /* 0x0000002a340c723c */ /* 0x040fe2000004180c */
[----:B------:R-:W-:Y:S07]  /*2470*/  LDSM.16.M88.4 R40, [R197+0x9100] ;  /* 0x00910000c528783b */ /* 0x000fee0000000200 */
[C---:B----4-:R-:W-:Y:S08]  /*2480*/  HMMA.16816.F32.BF16 R8, R52.reuse, R36, R8 ;  /* 0x000000243408723c */ /* 0x050ff00000041808 */
[----:B------:R-:W-:Y:S01]  /*2490*/  HMMA.16816.F32.BF16 R76, R52, R38, R76 ;  /* 0x00000026344c723c */ /* 0x000fe2000004184c */
[----:B------:R-:W1:Y:S04]  /*24a0*/  LDSM.16.M88.4 R52, [R198+0x10100] ;  /* 0x01010000c634783b */ /* 0x000e680000000200 */
[----:B------:R-:W2:Y:S03]  /*24b0*/  LDSM.16.M88.4 R36, [R197+0x9900] ;  /* 0x00990000c524783b */ /* 0x000ea60000000200 */
[C---:B---3--:R-:W-:Y:S08]  /*24c0*/  HMMA.16816.F32.BF16 R32, R72.reuse, R68, R32 ;  /* 0x000000444820723c */ /* 0x048ff00000041820 */
[C---:B------:R-:W-:Y:S01]  /*24d0*/  HMMA.16816.F32.BF16 R28, R72.reuse, R70, R28 ;  /* 0x00000046481c723c */ /* 0x040fe2000004181c */
[----:B------:R-:W-:Y:S07]  /*24e0*/  LDSM.16.M88.4 R68, [R196+0x2000] ;  /* 0x00200000c444783b */ /* 0x000fee0000000200 */
[C---:B-----5:R-:W-:Y:S08]  /*24f0*/  HMMA.16816.F32.BF16 R24, R72.reuse, R64, R24 ;  /* 0x000000404818723c */ /* 0x060ff00000041818 */
        /* <DEDUP_REMOVED lines=105> */
[----:B------:R-:W-:Y:S05]  /*2b90*/  @!P2 BRA `(.L_x_31) ;  /* 0x000004300000a947 */ /* 0x000fea0003800000 */
[----:B------:R-:W-:Y:S01]  /*2ba0*/  ISETP.NE.AND P1, PT, R200, 0x1, PT ;  /* 0x00000001c800780c */ /* 0x000fe20003f25270 */
[----:B------:R-:W-:-:S02]  /*2bb0*/  IMAD R202, R145, 0x40, R204 ;  /* 0x0000004091ca7824 */ /* 0x000fc400078e02cc */
[----:B------:R-:W-:-:S03]  /*2bc0*/  IMAD.MOV.U32 R201, RZ, RZ, RZ ;  /* 0x000000ffffc97224 */ /* 0x000fc600078e00ff */
[----:B------:R-:W-:-:S05]  /*2bd0*/  IADD3 R202, R202, -0x80, R203 ;  /* 0xffffff80caca7810 */ /* 0x000fca0007ffe0cb */
[----:B------:R-:W-:Y:S02]  /*2be0*/  IMAD.MOV.U32 R7, RZ, RZ, R202 ;  /* 0x000000ffff077224 */ /* 0x000fe400078e00ca */
[----:B------:R-:W-:-:S05]  /*2bf0*/  @P1 IMAD.HI.U32 R36, R202, c[0x0][0x2bc], RZ ;  /* 0x0000af00ca241a27 */ /* 0x000fca00078e00ff */
[----:B------:R-:W-:-:S04]  /*2c00*/  @P1 SHF.R.U32.HI R7, RZ, c[0x0][0x2c0], R36 ;  /* 0x0000b000ff071a19 */ /* 0x000fc80000011624 */
[----:B------:R-:W-:-:S04]  /*2c10*/  @!P3 IADD3 R38, P0, R7, UR10, RZ ;  /* 0x0000000a0726bc10 */ /* 0x000fc8000ff1e0ff */
[----:B------:R-:W-:Y:S02]  /*2c20*/  @!P3 LEA.HI.X.SX32 R37, R7, UR7, 0x1, P0 ;  /* 0x000000070725bc11 */ /* 0x000fe400080f0eff */
[----:B------:R-:W-:-:S04]  /*2c30*/  @!P3 LEA R36, P0, R38, c[0x0][0x2a0], 0x2 ;  /* 0x0000a8002624ba11 */ /* 0x000fc800078010ff */
[----:B------:R-:W-:-:S05]  /*2c40*/  @!P3 LEA.HI.X R37, R38, c[0x0][0x2a4], R37, 0x2, P0 ;  /* 0x0000a9002625ba11 */ /* 0x000fca00000f1425 */
[----:B------:R-:W2:Y:S01]  /*2c50*/  @!P3 LDG.E R201, [R36.64] ;  /* 0x0000000e24c9b981 */ /* 0x000ea2000c1e1900 */
[----:B------:R-:W-:Y:S01]  /*2c60*/  IMAD.MOV R7, RZ, RZ, -R7 ;  /* 0x000000ffff077224 */ /* 0x000fe200078e0a07 */
[----:B------:R-:W-:Y:S02]  /*2c70*/  SEL R48, RZ, 0x10, P4 ;  /* 0x00000010ff307807 */ /* 0x000fe40002000000 */
[----:B------:R-:W-:Y:S01]  /*2c80*/  SHF.L.U64.HI R42, R135, 0x1, R146 ;  /* 0x00000001872a7819 */ /* 0x000fe20000010292 */
[----:B------:R-:W-:Y:S01]  /*2c90*/  IMAD R202, R7, c[0x0][0x2b8], R202 ;  /* 0x0000ae0007ca7a24 */ /* 0x000fe200078e02ca */
[----:B------:R-:W-:Y:S02]  /*2ca0*/  IADD3 R46, -R48, 0x10, RZ ;  /* 0x00000010302e7810 */ /* 0x000fe40007ffe1ff */
[----:B------:R-:W-:Y:S01]  /*2cb0*/  SHF.L.U64.HI R39, R134, 0x1, R147 ;  /* 0x0000000186277819 */ /* 0x000fe20000010293 */
[----:B------:R-:W-:Y:S01]  /*2cc0*/  IMAD.WIDE.U32 R40, R202, c[0x0][0x1e0], RZ ;  /* 0x00007800ca287a25 */ /* 0x000fe200078e00ff */
[----:B------:R-:W-:-:S02]  /*2cd0*/  SHF.R.S32.HI R7, RZ, 0x1f, R202 ;  /* 0x0000001fff077819 */ /* 0x000fc400000114ca */
[----:B------:R-:W-:-:S03]  /*2ce0*/  LOP3.LUT R46, R46, 0xf, RZ, 0xc0, !PT ;  /* 0x0000000f2e2e7812 */ /* 0x000fc600078ec0ff */
[----:B------:R-:W-:-:S04]  /*2cf0*/  IMAD R7, R7, c[0x0][0x1e0], RZ ;  /* 0x0000780007077a24 */ /* 0x000fc800078e02ff */
[----:B------:R-:W-:-:S04]  /*2d00*/  IMAD R7, R202, c[0x0][0x1e4], R7 ;  /* 0x00007900ca077a24 */ /* 0x000fc800078e0207 */
[----:B------:R-:W-:Y:S01]  /*2d10*/  IMAD.IADD R41, R41, 0x1, R7 ;  /* 0x0000000129297824 */ /* 0x000fe200078e0207 */
[----:B--2---:R-:W-:-:S03]  /*2d20*/  SHF.R.S32.HI R38, RZ, 0x1f, R201 ;  /* 0x0000001fff267819 */ /* 0x004fc600000114c9 */
[----:B------:R-:W-:Y:S01]  /*2d30*/  IMAD.WIDE.U32 R36, R201, c[0x0][0x1f0], R40 ;  /* 0x00007c00c9247a25 */ /* 0x000fe200078e0028 */
[----:B------:R-:W-:-:S03]  /*2d40*/  SEL R40, RZ, 0x10, P6 ;  /* 0x00000010ff287807 */ /* 0x000fc60003000000 */
[----:B------:R-:W-:Y:S01]  /*2d50*/  IMAD R38, R38, c[0x0][0x1f0], RZ ;  /* 0x00007c0026267a24 */ /* 0x000fe200078e02ff */
[----:B------:R-:W-:Y:S01]  /*2d60*/  IADD3 R43, P0, R36, UR12, RZ ;  /* 0x0000000c242b7c10 */ /* 0x000fe2000ff1e0ff */
[----:B------:R-:W-:Y:S01]  /*2d70*/  IMAD.SHL.U32 R41, R135, 0x2, RZ ;  /* 0x0000000287297824 */ /* 0x000fe200078e00ff */
[----:B------:R-:W-:Y:S01]  /*2d80*/  IADD3 R52, -R40, 0x10, RZ ;  /* 0x0000001028347810 */ /* 0x000fe20007ffe1ff */
[----:B------:R-:W-:Y:S02]  /*2d90*/  IMAD R7, R201, c[0x0][0x1f4], R38 ;  /* 0x00007d00c9077a24 */ /* 0x000fe400078e0226 */
[----:B------:R-:W-:Y:S01]  /*2da0*/  IMAD.SHL.U32 R38, R134, 0x2, RZ ;  /* 0x0000000286267824 */ /* 0x000fe200078e00ff */
[----:B------:R-:W-:Y:S02]  /*2db0*/  LOP3.LUT R52, R52, 0xf, RZ, 0xc0, !PT ;  /* 0x0000000f34347812 */ /* 0x000fe400078ec0ff */
[----:B------:R-:W-:Y:S01]  /*2dc0*/  IADD3.X R36, R37, UR8, R7, P0, !PT ;  /* 0x0000000825247c10 */ /* 0x000fe200087fe407 */
[----:B------:R-:W-:Y:S01]  /*2dd0*/  IMAD.SHL.U32 R7, R133, 0x2, RZ ;  /* 0x0000000285077824 */ /* 0x000fe200078e00ff */
[----:B------:R-:W-:-:S02]  /*2de0*/  LEA R44, P0, R43, c[0x0][0x1c8], 0x1 ;  /* 0x000072002b2c7a11 */ /* 0x000fc400078008ff */
[----:B------:R-:W-:Y:S02]  /*2df0*/  SEL R37, RZ, 0x10, P5 ;  /* 0x00000010ff257807 */ /* 0x000fe40002800000 */
[----:B------:R-:W-:Y:S01]  /*2e00*/  LEA.HI.X R43, R43, c[0x0][0x1cc], R36, 0x1, P0 ;  /* 0x000073002b2b7a11 */ /* 0x000fe200000f0c24 */
[----:B------:R-:W1:Y:S01]  /*2e10*/  SHFL.IDX PT, R45, R44, 0x1, 0x181f ;  /* 0x00381f002c2d7f89 */ /* 0x000e6200000e0000 */
[----:B------:R-:W-:Y:S02]  /*2e20*/  IADD3 R50, -R37, 0x10, RZ ;  /* 0x0000001025327810 */ /* 0x000fe40007ffe1ff */
[----:B------:R-:W-:Y:S01]  /*2e30*/  SHF.L.U64.HI R36, R133, 0x1, R144 ;  /* 0x0000000185247819 */ /* 0x000fe20000010290 */
[----:B------:R-:W2:Y:S01]  /*2e40*/  SHFL.IDX PT, R47, R43, 0x1, 0x181f ;  /* 0x00381f002b2f7f89 */ /* 0x000ea200000e0000 */
[----:B------:R-:W-:-:S03]  /*2e50*/  LOP3.LUT R50, R50, 0xf, RZ, 0xc0, !PT ;  /* 0x0000000f32327812 */ /* 0x000fc600078ec0ff */
[----:B------:R-:W3:Y:S04]  /*2e60*/  SHFL.IDX PT, R44, R44, RZ, 0x181f ;  /* 0x00181fff2c2c7589 */ /* 0x000ee800000e0000 */
[----:B------:R-:W4:Y:S01]  /*2e70*/  SHFL.IDX PT, R43, R43, RZ, 0x181f ;  /* 0x00181fff2b2b7589 */ /* 0x000f2200000e0000 */
[----:B-1----:R-:W-:-:S04]  /*2e80*/  IADD3 R52, P1, P0, R52, R45, R41 ;  /* 0x0000002d34347210 */ /* 0x002fc8000783e029 */
[----:B--2---:R-:W-:Y:S02]  /*2e90*/  IADD3.X R53, RZ, R47, R42, P1, P0 ;  /* 0x0000002fff357210 */ /* 0x004fe40000fe042a */
[----:B------:R-:W-:-:S04]  /*2ea0*/  IADD3 R50, P1, P0, R50, R45, R38 ;  /* 0x0000002d32327210 */ /* 0x000fc8000783e026 */
[----:B------:R-:W-:Y:S02]  /*2eb0*/  IADD3.X R51, RZ, R47, R39, P1, P0 ;  /* 0x0000002fff337210 */ /* 0x000fe40000fe0427 */
[----:B------:R-:W-:-:S04]  /*2ec0*/  IADD3 R46, P1, P0, R46, R45, R7 ;  /* 0x0000002d2e2e7210 */ /* 0x000fc8000783e007 */
[----:B------:R-:W-:Y:S02]  /*2ed0*/  IADD3.X R47, RZ, R47, R36, P1, P0 ;  /* 0x0000002fff2f7210 */ /* 0x000fe40000fe0424 */
[----:B---3--:R-:W-:-:S05]  /*2ee0*/  IADD3 R54, P0, R44, R41, RZ ;  /* 0x000000292c367210 */ /* 0x008fca0007f1e0ff */
[----:B----4-:R-:W-:Y:S01]  /*2ef0*/  IMAD.X R55, R43, 0x1, R42, P0 ;  /* 0x000000012b377824 */ /* 0x010fe200000e062a */
[----:B------:R-:W-:-:S04]  /*2f00*/  IADD3 R38, P0, R44, R38, RZ ;  /* 0x000000262c267210 */ /* 0x000fc80007f1e0ff */
[----:B------:R1:W-:Y:S01]  /*2f10*/  LDGSTS.E.BYPASS.LTC128B.128 [R199+0x6100], [R54.64], !P6 ;  /* 0x0610000036c77fae */ /* 0x0003e2000f101d4e */
[----:B------:R-:W-:Y:S01]  /*2f20*/  IMAD.X R39, R43, 0x1, R39, P0 ;  /* 0x000000012b277824 */ /* 0x000fe200000e0627 */
[----:B------:R-:W-:-:S04]  /*2f30*/  IADD3 R56, P0, R44, R7, RZ ;  /* 0x000000072c387210 */ /* 0x000fc80007f1e0ff */
[----:B------:R1:W-:Y:S01]  /*2f40*/  LDGSTS.E.BYPASS.LTC128B.128 [R199+0x8100], [R38.64], !P5 ;  /* 0x0810000026c77fae */ /* 0x0003e2000e901d4e */
[----:B------:R-:W-:Y:S01]  /*2f50*/  IMAD.X R57, R43, 0x1, R36, P0 ;  /* 0x000000012b397824 */ /* 0x000fe200000e0624 */
[----:B------:R-:W-:-:S04]  /*2f60*/  ISETP.NE.U32.AND P0, PT, R40, RZ, PT ;  /* 0x000000ff2800720c */ /* 0x000fc80003f05070 */
[----:B------:R1:W-:Y:S09]  /*2f70*/  LDGSTS.E.BYPASS.LTC128B.128 [R199+0xa100], [R56.64], !P4 ;  /* 0x0a10000038c77fae */ /* 0x0003f2000e101d4e */
[----:B------:R1:W-:Y:S01]  /*2f80*/  LDGSTS.E.BYPASS.LTC128B.128.ZFILL [R199+0x7100], [R52.64], P0 ;  /* 0x0710000034c77fae */ /* 0x0003e20008141d4e */
[----:B------:R-:W-:-:S13]  /*2f90*/  ISETP.NE.U32.AND P0, PT, R37, RZ, PT ;  /* 0x000000ff2500720c */ /* 0x000fda0003f05070 */
[----:B------:R1:W-:Y:S01]  /*2fa0*/  LDGSTS.E.BYPASS.LTC128B.128.ZFILL [R199+0x9100], [R50.64], P0 ;  /* 0x0910000032c77fae */ /* 0x0003e20008141d4e */
[----:B------:R-:W-:-:S13]  /*2fb0*/  ISETP.NE.U32.AND P0, PT, R48, RZ, PT ;  /* 0x000000ff3000720c */ /* 0x000fda0003f05070 */
[----:B------:R1:W-:Y:S02]  /*2fc0*/  LDGSTS.E.BYPASS.LTC128B.128.ZFILL [R199+0xb100], [R46.64], P0 ;  /* 0x0b1000002ec77fae */ /* 0x0003e40008141d4e */
.L_x_31:
[----:B------:R-:W-:Y:S01]  /*2fd0*/  LOP3.LUT R7, R6, 0xffffffe0, RZ, 0xc0, !PT ;  /* 0xffffffe006077812 */ /* 0x000fe200078ec0ff */
[----:B------:R-:W-:Y:S01]  /*2fe0*/  IMAD.SHL.U32 R195, R2, 0x2, RZ ;  /* 0x0000000202c37824 */ /* 0x000fe200078e00ff */
[----:B------:R-:W0:Y:S03]  /*2ff0*/  LDGDEPBAR ;  /* 0x00000000000079af */ /* 0x000e260000000000 */
[----:B------:R-:W-:Y:S01]  /*3000*/  IMAD.IADD R7, R4, 0x1, -R7 ;  /* 0x0000000104077824 */ /* 0x000fe200078e0a07 */
[----:B------:R-:W-:Y:S01]  /*3010*/  LDSM.16.MT88.4 R68, [R195+0x2100] ;  /* 0x00210000c344783b */ /* 0x000fe20000004200 */
[C-C-:B------:R-:W-:Y:S02]  /*3020*/  IMAD R189, R5.reuse, 0x2, R195.reuse ;  /* 0x0000000205bd7824 */ /* 0x140fe400078e02c3 */
[----:B------:R-:W-:Y:S01]  /*3030*/  IMAD R190, R0, 0x2, R195 ;  /* 0x0000000200be7824 */ /* 0x000fe200078e02c3 */
[----:B------:R-:W-:Y:S01]  /*3040*/  SHF.R.S32.HI R4, RZ, 0x1f, R7 ;  /* 0x0000001fff047819 */ /* 0x000fe20000011407 */
[----:B------:R-:W-:Y:S02]  /*3050*/  LDSM.16.MT88.4 R100, [R195+0x4100] ;  /* 0x00410000c364783b */ /* 0x000fe40000004200 */
[----:B------:R-:W-:Y:S01]  /*3060*/  IMAD R188, R5, 0x2, R190 ;  /* 0x0000000205bc7824 */ /* 0x000fe200078e02be */
[----:B------:R-:W-:Y:S01]  /*3070*/  LEA.HI R4, R4, R7, RZ, 0x2 ;  /* 0x0000000704047211 */ /* 0x000fe200078f10ff */
[----:B------:R-:W-:Y:S03]  /*3080*/  LDSM.16.MT88.4 R84, [R189+0x2100] ;  /* 0x00210000bd54783b */ /* 0x000fe60000004200 */
[----:B------:R-:W-:Y:S01]  /*3090*/  LOP3.LUT R4, R4, 0x7ffffffc, RZ, 0xc0, !PT ;  /* 0x7ffffffc04047812 */ /* 0x000fe200078ec0ff */
[----:B-1----:R-:W-:Y:S04]  /*30a0*/  LDSM.16.MT88.4 R44, [R190+0x100] ;  /* 0x00010000be2c783b */ /* 0x002fe80000004200 */
[----:B------:R-:W-:Y:S01]  /*30b0*/  IMAD.IADD R4, R7, 0x1, -R4 ;  /* 0x0000000107047824 */ /* 0x000fe200078e0a04 */
[----:B------:R-:W-:Y:S03]  /*30c0*/  LDSM.16.MT88.4 R52, [R189+0x100] ;  /* 0x00010000bd34783b */ /* 0x000fe60000004200 */
[----:B------:R-:W-:Y:S01]  /*30d0*/  IMAD R36, R4, -0x2, R3 ;  /* 0xfffffffe04247824 */ /* 0x000fe200078e0203 */
[----:B------:R-:W-:Y:S04]  /*30e0*/  LDSM.16.MT88.4 R60, [R188+0x100] ;  /* 0x00010000bc3c783b */ /* 0x000fe80000004200 */
[----:B------:R-:W-:Y:S01]  /*30f0*/  ISETP.GT.AND P0, PT, R36, RZ, PT ;  /* 0x000000ff2400720c */ /* 0x000fe20003f04270 */
[----:B------:R-:W-:Y:S03]  /*3100*/  LDSM.16.MT88.4 R92, [R188+0x2100] ;  /* 0x00210000bc5c783b */ /* 0x000fe60000004200 */
[----:B------:R-:W-:Y:S01]  /*3110*/  FSEL R34, R34, -INF , P0 ;  /* 0xff80000022227808 */ /* 0x000fe20000000000 */
[----:B------:R-:W-:Y:S01]  /*3120*/  LDSM.16.MT88.4 R104, [R190+0x4100] ;  /* 0x00410000be68783b */ /* 0x000fe20000004200 */
[----:B------:R-:W-:-:S02]  /*3130*/  FSEL R3, R32, -INF , P0 ;  /* 0xff80000020037808 */ /* 0x000fc40000000000 */
[C---:B------:R-:W-:Y:S01]  /*3140*/  ISETP.GT.AND P0, PT, R36.reuse, 0x1, PT ;  /* 0x000000012400780c */ /* 0x040fe20003f04270 */
[----:B------:R-:W-:Y:S03]  /*3150*/  LDSM.16.MT88.4 R112, [R189+0x4100] ;  /* 0x00410000bd70783b */ /* 0x000fe60000004200 */
[----:B------:R-:W-:Y:S01]  /*3160*/  FSEL R32, R35, -INF , P0 ;  /* 0xff80000023207808 */ /* 0x000fe20000000000 */
[----:B------:R-:W-:Y:S01]  /*3170*/  LDSM.16.MT88.4 R136, [R190+0x900] ;  /* 0x00090000be88783b */ /* 0x000fe20000004200 */
[----:B------:R-:W-:Y:S02]  /*3180*/  FSEL R33, R33, -INF , P0 ;  /* 0xff80000021217808 */ /* 0x000fe40000000000 */
[----:B------:R-:W-:-:S04]  /*3190*/  ISETP.GT.AND P0, PT, R36, 0x8, PT ;  /* 0x000000082400780c */ /* 0x000fc80003f04270 */
[----:B------:R-:W-:Y:S02]  /*31a0*/  FSEL R6, R30, -INF , P0 ;  /* 0xff8000001e067808 */ /* 0x000fe40000000000 */
        /* <DEDUP_REMOVED lines=19> */
[----:B------:R-:W-:Y:S02]  /*32e0*/  FMNMX.FTZ R16, R3, R33, !PT ;  /* 0x0000002103107209 */ /* 0x000fe40007810000 */
[----:B------:R-:W-:Y:S02]  /*32f0*/  ISETP.GT.AND P0, PT, R36, 0x21, PT ;  /* 0x000000212400780c */ /* 0x000fe40003f04270 */
[----:B------:R-:W-:Y:S02]  /*3300*/  FMNMX.FTZ R16, R35, R16, !PT ;  /* 0x0000001023107209 */ /* 0x000fe40007810000 */
[----:B------:R-:W-:-:S02]  /*3310*/  FSEL R206, R19, -INF , P0 ;  /* 0xff80000013ce7808 */ /* 0x000fc40000000000 */
[----:B------:R-:W-:Y:S02]  /*3320*/  FSEL R173, R17, -INF , P0 ;  /* 0xff80000011ad7808 */ /* 0x000fe40000000000 */
[----:B------:R-:W-:Y:S02]  /*3330*/  ISETP.GT.AND P0, PT, R36, 0x28, PT ;  /* 0x000000282400780c */ /* 0x000fe40003f04270 */
[----:B------:R-:W-:Y:S02]  /*3340*/  FMNMX.FTZ R16, R31, R16, !PT ;  /* 0x000000101f107209 */ /* 0x000fe40007810000 */
[----:B------:R-:W-:Y:S02]  /*3350*/  FSEL R168, R14, -INF , P0 ;  /* 0xff8000000ea87808 */ /* 0x000fe40000000000 */
[----:B------:R-:W-:Y:S02]  /*3360*/  FSEL R171, R12, -INF , P0 ;  /* 0xff8000000cab7808 */ /* 0x000fe40000000000 */
[----:B------:R-:W-:-:S02]  /*3370*/  ISETP.GT.AND P0, PT, R36, 0x29, PT ;  /* 0x000000292400780c */ /* 0x000fc40003f04270 */
[----:B------:R-:W-:Y:S02]  /*3380*/  FMNMX.FTZ R14, R29, R16, !PT ;  /* 0x000000101d0e7209 */ /* 0x000fe40007810000 */
[----:B------:R-:W-:Y:S01]  /*3390*/  FSEL R174, R15, -INF , P0 ;  /* 0xff8000000fae7808 */ /* 0x000fe20000000000 */
[----:B------:R-:W-:Y:S01]  /*33a0*/  LDSM.16.MT88.4 R16, [R189+0x2900] ;  /* 0x00290000bd10783b */ /* 0x000fe20000004200 */
[----:B------:R-:W-:Y:S02]  /*33b0*/  FMNMX.FTZ R12, R25, R14, !PT ;  /* 0x0000000e190c7209 */ /* 0x000fe40007810000 */
[----:B------:R-:W-:Y:S02]  /*33c0*/  FMNMX.FTZ R15, R34, R32, !PT ;  /* 0x00000020220f7209 */ /* 0x000fe40007810000 */
[----:B------:R-:W-:Y:S02]  /*33d0*/  FSEL R167, R13, -INF , P0 ;  /* 0xff8000000da77808 */ /* 0x000fe40000000000 */
[----:B------:R-:W-:-:S02]  /*33e0*/  FMNMX.FTZ R12, R7, R12, !PT ;  /* 0x0000000c070c7209 */ /* 0x000fc40007810000 */
[----:B------:R-:W-:Y:S02]  /*33f0*/  FMNMX.FTZ R13, R6, R15, !PT ;  /* 0x0000000f060d7209 */ /* 0x000fe40007810000 */
[----:B------:R-:W-:Y:S02]  /*3400*/  ISETP.GT.AND P0, PT, R36, 0x30, PT ;  /* 0x000000302400780c */ /* 0x000fe40003f04270 */
[----:B------:R-:W-:Y:S02]  /*3410*/  FMNMX.FTZ R12, R21, R12, !PT ;  /* 0x0000000c150c7209 */ /* 0x000fe40007810000 */
[----:B------:R-:W-:Y:S02]  /*3420*/  FMNMX.FTZ R13, R4, R13, !PT ;  /* 0x0000000d040d7209 */ /* 0x000fe40007810000 */
[----:B------:R-:W-:Y:S02]  /*3430*/  FSEL R170, R10, -INF , P0 ;  /* 0xff8000000aaa7808 */ /* 0x000fe40000000000 */
[----:B------:R-:W-:-:S02]  /*3440*/  FSEL R207, R8, -INF , P0 ;  /* 0xff80000008cf7808 */ /* 0x000fc40000000000 */
[----:B------:R-:W-:Y:S02]  /*3450*/  ISETP.GT.AND P0, PT, R36, 0x31, PT ;  /* 0x000000312400780c */ /* 0x000fe40003f04270 */
[----:B------:R-:W-:Y:S02]  /*3460*/  FMNMX.FTZ R10, R165, R12, !PT ;  /* 0x0000000ca50a7209 */ /* 0x000fe40007810000 */
[----:B------:R-:W-:Y:S02]  /*3470*/  FMNMX.FTZ R13, R30, R13, !PT ;  /* 0x0000000d1e0d7209 */ /* 0x000fe40007810000 */
[----:B------:R-:W-:Y:S02]  /*3480*/  FSEL R142, R11, -INF , P0 ;  /* 0xff8000000b8e7808 */ /* 0x000fe40000000000 */
[----:B------:R-:W-:Y:S02]  /*3490*/  FMNMX.FTZ R8, R173, R10, !PT ;  /* 0x0000000aad087209 */ /* 0x000fe40007810000 */
[----:B------:R-:W-:-:S02]  /*34a0*/  FMNMX.FTZ R11, R28, R13, !PT ;  /* 0x0000000d1c0b7209 */ /* 0x000fc40007810000 */
[----:B------:R-:W-:Y:S02]  /*34b0*/  FSEL R175, R9, -INF , P0 ;  /* 0xff80000009af7808 */ /* 0x000fe40000000000 */
[----:B------:R-:W-:Y:S02]  /*34c0*/  FMNMX.FTZ R8, R171, R8, !PT ;  /* 0x00000008ab087209 */ /* 0x000fe40007810000 */
[----:B------:R-:W-:Y:S02]  /*34d0*/  FMNMX.FTZ R9, R26, R11, !PT ;  /* 0x0000000b1a097209 */ /* 0x000fe40007810000 */
[----:B------:R-:W-:Y:S02]  /*34e0*/  FMNMX.FTZ R8, R167, R8, !PT ;  /* 0x00000008a7087209 */ /* 0x000fe40007810000 */
[----:B------:R-:W-:Y:S02]  /*34f0*/  FMNMX.FTZ R9, R24, R9, !PT ;  /* 0x0000000918097209 */ /* 0x000fe40007810000 */
[----:B------:R-:W-:-:S02]  /*3500*/  ISETP.GT.AND P0, PT, R36, 0x38, PT ;  /* 0x000000382400780c */ /* 0x000fc40003f04270 */
[----:B------:R-:W-:Y:S02]  /*3510*/  FMNMX.FTZ R8, R207, R8, !PT ;  /* 0x00000008cf087209 */ /* 0x000fe40007810000 */
[----:B------:R-:W-:Y:S02]  /*3520*/  FMNMX.FTZ R9, R166, R9, !PT ;  /* 0x00000009a6097209 */ /* 0x000fe40007810000 */
[----:B------:R-:W-:Y:S02]  /*3530*/  FSEL R140, R78, -INF , P0 ;  /* 0xff8000004e8c7808 */ /* 0x000fe40000000000 */
[----:B------:R-:W-:Y:S02]  /*3540*/  FSEL R143, R76, -INF , P0 ;  /* 0xff8000004c8f7808 */ /* 0x000fe40000000000 */
[----:B------:R-:W-:Y:S02]  /*3550*/  ISETP.GT.AND P0, PT, R36, 0x39, PT ;  /* 0x000000392400780c */ /* 0x000fe40003f04270 */
[----:B------:R-:W-:Y:S01]  /*3560*/  FMNMX.FTZ R8, R175, R8, !PT ;  /* 0x00000008af087209 */ /* 0x000fe20007810000 */
[----:B------:R-:W-:Y:S01]  /*3570*/  LDSM.16.MT88.4 R36, [R195+0x100] ;  /* 0x00010000c324783b */ /* 0x000fe20000004200 */
[----:B------:R-:W-:-:S02]  /*3580*/  FMNMX.FTZ R9, R206, R9, !PT ;  /* 0x00000009ce097209 */ /* 0x000fc40007810000 */
[----:B------:R-:W-:Y:S02]  /*3590*/  FSEL R141, R77, -INF , P0 ;  /* 0xff8000004d8d7808 */ /* 0x000fe40000000000 */
[----:B------:R-:W-:Y:S02]  /*35a0*/  FMNMX.FTZ R8, R143, R8, !PT ;  /* 0x000000088f087209 */ /* 0x000fe40007810000 */
[----:B------:R-:W-:Y:S02]  /*35b0*/  FMNMX.FTZ R9, R168, R9, !PT ;  /* 0x00000009a8097209 */ /* 0x000fe40007810000 */
[----:B------:R-:W-:Y:S02]  /*35c0*/  FMNMX.FTZ R12, R141, R8, !PT ;  /* 0x000000088d0c7209 */ /* 0x000fe40007810000 */
[----:B------:R-:W-:Y:S02]  /*35d0*/  FMNMX.FTZ R9, R174, R9, !PT ;  /* 0x00000009ae097209 */ /* 0x000fe40007810000 */
[----:B------:R-:W-:Y:S01]  /*35e0*/  FSEL R164, R79, -INF , P0 ;  /* 0xff8000004fa47808 */ /* 0x000fe20000000000 */
[----:B------:R-:W1:Y:S01]  /*35f0*/  SHFL.BFLY PT, R11, R12, 0x2, 0x1f ;  /* 0x0c401f000c0b7f89 */ /* 0x000e6200000e0000 */
[----:B------:R-:W-:-:S03]  /*3600*/  FMNMX.FTZ R9, R170, R9, !PT ;  /* 0x00000009aa097209 */ /* 0x000fc60007810000 */
[----:B------:R-:W-:Y:S01]  /*3610*/  LDSM.16.MT88.4 R76, [R190+0x2100] ;  /* 0x00210000be4c783b */ /* 0x000fe20000004200 */
[----:B------:R-:W-:-:S04]  /*3620*/  FMNMX.FTZ R9, R142, R9, !PT ;  /* 0x000000098e097209 */ /* 0x000fc80007810000 */
[----:B------:R-:W-:-:S04]  /*3630*/  FMNMX.FTZ R9, R140, R9, !PT ;  /* 0x000000098c097209 */ /* 0x000fc80007810000 */
[----:B------:R-:W-:-:S05]  /*3640*/  FMNMX.FTZ R10, R164, R9, !PT ;  /* 0x00000009a40a7209 */ /* 0x000fca0007810000 */
[----:B------:R-:W2:Y:S01]  /*3650*/  SHFL.BFLY PT, R9, R10, 0x2, 0x1f ;  /* 0x0c401f000a097f89 */ /* 0x000ea200000e0000 */
[----:B-1----:R-:W-:-:S03]  /*3660*/  FMNMX.FTZ R11, R12, R11, !PT ;  /* 0x0000000b0c0b7209 */ /* 0x002fc60007810000 */
[----:B------:R-:W-:Y:S04]  /*3670*/  LDSM.16.MT88.4 R12, [R188+0x2900] ;  /* 0x00290000bc0c783b */ /* 0x000fe80000004200 */
[----:B------:R-:W1:Y:S01]  /*3680*/  SHFL.BFLY PT, R132, R11, 0x1, 0x1f ;  /* 0x0c201f000b847f89 */ /* 0x000e6200000e0000 */
[----:B--2---:R-:W-:-:S05]  /*3690*/  FMNMX.FTZ R9, R10, R9, !PT ;  /* 0x000000090a097209 */ /* 0x004fca0007810000 */
[----:B------:R-:W2:Y:S01]  /*36a0*/  SHFL.BFLY PT, R8, R9, 0x1, 0x1f ;  /* 0x0c201f0009087f89 */ /* 0x000ea200000e0000 */
[----:B-1----:R-:W-:-:S04]  /*36b0*/  FMNMX.FTZ R132, R11, R132, !PT ;  /* 0x000000840b847209 */ /* 0x002fc80007810000 */
[C---:B------:R-:W-:Y:S01]  /*36c0*/  FSETP.NEU.FTZ.AND P0, PT, R132.reuse, -INF , PT ;  /* 0xff8000008400780b */ /* 0x040fe20003f1d000 */
[----:B------:R-:W-:-:S05]  /*36d0*/  FMUL.FTZ R172, R132, c[0x0][0x2d0] ;  /* 0x0000b40084ac7a20 */ /* 0x000fca0000410000 */
[----:B------:R-:W-:-:S05]  /*36e0*/  FSEL R172, R172, RZ, P0 ;  /* 0x000000ffacac7208 */ /* 0x000fca0000000000 */
[--C-:B------:R-:W-:Y:S01]  /*36f0*/  FFMA.FTZ R159, R3, c[0x0][0x2d0], -R172.reuse ;  /* 0x0000b400039f7a23 */ /* 0x100fe200000108ac */
[----:B--2---:R-:W-:Y:S01]  /*3700*/  FMNMX.FTZ R3, R8, R9, !PT ;  /* 0x0000000908037209 */ /* 0x004fe20007810000 */
[--C-:B------:R-:W-:Y:S01]  /*3710*/  FFMA.FTZ R156, R33, c[0x0][0x2d0], -R172.reuse ;  /* 0x0000b400219c7a23 */ /* 0x100fe200000108ac */
[----:B------:R-:W-:Y:S01]  /*3720*/  LDSM.16.MT88.4 R8, [R195+0x2900] ;  /* 0x00290000c308783b */ /* 0x000fe20000004200 */
[--C-:B------:R-:W-:Y:S01]  /*3730*/  FFMA.FTZ R157, R35, c[0x0][0x2d0], -R172.reuse ;  /* 0x0000b400239d7a23 */ /* 0x100fe200000108ac */
[C---:B------:R-:W-:Y:S01]  /*3740*/  FSETP.NEU.FTZ.AND P0, PT, R3.reuse, -INF , PT ;  /* 0xff8000000300780b */ /* 0x040fe20003f1d000 */
[----:B------:R-:W-:Y:S01]  /*3750*/  FMUL.FTZ R169, R3, c[0x0][0x2d0] ;  /* 0x0000b40003a97a20 */ /* 0x000fe20000410000 */
[----:B------:R-:W-:Y:S01]  /*3760*/  MUFU.EX2 R159, R159 ;  /* 0x0000009f009f7308 */ /* 0x000fe20000000800 */
[--C-:B------:R-:W-:Y:S02]  /*3770*/  FFMA.FTZ R152, R31, c[0x0][0x2d0], -R172.reuse ;  /* 0x0000b4001f987a23 */ /* 0x100fe400000108ac */
[--C-:B------:R-:W-:Y:S01]  /*3780*/  FFMA.FTZ R151, R7, c[0x0][0x2d0], -R172.reuse ;  /* 0x0000b40007977a23 */ /* 0x100fe200000108ac */
[----:B------:R-:W-:Y:S01]  /*3790*/  FSEL R169, R169, RZ, P0 ;  /* 0x000000ffa9a97208 */ /* 0x000fe20000000000 */
[----:B------:R-:W-:-:S02]  /*37a0*/  FFMA.FTZ R155, R29, c[0x0][0x2d0], -R172 ;  /* 0x0000b4001d9b7a23 */ /* 0x000fc400000108ac */
[--C-:B------:R-:W-:Y:S01]  /*37b0*/  FFMA.FTZ R150, R25, c[0x0][0x2d0], -R172.reuse ;  /* 0x0000b40019967a23 */ /* 0x100fe200000108ac */
[----:B------:R-:W1:Y:S01]  /*37c0*/  MUFU.EX2 R156, R156 ;  /* 0x0000009c009c7308 */ /* 0x000e620000000800 */
[--C-:B------:R-:W-:Y:S02]  /*37d0*/  FFMA.FTZ R158, R34, c[0x0][0x2d0], -R169.reuse ;  /* 0x0000b400229e7a23 */ /* 0x100fe400000108a9 */
[--C-:B------:R-:W-:Y:S02]  /*37e0*/  FFMA.FTZ R161, R32, c[0x0][0x2d0], -R169.reuse ;  /* 0x0000b40020a17a23 */ /* 0x100fe400000108a9 */
[--C-:B------:R-:W-:Y:S01]  /*37f0*/  FFMA.FTZ R163, R6, c[0x0][0x2d0], -R169.reuse ;  /* 0x0000b40006a37a23 */ /* 0x100fe200000108a9 */
[----:B------:R-:W-:Y:S01]  /*3800*/  LDSM.16.MT88.4 R32, [R189+0x900] ;  /* 0x00090000bd20783b */ /* 0x000fe20000004200 */
[--C-:B------:R-:W-:Y:S01]  /*3810*/  FFMA.FTZ R154, R4, c[0x0][0x2d0], -R169.reuse ;  /* 0x0000b400049a7a23 */ /* 0x100fe200000108a9 */
[----:B------:R-:W-:Y:S01]  /*3820*/  MUFU.EX2 R157, R157 ;  /* 0x0000009d009d7308 */ /* 0x000fe20000000800 */
[----:B------:R-:W-:Y:S01]  /*3830*/  FFMA.FTZ R2, R21, c[0x0][0x2d0], -R172 ;  /* 0x0000b40015027a23 */ /* 0x000fe200000108ac */
[----:B------:R-:W2:Y:S01]  /*3840*/  LDSM.16.MT88.4 R4, [R188+0x4100] ;  /* 0x00410000bc04783b */ /* 0x000ea20000004200 */
[----:B------:R-:W-:-:S02]  /*3850*/  FFMA.FTZ R153, R30, c[0x0][0x2d0], -R169 ;  /* 0x0000b4001e997a23 */ /* 0x000fc400000108a9 */
[--C-:B------:R-:W-:Y:S01]  /*3860*/  FFMA.FTZ R148, R28, c[0x0][0x2d0], -R169.reuse ;  /* 0x0000b4001c947a23 */ /* 0x100fe200000108a9 */
[----:B------:R-:W3:Y:S01]  /*3870*/  LDSM.16.MT88.4 R20, [R195+0x900] ;  /* 0x00090000c314783b */ /* 0x000ee20000004200 */
[--C-:B------:R-:W-:Y:S01]  /*3880*/  FFMA.FTZ R149, R26, c[0x0][0x2d0], -R169.reuse ;  /* 0x0000b4001a957a23 */ /* 0x100fe200000108a9 */
[----:B------:R-:W4:Y:S01]  /*3890*/  MUFU.EX2 R152, R152 ;  /* 0x0000009800987308 */ /* 0x000f220000000800 */
[----:B-1----:R-:W-:Y:S01]  /*38a0*/  F2FP.BF16.PACK_AB R116, R156, R159 ;  /* 0x0000009f9c74723e */ /* 0x002fe200000010ff */
[----:B------:R-:W-:Y:S01]  /*38b0*/  FFMA.FTZ R0, R24, c[0x0][0x2d0], -R169 ;  /* 0x0000b40018007a23 */ /* 0x000fe200000108a9 */
[----:B------:R-:W-:Y:S01]  /*38c0*/  LDSM.16.MT88.4 R28, [R188+0x900] ;  /* 0x00090000bc1c783b */ /* 0x000fe20000004200 */
[--C-:B------:R-:W-:Y:S02]  /*38d0*/  FFMA.FTZ R160, R165, c[0x0][0x2d0], -R172.reuse ;  /* 0x0000b400a5a07a23 */ /* 0x100fe400000108ac */
[--C-:B------:R-:W-:Y:S01]  /*38e0*/  FFMA.FTZ R165, R173, c[0x0][0x2d0], -R172.reuse ;  /* 0x0000b400ada57a23 */ /* 0x100fe200000108ac */
[----:B------:R-:W-:Y:S01]  /*38f0*/  LDSM.16.MT88.4 R24, [R190+0x2900] ;  /* 0x00290000be18783b */ /* 0x000fe20000004200 */
[----:B------:R-:W-:Y:S01]  /*3900*/  MUFU.EX2 R158, R158 ;  /* 0x0000009e009e7308 */ /* 0x000fe20000000800 */
[----:B------:R-:W-:-:S02]  /*3910*/  FFMA.FTZ R162, R171, c[0x0][0x2d0], -R172 ;  /* 0x0000b400aba27a23 */ /* 0x000fc400000108ac */
[--C-:B------:R-:W-:Y:S02]  /*3920*/  FFMA.FTZ R167, R167, c[0x0][0x2d0], -R172.reuse ;  /* 0x0000b400a7a77a23 */ /* 0x100fe400000108ac */
[--C-:B------:R-:W-:Y:S02]  /*3930*/  FFMA.FTZ R166, R166, c[0x0][0x2d0], -R169.reuse ;  /* 0x0000b400a6a67a23 */ /* 0x100fe400000108a9 */
[--C-:B------:R-:W-:Y:S01]  /*3940*/  FFMA.FTZ R171, R206, c[0x0][0x2d0], -R169.reuse ;  /* 0x0000b400ceab7a23 */ /* 0x100fe200000108a9 */
[----:B------:R-:W1:Y:S01]  /*3950*/  MUFU.EX2 R161, R161 ;  /* 0x000000a100a17308 */ /* 0x000e620000000800 */
[----:B----4-:R-:W-:Y:S01]  /*3960*/  F2FP.BF16.PACK_AB R118, R152, R157 ;  /* 0x0000009d9876723e */ /* 0x010fe200000010ff */
[--C-:B------:R-:W-:Y:S02]  /*3970*/  FFMA.FTZ R168, R168, c[0x0][0x2d0], -R169.reuse ;  /* 0x0000b400a8a87a23 */ /* 0x100fe400000108a9 */
[----:B------:R-:W-:Y:S02]  /*3980*/  FFMA.FTZ R173, R174, c[0x0][0x2d0], -R169 ;  /* 0x0000b400aead7a23 */ /* 0x000fe400000108a9 */
[----:B------:R-:W-:-:S02]  /*3990*/  FFMA.FTZ R174, R207, c[0x0][0x2d0], -R172 ;  /* 0x0000b400cfae7a23 */ /* 0x000fc400000108ac */
[----:B------:R-:W-:Y:S01]  /*39a0*/  MUFU.EX2 R163, R163 ;  /* 0x000000a300a37308 */ /* 0x000fe20000000800 */
[--C-:B------:R-:W-:Y:S02]  /*39b0*/  FFMA.FTZ R175, R175, c[0x0][0x2d0], -R172.reuse ;  /* 0x0000b400afaf7a23 */ /* 0x100fe400000108ac */
[--C-:B------:R-:W-:Y:S02]  /*39c0*/  FFMA.FTZ R206, R143, c[0x0][0x2d0], -R172.reuse ;  /* 0x0000b4008fce7a23 */ /* 0x100fe400000108ac */
[----:B------:R-:W-:Y:S02]  /*39d0*/  FFMA.FTZ R217, R141, c[0x0][0x2d0], -R172 ;  /* 0x0000b4008dd97a23 */ /* 0x000fe400000108ac */
[--C-:B------:R-:W-:Y:S01]  /*39e0*/  FFMA.FTZ R170, R170, c[0x0][0x2d0], -R169.reuse ;  /* 0x0000b400aaaa7a23 */ /* 0x100fe200000108a9 */
[----:B------:R-:W4:Y:S01]  /*39f0*/  MUFU.EX2 R154, R154 ;  /* 0x0000009a009a7308 */ /* 0x000f220000000800 */
[----:B-1----:R-:W-:Y:S01]  /*3a00*/  F2FP.BF16.PACK_AB R117, R161, R158 ;  /* 0x0000009ea175723e */ /* 0x002fe200000010ff */
[----:B------:R-:W-:-:S02]  /*3a10*/  FFMA.FTZ R207, R142, c[0x0][0x2d0], -R169 ;  /* 0x0000b4008ecf7a23 */ /* 0x000fc400000108a9 */
[--C-:B------:R-:W-:Y:S02]  /*3a20*/  FFMA.FTZ R172, R140, c[0x0][0x2d0], -R169.reuse ;  /* 0x0000b4008cac7a23 */ /* 0x100fe400000108a9 */
[----:B------:R-:W-:Y:S01]  /*3a30*/  FFMA.FTZ R215, R164, c[0x0][0x2d0], -R169 ;  /* 0x0000b400a4d77a23 */ /* 0x000fe200000108a9 */
[----:B------:R-:W-:Y:S01]  /*3a40*/  LDSM.16.MT88.4 R140, [R190+0x1900] ;  /* 0x00190000be8c783b */ /* 0x000fe20000004200 */
[----:B------:R-:W-:Y:S01]  /*3a50*/  MUFU.EX2 R155, R155 ;  /* 0x0000009b009b7308 */ /* 0x000fe20000000800 */
[----:B------:R-:W-:Y:S02]  /*3a60*/  FADD.FTZ R156, R159, R156 ;  /* 0x0000009c9f9c7221 */ /* 0x000fe40000010000 */
[----:B------:R-:W-:Y:S02]  /*3a70*/  FADD.FTZ R158, R158, R161 ;  /* 0x000000a19e9e7221 */ /* 0x000fe40000010000 */
[----:B------:R-:W-:Y:S01]  /*3a80*/  FADD.FTZ R157, R157, R156 ;  /* 0x0000009c9d9d7221 */ /* 0x000fe20000010000 */
[----:B----4-:R-:W-:-:S02]  /*3a90*/  F2FP.BF16.PACK_AB R119, R154, R163 ;  /* 0x000000a39a77723e */ /* 0x010fc400000010ff */
[----:B------:R-:W1:Y:S01]  /*3aa0*/  MUFU.EX2 R150, R150 ;  /* 0x0000009600967308 */ /* 0x000e620000000800 */
[----:B------:R-:W-:Y:S02]  /*3ab0*/  FADD.FTZ R163, R163, R158 ;  /* 0x0000009ea3a37221 */ /* 0x000fe40000010000 */
[----:B------:R-:W-:Y:S02]  /*3ac0*/  FADD.FTZ R152, R152, R157 ;  /* 0x0000009d98987221 */ /* 0x000fe40000010000 */
        /* <DEDUP_REMOVED lines=44> */
[----:B------:R-:W3:Y:S06]  /*3d90*/  MUFU.EX2 R215, R215 ;  /* 0x000000d700d77308 */ /* 0x000eec0000000800 */
[C---:B--2---:R-:W-:Y:S07]  /*3da0*/  HMMA.16816.F32.BF16 R120, R116.reuse, R4, RZ ;  /* 0x000000047478723c */ /* 0x044fee00000418ff */
[----:B-1----:R-:W-:Y:S01]  /*3db0*/  F2FP.BF16.PACK_AB R4, R150, R155 ;  /* 0x0000009b9604723e */ /* 0x002fe200000010ff */
[----:B------:R-:W-:Y:S01]  /*3dc0*/  HMMA.16816.F32.BF16 R116, R116, R6, RZ ;  /* 0x000000067474723c */ /* 0x000fe200000418ff */
[----:B----4-:R-:W-:Y:S01]  /*3dd0*/  F2FP.BF16.PACK_AB R5, R148, R153 ;  /* 0x000000999405723e */ /* 0x010fe200000010ff */
[----:B------:R-:W-:-:S02]  /*3de0*/  FADD.FTZ R155, R155, R152 ;  /* 0x000000989b9b7221 */ /* 0x000fc40000010000 */
[----:B------:R-:W-:Y:S02]  /*3df0*/  FADD.FTZ R153, R153, R154 ;  /* 0x0000009a99997221 */ /* 0x000fe40000010000 */
[----:B------:R-:W-:Y:S01]  /*3e00*/  FADD.FTZ R150, R150, R155 ;  /* 0x0000009b96967221 */ /* 0x000fe20000010000 */
[----:B------:R-:W-:Y:S01]  /*3e10*/  F2FP.BF16.PACK_AB R6, R2, R151 ;  /* 0x000000970206723e */ /* 0x000fe200000010ff */
[----:B------:R-:W-:Y:S01]  /*3e20*/  FADD.FTZ R148, R148, R153 ;  /* 0x0000009994947221 */ /* 0x000fe20000010000 */
[----:B-----5:R-:W-:Y:S01]  /*3e30*/  F2FP.BF16.PACK_AB R7, R0, R149 ;  /* 0x000000950007723e */ /* 0x020fe200000010ff */
        /* <DEDUP_REMOVED lines=127> */
[----:B------:R-:W-:Y:S07]  /*4630*/  @!P2 BRA `(.L_x_32) ;  /* 0x000029c00000a947 */ /* 0x000fee0003800000 */
[----:B------:R-:W-:Y:S01]  /*4640*/  SHF.L.U64.HI R207, R133, 0x1, R144 ;  /* 0x0000000185cf7819 */ /* 0x000fe20000010290 */
[----:B------:R-:W-:Y:S01]  /*4650*/  IMAD.SHL.U32 R210, R135, 0x2, RZ ;  /* 0x0000000287d27824 */ /* 0x000fe200078e00ff */
[----:B------:R-:W-:Y:S01]  /*4660*/  SHF.L.U32 R206, R133, 0x1, RZ ;  /* 0x0000000185ce7819 */ /* 0x000fe200000006ff */
[----:B------:R-:W-:Y:S01]  /*4670*/  IMAD.SHL.U32 R208, R134, 0x2, RZ ;  /* 0x0000000286d07824 */ /* 0x000fe200078e00ff */
[----:B------:R-:W-:Y:S01]  /*4680*/  IADD3 R213, R145, -0x2, RZ ;  /* 0xfffffffe91d57810 */ /* 0x000fe20007ffe0ff */
[----:B------:R-:W-:Y:S01]  /*4690*/  IMAD.MOV.U32 R0, RZ, RZ, R3 ;  /* 0x000000ffff007224 */ /* 0x000fe200078e0003 */
[----:B------:R-:W-:-:S02]  /*46a0*/  SHF.L.U64.HI R211, R135, 0x1, R146 ;  /* 0x0000000187d37819 */ /* 0x000fc40000010292 */
[----:B------:R-:W-:Y:S02]  /*46b0*/  SHF.L.U64.HI R209, R134, 0x1, R147 ;  /* 0x0000000186d17819 */ /* 0x000fe40000010293 */
[----:B------:R-:W-:Y:S01]  /*46c0*/  MOV R133, R132 ;  /* 0x0000008400857202 */ /* 0x000fe20000000f00 */
[----:B------:R-:W-:Y:S05]  /*46d0*/  BRA `(.L_x_33) ;  /* 0x0000032000007947 */ /* 0x000fea0003800000 */
.L_x_35:
[----:B------:R-:W-:Y:S01]  /*46e0*/  ISETP.NE.AND P2, PT, R200, 0x1, PT ;  /* 0x00000001c800780c */ /* 0x000fe20003f45270 */
[----:B------:R-:W-:Y:S02]  /*46f0*/  IMAD R202, R213, 0x40, R204 ;  /* 0x00000040d5ca7824 */ /* 0x000fe400078e02cc */
[----:B------:R-:W-:Y:S03]  /*4700*/  IMAD.MOV.U32 R201, RZ, RZ, RZ ;  /* 0x000000ffffc97224 */ /* 0x000fe600078e00ff */
[----:B------:R-:W-:Y:S05]  /*4710*/  IADD3 R202, R202, -0x40, R203 ;  /* 0xffffffc0caca7810 */ /* 0x000fea0007ffe0cb */
[----:B------:R-:W-:Y:S02]  /*4720*/  IMAD.MOV.U32 R2, RZ, RZ, R202 ;  /* 0x000000ffff027224 */ /* 0x000fe400078e00ca */
[----:B------:R-:W-:Y:S05]  /*4730*/  @P2 IMAD.HI.U32 R3, R202, c[0x0][0x2bc], RZ ;  /* 0x0000af00ca032a27 */ /* 0x000fea00078e00ff */
[----:B------:R-:W-:Y:S04]  /*4740*/  @P2 SHF.R.U32.HI R2, RZ, c[0x0][0x2c0], R3 ;  /* 0x0000b000ff022a19 */ /* 0x000fe80000011603 */
[C---:B------:R-:W-:Y:S04]  /*4750*/  @!P3 IADD3 R132, P0, R2.reuse, UR10, RZ ;  /* 0x0000000a0284bc10 */ /* 0x040fe8000ff1e0ff */
[----:B------:R-:W-:Y:S02]  /*4760*/  @!P3 LEA.HI.X.SX32 R3, R2, UR7, 0x1, P0 ;  /* 0x000000070203bc11 */ /* 0x000fe400080f0eff */
[C---:B------:R-:W-:Y:S04]  /*4770*/  @!P3 LEA R134, P0, R132.reuse, c[0x0][0x2a0], 0x2 ;  /* 0x0000a8008486ba11 */ /* 0x040fe800078010ff */
[----:B------:R-:W-:Y:S01]  /*4780*/  @!P3 LEA.HI.X R135, R132, c[0x0][0x2a4], R3, 0x2, P0 ;  /* 0x0000a9008487ba11 */ /* 0x000fe200000f1403 */
[----:B------:R-:W-:Y:S04]  /*4790*/  IMAD.MOV R3, RZ, RZ, -R2 ;  /* 0x000000ffff037224 */ /* 0x000fe800078e0a02 */
[----:B------:R1:W2:Y:S01]  /*47a0*/  @!P3 LDG.E R201, [R134.64] ;  /* 0x0000000e86c9b981 */ /* 0x0002a2000c1e1900 */
[----:B------:R-:W-:Y:S05]  /*47b0*/  IMAD R202, R3, c[0x0][0x2b8], R202 ;  /* 0x0000ae0003ca7a24 */ /* 0x000fea00078e02ca */
[----:B------:R-:W-:Y:S05]  /*47c0*/  SHF.R.S32.HI R3, RZ, 0x1f, R202 ;  /* 0x0000001fff037819 */ /* 0x000fea00000114ca */
[----:B------:R-:W-:Y:S04]  /*47d0*/  IMAD R3, R3, c[0x0][0x1e0], RZ ;  /* 0x0000780003037a24 */ /* 0x000fe800078e02ff */
[C---:B------:R-:W-:Y:S02]  /*47e0*/  IMAD R3, R202.reuse, c[0x0][0x1e4], R3 ;  /* 0x00007900ca037a24 */ /* 0x040fe400078e0203 */
[----:B-1----:R-:W-:Y:S04]  /*47f0*/  IMAD.WIDE.U32 R134, R202, c[0x0][0x1e0], RZ ;  /* 0x00007800ca867a25 */ /* 0x002fe800078e00ff */
[----:B------:R-:W-:Y:S01]  /*4800*/  IMAD.IADD R135, R135, 0x1, R3 ;  /* 0x0000000187877824 */ /* 0x000fe200078e0203 */
[----:B--2---:R-:W-:Y:S03]  /*4810*/  SHF.R.S32.HI R2, RZ, 0x1f, R201 ;  /* 0x0000001fff027819 */ /* 0x004fe600000114c9 */
[C---:B------:R-:W-:Y:S04]  /*4820*/  IMAD.WIDE.U32 R134, R201.reuse, c[0x0][0x1f0], R134 ;  /* 0x00007c00c9867a25 */ /* 0x040fe800078e0086 */
[----:B------:R-:W-:Y:S01]  /*4830*/  IMAD R2, R2, c[0x0][0x1f0], RZ ;  /* 0x00007c0002027a24 */ /* 0x000fe200078e02ff */
[----:B------:R-:W-:Y:S03]  /*4840*/  IADD3 R3, P0, R134, UR12, RZ ;  /* 0x0000000c86037c10 */ /* 0x000fe6000ff1e0ff */
[----:B------:R-:W-:Y:S05]  /*4850*/  IMAD R2, R201, c[0x0][0x1f4], R2 ;  /* 0x00007d00c9027a24 */ /* 0x000fea00078e0202 */
[----:B------:R-:W-:Y:S02]  /*4860*/  IADD3.X R2, R135, UR8, R2, P0, !PT ;  /* 0x0000000887027c10 */ /* 0x000fe400087fe402 */
[C---:B------:R-:W-:Y:S04]  /*4870*/  LEA R145, P0, R3.reuse, c[0x0][0x1c8], 0x1 ;  /* 0x0000720003917a11 */ /* 0x040fe800078008ff */
[----:B------:R-:W-:Y:S01]  /*4880*/  LEA.HI.X R144, R3, c[0x0][0x1cc], R2, 0x1, P0 ;  /* 0x0000730003907a11 */ /* 0x000fe200000f0c02 */
[----:B------:R-:W1:Y:S04]  /*4890*/  SHFL.IDX PT, R135, R145, RZ, 0x181f ;  /* 0x00181fff91877589 */ /* 0x000e6800000e0000 */
[----:B------:R-:W2:Y:S04]  /*48a0*/  SHFL.IDX PT, R132, R144, RZ, 0x181f ;  /* 0x00181fff90847589 */ /* 0x000ea800000e0000 */
[----:B------:R-:W3:Y:S04]  /*48b0*/  SHFL.IDX PT, R3, R145, 0x1, 0x181f ;  /* 0x00381f0091037f89 */ /* 0x000ee800000e0000 */
[----:B------:R-:W4:Y:S01]  /*48c0*/  SHFL.IDX PT, R2, R144, 0x1, 0x181f ;  /* 0x00381f0090027f89 */ /* 0x000f2200000e0000 */
[C---:B-1----:R-:W-:Y:S02]  /*48d0*/  IADD3 R136, P0, R135.reuse, R210, RZ ;  /* 0x000000d287887210 */ /* 0x042fe40007f1e0ff */
[C---:B------:R-:W-:Y:S03]  /*48e0*/  IADD3 R134, P1, R135.reuse, R208, RZ ;  /* 0x000000d087867210 */ /* 0x040fe60007f3e0ff */
[C---:B--2---:R-:W-:Y:S01]  /*48f0*/  IMAD.X R137, R132.reuse, 0x1, R211, P0 ;  /* 0x0000000184897824 */ /* 0x044fe200000e06d3 */
[----:B------:R-:W-:Y:S01]  /*4900*/  IADD3 R140, P0, R135, R206, RZ ;  /* 0x000000ce878c7210 */ /* 0x000fe20007f1e0ff */
[C---:B------:R-:W-:Y:S01]  /*4910*/  IMAD.X R135, R132.reuse, 0x1, R209, P1 ;  /* 0x0000000184877824 */ /* 0x040fe200008e06d1 */
[C---:B---3--:R-:W-:Y:S02]  /*4920*/  IADD3 R138, P2, R3.reuse, R210, RZ ;  /* 0x000000d2038a7210 */ /* 0x048fe40007f5e0ff */
[----:B------:R1:W-:Y:S01]  /*4930*/  LDGSTS.E.BYPASS.LTC128B.128 [R199+0x6100], [R136.64], !P6 ;  /* 0x0610000088c77fae */ /* 0x0003e2000f101d4e */
[----:B------:R-:W-:Y:S01]  /*4940*/  IMAD.X R141, R132, 0x1, R207, P0 ;  /* 0x00000001848d7824 */ /* 0x000fe200000e06cf */
[C---:B------:R-:W-:Y:S01]  /*4950*/  IADD3 R142, P1, R3.reuse, R208, RZ ;  /* 0x000000d0038e7210 */ /* 0x040fe20007f3e0ff */
[C---:B----4-:R-:W-:Y:S01]  /*4960*/  IMAD.X R139, R2.reuse, 0x1, R211, P2 ;  /* 0x00000001028b7824 */ /* 0x050fe200010e06d3 */
[----:B------:R1:W-:Y:S01]  /*4970*/  LDGSTS.E.BYPASS.LTC128B.128 [R199+0x8100], [R134.64], !P5 ;  /* 0x0810000086c77fae */ /* 0x0003e2000e901d4e */
[----:B------:R-:W-:Y:S02]  /*4980*/  IADD3 R144, P0, R3, R206, RZ ;  /* 0x000000ce03907210 */ /* 0x000fe40007f1e0ff */
[C---:B------:R-:W-:Y:S01]  /*4990*/  IMAD.X R143, R2.reuse, 0x1, R209, P1 ;  /* 0x00000001028f7824 */ /* 0x040fe200008e06d1 */
[----:B------:R1:W-:Y:S02]  /*49a0*/  LDGSTS.E.BYPASS.LTC128B.128 [R199+0xa100], [R140.64], !P4 ;  /* 0x0a1000008cc77fae */ /* 0x0003e4000e101d4e */
[----:B------:R-:W-:Y:S02]  /*49b0*/  IMAD.X R145, R2, 0x1, R207, P0 ;  /* 0x0000000102917824 */ /* 0x000fe400000e06cf */
[----:B------:R1:W-:Y:S04]  /*49c0*/  LDGSTS.E.BYPASS.LTC128B.128 [R199+0x7100], [R138.64], !P6 ;  /* 0x071000008ac77fae */ /* 0x0003e8000f101d4e */
[----:B------:R1:W-:Y:S04]  /*49d0*/  LDGSTS.E.BYPASS.LTC128B.128 [R199+0x9100], [R142.64], !P5 ;  /* 0x091000008ec77fae */ /* 0x0003e8000e901d4e */
[----:B------:R1:W-:Y:S01]  /*49e0*/  LDGSTS.E.BYPASS.LTC128B.128 [R199+0xb100], [R144.64], !P4 ;  /* 0x0b10000090c77fae */ /* 0x0003e2000e101d4e */
[----:B------:R-:W-:-:S05]  /*49f0*/  BRA `(.L_x_34) ;  /* 0x00000c9000007947 */ /* 0x000fca0003800000 */
.L_x_33:
[----:B------:R-:W-:Y:S04]  /*4a00*/  DEPBAR.LE SB0, 0x0 ;  /* 0x000080000000791a */ /* 0x000fe80000000000 */
[----:B------:R-:W-:Y:S01]  /*4a10*/  BAR.SYNC.DEFER_BLOCKING 0x0 ;  /* 0x0000000000007b1d */ /* 0x000fe20000010000 */
[----:B------:R-:W-:Y:S01]  /*4a20*/  SHF.R.S32.HI R3, RZ, 0x1f, R202 ;  /* 0x0000001fff037819 */ /* 0x000fe200000114ca */
[C---:B------:R-:W-:Y:S04]  /*4a30*/  IMAD.WIDE.U32 R218, R202.reuse, c[0x0][0x208], RZ ;  /* 0x00008200cada7a25 */ /* 0x040fe800078e00ff */
[----:B------:R-:W-:Y:S04]  /*4a40*/  IMAD R3, R3, c[0x0][0x208], RZ ;  /* 0x0000820003037a24 */ /* 0x000fe800078e02ff */
[----:B------:R-:W-:Y:S04]  /*4a50*/  IMAD R3, R202, c[0x0][0x20c], R3 ;  /* 0x00008300ca037a24 */ /* 0x000fe800078e0203 */
[----:B------:R-:W-:Y:S01]  /*4a60*/  IMAD.IADD R219, R219, 0x1, R3 ;  /* 0x00000001dbdb7824 */ /* 0x000fe200078e0203 */
[----:B------:R-:W-:Y:S03]  /*4a70*/  SHF.R.S32.HI R3, RZ, 0x1f, R201 ;  /* 0x0000001fff037819 */ /* 0x000fe600000114c9 */
[----:B------:R-:W-:Y:S04]  /*4a80*/  IMAD.WIDE.U32 R218, R201, c[0x0][0x218], R218 ;  /* 0x00008600c9da7a25 */ /* 0x000fe800078e00da */
[----:B------:R-:W-:Y:S01]  /*4a90*/  IMAD R3, R3, c[0x0][0x218], RZ ;  /* 0x0000860003037a24 */ /* 0x000fe200078e02ff */
[----:B------:R-:W-:Y:S01]  /*4aa0*/  IADD3 R2, P0, R218, UR18, RZ ;  /* 0x00000012da027c10 */ /* 0x000fe2000ff1e0ff */
[----:B------:R-:W-:Y:S02]  /*4ab0*/  LDSM.16.M88.4 R136, [R198+0xc100] ;  /* 0x00c10000c688783b */ /* 0x000fe40000000200 */
[----:B------:R-:W-:Y:S02]  /*4ac0*/  IMAD R3, R201, c[0x0][0x21c], R3 ;  /* 0x00008700c9037a24 */ /* 0x000fe400078e0203 */
[----:B------:R-:W1:Y:S03]  /*4ad0*/  LDSM.16.M88.4 R140, [R197+0x6100] ;  /* 0x00610000c58c783b */ /* 0x000e660000000200 */
[----:B------:R-:W-:Y:S01]  /*4ae0*/  IADD3.X R3, R219, UR5, R3, P0, !PT ;  /* 0x00000005db037c10 */ /* 0x000fe200087fe403 */
[----:B------:R-:W-:Y:S01]  /*4af0*/  LDSM.16.M88.4 R144, [R197+0x6900] ;  /* 0x00690000c590783b */ /* 0x000fe20000000200 */
[C---:B------:R-:W-:Y:S03]  /*4b00*/  LEA R212, P0, R2.reuse, c[0x0][0x1f8], 0x1 ;  /* 0x00007e0002d47a11 */ /* 0x040fe600078008ff */
[----:B------:R-:W-:Y:S01]  /*4b10*/  LDSM.16.M88.4 R148, [R197+0x7100] ;  /* 0x00710000c594783b */ /* 0x000fe20000000200 */
[----:B------:R-:W-:Y:S03]  /*4b20*/  LEA.HI.X R134, R2, c[0x0][0x1fc], R3, 0x1, P0 ;  /* 0x00007f0002867a11 */ /* 0x000fe600000f0c03 */
[----:B------:R-:W-:Y:S04]  /*4b30*/  LDSM.16.M88.4 R152, [R194+0xc100] ;  /* 0x00c10000c298783b */ /* 0x000fe80000000200 */
[----:B------:R-:W-:Y:S04]  /*4b40*/  LDSM.16.M88.4 R156, [R187] ;  /* 0x00000000bb9c783b */ /* 0x000fe80000000200 */
[----:B------:R-:W-:Y:S04]  /*4b50*/  LDSM.16.M88.4 R160, [R186] ;  /* 0x00000000baa0783b */ /* 0x000fe80000000200 */
[----:B------:R-:W-:Y:S04]  /*4b60*/  LDSM.16.M88.4 R164, [R185] ;  /* 0x00000000b9a4783b */ /* 0x000fe80000000200 */
[----:B------:R-:W2:Y:S04]  /*4b70*/  SHFL.IDX PT, R135, R212, RZ, 0x181f ;  /* 0x00181fffd4877589 */ /* 0x000ea800000e0000 */
[----:B------:R-:W3:Y:S04]  /*4b80*/  SHFL.IDX PT, R132, R134, RZ, 0x181f ;  /* 0x00181fff86847589 */ /* 0x000ee800000e0000 */
[----:B------:R-:W4:Y:S01]  /*4b90*/  SHFL.IDX PT, R3, R212, 0x1, 0x181f ;  /* 0x00381f00d4037f89 */ /* 0x000f2200000e0000 */
[C---:B-1----:R-:W-:Y:S03]  /*4ba0*/  HMMA.16816.F32.BF16 R4, R136.reuse, R140, RZ ;  /* 0x0000008c8804723c */ /* 0x042fe600000418ff */
[----:B------:R1:W5:Y:S05]  /*4bb0*/  SHFL.IDX PT, R2, R134, 0x1, 0x181f ;  /* 0x00381f0086027f89 */ /* 0x00036a00000e0000 */
[C---:B------:R-:W-:Y:S01]  /*4bc0*/  HMMA.16816.F32.BF16 R8, R136.reuse, R142, RZ ;  /* 0x0000008e8808723c */ /* 0x040fe200000418ff */
[----:B------:R-:W5:Y:S03]  /*4bd0*/  LDSM.16.M88.4 R140, [R197+0x7900] ;  /* 0x00790000c58c783b */ /* 0x000f660000000200 */
[C---:B--2---:R-:W-:Y:S02]  /*4be0*/  IADD3 R226, P1, R135.reuse, R210, RZ ;  /* 0x000000d287e27210 */ /* 0x044fe40007f3e0ff */
[C---:B------:R-:W-:Y:S02]  /*4bf0*/  IADD3 R224, P0, R135.reuse, R208, RZ ;  /* 0x000000d087e07210 */ /* 0x040fe40007f1e0ff */
[C---:B------:R-:W-:Y:S01]  /*4c00*/  HMMA.16816.F32.BF16 R12, R136.reuse, R144, RZ ;  /* 0x00000090880c723c */ /* 0x040fe200000418ff */
[C---:B---3--:R-:W-:Y:S03]  /*4c10*/  IMAD.X R227, R132.reuse, 0x1, R211, P1 ;  /* 0x0000000184e37824 */ /* 0x048fe600008e06d3 */
[C---:B------:R-:W-:Y:S01]  /*4c20*/  IMAD.X R225, R132.reuse, 0x1, R209, P0 ;  /* 0x0000000184e17824 */ /* 0x040fe200000e06d1 */
[----:B------:R-:W-:Y:S02]  /*4c30*/  IADD3 R222, P0, R135, R206, RZ ;  /* 0x000000ce87de7210 */ /* 0x000fe40007f1e0ff */
[C---:B----4-:R-:W-:Y:S01]  /*4c40*/  IADD3 R220, P2, R3.reuse, R210, RZ ;  /* 0x000000d203dc7210 */ /* 0x050fe20007f5e0ff */
[C---:B------:R-:W-:Y:S01]  /*4c50*/  HMMA.16816.F32.BF16 R16, R136.reuse, R146, RZ ;  /* 0x000000928810723c */ /* 0x040fe200000418ff */
[----:B------:R-:W2:Y:S03]  /*4c60*/  LDSM.16.M88.4 R144, [R196] ;  /* 0x00000000c490783b */ /* 0x000ea60000000200 */
[----:B------:R-:W-:Y:S01]  /*4c70*/  IMAD.X R223, R132, 0x1, R207, P0 ;  /* 0x0000000184df7824 */ /* 0x000fe200000e06cf */
[----:B------:R-:W-:Y:S01]  /*4c80*/  @!PT LDS RZ, [RZ] ;  /* 0x00000000fffff984 */ /* 0x000fe20000000800 */
[----:B------:R-:W-:Y:S01]  /*4c90*/  @!PT LDS RZ, [RZ] ;  /* 0x00000000fffff984 */ /* 0x000fe20000000800 */
[----:B------:R-:W-:Y:S01]  /*4ca0*/  @!PT LDS RZ, [RZ] ;  /* 0x00000000fffff984 */ /* 0x000fe20000000800 */
[----:B------:R3:W-:Y:S01]  /*4cb0*/  LDGSTS.E.BYPASS.LTC128B.128 [R205], [R226.64], !P6 ;  /* 0x00000000e2cd7fae */ /* 0x0007e2000f101d4e */
[C---:B-1----:R-:W-:Y:S01]  /*4cc0*/  IADD3 R134, P1, R3.reuse, R208, RZ ;  /* 0x000000d003867210 */ /* 0x042fe20007f3e0ff */
[C---:B-----5:R-:W-:Y:S01]  /*4cd0*/  IMAD.X R221, R2.reuse, 0x1, R211, P2 ;  /* 0x0000000102dd7824 */ /* 0x060fe200010e06d3 */
[C---:B------:R-:W-:Y:S01]  /*4ce0*/  HMMA.16816.F32.BF16 R20, R136.reuse, R148, RZ ;  /* 0x000000948814723c */ /* 0x040fe200000418ff */
[----:B------:R3:W-:Y:S03]  /*4cf0*/  LDGSTS.E.BYPASS.LTC128B.128 [R205+0x2000], [R224.64], !P5 ;  /* 0x02000000e0cd7fae */ /* 0x0007e6000e901d4e */
[----:B------:R-:W-:Y:S01]  /*4d00*/  IADD3 R218, P0, R3, R206, RZ ;  /* 0x000000ce03da7210 */ /* 0x000fe20007f1e0ff */
[----:B------:R3:W-:Y:S01]  /*4d10*/  LDGSTS.E.BYPASS.LTC128B.128 [R205+0x4000], [R222.64], !P4 ;  /* 0x04000000decd7fae */ /* 0x0007e2000e101d4e */
[C---:B------:R-:W-:Y:S02]  /*4d20*/  IMAD.X R135, R2.reuse, 0x1, R209, P1 ;  /* 0x0000000102877824 */ /* 0x040fe400008e06d1 */
[C---:B------:R-:W-:Y:S01]  /*4d30*/  HMMA.16816.F32.BF16 R24, R136.reuse, R150, RZ ;  /* 0x000000968818723c */ /* 0x040fe200000418ff */
[----:B------:R3:W-:Y:S03]  /*4d40*/  LDGSTS.E.BYPASS.LTC128B.128 [R205+0x1000], [R220.64], !P6 ;  /* 0x01000000dccd7fae */ /* 0x0007e6000f101d4e */
[----:B------:R-:W-:Y:S01]  /*4d50*/  IMAD.X R219, R2, 0x1, R207, P0 ;  /* 0x0000000102db7824 */ /* 0x000fe200000e06cf */
[----:B------:R3:W-:Y:S01]  /*4d60*/  LDGSTS.E.BYPASS.LTC128B.128 [R205+0x3000], [R134.64], !P5 ;  /* 0x0300000086cd7fae */ /* 0x0007e2000e901d4e */
[----:B------:R-:W-:Y:S02]  /*4d70*/  ISETP.GE.AND P0, PT, R213, 0x1, PT ;  /* 0x00000001d500780c */ /* 0x000fe40003f06270 */
[C---:B------:R-:W-:Y:S01]  /*4d80*/  HMMA.16816.F32.BF16 R28, R136.reuse, R140, RZ ;  /* 0x0000008c881c723c */ /* 0x040fe200000418ff */
[----:B------:R3:W-:Y:S04]  /*4d90*/  LDGSTS.E.BYPASS.LTC128B.128 [R205+0x5000], [R218.64], !P4 ;  /* 0x05000000dacd7fae */ /* 0x0007e8000e101d4e */
[----:B------:R-:W-:Y:S03]  /*4da0*/  LDSM.16.M88.4 R148, [R193+0xc100] ;  /* 0x00c10000c194783b */ /* 0x000fe60000000200 */
[----:B------:R-:W-:Y:S01]  /*4db0*/  HMMA.16816.F32.BF16 R32, R136, R142, RZ ;  /* 0x0000008e8820723c */ /* 0x000fe200000418ff */
[----:B------:R-:W0:Y:S04]  /*4dc0*/  LDGDEPBAR ;  /* 0x00000000000079af */ /* 0x000e280000000000 */
[----:B------:R-:W1:Y:S03]  /*4dd0*/  LDSM.16.M88.4 R168, [R192+0x6100] ;  /* 0x00610000c0a8783b */ /* 0x000e660000000200 */
[C---:B--2---:R-:W-:Y:S01]  /*4de0*/  HMMA.16816.F32.BF16 R4, R152.reuse, R144, R4 ;  /* 0x000000909804723c */ /* 0x044fe20000041804 */
[----:B------:R-:W2:Y:S04]  /*4df0*/  LDSM.16.M88.4 R172, [R192+0x6900] ;  /* 0x00690000c0ac783b */ /* 0x000ea80000000200 */
[----:B------:R-:W4:Y:S03]  /*4e00*/  LDSM.16.M88.4 R136, [R192+0x7100] ;  /* 0x00710000c088783b */ /* 0x000f260000000200 */
[C---:B------:R-:W-:Y:S01]  /*4e10*/  HMMA.16816.F32.BF16 R8, R152.reuse, R146, R8 ;  /* 0x000000929808723c */ /* 0x040fe20000041808 */
[----:B------:R-:W5:Y:S04]  /*4e20*/  LDSM.16.M88.4 R140, [R192+0x7900] ;  /* 0x00790000c08c783b */ /* 0x000f680000000200 */
[----:B------:R-:W-:Y:S03]  /*4e30*/  LDSM.16.M88.4 R144, [R191+0xc100] ;  /* 0x00c10000bf90783b */ /* 0x000fe60000000200 */
[C---:B------:R-:W-:Y:S08]  /*4e40*/  HMMA.16816.F32.BF16 R12, R152.reuse, R156, R12 ;  /* 0x0000009c980c723c */ /* 0x040ff0000004180c */
[C---:B------:R-:W-:Y:S01]  /*4e50*/  HMMA.16816.F32.BF16 R16, R152.reuse, R158, R16 ;  /* 0x0000009e9810723c */ /* 0x040fe20000041810 */
[----:B------:R-:W2:Y:S07]  /*4e60*/  LDSM.16.M88.4 R156, [R184] ;  /* 0x00000000b89c783b */ /* 0x000eae0000000200 */
[C---:B------:R-:W-:Y:S08]  /*4e70*/  HMMA.16816.F32.BF16 R20, R152.reuse, R160, R20 ;  /* 0x000000a09814723c */ /* 0x040ff00000041814 */
[C---:B------:R-:W-:Y:S01]  /*4e80*/  HMMA.16816.F32.BF16 R24, R152.reuse, R162, R24 ;  /* 0x000000a29818723c */ /* 0x040fe20000041818 */
[----:B------:R-:W3:Y:S07]  /*4e90*/  LDSM.16.M88.4 R160, [R184+0x800] ;  /* 0x00080000b8a0783b */ /* 0x000eee0000000200 */
        /* <DEDUP_REMOVED lines=10> */
[C---:B----4-:R-:W-:Y:S08]  /*4f40*/  HMMA.16816.F32.BF16 R20, R148.reuse, R136, R20 ;  /* 0x000000889414723c */ /* 0x050ff00000041814 */
[C---:B------:R-:W-:Y:S01]  /*4f50*/  HMMA.16816.F32.BF16 R24, R148.reuse, R138, R24 ;  /* 0x0000008a9418723c */ /* 0x040fe20000041818 */
[----:B------:R-:W1:Y:S07]  /*4f60*/  LDSM.16.M88.4 R136, [R198+0x10100] ;  /* 0x01010000c688783b */ /* 0x000e6e0000000200 */
[C---:B-----5:R-:W-:Y:S08]  /*4f70*/  HMMA.16816.F32.BF16 R28, R148.reuse, R140, R28 ;  /* 0x0000008c941c723c */ /* 0x060ff0000004181c */
[----:B------:R-:W-:Y:S01]  /*4f80*/  HMMA.16816.F32.BF16 R32, R148, R142, R32 ;  /* 0x0000008e9420723c */ /* 0x000fe20000041820 */
[----:B------:R-:W2:Y:S04]  /*4f90*/  LDSM.16.M88.4 R140, [R197+0x9100] ;  /* 0x00910000c58c783b */ /* 0x000ea80000000200 */
[----:B------:R-:W4:Y:S03]  /*4fa0*/  LDSM.16.M88.4 R148, [R197+0x9900] ;  /* 0x00990000c594783b */ /* 0x000f260000000200 */
[C---:B------:R-:W-:Y:S08]  /*4fb0*/  HMMA.16816.F32.BF16 R4, R144.reuse, R156, R4 ;  /* 0x0000009c9004723c */ /* 0x040ff00000041804 */
[C---:B------:R-:W-:Y:S01]  /*4fc0*/  HMMA.16816.F32.BF16 R8, R144.reuse, R158, R8 ;  /* 0x0000009e9008723c */ /* 0x040fe20000041808 */
[----:B------:R-:W-:Y:S07]  /*4fd0*/  LDSM.16.M88.4 R156, [R183] ;  /* 0x00000000b79c783b */ /* 0x000fee0000000200 */
[C---:B---3--:R-:W-:Y:S08]  /*4fe0*/  HMMA.16816.F32.BF16 R12, R144.reuse, R160, R12 ;  /* 0x000000a0900c723c */ /* 0x048ff0000004180c */
[C---:B------:R-:W-:Y:S01]  /*4ff0*/  HMMA.16816.F32.BF16 R16, R144.reuse, R162, R16 ;  /* 0x000000a29010723c */ /* 0x040fe20000041810 */
[----:B------:R-:W-:Y:S07]  /*5000*/  LDSM.16.M88.4 R160, [R182] ;  /* 0x00000000b6a0783b */ /* 0x000fee0000000200 */
[C---:B------:R-:W-:Y:S08]  /*5010*/  HMMA.16816.F32.BF16 R20, R144.reuse, R152, R20 ;  /* 0x000000989014723c */ /* 0x040ff00000041814 */
[C---:B------:R-:W-:Y:S01]  /*5020*/  HMMA.16816.F32.BF16 R24, R144.reuse, R154, R24 ;  /* 0x0000009a9018723c */ /* 0x040fe20000041818 */
[----:B------:R-:W3:Y:S07]  /*5030*/  LDSM.16.M88.4 R152, [R194+0x10100] ;  /* 0x01010000c298783b */ /* 0x000eee0000000200 */
[C---:B------:R-:W-:Y:S08]  /*5040*/  HMMA.16816.F32.BF16 R28, R144.reuse, R164, R28 ;  /* 0x000000a4901c723c */ /* 0x040ff0000004181c */
[----:B------:R-:W-:Y:S01]  /*5050*/  HMMA.16816.F32.BF16 R32, R144, R166, R32 ;  /* 0x000000a69020723c */ /* 0x000fe20000041820 */
[----:B------:R-:W5:Y:S04]  /*5060*/  LDSM.16.M88.4 R144, [R181] ;  /* 0x00000000b590783b */ /* 0x000f680000000200 */
[----:B------:R-:W3:Y:S03]  /*5070*/  LDSM.16.M88.4 R164, [R180] ;  /* 0x00000000b4a4783b */ /* 0x000ee60000000200 */
[C---:B-1----:R-:W-:Y:S08]  /*5080*/  HMMA.16816.F32.BF16 R4, R136.reuse, R168, R4 ;  /* 0x000000a88804723c */ /* 0x042ff00000041804 */
[C---:B------:R-:W-:Y:S01]  /*5090*/  HMMA.16816.F32.BF16 R8, R136.reuse, R170, R8 ;  /* 0x000000aa8808723c */ /* 0x040fe20000041808 */
[----:B------:R-:W-:Y:S07]  /*50a0*/  LDSM.16.M88.4 R168, [R192+0x8100] ;  /* 0x00810000c0a8783b */ /* 0x000fee0000000200 */
[C---:B------:R-:W-:Y:S08]  /*50b0*/  HMMA.16816.F32.BF16 R12, R136.reuse, R172, R12 ;  /* 0x000000ac880c723c */ /* 0x040ff0000004180c */
[C---:B------:R-:W-:Y:S01]  /*50c0*/  HMMA.16816.F32.BF16 R16, R136.reuse, R174, R16 ;  /* 0x000000ae8810723c */ /* 0x040fe20000041810 */
[----:B------:R-:W-:Y:S07]  /*50d0*/  LDSM.16.M88.4 R172, [R192+0x8900] ;  /* 0x00890000c0ac783b */ /* 0x000fee0000000200 */
[C---:B--2---:R-:W-:Y:S08]  /*50e0*/  HMMA.16816.F32.BF16 R20, R136.reuse, R140, R20 ;  /* 0x0000008c8814723c */ /* 0x044ff00000041814 */
[C---:B------:R-:W-:Y:S01]  /*50f0*/  HMMA.16816.F32.BF16 R24, R136.reuse, R142, R24 ;  /* 0x0000008e8818723c */ /* 0x040fe20000041818 */
[----:B------:R-:W1:Y:S07]  /*5100*/  LDSM.16.M88.4 R140, [R193+0x10100] ;  /* 0x01010000c18c783b */ /* 0x000e6e0000000200 */
[C---:B----4-:R-:W-:Y:S08]  /*5110*/  HMMA.16816.F32.BF16 R28, R136.reuse, R148, R28 ;  /* 0x00000094881c723c */ /* 0x050ff0000004181c */
[----:B------:R-:W-:Y:S01]  /*5120*/  HMMA.16816.F32.BF16 R32, R136, R150, R32 ;  /* 0x000000968820723c */ /* 0x000fe20000041820 */
[----:B------:R-:W2:Y:S04]  /*5130*/  LDSM.16.M88.4 R136, [R192+0x9100] ;  /* 0x00910000c088783b */ /* 0x000ea80000000200 */
[----:B------:R-:W4:Y:S03]  /*5140*/  LDSM.16.M88.4 R148, [R192+0x9900] ;  /* 0x00990000c094783b */ /* 0x000f260000000200 */
[C---:B---3--:R-:W-:Y:S08]  /*5150*/  HMMA.16816.F32.BF16 R4, R152.reuse, R156, R4 ;  /* 0x0000009c9804723c */ /* 0x048ff00000041804 */
[C---:B------:R-:W-:Y:S01]  /*5160*/  HMMA.16816.F32.BF16 R8, R152.reuse, R158, R8 ;  /* 0x0000009e9808723c */ /* 0x040fe20000041808 */
[----:B------:R-:W-:Y:S07]  /*5170*/  LDSM.16.M88.4 R156, [R184+0x2000] ;  /* 0x00200000b89c783b */ /* 0x000fee0000000200 */
[C---:B------:R-:W-:Y:S08]  /*5180*/  HMMA.16816.F32.BF16 R12, R152.reuse, R160, R12 ;  /* 0x000000a0980c723c */ /* 0x040ff0000004180c */
[C---:B------:R-:W-:Y:S01]  /*5190*/  HMMA.16816.F32.BF16 R16, R152.reuse, R162, R16 ;  /* 0x000000a29810723c */ /* 0x040fe20000041810 */
[----:B------:R-:W-:Y:S07]  /*51a0*/  LDSM.16.M88.4 R160, [R184+0x2800] ;  /* 0x00280000b8a0783b */ /* 0x000fee0000000200 */
[C---:B-----5:R-:W-:Y:S08]  /*51b0*/  HMMA.16816.F32.BF16 R20, R152.reuse, R144, R20 ;  /* 0x000000909814723c */ /* 0x060ff00000041814 */
[C---:B------:R-:W-:Y:S01]  /*51c0*/  HMMA.16816.F32.BF16 R24, R152.reuse, R146, R24 ;  /* 0x000000929818723c */ /* 0x040fe20000041818 */
[----:B------:R-:W3:Y:S07]  /*51d0*/  LDSM.16.M88.4 R144, [R191+0x10100] ;  /* 0x01010000bf90783b */ /* 0x000eee0000000200 */
[C---:B------:R-:W-:Y:S08]  /*51e0*/  HMMA.16816.F32.BF16 R28, R152.reuse, R164, R28 ;  /* 0x000000a4981c723c */ /* 0x040ff0000004181c */
[----:B------:R-:W-:Y:S01]  /*51f0*/  HMMA.16816.F32.BF16 R32, R152, R166, R32 ;  /* 0x000000a69820723c */ /* 0x000fe20000041820 */
[----:B------:R-:W5:Y:S04]  /*5200*/  LDSM.16.M88.4 R152, [R184+0x3000] ;  /* 0x00300000b898783b */ /* 0x000f680000000200 */
[----:B------:R-:W3:Y:S03]  /*5210*/  LDSM.16.M88.4 R164, [R184+0x3800] ;  /* 0x00380000b8a4783b */ /* 0x000ee60000000200 */
        /* <DEDUP_REMOVED lines=15> */
[----:B------:R-:W-:Y:S07]  /*5310*/  LDSM.16.M88.4 R156, [R179] ;  /* 0x00000000b39c783b */ /* 0x000fee0000000200 */
[C---:B------:R-:W-:Y:S08]  /*5320*/  HMMA.16816.F32.BF16 R12, R144.reuse, R160, R12 ;  /* 0x000000a0900c723c */ /* 0x040ff0000004180c */
[C---:B------:R-:W-:Y:S01]  /*5330*/  HMMA.16816.F32.BF16 R16, R144.reuse, R162, R16 ;  /* 0x000000a29010723c */ /* 0x040fe20000041810 */
[----:B------:R-:W-:Y:S07]  /*5340*/  LDSM.16.M88.4 R160, [R178] ;  /* 0x00000000b2a0783b */ /* 0x000fee0000000200 */
[C---:B-----5:R-:W-:Y:S08]  /*5350*/  HMMA.16816.F32.BF16 R20, R144.reuse, R152, R20 ;  /* 0x000000989014723c */ /* 0x060ff00000041814 */
        /* <DEDUP_REMOVED lines=32> */
[C---:B-1----:R-:W-:Y:S01]  /*5560*/  HMMA.16816.F32.BF16 R4, R140.reuse, R168, R4 ;  /* 0x000000a88c04723c */ /* 0x042fe20000041804 */
[----:B------:R-:W-:Y:S04]  /*5570*/  DEPBAR.LE SB0, 0x0 ;  /* 0x000080000000791a */ /* 0x000fe80000000000 */
[----:B------:R-:W-:Y:S03]  /*5580*/  BAR.SYNC.DEFER_BLOCKING 0x0 ;  /* 0x0000000000007b1d */ /* 0x000fe60000010000 */
[C---:B------:R-:W-:Y:S08]  /*5590*/  HMMA.16816.F32.BF16 R8, R140.reuse, R170, R8 ;  /* 0x000000aa8c08723c */ /* 0x040ff00000041808 */
[C---:B------:R-:W-:Y:S08]  /*55a0*/  HMMA.16816.F32.BF16 R12, R140.reuse, R172, R12 ;  /* 0x000000ac8c0c723c */ /* 0x040ff0000004180c */
[C---:B------:R-:W-:Y:S08]  /*55b0*/  HMMA.16816.F32.BF16 R16, R140.reuse, R174, R16 ;  /* 0x000000ae8c10723c */ /* 0x040ff00000041810 */
[C---:B--2---:R-:W-:Y:S08]  /*55c0*/  HMMA.16816.F32.BF16 R20, R140.reuse, R136, R20 ;  /* 0x000000888c14723c */ /* 0x044ff00000041814 */
[C---:B------:R-:W-:Y:S08]  /*55d0*/  HMMA.16816.F32.BF16 R24, R140.reuse, R138, R24 ;  /* 0x0000008a8c18723c */ /* 0x040ff00000041818 */
[C---:B----4-:R-:W-:Y:S08]  /*55e0*/  HMMA.16816.F32.BF16 R28, R140.reuse, R148, R28 ;  /* 0x000000948c1c723c */ /* 0x050ff0000004181c */
[----:B------:R-:W-:Y:S08]  /*55f0*/  HMMA.16816.F32.BF16 R32, R140, R150, R32 ;  /* 0x000000968c20723c */ /* 0x000ff00000041820 */
[C---:B---3--:R-:W-:Y:S08]  /*5600*/  HMMA.16816.F32.BF16 R4, R144.reuse, R156, R4 ;  /* 0x0000009c9004723c */ /* 0x048ff00000041804 */
        /* <DEDUP_REMOVED lines=8> */
.L_x_34:
[----:B------:R-:W-:Y:S01]  /*5690*/  FMNMX.FTZ R2, R4, R133, !PT ;  /* 0x0000008504027209 */ /* 0x000fe20007810000 */
[----:B-1----:R-:W-:Y:S01]  /*56a0*/  LDSM.16.MT88.4 R140, [R190+0x100] ;  /* 0x00010000be8c783b */ /* 0x002fe20000004200 */
        /* <DEDUP_REMOVED lines=32> */
[----:B------:R-:W-:Y:S02]  /*58b0*/  ISETP.GT.AND P0, PT, R213, RZ, PT ;  /* 0x000000ffd500720c */ /* 0x000fe40003f04270 */
        /* <DEDUP_REMOVED lines=27> */
[--C-:B------:R-:W-:Y:S02]  /*5a70*/  FFMA.FTZ R166, R11, c[0x0][0x2d0], -R167.reuse ;  /* 0x0000b4000ba67a23 */ /* 0x100fe400000108a7 */
[----:B------:R-:W-:Y:S01]  /*5a80*/  FMUL.FTZ R0, R133, c[0x0][0x2d0] ;  /* 0x0000b40085007a20 */ /* 0x000fe20000410000 */
[----:B------:R-:W-:Y:S01]  /*5a90*/  MOV R133, R132 ;  /* 0x0000008400857202 */ /* 0x000fe20000000f00 */
[--C-:B------:R-:W-:Y:S02]  /*5aa0*/  FFMA.FTZ R214, R32, c[0x0][0x2d0], -R168.reuse ;  /* 0x0000b40020d67a23 */ /* 0x100fe400000108a8 */
[--C-:B------:R-:W-:Y:S01]  /*5ab0*/  FFMA.FTZ R216, R34, c[0x0][0x2d0], -R167.reuse ;  /* 0x0000b40022d87a23 */ /* 0x100fe200000108a7 */
[----:B------:R-:W-:Y:S01]  /*5ac0*/  MUFU.EX2 R164, R164 ;  /* 0x000000a400a47308 */ /* 0x000fe20000000800 */
[--C-:B------:R-:W-:Y:S02]  /*5ad0*/  FFMA.FTZ R169, R12, c[0x0][0x2d0], -R168.reuse ;  /* 0x0000b4000ca97a23 */ /* 0x100fe400000108a8 */
[--C-:B------:R-:W-:Y:S02]  /*5ae0*/  FFMA.FTZ R170, R13, c[0x0][0x2d0], -R168.reuse ;  /* 0x0000b4000daa7a23 */ /* 0x100fe400000108a8 */
[--C-:B------:R-:W-:Y:S02]  /*5af0*/  FFMA.FTZ R171, R14, c[0x0][0x2d0], -R167.reuse ;  /* 0x0000b4000eab7a23 */ /* 0x100fe400000108a7 */
[--C-:B------:R-:W-:Y:S02]  /*5b00*/  FFMA.FTZ R172, R15, c[0x0][0x2d0], -R167.reuse ;  /* 0x0000b4000fac7a23 */ /* 0x100fe400000108a7 */
[--C-:B------:R-:W-:Y:S01]  /*5b10*/  FFMA.FTZ R173, R16, c[0x0][0x2d0], -R168.reuse ;  /* 0x0000b40010ad7a23 */ /* 0x100fe200000108a8 */
[----:B------:R-:W4:Y:S01]  /*5b20*/  MUFU.EX2 R0, R0 ;  /* 0x0000000000007308 */ /* 0x000f220000000800 */
[--C-:B------:R-:W-:Y:S02]  /*5b30*/  FFMA.FTZ R174, R17, c[0x0][0x2d0], -R168.reuse ;  /* 0x0000b40011ae7a23 */ /* 0x100fe400000108a8 */
[--C-:B------:R-:W-:Y:S02]  /*5b40*/  FFMA.FTZ R175, R18, c[0x0][0x2d0], -R167.reuse ;  /* 0x0000b40012af7a23 */ /* 0x100fe400000108a7 */
[----:B--2---:R-:W-:Y:S02]  /*5b50*/  FFMA.FTZ R135, R9, c[0x0][0x2d0], -R168 ;  /* 0x0000b40009877a23 */ /* 0x004fe400000108a8 */
[C---:B---3--:R-:W-:Y:S02]  /*5b60*/  FMUL.FTZ R8, R2.reuse, R128 ;  /* 0x0000008002087220 */ /* 0x048fe40000410000 */
[C---:B------:R-:W-:Y:S01]  /*5b70*/  FMUL.FTZ R9, R2.reuse, R129 ;  /* 0x0000008102097220 */ /* 0x040fe20000410000 */
[----:B------:R-:W2:Y:S01]  /*5b80*/  MUFU.EX2 R5, R5 ;  /* 0x0000000500057308 */ /* 0x000ea20000000800 */
[C---:B------:R-:W-:Y:S02]  /*5b90*/  FMUL.FTZ R36, R2.reuse, R36 ;  /* 0x0000002402247220 */ /* 0x040fe40000410000 */
[C---:B------:R-:W-:Y:S02]  /*5ba0*/  FMUL.FTZ R37, R2.reuse, R37 ;  /* 0x0000002502257220 */ /* 0x040fe40000410000 */
[C---:B------:R-:W-:Y:S02]  /*5bb0*/  FMUL.FTZ R40, R2.reuse, R40 ;  /* 0x0000002802287220 */ /* 0x040fe40000410000 */
[C---:B------:R-:W-:Y:S02]  /*5bc0*/  FMUL.FTZ R41, R2.reuse, R41 ;  /* 0x0000002902297220 */ /* 0x040fe40000410000 */
[C---:B------:R-:W-:Y:S01]  /*5bd0*/  FMUL.FTZ R44, R2.reuse, R44 ;  /* 0x0000002c022c7220 */ /* 0x040fe20000410000 */
[----:B------:R-:W-:Y:S01]  /*5be0*/  MUFU.EX2 R134, R134 ;  /* 0x0000008600867308 */ /* 0x000fe20000000800 */
[C---:B------:R-:W-:Y:S02]  /*5bf0*/  FMUL.FTZ R45, R2.reuse, R45 ;  /* 0x0000002d022d7220 */ /* 0x040fe40000410000 */
[----:B------:R-:W-:Y:S02]  /*5c00*/  FMUL.FTZ R48, R2, R48 ;  /* 0x0000003002307220 */ /* 0x000fe40000410000 */
[C---:B----4-:R-:W-:Y:S02]  /*5c10*/  FMUL.FTZ R10, R0.reuse, R130 ;  /* 0x00000082000a7220 */ /* 0x050fe40000410000 */
[C---:B------:R-:W-:Y:S02]  /*5c20*/  FMUL.FTZ R11, R0.reuse, R131 ;  /* 0x00000083000b7220 */ /* 0x040fe40000410000 */
[C---:B------:R-:W-:Y:S01]  /*5c30*/  FMUL.FTZ R38, R0.reuse, R38 ;  /* 0x0000002600267220 */ /* 0x040fe20000410000 */
[----:B------:R-:W3:Y:S01]  /*5c40*/  MUFU.EX2 R135, R135 ;  /* 0x0000008700877308 */ /* 0x000ee20000000800 */
[C---:B------:R-:W-:Y:S02]  /*5c50*/  FMUL.FTZ R39, R0.reuse, R39 ;  /* 0x0000002700277220 */ /* 0x040fe40000410000 */
[C---:B------:R-:W-:Y:S01]  /*5c60*/  FMUL.FTZ R42, R0.reuse, R42 ;  /* 0x0000002a002a7220 */ /* 0x040fe20000410000 */
[----:B--2---:R-:W-:Y:S01]  /*5c70*/  F2FP.BF16.PACK_AB R128, R5, R164 ;  /* 0x000000a40580723e */ /* 0x004fe200000010ff */
[C---:B------:R-:W-:Y:S02]  /*5c80*/  FMUL.FTZ R43, R0.reuse, R43 ;  /* 0x0000002b002b7220 */ /* 0x040fe40000410000 */
[C---:B------:R-:W-:Y:S02]  /*5c90*/  FMUL.FTZ R46, R0.reuse, R46 ;  /* 0x0000002e002e7220 */ /* 0x040fe40000410000 */
[----:B------:R-:W-:Y:S01]  /*5ca0*/  FMUL.FTZ R47, R0, R47 ;  /* 0x0000002f002f7220 */ /* 0x000fe20000410000 */
[----:B------:R-:W2:Y:S01]  /*5cb0*/  MUFU.EX2 R7, R7 ;  /* 0x0000000700077308 */ /* 0x000ea20000000800 */
[----:B------:R-:W-:Y:S02]  /*5cc0*/  FMUL.FTZ R49, R2, R49 ;  /* 0x0000003102317220 */ /* 0x000fe40000410000 */
[C---:B------:R-:W-:Y:S02]  /*5cd0*/  FMUL.FTZ R50, R0.reuse, R50 ;  /* 0x0000003200327220 */ /* 0x040fe40000410000 */
[----:B------:R-:W-:Y:S02]  /*5ce0*/  FMUL.FTZ R51, R0, R51 ;  /* 0x0000003300337220 */ /* 0x000fe40000410000 */
[C---:B------:R-:W-:Y:S02]  /*5cf0*/  FMUL.FTZ R12, R2.reuse, R124 ;  /* 0x0000007c020c7220 */ /* 0x040fe40000410000 */
[----:B------:R-:W-:Y:S01]  /*5d00*/  FMUL.FTZ R13, R2, R125 ;  /* 0x0000007d020d7220 */ /* 0x000fe20000410000 */
[----:B------:R-:W-:Y:S01]  /*5d10*/  MUFU.EX2 R165, R165 ;  /* 0x000000a500a57308 */ /* 0x000fe20000000800 */
[C---:B------:R-:W-:Y:S02]  /*5d20*/  FMUL.FTZ R14, R0.reuse, R126 ;  /* 0x0000007e000e7220 */ /* 0x040fe40000410000 */
[----:B------:R-:W-:Y:S01]  /*5d30*/  FMUL.FTZ R15, R0, R127 ;  /* 0x0000007f000f7220 */ /* 0x000fe20000410000 */
[----:B---3--:R-:W-:Y:S01]  /*5d40*/  F2FP.BF16.PACK_AB R130, R135, R134 ;  /* 0x000000868782723e */ /* 0x008fe200000010ff */
[----:B------:R-:W-:Y:S01]  /*5d50*/  LDSM.16.MT88.4 R124, [R188+0x4100] ;  /* 0x00410000bc7c783b */ /* 0x000fe20000004200 */
[C---:B------:R-:W-:Y:S02]  /*5d60*/  FMUL.FTZ R52, R2.reuse, R52 ;  /* 0x0000003402347220 */ /* 0x040fe40000410000 */
[----:B------:R-:W-:Y:S02]  /*5d70*/  FMUL.FTZ R53, R2, R53 ;  /* 0x0000003502357220 */ /* 0x000fe40000410000 */
[----:B------:R-:W3:Y:S01]  /*5d80*/  MUFU.EX2 R166, R166 ;  /* 0x000000a600a67308 */ /* 0x000ee20000000800 */
[C---:B------:R-:W-:Y:S02]  /*5d90*/  FMUL.FTZ R54, R0.reuse, R54 ;  /* 0x0000003600367220 */ /* 0x040fe40000410000 */
[----:B------:R-:W-:Y:S01]  /*5da0*/  FMUL.FTZ R55, R0, R55 ;  /* 0x0000003700377220 */ /* 0x000fe20000410000 */
[----:B--2---:R-:W-:Y:S01]  /*5db0*/  F2FP.BF16.PACK_AB R129, R7, R6 ;  /* 0x000000060781723e */ /* 0x004fe200000010ff */
[C---:B------:R-:W-:Y:S02]  /*5dc0*/  FMUL.FTZ R56, R2.reuse, R56 ;  /* 0x0000003802387220 */ /* 0x040fe40000410000 */
[----:B------:R-:W-:Y:S02]  /*5dd0*/  FMUL.FTZ R57, R2, R57 ;  /* 0x0000003902397220 */ /* 0x000fe40000410000 */
[C---:B------:R-:W-:Y:S01]  /*5de0*/  FMUL.FTZ R58, R0.reuse, R58 ;  /* 0x0000003a003a7220 */ /* 0x040fe20000410000 */
[----:B------:R-:W-:Y:S01]  /*5df0*/  MUFU.EX2 R169, R169 ;  /* 0x000000a900a97308 */ /* 0x000fe20000000800 */
[----:B------:R-:W-:Y:S02]  /*5e00*/  FMUL.FTZ R59, R0, R59 ;  /* 0x0000003b003b7220 */ /* 0x000fe40000410000 */
[C---:B------:R-:W-:Y:S02]  /*5e10*/  FMUL.FTZ R60, R2.reuse, R60 ;  /* 0x0000003c023c7220 */ /* 0x040fe40000410000 */
[----:B------:R-:W-:Y:S02]  /*5e20*/  FMUL.FTZ R61, R2, R61 ;  /* 0x0000003d023d7220 */ /* 0x000fe40000410000 */
[C---:B------:R-:W-:Y:S02]  /*5e30*/  FMUL.FTZ R62, R0.reuse, R62 ;  /* 0x0000003e003e7220 */ /* 0x040fe40000410000 */
[----:B------:R-:W-:Y:S01]  /*5e40*/  FMUL.FTZ R63, R0, R63 ;  /* 0x0000003f003f7220 */ /* 0x000fe20000410000 */
[----:B------:R-:W2:Y:S01]  /*5e50*/  MUFU.EX2 R170, R170 ;  /* 0x000000aa00aa7308 */ /* 0x000ea20000000800 */
[C---:B------:R-:W-:Y:S02]  /*5e60*/  FMUL.FTZ R64, R2.reuse, R64 ;  /* 0x0000004002407220 */ /* 0x040fe40000410000 */
[----:B------:R-:W-:Y:S01]  /*5e70*/  FMUL.FTZ R65, R2, R65 ;  /* 0x0000004102417220 */ /* 0x000fe20000410000 */
[----:B---3--:R-:W-:Y:S01]  /*5e80*/  F2FP.BF16.PACK_AB R131, R166, R165 ;  /* 0x000000a5a683723e */ /* 0x008fe200000010ff */
[C---:B------:R-:W-:Y:S02]  /*5e90*/  FMUL.FTZ R66, R0.reuse, R66 ;  /* 0x0000004200427220 */ /* 0x040fe40000410000 */
[----:B------:R-:W-:Y:S02]  /*5ea0*/  FMUL.FTZ R67, R0, R67 ;  /* 0x0000004300437220 */ /* 0x000fe40000410000 */
[C---:B------:R-:W-:Y:S01]  /*5eb0*/  FMUL.FTZ R68, R2.reuse, R68 ;  /* 0x0000004402447220 */ /* 0x040fe20000410000 */
[----:B------:R-:W-:Y:S01]  /*5ec0*/  MUFU.EX2 R171, R171 ;  /* 0x000000ab00ab7308 */ /* 0x000fe20000000800 */
[C---:B-1----:R-:W-:Y:S05]  /*5ed0*/  HMMA.16816.F32.BF16 R8, R128.reuse, R136, R8 ;  /* 0x000000888008723c */ /* 0x042fea0000041808 */
[----:B------:R-:W-:Y:S02]  /*5ee0*/  FMUL.FTZ R69, R2, R69 ;  /* 0x0000004502457220 */ /* 0x000fe40000410000 */
[C---:B------:R-:W-:Y:S01]  /*5ef0*/  FMUL.FTZ R70, R0.reuse, R70 ;  /* 0x0000004600467220 */ /* 0x040fe20000410000 */
[C---:B------:R-:W-:Y:S01]  /*5f00*/  HMMA.16816.F32.BF16 R36, R128.reuse, R138, R36 ;  /* 0x0000008a8024723c */ /* 0x040fe20000041824 */
[----:B------:R-:W1:Y:S01]  /*5f10*/  LDSM.16.MT88.4 R136, [R188+0x100] ;  /* 0x00010000bc88783b */ /* 0x000e620000004200 */
[----:B------:R-:W3:Y:S02]  /*5f20*/  MUFU.EX2 R172, R172 ;  /* 0x000000ac00ac7308 */ /* 0x000ee40000000800 */
[----:B------:R-:W-:Y:S02]  /*5f30*/  FMUL.FTZ R71, R0, R71 ;  /* 0x0000004700477220 */ /* 0x000fe40000410000 */
[C---:B------:R-:W-:Y:S02]  /*5f40*/  FMUL.FTZ R72, R2.reuse, R72 ;  /* 0x0000004802487220 */ /* 0x040fe40000410000 */
[C---:B------:R-:W-:Y:S04]  /*5f50*/  HMMA.16816.F32.BF16 R40, R128.reuse, R140, R40 ;  /* 0x0000008c8028723c */ /* 0x040fe80000041828 */
[----:B------:R-:W-:Y:S01]  /*5f60*/  FMUL.FTZ R73, R2, R73 ;  /* 0x0000004902497220 */ /* 0x000fe20000410000 */
[----:B------:R-:W-:Y:S01]  /*5f70*/  MUFU.EX2 R173, R173 ;  /* 0x000000ad00ad7308 */ /* 0x000fe20000000800 */
[C---:B------:R-:W-:Y:S02]  /*5f80*/  FMUL.FTZ R74, R0.reuse, R74 ;  /* 0x0000004a004a7220 */ /* 0x040fe40000410000 */
[C---:B------:R-:W-:Y:S01]  /*5f90*/  HMMA.16816.F32.BF16 R44, R128.reuse, R142, R44 ;  /* 0x0000008e802c723c */ /* 0x040fe2000004182c */
[----:B------:R-:W4:Y:S03]  /*5fa0*/  LDSM.16.MT88.4 R140, [R195+0x2100] ;  /* 0x00210000c38c783b */ /* 0x000f260000004200 */
[----:B------:R-:W-:Y:S02]  /*5fb0*/  FMUL.FTZ R75, R0, R75 ;  /* 0x0000004b004b7220 */ /* 0x000fe40000410000 */
[C---:B------:R-:W-:Y:S01]  /*5fc0*/  FMUL.FTZ R76, R2.reuse, R76 ;  /* 0x0000004c024c7220 */ /* 0x040fe20000410000 */
[----:B------:R-:W5:Y:S01]  /*5fd0*/  MUFU.EX2 R174, R174 ;  /* 0x000000ae00ae7308 */ /* 0x000f620000000800 */
[C---:B------:R-:W-:Y:S04]  /*5fe0*/  HMMA.16816.F32.BF16 R48, R128.reuse, R144, R48 ;  /* 0x000000908030723c */ /* 0x040fe80000041830 */
[----:B------:R-:W-:Y:S02]  /*5ff0*/  FMUL.FTZ R77, R2, R77 ;  /* 0x0000004d024d7220 */ /* 0x000fe40000410000 */
[C---:B------:R-:W-:Y:S02]  /*6000*/  FMUL.FTZ R78, R0.reuse, R78 ;  /* 0x0000004e004e7220 */ /* 0x040fe40000410000 */
[C---:B------:R-:W-:Y:S01]  /*6010*/  HMMA.16816.F32.BF16 R52, R128.reuse, R146, R52 ;  /* 0x000000928034723c */ /* 0x040fe20000041834 */
[----:B------:R-:W2:Y:S01]  /*6020*/  LDSM.16.MT88.4 R144, [R190+0x2100] ;  /* 0x00210000be90783b */ /* 0x000ea20000004200 */
[----:B------:R-:W-:Y:S02]  /*6030*/  MUFU.EX2 R175, R175 ;  /* 0x000000af00af7308 */ /* 0x000fe40000000800 */
[----:B------:R-:W-:Y:S02]  /*6040*/  FMUL.FTZ R79, R0, R79 ;  /* 0x0000004f004f7220 */ /* 0x000fe40000410000 */
[C---:B------:R-:W-:Y:S02]  /*6050*/  FMUL.FTZ R80, R2.reuse, R80 ;  /* 0x0000005002507220 */ /* 0x040fe40000410000 */
[----:B------:R-:W-:Y:S01]  /*6060*/  FMUL.FTZ R81, R2, R81 ;  /* 0x0000005102517220 */ /* 0x000fe20000410000 */
[C---:B-1----:R-:W-:Y:S03]  /*6070*/  HMMA.16816.F32.BF16 R56, R128.reuse, R136, R56 ;  /* 0x000000888038723c */ /* 0x042fe60000041838 */
[C---:B------:R-:W-:Y:S01]  /*6080*/  FMUL.FTZ R82, R0.reuse, R82 ;  /* 0x0000005200527220 */ /* 0x040fe20000410000 */
[----:B------:R-:W-:Y:S01]  /*6090*/  MUFU.EX2 R214, R214 ;  /* 0x000000d600d67308 */ /* 0x000fe20000000800 */
[----:B------:R-:W-:Y:S02]  /*60a0*/  FMUL.FTZ R83, R0, R83 ;  /* 0x0000005300537220 */ /* 0x000fe40000410000 */
[C---:B------:R-:W-:Y:S01]  /*60b0*/  FMUL.FTZ R84, R2.reuse, R84 ;  /* 0x0000005402547220 */ /* 0x040fe20000410000 */
[C---:B------:R-:W-:Y:S01]  /*60c0*/  HMMA.16816.F32.BF16 R60, R128.reuse, R138, R60 ;  /* 0x0000008a803c723c */ /* 0x040fe2000004183c */
[----:B------:R-:W1:Y:S03]  /*60d0*/  LDSM.16.MT88.4 R136, [R189+0x2100] ;  /* 0x00210000bd88783b */ /* 0x000e660000004200 */
[----:B------:R-:W-:Y:S02]  /*60e0*/  FMUL.FTZ R85, R2, R85 ;  /* 0x0000005502557220 */ /* 0x000fe40000410000 */
[C---:B------:R-:W-:Y:S01]  /*60f0*/  FMUL.FTZ R86, R0.reuse, R86 ;  /* 0x0000005600567220 */ /* 0x040fe20000410000 */
[----:B------:R-:W-:Y:S01]  /*6100*/  MUFU.EX2 R216, R216 ;  /* 0x000000d800d87308 */ /* 0x000fe20000000800 */
[C---:B----4-:R-:W-:Y:S04]  /*6110*/  HMMA.16816.F32.BF16 R64, R128.reuse, R140, R64 ;  /* 0x0000008c8040723c */ /* 0x050fe80000041840 */
[----:B------:R-:W-:Y:S02]  /*6120*/  FMUL.FTZ R87, R0, R87 ;  /* 0x0000005700577220 */ /* 0x000fe40000410000 */
[C---:B------:R-:W-:Y:S02]  /*6130*/  FMUL.FTZ R88, R2.reuse, R88 ;  /* 0x0000005802587220 */ /* 0x040fe40000410000 */
[C---:B------:R-:W-:Y:S01]  /*6140*/  HMMA.16816.F32.BF16 R68, R128.reuse, R142, R68 ;  /* 0x0000008e8044723c */ /* 0x040fe20000041844 */
[----:B------:R-:W4:Y:S03]  /*6150*/  LDSM.16.MT88.4 R140, [R188+0x2100] ;  /* 0x00210000bc8c783b */ /* 0x000f260000004200 */
[----:B------:R-:W-:Y:S02]  /*6160*/  FMUL.FTZ R89, R2, R89 ;  /* 0x0000005902597220 */ /* 0x000fe40000410000 */
[C---:B------:R-:W-:Y:S02]  /*6170*/  FMUL.FTZ R90, R0.reuse, R90 ;  /* 0x0000005a005a7220 */ /* 0x040fe40000410000 */
[C---:B--2---:R-:W-:Y:S04]  /*6180*/  HMMA.16816.F32.BF16 R72, R128.reuse, R144, R72 ;  /* 0x000000908048723c */ /* 0x044fe80000041848 */
[----:B------:R-:W-:Y:S02]  /*6190*/  FMUL.FTZ R91, R0, R91 ;  /* 0x0000005b005b7220 */ /* 0x000fe40000410000 */
[C---:B------:R-:W-:Y:S02]  /*61a0*/  FMUL.FTZ R92, R2.reuse, R92 ;  /* 0x0000005c025c7220 */ /* 0x040fe40000410000 */
[C---:B------:R-:W-:Y:S01]  /*61b0*/  HMMA.16816.F32.BF16 R76, R128.reuse, R146, R76 ;  /* 0x00000092804c723c */ /* 0x040fe2000004184c */
[----:B------:R-:W2:Y:S03]  /*61c0*/  LDSM.16.MT88.4 R144, [R195+0x4100] ;  /* 0x00410000c390783b */ /* 0x000ea60000004200 */
[----:B------:R-:W-:Y:S02]  /*61d0*/  FMUL.FTZ R93, R2, R93 ;  /* 0x0000005d025d7220 */ /* 0x000fe40000410000 */
[C---:B------:R-:W-:Y:S02]  /*61e0*/  FMUL.FTZ R94, R0.reuse, R94 ;  /* 0x0000005e005e7220 */ /* 0x040fe40000410000 */
[----:B------:R-:W-:Y:S01]  /*61f0*/  FMUL.FTZ R95, R0, R95 ;  /* 0x0000005f005f7220 */ /* 0x000fe20000410000 */
[C---:B-1----:R-:W-:Y:S03]  /*6200*/  HMMA.16816.F32.BF16 R80, R128.reuse, R136, R80 ;  /* 0x000000888050723c */ /* 0x042fe60000041850 */
[C---:B------:R-:W-:Y:S02]  /*6210*/  FMUL.FTZ R96, R2.reuse, R96 ;  /* 0x0000006002607220 */ /* 0x040fe40000410000 */
[----:B------:R-:W-:Y:S02]  /*6220*/  FMUL.FTZ R97, R2, R97 ;  /* 0x0000006102617220 */ /* 0x000fe40000410000 */
[C---:B------:R-:W-:Y:S01]  /*6230*/  FMUL.FTZ R98, R0.reuse, R98 ;  /* 0x0000006200627220 */ /* 0x040fe20000410000 */
[C---:B------:R-:W-:Y:S01]  /*6240*/  HMMA.16816.F32.BF16 R84, R128.reuse, R138, R84 ;  /* 0x0000008a8054723c */ /* 0x040fe20000041854 */
[----:B------:R-:W1:Y:S03]  /*6250*/  LDSM.16.MT88.4 R136, [R190+0x4100] ;  /* 0x00410000be88783b */ /* 0x000e660000004200 */
[----:B------:R-:W-:Y:S02]  /*6260*/  FMUL.FTZ R99, R0, R99 ;  /* 0x0000006300637220 */ /* 0x000fe40000410000 */
[C---:B------:R-:W-:Y:S02]  /*6270*/  FMUL.FTZ R100, R2.reuse, R100 ;  /* 0x0000006402647220 */ /* 0x040fe40000410000 */
        /* <DEDUP_REMOVED lines=11> */
[----:B------:R-:W-:Y:S03]  /*6330*/  LDSM.16.MT88.4 R144, [R190+0x900] ;  /* 0x00090000be90783b */ /* 0x000fe60000004200 */
[----:B------:R-:W-:Y:S02]  /*6340*/  FMUL.FTZ R107, R0, R107 ;  /* 0x0000006b006b7220 */ /* 0x000fe40000410000 */
[C---:B------:R-:W-:Y:S02]  /*6350*/  FMUL.FTZ R108, R2.reuse, R108 ;  /* 0x0000006c026c7220 */ /* 0x040fe40000410000 */
[----:B------:R-:W-:Y:S01]  /*6360*/  FMUL.FTZ R109, R2, R109 ;  /* 0x0000006d026d7220 */ /* 0x000fe20000410000 */
[C---:B-1----:R-:W-:Y:S03]  /*6370*/  HMMA.16816.F32.BF16 R12, R128.reuse, R136, R12 ;  /* 0x00000088800c723c */ /* 0x042fe6000004180c */
[C---:B------:R-:W-:Y:S02]  /*6380*/  FMUL.FTZ R110, R0.reuse, R110 ;  /* 0x0000006e006e7220 */ /* 0x040fe40000410000 */
[----:B------:R-:W-:Y:S02]  /*6390*/  FMUL.FTZ R111, R0, R111 ;  /* 0x0000006f006f7220 */ /* 0x000fe40000410000 */
[----:B------:R-:W-:Y:S01]  /*63a0*/  FFMA.FTZ R212, R19, c[0x0][0x2d0], -R167 ;  /* 0x0000b40013d47a23 */ /* 0x000fe200000108a7 */
[C---:B------:R-:W-:Y:S01]  /*63b0*/  HMMA.16816.F32.BF16 R104, R128.reuse, R138, R104 ;  /* 0x0000008a8068723c */ /* 0x040fe20000041868 */
[----:B------:R-:W1:Y:S03]  /*63c0*/  LDSM.16.MT88.4 R136, [R195+0x900] ;  /* 0x00090000c388783b */ /* 0x000e660000004200 */
[C---:B------:R-:W-:Y:S01]  /*63d0*/  FMUL.FTZ R112, R2.reuse, R112 ;  /* 0x0000007002707220 */ /* 0x040fe20000410000 */
[----:B------:R-:W2:Y:S01]  /*63e0*/  MUFU.EX2 R212, R212 ;  /* 0x000000d400d47308 */ /* 0x000ea20000000800 */
        /* <DEDUP_REMOVED lines=8> */
[----:B------:R-:W4:Y:S02]  /*6470*/  LDSM.16.MT88.4 R140, [R189+0x900] ;  /* 0x00090000bd8c783b */ /* 0x000f240000004200 */
[----:B------:R-:W-:Y:S01]  /*6480*/  FMUL.FTZ R18, R0, R122 ;  /* 0x0000007a00127220 */ /* 0x000fe20000410000 */
[----:B---3--:R-:W-:Y:S01]  /*6490*/  F2FP.BF16.PACK_AB R121, R172, R171 ;  /* 0x000000abac79723e */ /* 0x008fe200000010ff */
[----:B------:R-:W-:Y:S01]  /*64a0*/  FMUL.FTZ R19, R0, R123 ;  /* 0x0000007b00137220 */ /* 0x000fe20000410000 */
[----:B-----5:R-:W-:Y:S01]  /*64b0*/  F2FP.BF16.PACK_AB R122, R174, R173 ;  /* 0x000000adae7a723e */ /* 0x020fe200000010ff */
[----:B------:R-:W-:Y:S01]  /*64c0*/  FMUL.FTZ R116, R2, R116 ;  /* 0x0000007402747220 */ /* 0x000fe20000410000 */
[----:B--2---:R-:W-:Y:S01]  /*64d0*/  F2FP.BF16.PACK_AB R123, R212, R175 ;  /* 0x000000afd47b723e */ /* 0x004fe200000010ff */
[----:B------:R-:W-:Y:S03]  /*64e0*/  FMUL.FTZ R117, R2, R117 ;  /* 0x0000007502757220 */ /* 0x000fe60000410000 */
[C---:B------:R-:W-:Y:S03]  /*64f0*/  HMMA.16816.F32.BF16 R16, R128.reuse, R124, R16 ;  /* 0x0000007c8010723c */ /* 0x040fe60000041810 */
[C---:B------:R-:W-:Y:S02]  /*6500*/  FMUL.FTZ R118, R0.reuse, R118 ;  /* 0x0000007600767220 */ /* 0x040fe40000410000 */
[----:B------:R-:W-:Y:S02]  /*6510*/  FMUL.FTZ R119, R0, R119 ;  /* 0x0000007700777220 */ /* 0x000fe40000410000 */
[----:B------:R-:W-:Y:S02]  /*6520*/  FFMA.FTZ R164, R2, R217, R164 ;  /* 0x000000d902a47223 */ /* 0x000fe400000100a4 */
[----:B------:R-:W-:Y:S03]  /*6530*/  FFMA.FTZ R6, R0, R215, R6 ;  /* 0x000000d700067223 */ /* 0x000fe60000010006 */
[----:B------:R-:W-:Y:S01]  /*6540*/  HMMA.16816.F32.BF16 R116, R128, R126, R116 ;  /* 0x0000007e8074723c */ /* 0x000fe20000041874 */
[----:B------:R-:W2:Y:S02]  /*6550*/  LDSM.16.MT88.4 R124, [R188+0x2900] ;  /* 0x00290000bc7c783b */ /* 0x000ea40000004200 */
[----:B------:R-:W-:Y:S01]  /*6560*/  IADD3 R0, R213, -0x1, RZ ;  /* 0xffffffffd5007810 */ /* 0x000fe20007ffe0ff */
[----:B------:R-:W-:Y:S02]  /*6570*/  FADD.FTZ R5, R5, R164 ;  /* 0x000000a405057221 */ /* 0x000fe40000010000 */
[----:B------:R-:W-:Y:S01]  /*6580*/  FADD.FTZ R6, R7, R6 ;  /* 0x0000000607067221 */ /* 0x000fe20000010000 */
[----:B------:R-:W-:Y:S01]  /*6590*/  MOV R213, R0 ;  /* 0x0000000000d57202 */ /* 0x000fe20000000f00 */
[C---:B-1----:R-:W-:Y:S01]  /*65a0*/  HMMA.16816.F32.BF16 R8, R120.reuse, R136, R8 ;  /* 0x000000887808723c */ /* 0x042fe20000041808 */
[----:B------:R-:W1:Y:S04]  /*65b0*/  LDSM.16.MT88.4 R128, [R195+0x4900] ;  /* 0x00490000c380783b */ /* 0x000e680000004200 */
[----:B------:R-:W-:Y:S01]  /*65c0*/  FADD.FTZ R134, R134, R5 ;  /* 0x0000000586867221 */ /* 0x000fe20000010000 */
[----:B------:R-:W-:Y:S01]  /*65d0*/  MOV R0, R3 ;  /* 0x0000000300007202 */ /* 0x000fe20000000f00 */
[----:B------:R-:W-:Y:S01]  /*65e0*/  FADD.FTZ R165, R165, R6 ;  /* 0x00000006a5a57221 */ /* 0x000fe20000010000 */
[C---:B------:R-:W-:Y:S01]  /*65f0*/  HMMA.16816.F32.BF16 R36, R120.reuse, R138, R36 ;  /* 0x0000008a7824723c */ /* 0x040fe20000041824 */
[----:B------:R-:W3:Y:S03]  /*6600*/  LDSM.16.MT88.4 R136, [R190+0x4900] ;  /* 0x00490000be88783b */ /* 0x000ee60000004200 */
[----:B------:R-:W-:Y:S02]  /*6610*/  FADD.FTZ R134, R135, R134 ;  /* 0x0000008687867221 */ /* 0x000fe40000010000 */
[----:B------:R-:W-:Y:S02]  /*6620*/  FADD.FTZ R166, R166, R165 ;  /* 0x000000a5a6a67221 */ /* 0x000fe40000010000 */
[C---:B------:R-:W-:Y:S04]  /*6630*/  HMMA.16816.F32.BF16 R40, R120.reuse, R144, R40 ;  /* 0x000000907828723c */ /* 0x040fe80000041828 */
[----:B------:R-:W-:Y:S02]  /*6640*/  FADD.FTZ R169, R169, R134 ;  /* 0x00000086a9a97221 */ /* 0x000fe40000010000 */
[----:B------:R-:W-:Y:S02]  /*6650*/  FADD.FTZ R171, R171, R166 ;  /* 0x000000a6abab7221 */ /* 0x000fe40000010000 */
[C---:B------:R-:W-:Y:S01]  /*6660*/  HMMA.16816.F32.BF16 R44, R120.reuse, R146, R44 ;  /* 0x00000092782c723c */ /* 0x040fe2000004182c */
[----:B------:R-:W-:Y:S03]  /*6670*/  LDSM.16.MT88.4 R144, [R190+0x3100] ;  /* 0x00310000be90783b */ /* 0x000fe60000004200 */
[----:B------:R-:W-:Y:S02]  /*6680*/  FADD.FTZ R170, R170, R169 ;  /* 0x000000a9aaaa7221 */ /* 0x000fe40000010000 */
[----:B------:R-:W-:Y:S02]  /*6690*/  FADD.FTZ R172, R172, R171 ;  /* 0x000000abacac7221 */ /* 0x000fe40000010000 */
[C---:B----4-:R-:W-:Y:S04]  /*66a0*/  HMMA.16816.F32.BF16 R48, R120.reuse, R140, R48 ;  /* 0x0000008c7830723c */ /* 0x050fe80000041830 */
[----:B------:R-:W-:Y:S02]  /*66b0*/  FADD.FTZ R173, R173, R170 ;  /* 0x000000aaadad7221 */ /* 0x000fe40000010000 */
[----:B------:R-:W-:Y:S02]  /*66c0*/  FADD.FTZ R5, R175, R172 ;  /* 0x000000acaf057221 */ /* 0x000fe40000010000 */
[C---:B------:R-:W-:Y:S01]  /*66d0*/  HMMA.16816.F32.BF16 R52, R120.reuse, R142, R52 ;  /* 0x0000008e7834723c */ /* 0x040fe20000041834 */
[----:B------:R-:W4:Y:S03]  /*66e0*/  LDSM.16.MT88.4 R140, [R189+0x4900] ;  /* 0x00490000bd8c783b */ /* 0x000f260000004200 */
[----:B------:R-:W-:Y:S02]  /*66f0*/  FADD.FTZ R173, R174, R173 ;  /* 0x000000adaead7221 */ /* 0x000fe40000010000 */
[----:B------:R-:W-:Y:S02]  /*6700*/  FADD.FTZ R5, R212, R5 ;  /* 0x00000005d4057221 */ /* 0x000fe40000010000 */
        /* <DEDUP_REMOVED lines=24> */
[----:B------:R-:W3:Y:S01]  /*6890*/  MUFU.EX2 R155, R155 ;  /* 0x0000009b009b7308 */ /* 0x000ee20000000800 */
[----:B------:R-:W-:Y:S02]  /*68a0*/  FFMA.FTZ R168, R33, c[0x0][0x2d0], -R168 ;  /* 0x0000b40021a87a23 */ /* 0x000fe400000108a8 */
[C---:B--2---:R-:W-:Y:S04]  /*68b0*/  HMMA.16816.F32.BF16 R88, R120.reuse, R124, R88 ;  /* 0x0000007c7858723c */ /* 0x044fe80000041858 */
[--C-:B------:R-:W-:Y:S02]  /*68c0*/  FFMA.FTZ R162, R30, c[0x0][0x2d0], -R167.reuse ;  /* 0x0000b4001ea27a23 */ /* 0x100fe400000108a7 */
[--C-:B------:R-:W-:Y:S01]  /*68d0*/  FFMA.FTZ R163, R31, c[0x0][0x2d0], -R167.reuse ;  /* 0x0000b4001fa37a23 */ /* 0x100fe200000108a7 */
[----:B------:R-:W-:Y:S01]  /*68e0*/  MUFU.EX2 R156, R156 ;  /* 0x0000009c009c7308 */ /* 0x000fe20000000800 */
[C---:B------:R-:W-:Y:S01]  /*68f0*/  HMMA.16816.F32.BF16 R92, R120.reuse, R126, R92 ;  /* 0x0000007e785c723c */ /* 0x040fe2000004185c */
[----:B------:R-:W2:Y:S03]  /*6900*/  LDSM.16.MT88.4 R124, [R195+0x1100] ;  /* 0x00110000c37c783b */ /* 0x000ea60000004200 */
[----:B------:R-:W-:Y:S04]  /*6910*/  FFMA.FTZ R167, R35, c[0x0][0x2d0], -R167 ;  /* 0x0000b40023a77a23 */ /* 0x000fe800000108a7 */
[C---:B-1----:R-:W-:Y:S01]  /*6920*/  HMMA.16816.F32.BF16 R96, R120.reuse, R128, R96 ;  /* 0x000000807860723c */ /* 0x042fe20000041860 */
[----:B------:R-:W-:Y:S01]  /*6930*/  LDSM.16.MT88.4 R28, [R188+0x5100] ;  /* 0x00510000bc1c783b */ /* 0x000fe20000004200 */
[----:B------:R-:W1:Y:S06]  /*6940*/  MUFU.EX2 R157, R157 ;  /* 0x0000009d009d7308 */ /* 0x000e6c0000000800 */
[C---:B------:R-:W-:Y:S01]  /*6950*/  HMMA.16816.F32.BF16 R100, R120.reuse, R130, R100 ;  /* 0x000000827864723c */ /* 0x040fe20000041864 */
[----:B------:R-:W1:Y:S03]  /*6960*/  LDSM.16.MT88.4 R128, [R190+0x1100] ;  /* 0x00110000be80783b */ /* 0x000e660000004200 */
[----:B------:R-:W-:Y:S04]  /*6970*/  MUFU.EX2 R158, R158 ;  /* 0x0000009e009e7308 */ /* 0x000fe80000000800 */
[C---:B---3--:R-:W-:Y:S01]  /*6980*/  HMMA.16816.F32.BF16 R12, R120.reuse, R136, R12 ;  /* 0x00000088780c723c */ /* 0x048fe2000004180c */
[----:B------:R-:W-:Y:S05]  /*6990*/  LDSM.16.MT88.4 R32, [R189+0x1900] ;  /* 0x00190000bd20783b */ /* 0x000fea0000004200 */
[----:B------:R-:W3:Y:S02]  /*69a0*/  MUFU.EX2 R159, R159 ;  /* 0x0000009f009f7308 */ /* 0x000ee40000000800 */
[C---:B------:R-:W-:Y:S01]  /*69b0*/  HMMA.16816.F32.BF16 R104, R120.reuse, R138, R104 ;  /* 0x0000008a7868723c */ /* 0x040fe20000041868 */
[----:B------:R-:W2:Y:S07]  /*69c0*/  LDSM.16.MT88.4 R136, [R188+0x1100] ;  /* 0x00110000bc88783b */ /* 0x000eae0000004200 */
[C---:B----4-:R-:W-:Y:S01]  /*69d0*/  HMMA.16816.F32.BF16 R108, R120.reuse, R140, R108 ;  /* 0x0000008c786c723c */ /* 0x050fe2000004186c */
[----:B------:R-:W-:Y:S07]  /*69e0*/  MUFU.EX2 R160, R160 ;  /* 0x000000a000a07308 */ /* 0x000fee0000000800 */
[C---:B------:R-:W-:Y:S01]  /*69f0*/  HMMA.16816.F32.BF16 R112, R120.reuse, R142, R112 ;  /* 0x0000008e7870723c */ /* 0x040fe20000041870 */
[----:B------:R-:W4:Y:S02]  /*6a00*/  LDSM.16.MT88.4 R140, [R195+0x3100] ;  /* 0x00310000c38c783b */ /* 0x000f240000004200 */
        /* <DEDUP_REMOVED lines=10> */
[----:B---3--:R-:W-:Y:S03]  /*6ab0*/  F2FP.BF16.PACK_AB R23, R159, R158 ;  /* 0x0000009e9f17723e */ /* 0x008fe600000010ff */
[----:B------:R-:W-:Y:S02]  /*6ac0*/  FADD.FTZ R154, R154, R5 ;  /* 0x000000059a9a7221 */ /* 0x000fe40000010000 */
[----:B------:R-:W-:Y:S02]  /*6ad0*/  FADD.FTZ R153, R153, R152 ;  /* 0x0000009899997221 */ /* 0x000fe40000010000 */
[C---:B--2---:R-:W-:Y:S02]  /*6ae0*/  HMMA.16816.F32.BF16 R8, R20.reuse, R124, R8 ;  /* 0x0000007c1408723c */ /* 0x044fe40000041808 */
[----:B------:R-:W2:Y:S03]  /*6af0*/  MUFU.EX2 R219, R168 ;  /* 0x000000a800db7308 */ /* 0x000ea60000000800 */
[----:B------:R-:W-:Y:S02]  /*6b00*/  FADD.FTZ R155, R155, R154 ;  /* 0x0000009a9b9b7221 */ /* 0x000fe40000010000 */
[----:B------:R-:W-:Y:S01]  /*6b10*/  FADD.FTZ R156, R156, R153 ;  /* 0x000000999c9c7221 */ /* 0x000fe20000010000 */
[C---:B------:R-:W-:Y:S01]  /*6b20*/  HMMA.16816.F32.BF16 R36, R20.reuse, R126, R36 ;  /* 0x0000007e1424723c */ /* 0x040fe20000041824 */
[----:B------:R-:W-:Y:S03]  /*6b30*/  LDSM.16.MT88.4 R124, [R190+0x5100] ;  /* 0x00510000be7c783b */ /* 0x000fe60000004200 */
[----:B------:R-:W3:Y:S01]  /*6b40*/  MUFU.EX2 R167, R167 ;  /* 0x000000a700a77308 */ /* 0x000ee20000000800 */
[----:B------:R-:W-:Y:S02]  /*6b50*/  FADD.FTZ R158, R158, R155 ;  /* 0x0000009b9e9e7221 */ /* 0x000fe40000010000 */
[----:B------:R-:W-:Y:S01]  /*6b60*/  FADD.FTZ R157, R157, R156 ;  /* 0x0000009c9d9d7221 */ /* 0x000fe20000010000 */
[C---:B------:R-:W-:Y:S04]  /*6b70*/  HMMA.16816.F32.BF16 R40, R20.reuse, R128, R40 ;  /* 0x000000801428723c */ /* 0x040fe80000041828 */
[----:B------:R-:W-:Y:S04]  /*6b80*/  FADD.FTZ R159, R159, R158 ;  /* 0x0000009e9f9f7221 */ /* 0x000fe80000010000 */
[C---:B------:R-:W-:Y:S01]  /*6b90*/  HMMA.16816.F32.BF16 R44, R20.reuse, R130, R44 ;  /* 0x00000082142c723c */ /* 0x040fe2000004182c */
[----:B------:R-:W-:Y:S07]  /*6ba0*/  LDSM.16.MT88.4 R128, [R189+0x5100] ;  /* 0x00510000bd80783b */ /* 0x000fee0000004200 */
[C---:B------:R-:W-:Y:S08]  /*6bb0*/  HMMA.16816.F32.BF16 R48, R20.reuse, R24, R48 ;  /* 0x000000181430723c */ /* 0x040ff00000041830 */
[C---:B------:R-:W-:Y:S01]  /*6bc0*/  HMMA.16816.F32.BF16 R52, R20.reuse, R26, R52 ;  /* 0x0000001a1434723c */ /* 0x040fe20000041834 */
[----:B------:R-:W1:Y:S07]  /*6bd0*/  LDSM.16.MT88.4 R24, [R195+0x5100] ;  /* 0x00510000c318783b */ /* 0x000e6e0000004200 */
[C---:B------:R-:W-:Y:S08]  /*6be0*/  HMMA.16816.F32.BF16 R56, R20.reuse, R136, R56 ;  /* 0x000000881438723c */ /* 0x040ff00000041838 */
[C---:B------:R-:W-:Y:S01]  /*6bf0*/  HMMA.16816.F32.BF16 R60, R20.reuse, R138, R60 ;  /* 0x0000008a143c723c */ /* 0x040fe2000004183c */
[----:B------:R-:W-:Y:S07]  /*6c00*/  LDSM.16.MT88.4 R136, [R195+0x3900] ;  /* 0x00390000c388783b */ /* 0x000fee0000004200 */
[C---:B----4-:R-:W-:Y:S08]  /*6c10*/  HMMA.16816.F32.BF16 R64, R20.reuse, R140, R64 ;  /* 0x0000008c1440723c */ /* 0x050ff00000041840 */
        /* <DEDUP_REMOVED lines=8> */
[C---:B-----5:R-:W-:Y:S08]  /*6ca0*/  HMMA.16816.F32.BF16 R88, R20.reuse, R120, R88 ;  /* 0x000000781458723c */ /* 0x060ff00000041858 */
[C---:B------:R-:W-:Y:S01]  /*6cb0*/  HMMA.16816.F32.BF16 R92, R20.reuse, R122, R92 ;  /* 0x0000007a145c723c */ /* 0x040fe2000004185c */
[----:B------:R-:W-:Y:S07]  /*6cc0*/  LDSM.16.MT88.4 R120, [R190+0x1900] ;  /* 0x00190000be78783b */ /* 0x000fee0000004200 */
[C---:B-1----:R-:W-:Y:S08]  /*6cd0*/  HMMA.16816.F32.BF16 R96, R20.reuse, R24, R96 ;  /* 0x000000181460723c */ /* 0x042ff00000041860 */
[C---:B------:R-:W-:Y:S01]  /*6ce0*/  HMMA.16816.F32.BF16 R100, R20.reuse, R26, R100 ;  /* 0x0000001a1464723c */ /* 0x040fe20000041864 */
[----:B------:R-:W1:Y:S07]  /*6cf0*/  LDSM.16.MT88.4 R24, [R195+0x1900] ;  /* 0x00190000c318783b */ /* 0x000e6e0000004200 */
[C---:B------:R-:W-:Y:S08]  /*6d00*/  HMMA.16816.F32.BF16 R12, R20.reuse, R124, R12 ;  /* 0x0000007c140c723c */ /* 0x040ff0000004180c */
[C---:B------:R-:W-:Y:S01]  /*6d10*/  HMMA.16816.F32.BF16 R104, R20.reuse, R126, R104 ;  /* 0x0000007e1468723c */ /* 0x040fe20000041868 */
[----:B------:R-:W4:Y:S07]  /*6d20*/  LDSM.16.MT88.4 R124, [R188+0x1900] ;  /* 0x00190000bc7c783b */ /* 0x000f2e0000004200 */
[C---:B------:R-:W-:Y:S08]  /*6d30*/  HMMA.16816.F32.BF16 R108, R20.reuse, R128, R108 ;  /* 0x00000080146c723c */ /* 0x040ff0000004186c */
[C---:B------:R-:W-:Y:S08]  /*6d40*/  HMMA.16816.F32.BF16 R112, R20.reuse, R130, R112 ;  /* 0x000000821470723c */ /* 0x040ff00000041870 */
[C---:B------:R-:W-:Y:S08]  /*6d50*/  HMMA.16816.F32.BF16 R16, R20.reuse, R28, R16 ;  /* 0x0000001c1410723c */ /* 0x040ff00000041810 */
[----:B------:R-:W-:Y:S01]  /*6d60*/  HMMA.16816.F32.BF16 R116, R20, R30, R116 ;  /* 0x0000001e1474723c */ /* 0x000fe20000041874 */
[----:B------:R-:W5:Y:S06]  /*6d70*/  LDSM.16.MT88.4 R28, [R189+0x3900] ;  /* 0x00390000bd1c783b */ /* 0x000f6c0000004200 */
[----:B------:R-:W-:Y:S01]  /*6d80*/  F2FP.BF16.PACK_AB R20, R161, R160 ;  /* 0x000000a0a114723e */ /* 0x000fe200000010ff */
[----:B------:R-:W-:Y:S01]  /*6d90*/  FADD.FTZ R160, R160, R157 ;  /* 0x0000009da0a07221 */ /* 0x000fe20000010000 */
[----:B------:R-:W-:Y:S03]  /*6da0*/  F2FP.BF16.PACK_AB R21, R163, R162 ;  /* 0x000000a2a315723e */ /* 0x000fe600000010ff */
[----:B--2---:R-:W-:Y:S01]  /*6db0*/  F2FP.BF16.PACK_AB R22, R219, R214 ;  /* 0x000000d6db16723e */ /* 0x004fe200000010ff */
[----:B------:R-:W-:Y:S01]  /*6dc0*/  FADD.FTZ R162, R162, R159 ;  /* 0x0000009fa2a27221 */ /* 0x000fe20000010000 */
[----:B---3--:R-:W-:Y:S01]  /*6dd0*/  F2FP.BF16.PACK_AB R23, R167, R216 ;  /* 0x000000d8a717723e */ /* 0x008fe200000010ff */
[----:B------:R-:W-:Y:S02]  /*6de0*/  FADD.FTZ R161, R161, R160 ;  /* 0x000000a0a1a17221 */ /* 0x000fe40000010000 */
[----:B------:R-:W-:Y:S02]  /*6df0*/  FADD.FTZ R163, R163, R162 ;  /* 0x000000a2a3a37221 */ /* 0x000fe40000010000 */
[----:B------:R-:W-:Y:S02]  /*6e00*/  FADD.FTZ R214, R214, R161 ;  /* 0x000000a1d6d67221 */ /* 0x000fe40000010000 */
[C---:B-1----:R-:W-:Y:S01]  /*6e10*/  HMMA.16816.F32.BF16 R128, R20.reuse, R24, R8 ;  /* 0x000000181480723c */ /* 0x042fe20000041808 */
[----:B------:R-:W1:Y:S02]  /*6e20*/  LDSM.16.MT88.4 R8, [R190+0x5900] ;  /* 0x00590000be08783b */ /* 0x000e640000004200 */
[----:B------:R-:W-:Y:S02]  /*6e30*/  FADD.FTZ R216, R216, R163 ;  /* 0x000000a3d8d87221 */ /* 0x000fe40000010000 */
[----:B------:R-:W-:Y:S02]  /*6e40*/  FADD.FTZ R217, R219, R214 ;  /* 0x000000d6dbd97221 */ /* 0x000fe40000010000 */
[----:B------:R-:W-:Y:S01]  /*6e50*/  FADD.FTZ R215, R167, R216 ;  /* 0x000000d8a7d77221 */ /* 0x000fe20000010000 */
        /* <DEDUP_REMOVED lines=12> */
[C---:B-----5:R-:W-:Y:S08]  /*6f20*/  HMMA.16816.F32.BF16 R80, R20.reuse, R28, R80 ;  /* 0x0000001c1450723c */ /* 0x060ff00000041850 */
[C---:B------:R-:W-:Y:S01]  /*6f30*/  HMMA.16816.F32.BF16 R84, R20.reuse, R30, R84 ;  /* 0x0000001e1454723c */ /* 0x040fe20000041854 */
[----:B------:R-:W3:Y:S07]  /*6f40*/  LDSM.16.MT88.4 R28, [R188+0x5900] ;  /* 0x00590000bc1c783b */ /* 0x000eee0000004200 */
[C---:B------:R-:W-:Y:S08]  /*6f50*/  HMMA.16816.F32.BF16 R88, R20.reuse, R144, R88 ;  /* 0x000000901458723c */ /* 0x040ff00000041858 */
[C---:B------:R-:W-:Y:S08]  /*6f60*/  HMMA.16816.F32.BF16 R92, R20.reuse, R146, R92 ;  /* 0x00000092145c723c */ /* 0x040ff0000004185c */
[C---:B------:R-:W-:Y:S08]  /*6f70*/  HMMA.16816.F32.BF16 R96, R20.reuse, R148, R96 ;  /* 0x000000941460723c */ /* 0x040ff00000041860 */
[C---:B------:R-:W-:Y:S08]  /*6f80*/  HMMA.16816.F32.BF16 R100, R20.reuse, R150, R100 ;  /* 0x000000961464723c */ /* 0x040ff00000041864 */
[C---:B-1----:R-:W-:Y:S08]  /*6f90*/  HMMA.16816.F32.BF16 R124, R20.reuse, R8, R12 ;  /* 0x00000008147c723c */ /* 0x042ff0000004180c */
[C---:B------:R-:W-:Y:S08]  /*6fa0*/  HMMA.16816.F32.BF16 R104, R20.reuse, R10, R104 ;  /* 0x0000000a1468723c */ /* 0x040ff00000041868 */
[C---:B--2---:R-:W-:Y:S08]  /*6fb0*/  HMMA.16816.F32.BF16 R108, R20.reuse, R24, R108 ;  /* 0x00000018146c723c */ /* 0x044ff0000004186c */
[C---:B------:R-:W-:Y:S08]  /*6fc0*/  HMMA.16816.F32.BF16 R112, R20.reuse, R26, R112 ;  /* 0x0000001a1470723c */ /* 0x040ff00000041870 */
[C---:B---3--:R-:W-:Y:S08]  /*6fd0*/  HMMA.16816.F32.BF16 R120, R20.reuse, R28, R16 ;  /* 0x0000001c1478723c */ /* 0x048ff00000041810 */
[----:B------:R-:W-:Y:S01]  /*6fe0*/  HMMA.16816.F32.BF16 R116, R20, R30, R116 ;  /* 0x0000001e1474723c */ /* 0x000fe20000041874 */
[----:B------:R-:W-:-:S07]  /*6ff0*/  @P0 BRA `(.L_x_33) ;  /* 0xffffda0000000947 */ /* 0x000fce000383ffff */
.L_x_32:
[----:B------:R-:W1:Y:S01]  /*7000*/  SHFL.BFLY PT, R6, R217, 0x2, 0x1f ;  /* 0x0c401f00d9067f89 */ /* 0x000e6200000e0000 */
[----:B------:R-:W-:-:S02]  /*7010*/  MOV R4, RZ ;  /* 0x000000ff00047202 */ /* 0x000fc40000000f00 */
[----:B------:R-:W-:Y:S01]  /*7020*/  MOV R2, RZ ;  /* 0x000000ff00027202 */ /* 0x000fe20000000f00 */
[----:B------:R-:W2:Y:S01]  /*7030*/  SHFL.BFLY PT, R0, R215, 0x2, 0x1f ;  /* 0x0c401f00d7007f89 */ /* 0x000ea200000e0000 */
[----:B------:R-:W-:Y:S02]  /*7040*/  MOV R8, 0xff800000 ;  /* 0xff80000000087802 */ /* 0x000fe40000000f00 */
[----:B------:R-:W-:Y:S01]  /*7050*/  PLOP3.LUT P2, PT, PT, PT, PT, 0x8, 0x0 ;  /* 0x000000000000781c */ /* 0x000fe20003f4e170 */
[----:B-1----:R-:W-:Y:S02]  /*7060*/  FADD.FTZ R6, R6, R217 ;  /* 0x000000d906067221 */ /* 0x002fe40000010000 */
[----:B--2---:R-:W-:-:S03]  /*7070*/  FADD.FTZ R7, R0, R215 ;  /* 0x000000d700077221 */ /* 0x004fc60000010000 */
[----:B------:R-:W1:Y:S04]  /*7080*/  SHFL.BFLY PT, R5, R6, 0x1, 0x1f ;  /* 0x0c201f0006057f89 */ /* 0x000e6800000e0000 */
[----:B------:R-:W2:Y:S01]  /*7090*/  SHFL.BFLY PT, R0, R7, 0x1, 0x1f ;  /* 0x0c201f0007007f89 */ /* 0x000ea200000e0000 */
[----:B-1----:R-:W-:Y:S01]  /*70a0*/  FADD.FTZ R5, R6, R5 ;  /* 0x0000000506057221 */ /* 0x002fe20000010000 */
[----:B------:R-:W-:Y:S01]  /*70b0*/  MOV R6, 0xff800000 ;  /* 0xff80000000067802 */ /* 0x000fe20000000f00 */
[----:B--2---:R-:W-:-:S03]  /*70c0*/  FADD.FTZ R0, R0, R7 ;  /* 0x0000000700007221 */ /* 0x004fc60000010000 */
[----:B------:R-:W-:Y:S02]  /*70d0*/  FSETP.NE.FTZ.AND P1, PT, R5, RZ, PT ;  /* 0x000000ff0500720b */ /* 0x000fe40003f35000 */
[----:B------:R-:W-:-:S11]  /*70e0*/  FSETP.NE.FTZ.AND P0, PT, R0, RZ, PT ;  /* 0x000000ff0000720b */ /* 0x000fd60003f15000 */
[----:B------:R-:W1:Y:S01]  /*70f0*/  @P1 MUFU.RCP R4, R5 ;  /* 0x0000000500041308 */ /* 0x000e620000001000 */
[----:B------:R-:W-:-:S05]  /*7100*/  @P1 MOV R7, 0x3f317218 ;  /* 0x3f31721800071802 */ /* 0x000fca0000000f00 */
[----:B------:R-:W-:Y:S02]  /*7110*/  @P1 FMUL.FTZ R7, R7, c[0x0][0x2d0] ;  /* 0x0000b40007071a20 */ /* 0x000fe40000410000 */
[----:B------:R-:W-:Y:S08]  /*7120*/  @P0 MUFU.RCP R2, R0 ;  /* 0x0000000000020308 */ /* 0x000ff00000001000 */
[----:B------:R-:W2:Y:S01]  /*7130*/  @P1 MUFU.LG2 R5, R5 ;  /* 0x0000000500051308 */ /* 0x000ea20000000c00 */
[----:B-1----:R-:W-:-:S02]  /*7140*/  FMUL.FTZ R128, R4, R128 ;  /* 0x0000008004807220 */ /* 0x002fc40000410000 */
[C---:B------:R-:W-:Y:S02]  /*7150*/  FMUL.FTZ R129, R4.reuse, R129 ;  /* 0x0000008104817220 */ /* 0x040fe40000410000 */
[C---:B------:R-:W-:Y:S02]  /*7160*/  FMUL.FTZ R36, R4.reuse, R36 ;  /* 0x0000002404247220 */ /* 0x040fe40000410000 */
[C---:B------:R-:W-:Y:S01]  /*7170*/  FMUL.FTZ R37, R4.reuse, R37 ;  /* 0x0000002504257220 */ /* 0x040fe20000410000 */
[----:B------:R-:W1:Y:S01]  /*7180*/  @P0 MUFU.LG2 R0, R0 ;  /* 0x0000000000000308 */ /* 0x000e620000000c00 */
[C---:B------:R-:W-:Y:S02]  /*7190*/  FMUL.FTZ R40, R4.reuse, R40 ;  /* 0x0000002804287220 */ /* 0x040fe40000410000 */
[C---:B------:R-:W-:Y:S02]  /*71a0*/  FMUL.FTZ R41, R4.reuse, R41 ;  /* 0x0000002904297220 */ /* 0x040fe40000410000 */
[----:B------:R-:W-:-:S02]  /*71b0*/  FMUL.FTZ R44, R4, R44 ;  /* 0x0000002c042c7220 */ /* 0x000fc40000410000 */
[C---:B------:R-:W-:Y:S02]  /*71c0*/  FMUL.FTZ R45, R4.reuse, R45 ;  /* 0x0000002d042d7220 */ /* 0x040fe40000410000 */
[C---:B------:R-:W-:Y:S02]  /*71d0*/  FMUL.FTZ R48, R4.reuse, R48 ;  /* 0x0000003004307220 */ /* 0x040fe40000410000 */
[C---:B------:R-:W-:Y:S02]  /*71e0*/  FMUL.FTZ R49, R4.reuse, R49 ;  /* 0x0000003104317220 */ /* 0x040fe40000410000 */
        /* <DEDUP_REMOVED lines=37> */
[----:B------:R-:W-:Y:S01]  /*7440*/  FMUL.FTZ R117, R4, R117 ;  /* 0x0000007504757220 */ /* 0x000fe20000410000 */
[----:B------:R-:W-:Y:S01]  /*7450*/  @P0 MOV R4, 0x3f317218 ;  /* 0x3f31721800040802 */ /* 0x000fe20000000f00 */
[----:B--2---:R-:W-:-:S02]  /*7460*/  @P1 FMUL.FTZ R5, R5, 0.69314718246459960938 ;  /* 0x3f31721805051820 */ /* 0x004fc40000410000 */
[----:B-1----:R-:W-:Y:S02]  /*7470*/  @P0 FMUL.FTZ R0, R0, 0.69314718246459960938 ;  /* 0x3f31721800000820 */ /* 0x002fe40000410000 */
[----:B------:R-:W-:Y:S02]  /*7480*/  @P0 FMUL.FTZ R4, R4, c[0x0][0x2d0] ;  /* 0x0000b40004040a20 */ /* 0x000fe40000410000 */
        /* <DEDUP_REMOVED lines=47> */
[----:B------:R-:W-:Y:S02]  /*7780*/  FMUL.FTZ R119, R2, R119 ;  /* 0x0000007702777220 */ /* 0x000fe40000410000 */
[----:B------:R-:W-:Y:S02]  /*7790*/  @P1 FFMA.FTZ R6, R7, R132, R5 ;  /* 0x0000008407061223 */ /* 0x000fe40000010005 */
[----:B------:R-:W-:Y:S02]  /*77a0*/  @P0 FFMA.FTZ R8, R4, R3, R0 ;  /* 0x0000000304080223 */ /* 0x000fe40000010000 */
.L_x_24:
[----:B------:R-:W-:Y:S01]  /*77b0*/  USHF.R.S32.HI UR8, URZ, 0x1f, UR9 ;  /* 0x0000001f3f087899 */ /* 0x000fe20008011409 */
[----:B------:R-:W-:Y:S05]  /*77c0*/  @P2 BRA `(.L_x_36) ;  /* 0x000017e000002947 */ /* 0x000fea0003800000 */
[----:B------:R-:W1:Y:S01]  /*77d0*/  S2R R0, SR_TID.X ;  /* 0x0000000000007919 */ /* 0x000e620000002100 */
[----:B------:R-:W-:Y:S01]  /*77e0*/  F2FP.BF16.PACK_AB R128, R129, R128 ;  /* 0x000000808180723e */ /* 0x000fe200000010ff */
[----:B------:R-:W-:Y:S01]  /*77f0*/  ULDC.64 UR4, c[0x0][0x500] ;  /* 0x0001400000047ab9 */ /* 0x000fe20000000a00 */
[----:B------:R-:W-:Y:S01]  /*7800*/  F2FP.BF16.PACK_AB R130, R131, R130 ;  /* 0x000000828382723e */ /* 0x000fe200000010ff */
[----:B------:R-:W-:Y:S01]  /*7810*/  UISETP.NE.U32.AND UP1, UPT, URZ, UR4, UPT ;  /* 0x000000043f00728c */ /* 0x000fe2000bf25070 */
[----:B------:R-:W-:Y:S01]  /*7820*/  F2FP.BF16.PACK_AB R36, R37, R36 ;  /* 0x000000242524723e */ /* 0x000fe200000010ff */
[----:B------:R-:W-:Y:S01]  /*7830*/  UMOV UR6, 0x4 ;  /* 0x0000000400067882 */ /* 0x000fe20000000000 */
[----:B------:R-:W-:Y:S01]  /*7840*/  F2FP.BF16.PACK_AB R38, R39, R38 ;  /* 0x000000262726723e */ /* 0x000fe200000010ff */
[----:B------:R-:W-:Y:S01]  /*7850*/  UISETP.NE.AND.EX UP1, UPT, URZ, UR5, UPT, UP1 ;  /* 0x000000053f00728c */ /* 0x000fe2000bf25310 */
[----:B------:R-:W-:-:S02]  /*7860*/  F2FP.BF16.PACK_AB R40, R41, R40 ;  /* 0x000000282928723e */ /* 0x000fc400000010ff */
[----:B------:R-:W-:Y:S01]  /*7870*/  F2FP.BF16.PACK_AB R42, R43, R42 ;  /* 0x0000002a2b2a723e */ /* 0x000fe200000010ff */
[----:B------:R-:W-:Y:S01]  /*7880*/  ULDC.64 UR4, c[0x0][0x500] ;  /* 0x0001400000047ab9 */ /* 0x000fe20000000a00 */
[----:B------:R-:W-:Y:S01]  /*7890*/  F2FP.BF16.PACK_AB R44, R45, R44 ;  /* 0x0000002c2d2c723e */ /* 0x000fe200000010ff */
[----:B------:R-:W-:Y:S01]  /*78a0*/  UIMAD.WIDE UR4, UR16, UR6, UR4 ;  /* 0x00000006100472a5 */ /* 0x000fe2000f8e0204 */
[----:B------:R-:W-:Y:S02]  /*78b0*/  F2FP.BF16.PACK_AB R46, R47, R46 ;  /* 0x0000002e2f2e723e */ /* 0x000fe400000010ff */
[----:B------:R-:W-:Y:S02]  /*78c0*/  F2FP.BF16.PACK_AB R48, R49, R48 ;  /* 0x000000303130723e */ /* 0x000fe400000010ff */
[----:B------:R-:W-:Y:S02]  /*78d0*/  F2FP.BF16.PACK_AB R50, R51, R50 ;  /* 0x000000323332723e */ /* 0x000fe400000010ff */
[----:B------:R-:W-:-:S02]  /*78e0*/  F2FP.BF16.PACK_AB R52, R53, R52 ;  /* 0x000000343534723e */ /* 0x000fc400000010ff */
[----:B------:R-:W-:Y:S02]  /*78f0*/  F2FP.BF16.PACK_AB R54, R55, R54 ;  /* 0x000000363736723e */ /* 0x000fe400000010ff */
[----:B-1----:R-:W-:Y:S02]  /*7900*/  SHF.R.S32.HI R3, RZ, 0x1f, R0 ;  /* 0x0000001fff037819 */ /* 0x002fe40000011400 */
[----:B------:R-:W-:Y:S02]  /*7910*/  F2FP.BF16.PACK_AB R56, R57, R56 ;  /* 0x000000383938723e */ /* 0x000fe400000010ff */
[----:B------:R-:W-:Y:S02]  /*7920*/  LEA.HI R2, R3, R0, RZ, 0x2 ;  /* 0x0000000003027211 */ /* 0x000fe400078f10ff */
[----:B------:R-:W-:Y:S02]  /*7930*/  F2FP.BF16.PACK_AB R58, R59, R58 ;  /* 0x0000003a3b3a723e */ /* 0x000fe400000010ff */
[----:B------:R-:W-:-:S02]  /*7940*/  SHF.R.S32.HI R5, RZ, 0x2, R2 ;  /* 0x00000002ff057819 */ /* 0x000fc40000011402 */
[----:B------:R-:W-:Y:S02]  /*7950*/  SHF.R.S32.HI R4, RZ, 0x1f, R2 ;  /* 0x0000001fff047819 */ /* 0x000fe40000011402 */
[----:B------:R-:W-:Y:S02]  /*7960*/  LOP3.LUT R7, R2, 0xfffffffc, RZ, 0xc0, !PT ;  /* 0xfffffffc02077812 */ /* 0x000fe400078ec0ff */
[----:B------:R-:W-:Y:S02]  /*7970*/  LEA.HI R4, R4, R5, RZ, 0x3 ;  /* 0x0000000504047211 */ /* 0x000fe400078f18ff */
[----:B------:R-:W-:Y:S01]  /*7980*/  F2FP.BF16.PACK_AB R60, R61, R60 ;  /* 0x0000003c3d3c723e */ /* 0x000fe200000010ff */
[----:B------:R-:W-:Y:S01]  /*7990*/  IMAD.IADD R7, R0, 0x1, -R7 ;  /* 0x0000000100077824 */ /* 0x000fe200078e0a07 */
[----:B------:R-:W-:Y:S02]  /*79a0*/  LOP3.LUT R4, R4, 0xfffffff8, RZ, 0xc0, !PT ;  /* 0xfffffff804047812 */ /* 0x000fe400078ec0ff */
[----:B------:R-:W-:-:S02]  /*79b0*/  F2FP.BF16.PACK_AB R62, R63, R62 ;  /* 0x0000003e3f3e723e */ /* 0x000fc400000010ff */
[----:B------:R-:W-:Y:S01]  /*79c0*/  F2FP.BF16.PACK_AB R64, R65, R64 ;  /* 0x000000404140723e */ /* 0x000fe200000010ff */
[----:B------:R-:W-:Y:S01]  /*79d0*/  IMAD.IADD R5, R5, 0x1, -R4 ;  /* 0x0000000105057824 */ /* 0x000fe200078e0a04 */
[----:B------:R-:W-:Y:S02]  /*79e0*/  LEA.HI R4, R3, R0, RZ, 0x5 ;  /* 0x0000000003047211 */ /* 0x000fe400078f28ff */
[----:B------:R-:W-:Y:S01]  /*79f0*/  F2FP.BF16.PACK_AB R66, R67, R66 ;  /* 0x000000424342723e */ /* 0x000fe200000010ff */
[C---:B------:R-:W-:Y:S01]  /*7a00*/  IMAD.SHL.U32 R9, R5.reuse, 0x40, RZ ;  /* 0x0000004005097824 */ /* 0x040fe200078e00ff */
[----:B------:R-:W-:Y:S02]  /*7a10*/  SHF.R.S32.HI R2, RZ, 0x5, R4 ;  /* 0x00000005ff027819 */ /* 0x000fe40000011404 */
[----:B------:R-:W-:Y:S02]  /*7a20*/  LOP3.LUT R11, R5, 0x1, RZ, 0xc0, !PT ;  /* 0x00000001050b7812 */ /* 0x000fe400078ec0ff */
[----:B------:R-:W-:Y:S01]  /*7a30*/  LOP3.LUT R9, R9, 0x1c0, RZ, 0xc0, !PT ;  /* 0x000001c009097812 */ /* 0x000fe200078ec0ff */
[----:B------:R-:W-:Y:S01]  /*7a40*/  IMAD R10, R2, 0x200, R7 ;  /* 0x00000200020a7824 */ /* 0x000fe200078e0207 */
[----:B------:R-:W-:-:S02]  /*7a50*/  ISETP.NE.U32.AND P0, PT, R11, 0x1, PT ;  /* 0x000000010b00780c */ /* 0x000fc40003f05070 */
[----:B------:R-:W-:Y:S02]  /*7a60*/  LEA.HI R9, R9, R9, RZ, 0x1d ;  /* 0x0000000909097211 */ /* 0x000fe400078fe8ff */
[----:B------:R-:W-:Y:S01]  /*7a70*/  R2P PR, R5, 0x6 ;  /* 0x0000000605007804 */ /* 0x000fe20000000000 */
[----:B------:R-:W-:Y:S01]  /*7a80*/  IMAD.MOV.U32 R5, RZ, RZ, 0x20 ;  /* 0x00000020ff057424 */ /* 0x000fe200078e00ff */
[----:B------:R-:W-:Y:S01]  /*7a90*/  F2FP.BF16.PACK_AB R68, R69, R68 ;  /* 0x000000444544723e */ /* 0x000fe200000010ff */
[----:B------:R-:W-:Y:S01]  /*7aa0*/  IMAD.U32 R9, R10, 0x2, R9 ;  /* 0x000000020a097824 */ /* 0x000fe200078e0009 */
[----:B------:R-:W-:Y:S02]  /*7ab0*/  F2FP.BF16.PACK_AB R70, R71, R70 ;  /* 0x000000464746723e */ /* 0x000fe400000010ff */
[----:B------:R-:W-:Y:S01]  /*7ac0*/  F2FP.BF16.PACK_AB R72, R73, R72 ;  /* 0x000000484948723e */ /* 0x000fe200000010ff */
[----:B------:R-:W-:Y:S01]  /*7ad0*/  IMAD.SHL.U32 R9, R9, 0x2, RZ ;  /* 0x0000000209097824 */ /* 0x000fe200078e00ff */
[----:B------:R-:W-:Y:S01]  /*7ae0*/  BAR.SYNC.DEFER_BLOCKING 0x1, 0x100 ;  /* 0x0044000000007b1d */ /* 0x000fe20000010000 */
[----:B------:R-:W-:-:S02]  /*7af0*/  F2FP.BF16.PACK_AB R74, R75, R74 ;  /* 0x0000004a4b4a723e */ /* 0x000fc400000010ff */
[----:B------:R-:W-:Y:S02]  /*7b00*/  F2FP.BF16.PACK_AB R76, R77, R76 ;  /* 0x0000004c4d4c723e */ /* 0x000fe400000010ff */
[C---:B------:R-:W-:Y:S02]  /*7b10*/  IADD3 R10, R9.reuse, 0x80, RZ ;  /* 0x00000080090a7810 */ /* 0x040fe40007ffe0ff */
[----:B------:R-:W-:Y:S02]  /*7b20*/  IADD3 R11, R9, 0x70, RZ ;  /* 0x00000070090b7810 */ /* 0x000fe40007ffe0ff */
[----:B------:R-:W-:Y:S02]  /*7b30*/  @P0 IADD3 R11, R10, 0x10, RZ ;  /* 0x000000100a0b0810 */ /* 0x000fe40007ffe0ff */
[----:B------:R-:W-:Y:S01]  /*7b40*/  SEL R10, R5, 0xffffffe0, !P1 ;  /* 0xffffffe0050a7807 */ /* 0x000fe20004800000 */
[----:B------:R-:W-:Y:S01]  /*7b50*/  IMAD.MOV.U32 R5, RZ, RZ, 0x40 ;  /* 0x00000040ff057424 */ /* 0x000fe200078e00ff */
[----:B------:R-:W-:-:S02]  /*7b60*/  F2FP.BF16.PACK_AB R78, R79, R78 ;  /* 0x0000004e4f4e723e */ /* 0x000fc400000010ff */
[----:B------:R-:W-:Y:S01]  /*7b70*/  F2FP.BF16.PACK_AB R80, R81, R80 ;  /* 0x000000505150723e */ /* 0x000fe200000010ff */
[----:B------:R-:W-:Y:S01]  /*7b80*/  IMAD.IADD R13, R9, 0x1, R10 ;  /* 0x00000001090d7824 */ /* 0x000fe200078e020a */
[----:B------:R-:W-:Y:S01]  /*7b90*/  SEL R12, R5, 0xffffffc0, !P2 ;  /* 0xffffffc0050c7807 */ /* 0x000fe20005000000 */
[--C-:B------:R-:W-:Y:S01]  /*7ba0*/  IMAD.IADD R5, R10, 0x1, R11.reuse ;  /* 0x000000010a057824 */ /* 0x100fe200078e020b */
[----:B------:R-:W-:Y:S01]  /*7bb0*/  F2FP.BF16.PACK_AB R82, R83, R82 ;  /* 0x000000525352723e */ /* 0x000fe200000010ff */
[----:B------:R-:W-:Y:S01]  /*7bc0*/  IMAD.U32 R10, RZ, RZ, UR4 ;  /* 0x00000004ff0a7e24 */ /* 0x000fe2000f8e00ff */
[----:B------:R-:W-:Y:S01]  /*7bd0*/  F2FP.BF16.PACK_AB R84, R85, R84 ;  /* 0x000000545554723e */ /* 0x000fe200000010ff */
[--C-:B------:R-:W-:Y:S01]  /*7be0*/  IMAD.IADD R15, R9, 0x1, R12.reuse ;  /* 0x00000001090f7824 */ /* 0x100fe200078e020c */
[----:B------:R-:W-:Y:S01]  /*7bf0*/  F2FP.BF16.PACK_AB R86, R87, R86 ;  /* 0x000000565756723e */ /* 0x000fe200000010ff */
[----:B------:R-:W-:Y:S01]  /*7c00*/  STS [R9+0x80], R128 ;  /* 0x0000808009007388 */ /* 0x000fe20000000800 */
[C---:B------:R-:W-:Y:S01]  /*7c10*/  IMAD.IADD R17, R12.reuse, 0x1, R11 ;  /* 0x000000010c117824 */ /* 0x040fe200078e020b */
[----:B------:R-:W-:Y:S01]  /*7c20*/  F2FP.BF16.PACK_AB R88, R89, R88 ;  /* 0x000000585958723e */ /* 0x000fe200000010ff */
[----:B------:R-:W-:Y:S01]  /*7c30*/  IMAD.IADD R19, R12, 0x1, R13 ;  /* 0x000000010c137824 */ /* 0x000fe200078e020d */
[----:B------:R-:W-:Y:S01]  /*7c40*/  STS [R9+0x480], R130 ;  /* 0x0004808209007388 */ /* 0x000fe20000000800 */
[----:B------:R-:W-:Y:S01]  /*7c50*/  IMAD.IADD R21, R5, 0x1, R12 ;  /* 0x0000000105157824 */ /* 0x000fe200078e020c */
[----:B------:R-:W-:-:S02]  /*7c60*/  F2FP.BF16.PACK_AB R90, R91, R90 ;  /* 0x0000005a5b5a723e */ /* 0x000fc400000010ff */
[----:B------:R-:W-:Y:S01]  /*7c70*/  STS [R11], R36 ;  /* 0x000000240b007388 */ /* 0x000fe20000000800 */
[----:B------:R-:W-:Y:S02]  /*7c80*/  F2FP.BF16.PACK_AB R92, R93, R92 ;  /* 0x0000005c5d5c723e */ /* 0x000fe400000010ff */
[----:B------:R-:W-:Y:S01]  /*7c90*/  F2FP.BF16.PACK_AB R94, R95, R94 ;  /* 0x0000005e5f5e723e */ /* 0x000fe200000010ff */
[----:B------:R-:W-:Y:S01]  /*7ca0*/  STS [R11+0x400], R38 ;  /* 0x000400260b007388 */ /* 0x000fe20000000800 */
[----:B------:R-:W-:Y:S02]  /*7cb0*/  F2FP.BF16.PACK_AB R96, R97, R96 ;  /* 0x000000606160723e */ /* 0x000fe400000010ff */
[----:B------:R-:W-:Y:S01]  /*7cc0*/  F2FP.BF16.PACK_AB R98, R99, R98 ;  /* 0x000000626362723e */ /* 0x000fe200000010ff */
[----:B------:R-:W-:Y:S01]  /*7cd0*/  STS [R13+0x80], R40 ;  /* 0x000080280d007388 */ /* 0x000fe20000000800 */
[----:B------:R-:W-:Y:S02]  /*7ce0*/  F2FP.BF16.PACK_AB R100, R101, R100 ;  /* 0x000000646564723e */ /* 0x000fe400000010ff */
[----:B------:R-:W-:Y:S01]  /*7cf0*/  F2FP.BF16.PACK_AB R102, R103, R102 ;  /* 0x000000666766723e */ /* 0x000fe200000010ff */
[----:B------:R-:W-:Y:S01]  /*7d00*/  STS [R13+0x480], R42 ;  /* 0x0004802a0d007388 */ /* 0x000fe20000000800 */
[----:B------:R-:W-:-:S02]  /*7d10*/  F2FP.BF16.PACK_AB R124, R125, R124 ;  /* 0x0000007c7d7c723e */ /* 0x000fc400000010ff */
[----:B------:R-:W-:Y:S01]  /*7d20*/  F2FP.BF16.PACK_AB R126, R127, R126 ;  /* 0x0000007e7f7e723e */ /* 0x000fe200000010ff */
[----:B------:R-:W-:Y:S01]  /*7d30*/  STS [R5], R44 ;  /* 0x0000002c05007388 */ /* 0x000fe20000000800 */
        /* <DEDUP_REMOVED lines=8> */
[----:B------:R-:W-:Y:S01]  /*7dc0*/  STS [R15+0x480], R50 ;  /* 0x000480320f007388 */ /* 0x000fe20000000800 */
[----:B------:R-:W-:Y:S02]  /*7dd0*/  F2FP.BF16.PACK_AB R120, R121, R120 ;  /* 0x000000787978723e */ /* 0x000fe400000010ff */
[----:B------:R-:W-:Y:S01]  /*7de0*/  F2FP.BF16.PACK_AB R122, R123, R122 ;  /* 0x0000007a7b7a723e */ /* 0x000fe200000010ff */
[----:B------:R-:W-:Y:S01]  /*7df0*/  STS [R17], R52 ;  /* 0x0000003411007388 */ /* 0x000fe20000000800 */
[----:B------:R-:W-:Y:S02]  /*7e00*/  F2FP.BF16.PACK_AB R116, R117, R116 ;  /* 0x000000747574723e */ /* 0x000fe400000010ff */
[----:B------:R-:W-:Y:S01]  /*7e10*/  F2FP.BF16.PACK_AB R118, R119, R118 ;  /* 0x000000767776723e */ /* 0x000fe200000010ff */
[----:B------:R-:W-:Y:S01]  /*7e20*/  STS [R17+0x400], R54 ;  /* 0x0004003611007388 */ /* 0x000fe20000000800 */
[----:B------:R-:W-:-:S03]  /*7e30*/  PLOP3.LUT P0, PT, PT, PT, UP1, 0x80, 0x0 ;  /* 0x000000000000781c */ /* 0x000fc60003f0f018 */
[----:B------:R-:W-:Y:S04]  /*7e40*/  STS [R19+0x80], R56 ;  /* 0x0000803813007388 */ /* 0x000fe80000000800 */
[----:B------:R-:W-:Y:S04]  /*7e50*/  STS [R19+0x480], R58 ;  /* 0x0004803a13007388 */ /* 0x000fe80000000800 */
[----:B------:R-:W-:Y:S04]  /*7e60*/  STS [R21], R60 ;  /* 0x0000003c15007388 */ /* 0x000fe80000000800 */
        /* <DEDUP_REMOVED lines=24> */
[----:B------:R2:W-:Y:S04]  /*7ff0*/  STS [R5+0x8400], R106 ;  /* 0x0084006a05007388 */ /* 0x0005e80000000800 */
[----:B------:R3:W-:Y:S04]  /*8000*/  STS [R15+0x8080], R108 ;  /* 0x0080806c0f007388 */ /* 0x0007e80000000800 */
[----:B------:R3:W-:Y:S01]  /*8010*/  STS [R15+0x8480], R110 ;  /* 0x0084806e0f007388 */ /* 0x0007e20000000800 */
[----:B-1----:R-:W-:Y:S01]  /*8020*/  IMAD.U32 R11, RZ, RZ, UR5 ;  /* 0x00000005ff0b7e24 */ /* 0x002fe2000f8e00ff */
[----:B------:R-:W-:-:S02]  /*8030*/  ULDC.64 UR4, c[0x0][0x508] ;  /* 0x0001420000047ab9 */ /* 0x000fc40000000a00 */
[----:B------:R3:W-:Y:S04]  /*8040*/  STS [R17+0x8000], R112 ;  /* 0x0080007011007388 */ /* 0x0007e80000000800 */
[----:B------:R3:W-:Y:S04]  /*8050*/  STS [R17+0x8400], R114 ;  /* 0x0084007211007388 */ /* 0x0007e80000000800 */
[----:B------:R3:W-:Y:S04]  /*8060*/  STS [R19+0x8080], R120 ;  /* 0x0080807813007388 */ /* 0x0007e80000000800 */
[----:B------:R3:W-:Y:S04]  /*8070*/  STS [R19+0x8480], R122 ;  /* 0x0084807a13007388 */ /* 0x0007e80000000800 */
[----:B------:R3:W-:Y:S04]  /*8080*/  STS [R21+0x8000], R116 ;  /* 0x0080007415007388 */ /* 0x0007e80000000800 */
[----:B------:R3:W-:Y:S04]  /*8090*/  STS [R21+0x8400], R118 ;  /* 0x0084007615007388 */ /* 0x0007e80000000800 */
[----:B------:R-:W-:Y:S01]  /*80a0*/  BAR.SYNC.DEFER_BLOCKING 0x1, 0x100 ;  /* 0x0044000000007b1d */ /* 0x000fe20000010000 */
[----:B------:R-:W-:-:S04]  /*80b0*/  UISETP.NE.U32.AND UP0, UPT, URZ, UR4, UPT ;  /* 0x000000043f00728c */ /* 0x000fc8000bf05070 */
[----:B------:R-:W-:Y:S01]  /*80c0*/  UISETP.NE.AND.EX UP0, UPT, URZ, UR5, UPT, UP0 ;  /* 0x000000053f00728c */ /* 0x000fe2000bf05300 */
[----:B------:R-:W4:Y:S02]  /*80d0*/  @P0 LDG.E R9, [R10.64] ;  /* 0x0000000e0a090981 */ /* 0x000f24000c1e1900 */
[----:B------:R-:W-:-:S03]  /*80e0*/  ULDC.64 UR4, c[0x0][0x508] ;  /* 0x0001420000047ab9 */ /* 0x000fc60000000a00 */
[----:B------:R-:W-:-:S05]  /*80f0*/  PLOP3.LUT P1, PT, PT, PT, UP0, 0x80, 0x0 ;  /* 0x000000000000781c */ /* 0x000fca0003f2f008 */
[----:B------:R-:W-:Y:S01]  /*8100*/  @UP0 UIMAD.WIDE UR4, UR16, UR6, UR4 ;  /* 0x00000006100402a5 */ /* 0x000fe2000f8e0204 */
[----:B--2---:R-:W-:-:S05]  /*8110*/  IMAD.MOV.U32 R5, RZ, RZ, c[0x0][0x388] ;  /* 0x0000e200ff057624 */ /* 0x004fca00078e00ff */
[----:B------:R-:W-:Y:S02]  /*8120*/  IMAD.U32 R12, RZ, RZ, UR4 ;  /* 0x00000004ff0c7e24 */ /* 0x000fe4000f8e00ff */
[----:B------:R-:W-:-:S05]  /*8130*/  IMAD.U32 R13, RZ, RZ, UR5 ;  /* 0x00000005ff0d7e24 */ /* 0x000fca000f8e00ff */
[----:B------:R3:W5:Y:S01]  /*8140*/  @P1 LDG.E R5, [R12.64] ;  /* 0x0000000e0c051981 */ /* 0x000762000c1e1900 */
[----:B------:R-:W-:Y:S02]  /*8150*/  UMOV UR18, URZ ;  /* 0x0000003f00127c82 */ /* 0x000fe40008000000 */
[----:B------:R-:W-:Y:S01]  /*8160*/  UMOV UR19, URZ ;  /* 0x0000003f00137c82 */ /* 0x000fe20008000000 */
[----:B----4-:R-:W1:Y:S02]  /*8170*/  @P0 R2UR UR5, R9 ;  /* 0x00000000090503c2 */ /* 0x010e6400000e0000 */
[----:B-1----:R-:W-:Y:S02]  /*8180*/  @UP1 USHF.R.S32.HI UR4, URZ, 0x1f, UR5 ;  /* 0x0000001f3f041899 */ /* 0x002fe40008011405 */
[----:B------:R-:W-:-:S05]  /*8190*/  @UP1 UMOV UR18, UR5 ;  /* 0x0000000500121c82 */ /* 0x000fca0008000000 */
[----:B------:R-:W-:Y:S01]  /*81a0*/  @UP1 UMOV UR19, UR4 ;  /* 0x0000000400131c82 */ /* 0x000fe20008000000 */
[----:B------:R-:W-:Y:S05]  /*81b0*/  @P1 BRA `(.L_x_37) ;  /* 0x0000004000001947 */ /* 0x000fea0003800000 */
[----:B---3--:R-:W-:Y:S05]  /*81c0*/  @!P0 BRA `(.L_x_37) ;  /* 0x0000003000008947 */ /* 0x008fea0003800000 */
[----:B-----5:R-:W2:Y:S04]  /*81d0*/  LDG.E R5, [R10.64] ;  /* 0x0000000e0a057981 */ /* 0x020ea8000c1e1900 */
[----:B------:R-:W2:Y:S02]  /*81e0*/  LDG.E R12, [R10.64+0x4] ;  /* 0x0000040e0a0c7981 */ /* 0x000ea4000c1e1900 */
[----:B--2---:R-:W-:Y:S02]  /*81f0*/  IADD3 R5, -R5, R12, RZ ;  /* 0x0000000c05057210 */ /* 0x004fe40007ffe1ff */
.L_x_37:
[----:B---3--:R-:W-:Y:S01]  /*8200*/  SHF.R.S32.HI R11, RZ, 0x1f, R2 ;  /* 0x0000001fff0b7819 */ /* 0x008fe20000011402 */
[----:B------:R-:W1:Y:S01]  /*8210*/  S2R R55, SR_CTAID.X ;  /* 0x0000000000377919 */ /* 0x000e620000002500 */
[----:B------:R-:W-:Y:S01]  /*8220*/  LOP3.LUT R13, R4, 0xffffffe0, RZ, 0xc0, !PT ;  /* 0xffffffe0040d7812 */ /* 0x000fe200078ec0ff */
[----:B------:R-:W-:Y:S01]  /*8230*/  IMAD.MOV.U32 R9, RZ, RZ, c[0x0][0x4e8] ;  /* 0x00013a00ff097624 */ /* 0x000fe200078e00ff */
[----:B------:R-:W-:Y:S01]  /*8240*/  LEA.HI R11, R11, R2, RZ, 0x3 ;  /* 0x000000020b0b7211 */ /* 0x000fe200078f18ff */
[----:B------:R-:W-:Y:S01]  /*8250*/  ULDC.64 UR6, c[0x0][0x490] ;  /* 0x0001240000067ab9 */ /* 0x000fe20000000a00 */
[----:B------:R-:W-:Y:S01]  /*8260*/  BSSY B0, `(.L_x_38) ;  /* 0x000008c000007945 */ /* 0x000fe20003800000 */
[----:B------:R-:W-:Y:S01]  /*8270*/  IMAD.IADD R4, R0, 0x1, -R13 ;  /* 0x0000000100047824 */ /* 0x000fe200078e0a0d */
[----:B------:R-:W-:Y:S01]  /*8280*/  LOP3.LUT R11, R11, 0xffffff8, RZ, 0xc0, !PT ;  /* 0x0ffffff80b0b7812 */ /* 0x000fe200078ec0ff */
[----:B------:R-:W-:Y:S01]  /*8290*/  USHF.R.S32.HI UR13, URZ, 0x1f, UR16 ;  /* 0x0000001f3f0d7899 */ /* 0x000fe20008011410 */
[----:B------:R-:W-:Y:S01]  /*82a0*/  ISETP.NE.AND P1, PT, R9, 0x1, PT ;  /* 0x000000010900780c */ /* 0x000fe20003f25270 */
[----:B------:R-:W-:Y:S01]  /*82b0*/  ULDC.64 UR4, c[0x0][0x3a0] ;  /* 0x0000e80000047ab9 */ /* 0x000fe20000000a00 */
[----:B------:R-:W-:Y:S01]  /*82c0*/  SHF.R.S32.HI R13, RZ, 0x1f, R4 ;  /* 0x0000001fff0d7819 */ /* 0x000fe20000011404 */
[----:B------:R-:W-:Y:S01]  /*82d0*/  IMAD.IADD R11, R2, 0x1, -R11 ;  /* 0x00000001020b7824 */ /* 0x000fe200078e0a0b */
[----:B------:R-:W-:Y:S01]  /*82e0*/  LEA.HI R9, R7, R7, RZ, 0x1 ;  /* 0x0000000707097211 */ /* 0x000fe200078f08ff */
[----:B------:R-:W-:Y:S01]  /*82f0*/  UIMAD UR12, UR8, UR6, URZ ;  /* 0x00000006080c72a4 */ /* 0x000fe2000f8e023f */
[----:B------:R-:W-:Y:S01]  /*8300*/  LEA.HI R2, R13, R4, RZ, 0x2 ;  /* 0x000000040d027211 */ /* 0x000fe200078f10ff */
[----:B------:R-:W-:Y:S01]  /*8310*/  UMOV UR10, UR18 ;  /* 0x00000012000a7c82 */ /* 0x000fe20008000000 */
[----:B------:R-:W-:Y:S01]  /*8320*/  LOP3.LUT R10, R9, 0x1ffffffe, RZ, 0xc0, !PT ;  /* 0x1ffffffe090a7812 */ /* 0x000fe200078ec0ff */
[----:B------:R-:W-:Y:S01]  /*8330*/  UMOV UR11, UR19 ;  /* 0x00000013000b7c82 */ /* 0x000fe20008000000 */
[----:B------:R-:W-:Y:S01]  /*8340*/  SHF.R.S32.HI R2, RZ, 0x2, R2 ;  /* 0x00000002ff027819 */ /* 0x000fe20000011402 */
[----:B------:R-:W-:Y:S01]  /*8350*/  UIMAD UR17, UR19, UR4, URZ ;  /* 0x00000004131172a4 */ /* 0x000fe2000f8e023f */
[----:B------:R-:W-:Y:S01]  /*8360*/  LOP3.LUT P2, RZ, R4, 0x3, RZ, 0xc0, !PT ;  /* 0x0000000304ff7812 */ /* 0x000fe2000784c0ff */
[----:B------:R-:W-:Y:S01]  /*8370*/  IMAD.IADD R7, R7, 0x1, -R10 ;  /* 0x0000000107077824 */ /* 0x000fe200078e0a0a */
[----:B------:R-:W-:Y:S01]  /*8380*/  USEL UR13, UR13, URZ, !UP1 ;  /* 0x0000003f0d0d7287 */ /* 0x000fe2000c800000 */
[----:B------:R-:W-:Y:S01]  /*8390*/  IMAD R2, R11, 0x10, R2 ;  /* 0x000000100b027824 */ /* 0x000fe200078e0202 */
[CC--:B------:R-:W-:Y:S01]  /*83a0*/  LEA.HI R4, R3.reuse, R0.reuse, RZ, 0x3 ;  /* 0x0000000003047211 */ /* 0x0c0fe200078f18ff */
[----:B------:R-:W-:Y:S01]  /*83b0*/  UIMAD.WIDE.U32 UR10, UR9, UR6, UR10 ;  /* 0x00000006090a72a5 */ /* 0x000fe2000f8e000a */
[----:B------:R-:W-:Y:S01]  /*83c0*/  LEA.HI R3, R3, R0, RZ, 0x6 ;  /* 0x0000000003037211 */ /* 0x000fe200078f30ff */
[--C-:B------:R-:W-:Y:S01]  /*83d0*/  IMAD R10, R7, 0x8, R2.reuse ;  /* 0x00000008070a7824 */ /* 0x100fe200078e0202 */
[----:B------:R-:W-:Y:S01]  /*83e0*/  UIMAD UR12, UR9, UR7, UR12 ;  /* 0x00000007090c72a4 */ /* 0x000fe2000f8e020c */
[----:B-1----:R-:W-:Y:S01]  /*83f0*/  IMAD R19, R55, 0x80, R2 ;  /* 0x0000008037137824 */ /* 0x002fe200078e0202 */
[----:B------:R-:W-:Y:S01]  /*8400*/  UIMAD.WIDE.U32 UR20, UR18, UR4, URZ ;  /* 0x00000004121472a5 */ /* 0x000fe2000f8e003f */
[----:B-----5:R-:W-:Y:S01]  /*8410*/  IMAD R2, R5, c[0x0][0x4e8], RZ ;  /* 0x00013a0005027a24 */ /* 0x020fe200078e02ff */
[----:B------:R-:W-:Y:S01]  /*8420*/  LEA R9, R55, R10, 0x7 ;  /* 0x0000000a37097211 */ /* 0x000fe200078e38ff */
[----:B------:R-:W-:Y:S01]  /*8430*/  ULDC.64 UR6, c[0x0][0x498] ;  /* 0x0001260000067ab9 */ /* 0x000fe20000000a00 */
[----:B------:R-:W-:Y:S01]  /*8440*/  IADD3 R5, R19, 0x8, RZ ;  /* 0x0000000813057810 */ /* 0x000fe20007ffe0ff */
[----:B------:R-:W-:-:S02]  /*8450*/  UIMAD UR17, UR18, UR5, UR17 ;  /* 0x00000005121172a4 */ /* 0x000fc4000f8e0211 */
[----:B------:R-:W-:Y:S01]  /*8460*/  @P1 IMAD.HI.U32 R7, R9, c[0x0][0x4ec], RZ ;  /* 0x00013b0009071a27 */ /* 0x000fe200078e00ff */
[----:B------:R-:W-:Y:S02]  /*8470*/  USEL UR16, UR16, URZ, !UP1 ;  /* 0x0000003f10107287 */ /* 0x000fe4000c800000 */
[----:B------:R-:W-:Y:S01]  /*8480*/  UIMAD UR18, UR13, UR6, URZ ;  /* 0x000000060d1272a4 */ /* 0x000fe2000f8e023f */
[----:B------:R-:W-:Y:S01]  /*8490*/  IMAD.MOV.U32 R14, RZ, RZ, R9 ;  /* 0x000000ffff0e7224 */ /* 0x000fe200078e0009 */
[----:B------:R-:W-:Y:S01]  /*84a0*/  @P1 SHF.R.U32.HI R14, RZ, c[0x0][0x4f0], R7 ;  /* 0x00013c00ff0e1a19 */ /* 0x000fe20000011607 */
[----:B------:R-:W-:Y:S01]  /*84b0*/  UIADD3 UR11, UR11, UR12, URZ ;  /* 0x0000000c0b0b7290 */ /* 0x000fe2000fffe03f */
[----:B------:R-:W-:Y:S01]  /*84c0*/  LOP3.LUT R7, R4, 0xfffffff8, RZ, 0xc0, !PT ;  /* 0xfffffff804077812 */ /* 0x000fe200078ec0ff */
[----:B------:R-:W-:Y:S01]  /*84d0*/  UIMAD UR7, UR16, UR7, UR18 ;  /* 0x00000007100772a4 */ /* 0x000fe2000f8e0212 */
[----:B------:R-:W-:Y:S01]  /*84e0*/  SHF.R.S32.HI R4, RZ, 0x3, R4 ;  /* 0x00000003ff047819 */ /* 0x000fe20000011404 */
[--C-:B------:R-:W-:Y:S01]  /*84f0*/  IMAD.MOV R10, RZ, RZ, -R14.reuse ;  /* 0x000000ffff0a7224 */ /* 0x100fe200078e0a0e */
[----:B------:R-:W-:Y:S01]  /*8500*/  UIMAD.WIDE.U32 UR10, UR16, UR6, UR10 ;  /* 0x00000006100a72a5 */ /* 0x000fe2000f8e000a */
[----:B------:R-:W-:Y:S01]  /*8510*/  IMAD.IADD R7, R0, 0x1, -R7 ;  /* 0x0000000100077824 */ /* 0x000fe200078e0a07 */
[----:B------:R-:W-:Y:S01]  /*8520*/  ULDC.64 UR4, c[0x0][0x3e8] ;  /* 0x0000fa0000047ab9 */ /* 0x000fe20000000a00 */
[----:B------:R-:W-:Y:S01]  /*8530*/  IMAD R0, R10, c[0x0][0x4e8], R9 ;  /* 0x00013a000a007a24 */ /* 0x000fe200078e0209 */
[----:B------:R-:W-:Y:S01]  /*8540*/  SHF.R.S32.HI R10, RZ, 0x1f, R14 ;  /* 0x0000001fff0a7819 */ /* 0x000fe2000001140e */
[----:B------:R-:W-:Y:S01]  /*8550*/  IMAD.U32 R9, RZ, RZ, UR7 ;  /* 0x00000007ff097e24 */ /* 0x000fe2000f8e00ff */
[----:B------:R-:W-:Y:S01]  /*8560*/  IADD3 R14, P0, R14, UR10, RZ ;  /* 0x0000000a0e0e7c10 */ /* 0x000fe2000ff1e0ff */
[----:B------:R-:W-:Y:S01]  /*8570*/  IMAD.SHL.U32 R17, R4, 0x40, RZ ;  /* 0x0000004004117824 */ /* 0x000fe200078e00ff */
[----:B------:R-:W-:Y:S01]  /*8580*/  SHF.R.S32.HI R13, RZ, 0x1f, R0 ;  /* 0x0000001fff0d7819 */ /* 0x000fe20000011400 */
[----:B------:R-:W-:Y:S01]  /*8590*/  UIMAD UR8, UR8, UR4, URZ ;  /* 0x00000004080872a4 */ /* 0x000fe2000f8e023f */
[----:B------:R-:W-:Y:S01]  /*85a0*/  IADD3.X R15, R10, UR11, R9, P0, !PT ;  /* 0x0000000b0a0f7c10 */ /* 0x000fe200087fe409 */
[----:B------:R-:W-:Y:S01]  /*85b0*/  UIADD3 UR21, UR21, UR17, URZ ;  /* 0x0000001115157290 */ /* 0x000fe2000fffe03f */
[----:B------:R-:W-:Y:S01]  /*85c0*/  LEA R12, R7, R4, 0x5 ;  /* 0x00000004070c7211 */ /* 0x000fe200078e28ff */
[----:B------:R-:W-:Y:S01]  /*85d0*/  IMAD R13, R13, c[0x0][0x488], RZ ;  /* 0x000122000d0d7a24 */ /* 0x000fe200078e02ff */
[----:B------:R-:W-:Y:S01]  /*85e0*/  LOP3.LUT R17, R17, 0x1c0, RZ, 0xc0, !PT ;  /* 0x000001c011117812 */ /* 0x000fe200078ec0ff */
[----:B------:R-:W-:Y:S01]  /*85f0*/  IMAD.WIDE.U32 R14, R0, c[0x0][0x488], R14 ;  /* 0x00012200000e7a25 */ /* 0x000fe200078e000e */
[----:B------:R-:W-:-:S02]  /*8600*/  UIMAD UR5, UR9, UR5, UR8 ;  /* 0x00000005090572a4 */ /* 0x000fc4000f8e0208 */
[----:B------:R-:W-:Y:S01]  /*8610*/  UIMAD.WIDE.U32 UR20, UR9, UR4, UR20 ;  /* 0x00000004091472a5 */ /* 0x000fe2000f8e0014 */
[----:B------:R-:W-:Y:S01]  /*8620*/  IMAD R13, R0, c[0x0][0x48c], R13 ;  /* 0x00012300000d7a24 */ /* 0x000fe200078e020d */
[C---:B------:R-:W-:Y:S01]  /*8630*/  LEA R18, P0, R14.reuse, c[0x0][0x450], 0x2 ;  /* 0x000114000e127a11 */ /* 0x040fe200078010ff */
[----:B------:R-:W-:Y:S01]  /*8640*/  IMAD.SHL.U32 R0, R7, 0x8, RZ ;  /* 0x0000000807007824 */ /* 0x000fe200078e00ff */
[----:B------:R-:W-:Y:S01]  /*8650*/  ULDC.64 UR6, c[0x0][0x3f0] ;  /* 0x0000fc0000067ab9 */ /* 0x000fe20000000a00 */
[----:B------:R-:W-:Y:S01]  /*8660*/  IMAD.IADD R13, R15, 0x1, R13 ;  /* 0x000000010f0d7824 */ /* 0x000fe200078e020d */
[----:B------:R-:W-:Y:S01]  /*8670*/  UIMAD UR13, UR13, UR6, URZ ;  /* 0x000000060d0d72a4 */ /* 0x000fe2000f8e023f */
[----:B------:R-:W-:Y:S01]  /*8680*/  IMAD R12, R55, 0x80, R12 ;  /* 0x00000080370c7824 */ /* 0x000fe200078e020c */
[----:B------:R-:W-:Y:S01]  /*8690*/  LOP3.LUT R10, R17, 0x38, R0, 0xf8, !PT ;  /* 0x00000038110a7812 */ /* 0x000fe200078ef800 */
[----:B------:R-:W-:Y:S01]  /*86a0*/  UIADD3 UR21, UR21, UR5, URZ ;  /* 0x0000000515157290 */ /* 0x000fe2000fffe03f */
[----:B------:R-:W-:Y:S01]  /*86b0*/  LEA.HI.X R13, R14, c[0x0][0x454], R13, 0x2, P0 ;  /* 0x000115000e0d7a11 */ /* 0x000fe200000f140d */
[----:B------:R-:W-:Y:S01]  /*86c0*/  @P1 IMAD.HI.U32 R11, R12, c[0x0][0x4ec], RZ ;  /* 0x00013b000c0b1a27 */ /* 0x000fe200078e00ff */
[----:B------:R-:W-:Y:S01]  /*86d0*/  SHF.R.U32.HI R7, RZ, 0x3, R17 ;  /* 0x00000003ff077819 */ /* 0x000fe20000011611 */
[----:B------:R-:W-:Y:S01]  /*86e0*/  UIMAD UR7, UR16, UR7, UR13 ;  /* 0x00000007100772a4 */ /* 0x000fe2000f8e020d */
[----:B------:R-:W-:Y:S01]  /*86f0*/  SHFL.IDX PT, R48, R18, RZ, 0x1c1f ;  /* 0x001c1fff12307589 */ /* 0x000fe200000e0000 */
[--C-:B------:R-:W-:Y:S01]  /*8700*/  IMAD.MOV.U32 R9, RZ, RZ, R12.reuse ;  /* 0x000000ffff097224 */ /* 0x100fe200078e000c */
[----:B------:R-:W-:Y:S01]  /*8710*/  UIMAD.WIDE.U32 UR16, UR16, UR6, UR20 ;  /* 0x00000006101072a5 */ /* 0x000fe2000f8e0014 */
[----:B------:R-:W-:Y:S01]  /*8720*/  @P1 SHF.R.U32.HI R9, RZ, c[0x0][0x4f0], R11 ;  /* 0x00013c00ff091a19 */ /* 0x000fe2000001160b */
[----:B------:R-:W1:Y:S01]  /*8730*/  SHFL.IDX PT, R49, R13, RZ, 0x1c1f ;  /* 0x001c1fff0d317589 */ /* 0x000e6200000e0000 */
[----:B------:R-:W-:Y:S01]  /*8740*/  LOP3.LUT R7, R10, R7, RZ, 0x3c, !PT ;  /* 0x000000070a077212 */ /* 0x000fe200078e3cff */
[----:B------:R-:W-:Y:S01]  /*8750*/  UIADD3 UR7, UR17, UR7, URZ ;  /* 0x0000000711077290 */ /* 0x000fe2000fffe03f */
[--C-:B------:R-:W-:Y:S01]  /*8760*/  SHF.R.S32.HI R14, RZ, 0x1f, R9.reuse ;  /* 0x0000001fff0e7819 */ /* 0x100fe20000011409 */
[----:B------:R-:W-:Y:S01]  /*8770*/  SHFL.IDX PT, R10, R18, 0x1, 0x1c1f ;  /* 0x003c1f00120a7f89 */ /* 0x000fe200000e0000 */
[----:B------:R-:W-:Y:S01]  /*8780*/  IMAD.MOV R15, RZ, RZ, -R9 ;  /* 0x000000ffff0f7224 */ /* 0x000fe200078e0a09 */
[----:B------:R-:W-:Y:S01]  /*8790*/  MOV R16, UR16 ;  /* 0x0000001000107c02 */ /* 0x000fe20008000f00 */
[----:B------:R-:W-:Y:S01]  /*87a0*/  IMAD.U32 R17, RZ, RZ, UR17 ;  /* 0x00000011ff117e24 */ /* 0x000fe2000f8e00ff */
[----:B------:R-:W2:Y:S01]  /*87b0*/  SHFL.IDX PT, R11, R13, 0x1, 0x1c1f ;  /* 0x003c1f000d0b7f89 */ /* 0x000ea200000e0000 */
[----:B------:R-:W-:Y:S01]  /*87c0*/  IMAD.U32 R17, RZ, RZ, UR7 ;  /* 0x00000007ff117e24 */ /* 0x000fe2000f8e00ff */
[-C--:B------:R-:W-:Y:S01]  /*87d0*/  ISETP.GE.OR P1, PT, R19, R2.reuse, P2 ;  /* 0x000000021300720c */ /* 0x080fe20001726670 */
[----:B------:R-:W-:Y:S01]  /*87e0*/  IMAD R15, R15, c[0x0][0x4e8], R12 ;  /* 0x00013a000f0f7a24 */ /* 0x000fe200078e020c */
[----:B------:R-:W-:Y:S01]  /*87f0*/  ISETP.GE.OR P0, PT, R5, R2, P2 ;  /* 0x000000020500720c */ /* 0x000fe20001706670 */
[----:B------:R-:W-:-:S02]  /*8800*/  IMAD R14, R14, c[0x0][0x3e0], RZ ;  /* 0x0000f8000e0e7a24 */ /* 0x000fc400078e02ff */
[----:B------:R-:W-:Y:S02]  /*8810*/  IMAD.SHL.U32 R12, R3, 0x8, RZ ;  /* 0x00000008030c7824 */ /* 0x000fe400078e00ff */
[C---:B------:R-:W-:Y:S02]  /*8820*/  IMAD R14, R9.reuse, c[0x0][0x3e4], R14 ;  /* 0x0000f900090e7a24 */ /* 0x040fe400078e020e */
[----:B------:R-:W-:Y:S01]  /*8830*/  IMAD.WIDE.U32 R16, R9, c[0x0][0x3e0], R16 ;  /* 0x0000f80009107a25 */ /* 0x000fe200078e0010 */
[----:B------:R-:W-:Y:S02]  /*8840*/  SHF.R.S32.HI R9, RZ, 0x1f, R15 ;  /* 0x0000001fff097819 */ /* 0x000fe4000001140f */
[----:B------:R-:W-:Y:S01]  /*8850*/  LOP3.LUT R7, R7, 0x7ffffe00, R12, 0xf8, !PT ;  /* 0x7ffffe0007077812 */ /* 0x000fe200078ef80c */
[----:B------:R-:W-:Y:S01]  /*8860*/  IMAD R55, R55, 0x80, R4 ;  /* 0x0000008037377824 */ /* 0x000fe200078e0204 */
[----:B------:R-:W-:Y:S01]  /*8870*/  IADD3 R17, R17, R14, RZ ;  /* 0x0000000e11117210 */ /* 0x000fe20007ffe0ff */
[----:B------:R-:W-:Y:S01]  /*8880*/  IMAD R14, R9, c[0x0][0x3d8], RZ ;  /* 0x0000f600090e7a24 */ /* 0x000fe200078e02ff */
[----:B-1----:R1:W-:Y:S01]  /*8890*/  @!P1 ST.E [R48.64], R6 ;  /* 0x0000000630009985 */ /* 0x0023e2000c10190e */
[----:B------:R-:W-:-:S02]  /*88a0*/  IMAD.SHL.U32 R58, R7, 0x2, RZ ;  /* 0x00000002073a7824 */ /* 0x000fc400078e00ff */
[C---:B------:R-:W-:Y:S02]  /*88b0*/  IMAD R3, R15.reuse, c[0x0][0x3dc], R14 ;  /* 0x0000f7000f037a24 */ /* 0x040fe400078e020e */
[----:B------:R-:W-:Y:S01]  /*88c0*/  IMAD.WIDE.U32 R56, R15, c[0x0][0x3d8], R16 ;  /* 0x0000f6000f387a25 */ /* 0x000fe200078e0010 */
[----:B--2---:R1:W-:Y:S03]  /*88d0*/  @!P0 ST.E [R10.64], R8 ;  /* 0x000000080a008985 */ /* 0x0043e6000c10190e */
[----:B------:R-:W-:Y:S01]  /*88e0*/  IMAD.IADD R3, R57, 0x1, R3 ;  /* 0x0000000139037824 */ /* 0x000fe200078e0203 */
[----:B------:R1:W2:Y:S01]  /*88f0*/  LDS.128 R44, [R58+0x1080] ;  /* 0x001080003a2c7984 */ /* 0x0002a20000000c00 */
[----:B------:R-:W-:-:S03]  /*8900*/  LEA R57, P0, R56, c[0x0][0x380], 0x1 ;  /* 0x0000e00038397a11 */ /* 0x000fc600078008ff */
[----:B------:R1:W3:Y:S01]  /*8910*/  LDS.128 R40, [R58+0x2080] ;  /* 0x002080003a287984 */ /* 0x0002e20000000c00 */
[----:B------:R-:W-:Y:S02]  /*8920*/  LEA.HI.X R56, R56, c[0x0][0x384], R3, 0x1, P0 ;  /* 0x0000e10038387a11 */ /* 0x000fe400000f0c03 */
[----:B------:R-:W-:Y:S01]  /*8930*/  ISETP.GE.AND P0, PT, R55, R2, PT ;  /* 0x000000023700720c */ /* 0x000fe20003f06270 */
[----:B------:R1:W4:Y:S04]  /*8940*/  LDS.128 R36, [R58+0x3080] ;  /* 0x003080003a247984 */ /* 0x0003280000000c00 */
[----:B------:R1:W1:Y:S04]  /*8950*/  LDS.128 R32, [R58+0x5080] ;  /* 0x005080003a207984 */ /* 0x0002680000000c00 */
[----:B------:R1:W1:Y:S04]  /*8960*/  LDS.128 R28, [R58+0x6080] ;  /* 0x006080003a1c7984 */ /* 0x0002680000000c00 */
[----:B------:R1:W1:Y:S04]  /*8970*/  LDS.128 R24, [R58+0x7080] ;  /* 0x007080003a187984 */ /* 0x0002680000000c00 */
[----:B------:R1:W1:Y:S04]  /*8980*/  LDS.128 R20, [R58+0x9080] ;  /* 0x009080003a147984 */ /* 0x0002680000000c00 */
[----:B------:R1:W1:Y:S04]  /*8990*/  LDS.128 R16, [R58+0xa080] ;  /* 0x00a080003a107984 */ /* 0x0002680000000c00 */
[----:B------:R1:W1:Y:S04]  /*89a0*/  LDS.128 R12, [R58+0xb080] ;  /* 0x00b080003a0c7984 */ /* 0x0002680000000c00 */
[----:B------:R1:W1:Y:S04]  /*89b0*/  SHFL.IDX PT, R60, R57, RZ, 0x181f ;  /* 0x00181fff393c7589 */ /* 0x00026800000e0000 */
[----:B------:R1:W1:Y:S01]  /*89c0*/  SHFL.IDX PT, R61, R56, RZ, 0x181f ;  /* 0x00181fff383d7589 */ /* 0x00026200000e0000 */
[----:B------:R-:W-:Y:S05]  /*89d0*/  @P0 BRA `(.L_x_39) ;  /* 0x0000014000000947 */ /* 0x000fea0003800000 */
[----:B-12---:R-:W1:Y:S01]  /*89e0*/  LDS.128 R48, [R58+0x80] ;  /* 0x000080003a307984 */ /* 0x006e620000000c00 */
[----:B------:R-:W-:-:S02]  /*89f0*/  IADD3 R54, R0, 0x40, RZ ;  /* 0x0000004000367810 */ /* 0x000fc40007ffe0ff */
[----:B------:R-:W-:Y:S01]  /*8a00*/  IADD3 R52, R0, 0x80, RZ ;  /* 0x0000008000347810 */ /* 0x000fe20007ffe0ff */
[----:B------:R-:W2:Y:S01]  /*8a10*/  LDS.128 R8, [R58+0x4080] ;  /* 0x004080003a087984 */ /* 0x000ea20000000c00 */
[----:B------:R-:W-:Y:S02]  /*8a20*/  ISETP.GE.AND P1, PT, R54, c[0x0][0x3c8], PT ;  /* 0x0000f20036007a0c */ /* 0x000fe40003f26270 */
[----:B------:R-:W-:Y:S01]  /*8a30*/  ISETP.GE.AND P0, PT, R52, c[0x0][0x3c8], PT ;  /* 0x0000f20034007a0c */ /* 0x000fe20003f06270 */
[----:B------:R5:W4:Y:S01]  /*8a40*/  LDS.128 R4, [R58+0x8080] ;  /* 0x008080003a047984 */ /* 0x000b220000000c00 */
[----:B------:R-:W-:-:S09]  /*8a50*/  ISETP.GE.AND P2, PT, R0, c[0x0][0x3c8], PT ;  /* 0x0000f20000007a0c */ /* 0x000fd20003f46270 */
[----:B------:R-:W-:Y:S02]  /*8a60*/  @!P1 SHF.R.S32.HI R53, RZ, 0x1f, R54 ;  /* 0x0000001fff359819 */ /* 0x000fe40000011436 */
[----:B------:R-:W-:Y:S02]  /*8a70*/  @!P0 SHF.R.S32.HI R3, RZ, 0x1f, R52 ;  /* 0x0000001fff038819 */ /* 0x000fe40000011434 */
[----:B------:R-:W-:Y:S02]  /*8a80*/  @!P1 LEA.HI R53, R53, R54, RZ, 0x3 ;  /* 0x0000003635359211 */ /* 0x000fe400078f18ff */
[----:B------:R-:W-:Y:S02]  /*8a90*/  @!P0 LEA.HI R3, R3, R52, RZ, 0x3 ;  /* 0x0000003403038211 */ /* 0x000fe400078f18ff */
[----:B------:R-:W-:Y:S02]  /*8aa0*/  @!P1 LOP3.LUT R53, R53, 0xfffffff8, RZ, 0xc0, !PT ;  /* 0xfffffff835359812 */ /* 0x000fe400078ec0ff */
[----:B------:R-:W-:Y:S01]  /*8ab0*/  @!P0 LOP3.LUT R3, R3, 0xfffffff8, RZ, 0xc0, !PT ;  /* 0xfffffff803038812 */ /* 0x000fe200078ec0ff */
[----:B-----5:R-:W-:-:S04]  /*8ac0*/  @!P2 IMAD.WIDE R58, R0, 0x2, R60 ;  /* 0x00000002003aa825 */ /* 0x020fc800078e023c */
[----:B------:R-:W-:-:S04]  /*8ad0*/  @!P1 IMAD.WIDE R52, R53, 0x2, R60 ;  /* 0x0000000235349825 */ /* 0x000fc800078e023c */
[----:B------:R-:W-:Y:S01]  /*8ae0*/  @!P0 IMAD.WIDE R60, R3, 0x2, R60 ;  /* 0x00000002033c8825 */ /* 0x000fe200078e023c */
[----:B-1----:R1:W-:Y:S04]  /*8af0*/  @!P2 ST.E.128 [R58.64], R48 ;  /* 0x000000303a00a985 */ /* 0x0023e8000c101d0e */
[----:B--2---:R1:W-:Y:S04]  /*8b00*/  @!P1 ST.E.128 [R52.64], R8 ;  /* 0x0000000834009985 */ /* 0x0043e8000c101d0e */
[----:B----4-:R1:W-:Y:S02]  /*8b10*/  @!P0 ST.E.128 [R60.64], R4 ;  /* 0x000000043c008985 */ /* 0x0103e4000c101d0e */
.L_x_39:
[----:B--2---:R-:W-:Y:S05]  /*8b20*/  BSYNC B0 ;  /* 0x0000000000007941 */ /* 0x004fea0003800000 */
.L_x_38:
[----:B------:R-:W-:Y:S01]  /*8b30*/  IADD3 R3, R55, 0x20, RZ ;  /* 0x0000002037037810 */ /* 0x000fe20007ffe0ff */
[----:B-1----:R1:W2:Y:S01]  /*8b40*/  SHFL.IDX PT, R9, R56, 0x1, 0x181f ;  /* 0x00381f0038097f89 */ /* 0x0022a200000e0000 */
[----:B------:R-:W-:Y:S02]  /*8b50*/  BSSY B0, `(.L_x_40) ;  /* 0x0000015000007945 */ /* 0x000fe40003800000 */
[----:B------:R-:W-:Y:S01]  /*8b60*/  ISETP.GE.AND P0, PT, R3, R2, PT ;  /* 0x000000020300720c */ /* 0x000fe20003f06270 */
[----:B------:R1:W4:-:S12]  /*8b70*/  SHFL.IDX PT, R8, R57, 0x1, 0x181f ;  /* 0x00381f0039087f89 */ /* 0x00031800000e0000 */
[----:B------:R-:W-:Y:S05]  /*8b80*/  @P0 BRA `(.L_x_41) ;  /* 0x0000011000000947 */ /* 0x000fea0003800000 */
[C---:B------:R-:W-:Y:S02]  /*8b90*/  IADD3 R6, R0.reuse, 0x40, RZ ;  /* 0x0000004000067810 */ /* 0x040fe40007ffe0ff */
[----:B------:R-:W-:Y:S02]  /*8ba0*/  IADD3 R4, R0, 0x80, RZ ;  /* 0x0000008000047810 */ /* 0x000fe40007ffe0ff */
[----:B------:R-:W-:Y:S02]  /*8bb0*/  ISETP.GE.AND P1, PT, R6, c[0x0][0x3c8], PT ;  /* 0x0000f20006007a0c */ /* 0x000fe40003f26270 */
[----:B------:R-:W-:Y:S02]  /*8bc0*/  ISETP.GE.AND P0, PT, R4, c[0x0][0x3c8], PT ;  /* 0x0000f20004007a0c */ /* 0x000fe40003f06270 */
[----:B------:R-:W-:-:S09]  /*8bd0*/  ISETP.GE.AND P2, PT, R0, c[0x0][0x3c8], PT ;  /* 0x0000f20000007a0c */ /* 0x000fd20003f46270 */
[----:B------:R-:W-:Y:S02]  /*8be0*/  @!P1 SHF.R.S32.HI R5, RZ, 0x1f, R6 ;  /* 0x0000001fff059819 */ /* 0x000fe40000011406 */
[----:B------:R-:W-:Y:S02]  /*8bf0*/  @!P0 SHF.R.S32.HI R3, RZ, 0x1f, R4 ;  /* 0x0000001fff038819 */ /* 0x000fe40000011404 */
[----:B------:R-:W-:Y:S01]  /*8c00*/  @!P1 LEA.HI R5, R5, R6, RZ, 0x3 ;  /* 0x0000000605059211 */ /* 0x000fe200078f18ff */
[--C-:B--2-4-:R-:W-:Y:S01]  /*8c10*/  @!P2 IMAD.WIDE R6, R0, 0x2, R8.reuse ;  /* 0x000000020006a825 */ /* 0x114fe200078e0208 */
[----:B------:R-:W-:Y:S02]  /*8c20*/  @!P0 LEA.HI R3, R3, R4, RZ, 0x3 ;  /* 0x0000000403038211 */ /* 0x000fe400078f18ff */
[----:B------:R-:W-:Y:S02]  /*8c30*/  @!P1 LOP3.LUT R5, R5, 0xfffffff8, RZ, 0xc0, !PT ;  /* 0xfffffff805059812 */ /* 0x000fe400078ec0ff */
[----:B------:R-:W-:Y:S01]  /*8c40*/  @!P0 LOP3.LUT R3, R3, 0xfffffff8, RZ, 0xc0, !PT ;  /* 0xfffffff803038812 */ /* 0x000fe200078ec0ff */
[----:B------:R2:W-:Y:S02]  /*8c50*/  @!P2 ST.E.128 [R6.64], R44 ;  /* 0x0000002c0600a985 */ /* 0x0005e4000c101d0e */
[----:B------:R-:W-:-:S04]  /*8c60*/  @!P1 IMAD.WIDE R4, R5, 0x2, R8 ;  /* 0x0000000205049825 */ /* 0x000fc800078e0208 */
[----:B------:R-:W-:Y:S01]  /*8c70*/  @!P0 IMAD.WIDE R8, R3, 0x2, R8 ;  /* 0x0000000203088825 */ /* 0x000fe200078e0208 */
[----:B------:R2:W-:Y:S04]  /*8c80*/  @!P1 ST.E.128 [R4.64], R32 ;  /* 0x0000002004009985 */ /* 0x0005e8000c101d0e */
[----:B------:R2:W-:Y:S02]  /*8c90*/  @!P0 ST.E.128 [R8.64], R20 ;  /* 0x0000001408008985 */ /* 0x0005e4000c101d0e */
.L_x_41:
[----:B------:R-:W-:Y:S05]  /*8ca0*/  BSYNC B0 ;  /* 0x0000000000007941 */ /* 0x000fea0003800000 */
.L_x_40:
[----:B------:R-:W-:Y:S01]  /*8cb0*/  IADD3 R3, R55, 0x40, RZ ;  /* 0x0000004037037810 */ /* 0x000fe20007ffe0ff */
[----:B--2---:R2:W1:Y:S01]  /*8cc0*/  SHFL.IDX PT, R9, R56, 0x2, 0x181f ;  /* 0x00581f0038097f89 */ /* 0x00446200000e0000 */
[----:B------:R-:W-:Y:S02]  /*8cd0*/  BSSY B0, `(.L_x_42) ;  /* 0x0000015000007945 */ /* 0x000fe40003800000 */
[----:B------:R-:W-:Y:S01]  /*8ce0*/  ISETP.GE.AND P0, PT, R3, R2, PT ;  /* 0x000000020300720c */ /* 0x000fe20003f06270 */
[----:B----4-:R2:W4:-:S12]  /*8cf0*/  SHFL.IDX PT, R8, R57, 0x2, 0x181f ;  /* 0x00581f0039087f89 */ /* 0x01051800000e0000 */
        /* <DEDUP_REMOVED lines=9> */
[--C-:B-1--4-:R-:W-:Y:S01]  /*8d90*/  @!P2 IMAD.WIDE R6, R0, 0x2, R8.reuse ;  /* 0x000000020006a825 */ /* 0x112fe200078e0208 */
[----:B------:R-:W-:Y:S02]  /*8da0*/  @!P0 LEA.HI R3, R3, R4, RZ, 0x3 ;  /* 0x0000000403038211 */ /* 0x000fe400078f18ff */
[----:B------:R-:W-:Y:S02]  /*8db0*/  @!P1 LOP3.LUT R5, R5, 0xfffffff8, RZ, 0xc0, !PT ;  /* 0xfffffff805059812 */ /* 0x000fe400078ec0ff */
[----:B------:R-:W-:Y:S01]  /*8dc0*/  @!P0 LOP3.LUT R3, R3, 0xfffffff8, RZ, 0xc0, !PT ;  /* 0xfffffff803038812 */ /* 0x000fe200078ec0ff */
[----:B---3--:R1:W-:Y:S02]  /*8dd0*/  @!P2 ST.E.128 [R6.64], R40 ;  /* 0x000000280600a985 */ /* 0x0083e4000c101d0e */
[----:B------:R-:W-:-:S04]  /*8de0*/  @!P1 IMAD.WIDE R4, R5, 0x2, R8 ;  /* 0x0000000205049825 */ /* 0x000fc800078e0208 */
[----:B------:R-:W-:Y:S01]  /*8df0*/  @!P0 IMAD.WIDE R8, R3, 0x2, R8 ;  /* 0x0000000203088825 */ /* 0x000fe200078e0208 */
[----:B------:R1:W-:Y:S04]  /*8e00*/  @!P1 ST.E.128 [R4.64], R28 ;  /* 0x0000001c04009985 */ /* 0x0003e8000c101d0e */
[----:B------:R1:W-:Y:S02]  /*8e10*/  @!P0 ST.E.128 [R8.64], R16 ;  /* 0x0000001008008985 */ /* 0x0003e4000c101d0e */
.L_x_43:
[----:B------:R-:W-:Y:S05]  /*8e20*/  BSYNC B0 ;  /* 0x0000000000007941 */ /* 0x000fea0003800000 */
.L_x_42:
[----:B------:R-:W-:Y:S01]  /*8e30*/  IADD3 R55, R55, 0x60, RZ ;  /* 0x0000006037377810 */ /* 0x000fe20007ffe0ff */
[----:B-1----:R1:W2:Y:S03]  /*8e40*/  SHFL.IDX PT, R5, R56, 0x3, 0x181f ;  /* 0x00781f0038057f89 */ /* 0x0022a600000e0000 */
[----:B------:R-:W-:Y:S01]  /*8e50*/  ISETP.GE.AND P0, PT, R55, R2, PT ;  /* 0x000000023700720c */ /* 0x000fe20003f06270 */
[----:B------:R1:W4:-:S12]  /*8e60*/  SHFL.IDX PT, R4, R57, 0x3, 0x181f ;  /* 0x00781f0039047f89 */ /* 0x00031800000e0000 */
[----:B------:R-:W-:Y:S05]  /*8e70*/  @P0 EXIT ;  /* 0x000000000000094d */ /* 0x000fea0003800000 */
[C---:B------:R-:W-:Y:S02]  /*8e80*/  IADD3 R3, R0.reuse, 0x40, RZ ;  /* 0x0000004000037810 */ /* 0x040fe40007ffe0ff */
[C---:B------:R-:W-:Y:S02]  /*8e90*/  ISETP.GE.AND P1, PT, R0.reuse, c[0x0][0x3c8], PT ;  /* 0x0000f20000007a0c */ /* 0x040fe40003f26270 */
[----:B------:R-:W-:Y:S02]  /*8ea0*/  ISETP.GE.AND P0, PT, R3, c[0x0][0x3c8], PT ;  /* 0x0000f20003007a0c */ /* 0x000fe40003f06270 */
[----:B------:R-:W-:-:S09]  /*8eb0*/  IADD3 R9, R0, 0x80, RZ ;  /* 0x0000008000097810 */ /* 0x000fd20007ffe0ff */
[----:B--2-4-:R-:W-:Y:S02]  /*8ec0*/  @!P1 IMAD.WIDE R6, R0, 0x2, R4 ;  /* 0x0000000200069825 */ /* 0x014fe400078e0204 */
[----:B------:R-:W-:-:S03]  /*8ed0*/  @!P0 SHF.R.S32.HI R2, RZ, 0x1f, R3 ;  /* 0x0000001fff028819 */ /* 0x000fc60000011403 */
[----:B------:R2:W-:Y:S01]  /*8ee0*/  @!P1 ST.E.128 [R6.64], R36 ;  /* 0x0000002406009985 */ /* 0x0005e2000c101d0e */
[----:B------:R-:W-:-:S04]  /*8ef0*/  @!P0 LEA.HI R2, R2, R3, RZ, 0x3 ;  /* 0x0000000302028211 */ /* 0x000fc800078f18ff */
[----:B------:R-:W-:-:S05]  /*8f00*/  @!P0 LOP3.LUT R2, R2, 0xfffffff8, RZ, 0xc0, !PT ;  /* 0xfffffff802028812 */ /* 0x000fca00078ec0ff */
[----:B------:R-:W-:-:S05]  /*8f10*/  @!P0 IMAD.WIDE R2, R2, 0x2, R4 ;  /* 0x0000000202028825 */ /* 0x000fca00078e0204 */
[----:B------:R2:W-:Y:S01]  /*8f20*/  @!P0 ST.E.128 [R2.64], R24 ;  /* 0x0000001802008985 */ /* 0x0005e2000c101d0e */
[----:B------:R-:W-:-:S13]  /*8f30*/  ISETP.GE.AND P0, PT, R9, c[0x0][0x3c8], PT ;  /* 0x0000f20009007a0c */ /* 0x000fda0003f06270 */
[----:B------:R-:W-:Y:S05]  /*8f40*/  @P0 EXIT ;  /* 0x000000000000094d */ /* 0x000fea0003800000 */
[----:B------:R-:W-:-:S04]  /*8f50*/  SHF.R.S32.HI R0, RZ, 0x1f, R9 ;  /* 0x0000001fff007819 */ /* 0x000fc80000011409 */
[----:B------:R-:W-:-:S04]  /*8f60*/  LEA.HI R0, R0, R9, RZ, 0x3 ;  /* 0x0000000900007211 */ /* 0x000fc800078f18ff */
[----:B--2---:R-:W-:-:S05]  /*8f70*/  LOP3.LUT R3, R0, 0xfffffff8, RZ, 0xc0, !PT ;  /* 0xfffffff800037812 */ /* 0x004fca00078ec0ff */
[----:B------:R-:W-:-:S05]  /*8f80*/  IMAD.WIDE R4, R3, 0x2, R4 ;  /* 0x0000000203047825 */ /* 0x000fca00078e0204 */
[----:B------:R-:W-:Y:S01]  /*8f90*/  ST.E.128 [R4.64], R12 ;  /* 0x0000000c04007985 */ /* 0x000fe2000c101d0e */
[----:B------:R-:W-:Y:S05]  /*8fa0*/  EXIT ;  /* 0x000000000000794d */ /* 0x000fea0003800000 */
.L_x_36:
[----:B------:R-:W-:Y:S02]  /*8fb0*/  ULDC.64 UR4, c[0x0][0x500] ;  /* 0x0001400000047ab9 */ /* 0x000fe40000000a00 */
[----:B------:R-:W-:Y:S02]  /*8fc0*/  UISETP.NE.U32.AND UP1, UPT, URZ, UR4, UPT ;  /* 0x000000043f00728c */ /* 0x000fe4000bf25070 */
[----:B------:R-:W-:Y:S02]  /*8fd0*/  UMOV UR6, 0x4 ;  /* 0x0000000400067882 */ /* 0x000fe40000000000 */
[----:B------:R-:W-:-:S03]  /*8fe0*/  UISETP.NE.AND.EX UP1, UPT, URZ, UR5, UPT, UP1 ;  /* 0x000000053f00728c */ /* 0x000fc6000bf25310 */
[----:B------:R-:W-:Y:S02]  /*8ff0*/  ULDC.64 UR4, c[0x0][0x500] ;  /* 0x0001400000047ab9 */ /* 0x000fe40000000a00 */
[----:B------:R-:W-:Y:S01]  /*9000*/  UIMAD.WIDE UR4, UR16, UR6, UR4 ;  /* 0x00000006100472a5 */ /* 0x000fe2000f8e0204 */
[----:B------:R-:W-:-:S05]  /*9010*/  PLOP3.LUT P0, PT, PT, PT, UP1, 0x80, 0x0 ;  /* 0x000000000000781c */ /* 0x000fca0003f0f018 */
[----:B------:R-:W-:Y:S01]  /*9020*/  IMAD.U32 R6, RZ, RZ, UR4 ;  /* 0x00000004ff067e24 */ /* 0x000fe2000f8e00ff */
[----:B------:R-:W-:Y:S01]  /*9030*/  MOV R7, UR5 ;  /* 0x0000000500077c02 */ /* 0x000fe20008000f00 */
[----:B------:R-:W-:-:S06]  /*9040*/  ULDC.64 UR4, c[0x0][0x508] ;  /* 0x0001420000047ab9 */ /* 0x000fcc0000000a00 */
[----:B------:R-:W2:Y:S01]  /*9050*/  @P0 LDG.E R0, [R6.64] ;  /* 0x0000000e06000981 */ /* 0x000ea2000c1e1900 */
[----:B------:R-:W-:Y:S01]  /*9060*/  UISETP.NE.U32.AND UP0, UPT, URZ, UR4, UPT ;  /* 0x000000043f00728c */ /* 0x000fe2000bf05070 */
[----:B------:R-:W-:-:S03]  /*9070*/  IMAD.MOV.U32 R4, RZ, RZ, c[0x0][0x388] ;  /* 0x0000e200ff047624 */ /* 0x000fc600078e00ff */
[----:B------:R-:W-:-:S03]  /*9080*/  UISETP.NE.AND.EX UP0, UPT, URZ, UR5, UPT, UP0 ;  /* 0x000000053f00728c */ /* 0x000fc6000bf05300 */
[----:B------:R-:W-:-:S03]  /*9090*/  ULDC.64 UR4, c[0x0][0x508] ;  /* 0x0001420000047ab9 */ /* 0x000fc60000000a00 */
[----:B------:R-:W-:-:S05]  /*90a0*/  PLOP3.LUT P1, PT, PT, PT, UP0, 0x80, 0x0 ;  /* 0x000000000000781c */ /* 0x000fca0003f2f008 */
[----:B------:R-:W-:-:S06]  /*90b0*/  @UP0 UIMAD.WIDE UR4, UR16, UR6, UR4 ;  /* 0x00000006100402a5 */ /* 0x000fcc000f8e0204 */
[----:B------:R-:W-:Y:S01]  /*90c0*/  MOV R2, UR4 ;  /* 0x0000000400027c02 */ /* 0x000fe20008000f00 */
[----:B------:R-:W-:-:S05]  /*90d0*/  IMAD.U32 R3, RZ, RZ, UR5 ;  /* 0x00000005ff037e24 */ /* 0x000fca000f8e00ff */
[----:B------:R1:W5:Y:S01]  /*90e0*/  @P1 LDG.E R4, [R2.64] ;  /* 0x0000000e02041981 */ /* 0x000362000c1e1900 */
[----:B------:R-:W-:Y:S02]  /*90f0*/  UMOV UR10, URZ ;  /* 0x0000003f000a7c82 */ /* 0x000fe40008000000 */
[----:B------:R-:W-:Y:S01]  /*9100*/  UMOV UR11, URZ ;  /* 0x0000003f000b7c82 */ /* 0x000fe20008000000 */
[----:B--2---:R-:W2:Y:S02]  /*9110*/  @P0 R2UR UR5, R0 ;  /* 0x00000000000503c2 */ /* 0x004ea400000e0000 */
[----:B--2---:R-:W-:Y:S02]  /*9120*/  @UP1 USHF.R.S32.HI UR4, URZ, 0x1f, UR5 ;  /* 0x0000001f3f041899 */ /* 0x004fe40008011405 */
[----:B------:R-:W-:-:S05]  /*9130*/  @UP1 UMOV UR10, UR5 ;  /* 0x00000005000a1c82 */ /* 0x000fca0008000000 */
[----:B------:R-:W-:Y:S01]  /*9140*/  @UP1 UMOV UR11, UR4 ;  /* 0x00000004000b1c82 */ /* 0x000fe20008000000 */
[----:B------:R-:W-:Y:S05]  /*9150*/  @P1 BRA `(.L_x_44) ;  /* 0x0000004000001947 */ /* 0x000fea0003800000 */
[----:B-1----:R-:W-:Y:S05]  /*9160*/  @!P0 BRA `(.L_x_44) ;  /* 0x0000003000008947 */ /* 0x002fea0003800000 */
[----:B-----5:R-:W2:Y:S04]  /*9170*/  LDG.E R4, [R6.64] ;  /* 0x0000000e06047981 */ /* 0x020ea8000c1e1900 */
[----:B------:R-:W2:Y:S02]  /*9180*/  LDG.E R3, [R6.64+0x4] ;  /* 0x0000040e06037981 */ /* 0x000ea4000c1e1900 */
[----:B--2---:R-:W-:Y:S02]  /*9190*/  IADD3 R4, -R4, R3, RZ ;  /* 0x0000000304047210 */ /* 0x004fe40007ffe1ff */
.L_x_44:
[----:B-1----:R-:W1:Y:S01]  /*91a0*/  S2R R7, SR_TID.X ;  /* 0x0000000000077919 */ /* 0x002e620000002100 */
[----:B------:R-:W-:Y:S01]  /*91b0*/  USHF.R.S32.HI UR6, URZ, 0x1f, UR16 ;  /* 0x0000001f3f067899 */ /* 0x000fe20008011410 */
[----:B------:R-:W-:Y:S01]  /*91c0*/  BSSY B0, `(.L_x_45) ;  /* 0x0000029000007945 */ /* 0x000fe20003800000 */
[----:B------:R-:W-:-:S02]  /*91d0*/  USEL UR16, UR16, URZ, !UP1 ;  /* 0x0000003f10107287 */ /* 0x000fc4000c800000 */
[----:B------:R-:W-:Y:S01]  /*91e0*/  USEL UR6, UR6, URZ, !UP1 ;  /* 0x0000003f06067287 */ /* 0x000fe2000c800000 */
[----:B-1----:R-:W-:-:S13]  /*91f0*/  ISETP.GE.AND P0, PT, R7, 0x80, PT ;  /* 0x000000800700780c */ /* 0x002fda0003f06270 */
[----:B------:R-:W-:Y:S05]  /*9200*/  @P0 BRA `(.L_x_46) ;  /* 0x0000024000000947 */ /* 0x000fea0003800000 */
[----:B------:R-:W1:Y:S01]  /*9210*/  S2R R0, SR_CTAID.X ;  /* 0x0000000000007919 */ /* 0x000e620000002500 */
[----:B-----5:R-:W-:Y:S01]  /*9220*/  IMAD R3, R4, c[0x0][0x4e8], RZ ;  /* 0x00013a0004037a24 */ /* 0x020fe200078e02ff */
[----:B-1----:R-:W-:-:S04]  /*9230*/  LEA R0, R0, R7, 0x7 ;  /* 0x0000000700007211 */ /* 0x002fc800078e38ff */
[----:B------:R-:W-:-:S13]  /*9240*/  ISETP.GE.AND P0, PT, R0, R3, PT ;  /* 0x000000030000720c */ /* 0x000fda0003f06270 */
[----:B------:R-:W-:Y:S05]  /*9250*/  @P0 BRA `(.L_x_46) ;  /* 0x000001f000000947 */ /* 0x000fea0003800000 */
[----:B------:R-:W-:Y:S01]  /*9260*/  IMAD.MOV.U32 R2, RZ, RZ, c[0x0][0x4e8] ;  /* 0x00013a00ff027624 */ /* 0x000fe200078e00ff */
[----:B------:R-:W-:Y:S01]  /*9270*/  ULDC.64 UR4, c[0x0][0x490] ;  /* 0x0001240000047ab9 */ /* 0x000fe20000000a00 */
[----:B------:R-:W-:Y:S01]  /*9280*/  IMAD.MOV.U32 R8, RZ, RZ, R0 ;  /* 0x000000ffff087224 */ /* 0x000fe200078e0000 */
[----:B------:R-:W-:Y:S02]  /*9290*/  UIMAD UR7, UR8, UR4, URZ ;  /* 0x00000004080772a4 */ /* 0x000fe4000f8e023f */
[----:B------:R-:W-:Y:S01]  /*92a0*/  ISETP.NE.AND P0, PT, R2, 0x1, PT ;  /* 0x000000010200780c */ /* 0x000fe20003f05270 */
[----:B------:R-:W-:Y:S02]  /*92b0*/  UMOV UR12, UR10 ;  /* 0x0000000a000c7c82 */ /* 0x000fe40008000000 */
[----:B------:R-:W-:Y:S02]  /*92c0*/  UMOV UR13, UR11 ;  /* 0x0000000b000d7c82 */ /* 0x000fe40008000000 */
[----:B------:R-:W-:-:S02]  /*92d0*/  UIMAD.WIDE.U32 UR12, UR9, UR4, UR12 ;  /* 0x00000004090c72a5 */ /* 0x000fc4000f8e000c */
[----:B------:R-:W-:-:S03]  /*92e0*/  UIMAD UR7, UR9, UR5, UR7 ;  /* 0x00000005090772a4 */ /* 0x000fc6000f8e0207 */
[----:B------:R-:W-:Y:S02]  /*92f0*/  ULDC.64 UR4, c[0x0][0x498] ;  /* 0x0001260000047ab9 */ /* 0x000fe40000000a00 */
[----:B------:R-:W-:Y:S01]  /*9300*/  UIADD3 UR13, UR7, UR13, URZ ;  /* 0x0000000d070d7290 */ /* 0x000fe2000fffe03f */
[----:B------:R-:W-:Y:S01]  /*9310*/  @P0 IMAD.HI.U32 R2, R0, c[0x0][0x4ec], RZ ;  /* 0x00013b0000020a27 */ /* 0x000fe200078e00ff */
[----:B------:R-:W-:Y:S02]  /*9320*/  UIMAD UR7, UR6, UR4, URZ ;  /* 0x00000004060772a4 */ /* 0x000fe4000f8e023f */
[----:B------:R-:W-:Y:S02]  /*9330*/  UIMAD.WIDE.U32 UR12, UR16, UR4, UR12 ;  /* 0x00000004100c72a5 */ /* 0x000fe4000f8e000c */
[----:B------:R-:W-:Y:S01]  /*9340*/  @P0 SHF.R.U32.HI R8, RZ, c[0x0][0x4f0], R2 ;  /* 0x00013c00ff080a19 */ /* 0x000fe20000011602 */
[----:B------:R-:W-:-:S03]  /*9350*/  UIMAD UR5, UR16, UR5, UR7 ;  /* 0x00000005100572a4 */ /* 0x000fc6000f8e0207 */
[C---:B------:R-:W-:Y:S02]  /*9360*/  IADD3 R5, -R8.reuse, RZ, RZ ;  /* 0x000000ff08057210 */ /* 0x040fe40007ffe1ff */
[----:B------:R-:W-:Y:S02]  /*9370*/  SHF.R.S32.HI R3, RZ, 0x1f, R8 ;  /* 0x0000001fff037819 */ /* 0x000fe40000011408 */
[----:B------:R-:W-:Y:S01]  /*9380*/  IADD3 R8, P0, R8, UR12, RZ ;  /* 0x0000000c08087c10 */ /* 0x000fe2000ff1e0ff */
[----:B------:R-:W-:Y:S02]  /*9390*/  IMAD R5, R5, c[0x0][0x4e8], R0 ;  /* 0x00013a0005057a24 */ /* 0x000fe400078e0200 */
[----:B------:R-:W-:-:S03]  /*93a0*/  IMAD.U32 R0, RZ, RZ, UR5 ;  /* 0x00000005ff007e24 */ /* 0x000fc6000f8e00ff */
[----:B------:R-:W-:Y:S02]  /*93b0*/  SHF.R.S32.HI R2, RZ, 0x1f, R5 ;  /* 0x0000001fff027819 */ /* 0x000fe40000011405 */
[----:B------:R-:W-:-:S03]  /*93c0*/  IADD3.X R9, R3, UR13, R0, P0, !PT ;  /* 0x0000000d03097c10 */ /* 0x000fc600087fe400 */
[----:B------:R-:W-:Y:S02]  /*93d0*/  IMAD R0, R2, c[0x0][0x488], RZ ;  /* 0x0001220002007a24 */ /* 0x000fe400078e02ff */
[----:B------:R-:W-:-:S04]  /*93e0*/  IMAD.WIDE.U32 R8, R5, c[0x0][0x488], R8 ;  /* 0x0001220005087a25 */ /* 0x000fc800078e0008 */
[----:B------:R-:W-:Y:S01]  /*93f0*/  IMAD R0, R5, c[0x0][0x48c], R0 ;  /* 0x0001230005007a24 */ /* 0x000fe200078e0200 */
[----:B------:R-:W-:Y:S01]  /*9400*/  LEA R2, P0, R8, c[0x0][0x450], 0x2 ;  /* 0x0001140008027a11 */ /* 0x000fe200078010ff */
[----:B------:R-:W-:-:S03]  /*9410*/  IMAD.MOV.U32 R5, RZ, RZ, -0x800000 ;  /* 0xff800000ff057424 */ /* 0x000fc600078e00ff */
[----:B------:R-:W-:-:S04]  /*9420*/  IADD3 R3, R9, R0, RZ ;  /* 0x0000000009037210 */ /* 0x000fc80007ffe0ff */
[----:B------:R-:W-:-:S05]  /*9430*/  LEA.HI.X R3, R8, c[0x0][0x454], R3, 0x2, P0 ;  /* 0x0001150008037a11 */ /* 0x000fca00000f1403 */
[----:B------:R1:W-:Y:S02]  /*9440*/  STG.E [R2.64], R5 ;  /* 0x0000000502007986 */ /* 0x0003e4000c10190e */
.L_x_46:
[----:B------:R-:W-:Y:S05]  /*9450*/  BSYNC B0 ;  /* 0x0000000000007941 */ /* 0x000fea0003800000 */
.L_x_45:
[----:B-1----:R-:W1:Y:S01]  /*9460*/  S2R R3, SR_CTAID.X ;  /* 0x0000000000037919 */ /* 0x002e620000002500 */
[----:B------:R-:W-:Y:S01]  /*9470*/  SHF.R.S32.HI R0, RZ, 0x1f, R7 ;  /* 0x0000001fff007819 */ /* 0x000fe20000011407 */
[----:B------:R-:W-:Y:S01]  /*9480*/  ULDC.64 UR4, c[0x0][0x3a0] ;  /* 0x0000e80000047ab9 */ /* 0x000fe20000000a00 */
[----:B------:R-:W-:Y:S01]  /*9490*/  IMAD.MOV.U32 R2, RZ, RZ, c[0x0][0x4e8] ;  /* 0x00013a00ff027624 */ /* 0x000fe200078e00ff */
[----:B------:R-:W-:Y:S01]  /*94a0*/  UIMAD UR7, UR11, UR4, URZ ;  /* 0x000000040b0772a4 */ /* 0x000fe2000f8e023f */
[----:B------:R-:W-:Y:S01]  /*94b0*/  LEA.HI R0, R0, R7, RZ, 0x3 ;  /* 0x0000000700007211 */ /* 0x000fe200078f18ff */
[----:B------:R-:W-:Y:S01]  /*94c0*/  UIMAD.WIDE.U32 UR12, UR10, UR4, URZ ;  /* 0x000000040a0c72a5 */ /* 0x000fe2000f8e003f */
[----:B-----5:R-:W-:Y:S01]  /*94d0*/  IMAD R4, R4, c[0x0][0x4e8], RZ ;  /* 0x00013a0004047a24 */ /* 0x020fe200078e02ff */
[----:B------:R-:W-:Y:S01]  /*94e0*/  ISETP.NE.AND P0, PT, R2, 0x1, PT ;  /* 0x000000010200780c */ /* 0x000fe20003f05270 */
[----:B------:R-:W-:Y:S01]  /*94f0*/  UIMAD UR7, UR10, UR5, UR7 ;  /* 0x000000050a0772a4 */ /* 0x000fe2000f8e0207 */
[----:B------:R-:W-:Y:S01]  /*9500*/  LOP3.LUT R6, R0, 0xfffffff8, RZ, 0xc0, !PT ;  /* 0xfffffff800067812 */ /* 0x000fe200078ec0ff */
[----:B------:R-:W-:Y:S01]  /*9510*/  BSSY B0, `(.L_x_47) ;  /* 0x000003b000007945 */ /* 0x000fe20003800000 */
[----:B------:R-:W-:Y:S01]  /*9520*/  SHF.R.S32.HI R0, RZ, 0x3, R0 ;  /* 0x00000003ff007819 */ /* 0x000fe20000011400 */
[----:B------:R-:W-:-:S02]  /*9530*/  ULDC.64 UR4, c[0x0][0x3e8] ;  /* 0x0000fa0000047ab9 */ /* 0x000fc40000000a00 */
[----:B------:R-:W-:Y:S01]  /*9540*/  IMAD.IADD R7, R7, 0x1, -R6 ;  /* 0x0000000107077824 */ /* 0x000fe200078e0a06 */
[----:B------:R-:W-:Y:S02]  /*9550*/  UIADD3 UR13, UR13, UR7, URZ ;  /* 0x000000070d0d7290 */ /* 0x000fe4000fffe03f */
[----:B------:R-:W-:Y:S02]  /*9560*/  UIMAD UR7, UR8, UR4, URZ ;  /* 0x00000004080772a4 */ /* 0x000fe4000f8e023f */
[C---:B------:R-:W-:Y:S01]  /*9570*/  LEA R2, R7.reuse, R0, 0x5 ;  /* 0x0000000007027211 */ /* 0x040fe200078e28ff */
[----:B------:R-:W-:Y:S01]  /*9580*/  UIMAD.WIDE.U32 UR12, UR9, UR4, UR12 ;  /* 0x00000004090c72a5 */ /* 0x000fe2000f8e000c */
[----:B------:R-:W-:Y:S01]  /*9590*/  SHF.L.U32 R7, R7, 0x3, RZ ;  /* 0x0000000307077819 */ /* 0x000fe200000006ff */
[----:B------:R-:W-:Y:S02]  /*95a0*/  UIMAD UR7, UR9, UR5, UR7 ;  /* 0x00000005090772a4 */ /* 0x000fe4000f8e0207 */
[C---:B-1----:R-:W-:Y:S01]  /*95b0*/  IMAD R2, R3.reuse, 0x80, R2 ;  /* 0x0000008003027824 */ /* 0x042fe200078e0202 */
[----:B------:R-:W-:Y:S01]  /*95c0*/  ULDC.64 UR4, c[0x0][0x3f0] ;  /* 0x0000fc0000047ab9 */ /* 0x000fe20000000a00 */
[----:B------:R-:W-:Y:S01]  /*95d0*/  IMAD R3, R3, 0x80, R0 ;  /* 0x0000008003037824 */ /* 0x000fe200078e0200 */
[----:B------:R-:W-:Y:S01]  /*95e0*/  UIMAD UR6, UR6, UR4, URZ ;  /* 0x00000004060672a4 */ /* 0x000fe2000f8e023f */
[----:B------:R-:W-:Y:S01]  /*95f0*/  @P0 IMAD.HI.U32 R5, R2, c[0x0][0x4ec], RZ ;  /* 0x00013b0002050a27 */ /* 0x000fe200078e00ff */
[----:B------:R-:W-:Y:S01]  /*9600*/  UIADD3 UR13, UR7, UR13, URZ ;  /* 0x0000000d070d7290 */ /* 0x000fe2000fffe03f */
[----:B------:R-:W-:Y:S01]  /*9610*/  MOV R8, R2 ;  /* 0x0000000200087202 */ /* 0x000fe20000000f00 */
[----:B------:R-:W-:-:S02]  /*9620*/  UIMAD UR5, UR16, UR5, UR6 ;  /* 0x00000005100572a4 */ /* 0x000fc4000f8e0206 */
[----:B------:R-:W-:Y:S01]  /*9630*/  @P0 SHF.R.U32.HI R8, RZ, c[0x0][0x4f0], R5 ;  /* 0x00013c00ff080a19 */ /* 0x000fe20000011605 */
[----:B------:R-:W-:-:S03]  /*9640*/  UIMAD.WIDE.U32 UR12, UR16, UR4, UR12 ;  /* 0x00000004100c72a5 */ /* 0x000fc6000f8e000c */
[--C-:B------:R-:W-:Y:S01]  /*9650*/  SHF.R.S32.HI R5, RZ, 0x1f, R8.reuse ;  /* 0x0000001fff057819 */ /* 0x100fe20000011408 */
[----:B------:R-:W-:Y:S01]  /*9660*/  UIADD3 UR5, UR13, UR5, URZ ;  /* 0x000000050d057290 */ /* 0x000fe2000fffe03f */
[----:B------:R-:W-:Y:S01]  /*9670*/  IMAD.MOV R9, RZ, RZ, -R8 ;  /* 0x000000ffff097224 */ /* 0x000fe200078e0a08 */
[----:B------:R-:W-:Y:S01]  /*9680*/  MOV R10, UR12 ;  /* 0x0000000c000a7c02 */ /* 0x000fe20008000f00 */
[----:B------:R-:W-:Y:S02]  /*9690*/  IMAD.U32 R11, RZ, RZ, UR13 ;  /* 0x0000000dff0b7e24 */ /* 0x000fe4000f8e00ff */
[----:B------:R-:W-:Y:S01]  /*96a0*/  IMAD R6, R9, c[0x0][0x4e8], R2 ;  /* 0x00013a0009067a24 */ /* 0x000fe200078e0202 */
[----:B------:R-:W-:Y:S01]  /*96b0*/  MOV R11, UR5 ;  /* 0x00000005000b7c02 */ /* 0x000fe20008000f00 */
[----:B------:R-:W-:-:S04]  /*96c0*/  IMAD R5, R5, c[0x0][0x3e0], RZ ;  /* 0x0000f80005057a24 */ /* 0x000fc800078e02ff */
[C---:B------:R-:W-:Y:S01]  /*96d0*/  IMAD R2, R8.reuse, c[0x0][0x3e4], R5 ;  /* 0x0000f90008027a24 */ /* 0x040fe200078e0205 */
[----:B------:R-:W-:Y:S01]  /*96e0*/  SHF.R.S32.HI R5, RZ, 0x1f, R6 ;  /* 0x0000001fff057819 */ /* 0x000fe20000011406 */
[----:B------:R-:W-:-:S04]  /*96f0*/  IMAD.WIDE.U32 R8, R8, c[0x0][0x3e0], R10 ;  /* 0x0000f80008087a25 */ /* 0x000fc800078e000a */
[----:B------:R-:W-:Y:S02]  /*9700*/  IMAD R5, R5, c[0x0][0x3d8], RZ ;  /* 0x0000f60005057a24 */ /* 0x000fe400078e02ff */
[----:B------:R-:W-:Y:S02]  /*9710*/  IMAD.IADD R9, R9, 0x1, R2 ;  /* 0x0000000109097824 */ /* 0x000fe400078e0202 */
[C---:B------:R-:W-:Y:S02]  /*9720*/  IMAD R5, R6.reuse, c[0x0][0x3dc], R5 ;  /* 0x0000f70006057a24 */ /* 0x040fe400078e0205 */
[----:B------:R-:W-:Y:S01]  /*9730*/  IMAD.WIDE.U32 R8, R6, c[0x0][0x3d8], R8 ;  /* 0x0000f60006087a25 */ /* 0x000fe200078e0008 */
[----:B------:R-:W-:-:S04]  /*9740*/  IADD3 R6, R7, 0x40, RZ ;  /* 0x0000004007067810 */ /* 0x000fc80007ffe0ff */
[----:B------:R-:W-:Y:S02]  /*9750*/  IADD3 R5, R9, R5, RZ ;  /* 0x0000000509057210 */ /* 0x000fe40007ffe0ff */
[----:B------:R-:W-:-:S04]  /*9760*/  LEA R9, P0, R8, c[0x0][0x380], 0x1 ;  /* 0x0000e00008097a11 */ /* 0x000fc800078008ff */
[----:B------:R-:W-:Y:S01]  /*9770*/  LEA.HI.X R8, R8, c[0x0][0x384], R5, 0x1, P0 ;  /* 0x0000e10008087a11 */ /* 0x000fe200000f0c05 */
[----:B------:R1:W2:Y:S01]  /*9780*/  SHFL.IDX PT, R10, R9, RZ, 0x181f ;  /* 0x00181fff090a7589 */ /* 0x0002a200000e0000 */
[----:B------:R-:W-:Y:S02]  /*9790*/  ISETP.GE.AND P0, PT, R3, R4, PT ;  /* 0x000000040300720c */ /* 0x000fe40003f06270 */
[----:B------:R-:W-:Y:S01]  /*97a0*/  IADD3 R5, R7, 0x80, RZ ;  /* 0x0000008007057810 */ /* 0x000fe20007ffe0ff */
[----:B------:R1:W3:Y:S10]  /*97b0*/  SHFL.IDX PT, R11, R8, RZ, 0x181f ;  /* 0x00181fff080b7589 */ /* 0x0002f400000e0000 */
[----:B------:R-:W-:Y:S05]  /*97c0*/  @P0 BRA `(.L_x_48) ;  /* 0x000000f000000947 */ /* 0x000fea0003800000 */
[----:B------:R-:W-:Y:S02]  /*97d0*/  ISETP.GE.AND P1, PT, R6, c[0x0][0x3c8], PT ;  /* 0x0000f20006007a0c */ /* 0x000fe40003f26270 */
[----:B------:R-:W-:-:S02]  /*97e0*/  ISETP.GE.AND P0, PT, R5, c[0x0][0x3c8], PT ;  /* 0x0000f20005007a0c */ /* 0x000fc40003f06270 */
[----:B------:R-:W-:-:S09]  /*97f0*/  ISETP.GE.AND P2, PT, R7, c[0x0][0x3c8], PT ;  /* 0x0000f20007007a0c */ /* 0x000fd20003f46270 */
[----:B------:R-:W-:Y:S02]  /*9800*/  @!P1 SHF.R.S32.HI R13, RZ, 0x1f, R6 ;  /* 0x0000001fff0d9819 */ /* 0x000fe40000011406 */
[----:B------:R-:W-:Y:S02]  /*9810*/  @!P0 SHF.R.S32.HI R0, RZ, 0x1f, R5 ;  /* 0x0000001fff008819 */ /* 0x000fe40000011405 */
[----:B------:R-:W-:Y:S01]  /*9820*/  @!P1 LEA.HI R2, R13, R6, RZ, 0x3 ;  /* 0x000000060d029211 */ /* 0x000fe200078f18ff */
[--C-:B--23--:R-:W-:Y:S01]  /*9830*/  @!P2 IMAD.WIDE R12, R7, 0x2, R10.reuse ;  /* 0x00000002070ca825 */ /* 0x10cfe200078e020a */
[----:B------:R-:W-:Y:S02]  /*9840*/  @!P0 LEA.HI R0, R0, R5, RZ, 0x3 ;  /* 0x0000000500008211 */ /* 0x000fe400078f18ff */
[----:B------:R-:W-:Y:S02]  /*9850*/  @!P1 LOP3.LUT R2, R2, 0xfffffff8, RZ, 0xc0, !PT ;  /* 0xfffffff802029812 */ /* 0x000fe400078ec0ff */
[----:B------:R-:W-:Y:S01]  /*9860*/  @!P0 LOP3.LUT R0, R0, 0xfffffff8, RZ, 0xc0, !PT ;  /* 0xfffffff800008812 */ /* 0x000fe200078ec0ff */
[----:B------:R2:W-:Y:S02]  /*9870*/  @!P2 ST.E.128 [R12.64], RZ ;  /* 0x000000ff0c00a985 */ /* 0x0005e4000c101d0e */
[----:B------:R-:W-:-:S04]  /*9880*/  @!P1 IMAD.WIDE R14, R2, 0x2, R10 ;  /* 0x00000002020e9825 */ /* 0x000fc800078e020a */
[----:B------:R-:W-:Y:S01]  /*9890*/  @!P0 IMAD.WIDE R10, R0, 0x2, R10 ;  /* 0x00000002000a8825 */ /* 0x000fe200078e020a */
[----:B------:R2:W-:Y:S04]  /*98a0*/  @!P1 ST.E.128 [R14.64], RZ ;  /* 0x000000ff0e009985 */ /* 0x0005e8000c101d0e */
[----:B------:R2:W-:Y:S02]  /*98b0*/  @!P0 ST.E.128 [R10.64], RZ ;  /* 0x000000ff0a008985 */ /* 0x0005e4000c101d0e */
.L_x_48:
[----:B------:R-:W-:Y:S05]  /*98c0*/  BSYNC B0 ;  /* 0x0000000000007941 */ /* 0x000fea0003800000 */
.L_x_47:
[----:B--2---:R-:W-:Y:S01]  /*98d0*/  IADD3 R13, R3, 0x20, RZ ;  /* 0x00000020030d7810 */ /* 0x004fe20007ffe0ff */
[----:B---3--:R2:W3:Y:S01]  /*98e0*/  SHFL.IDX PT, R11, R8, 0x1, 0x181f ;  /* 0x00381f00080b7f89 */ /* 0x0084e200000e0000 */
        /* <DEDUP_REMOVED lines=9> */
[----:B------:R-:W-:Y:S01]  /*9980*/  @!P1 LEA.HI R2, R13, R6, RZ, 0x3 ;  /* 0x000000060d029211 */ /* 0x000fe200078f18ff */
[--C-:B---34-:R-:W-:Y:S01]  /*9990*/  @!P2 IMAD.WIDE R12, R7, 0x2, R10.reuse ;  /* 0x00000002070ca825 */ /* 0x118fe200078e020a */
        /* <DEDUP_REMOVED lines=8> */
.L_x_50:
[----:B------:R-:W-:Y:S05]  /*9a20*/  BSYNC B0 ;  /* 0x0000000000007941 */ /* 0x000fea0003800000 */
.L_x_49:
        /* <DEDUP_REMOVED lines=21> */
.L_x_52:
[----:B------:R-:W-:Y:S05]  /*9b80*/  BSYNC B0 ;  /* 0x0000000000007941 */ /* 0x000fea0003800000 */
.L_x_51:
[----:B------:R-:W-:Y:S01]  /*9b90*/  IADD3 R3, R3, 0x60, RZ ;  /* 0x0000006003037810 */ /* 0x000fe20007ffe0ff */
[----:B-1----:R1:W2:Y:S03]  /*9ba0*/  SHFL.IDX PT, R11, R8, 0x3, 0x181f ;  /* 0x00781f00080b7f89 */ /* 0x0022a600000e0000 */
[----:B------:R-:W-:Y:S01]  /*9bb0*/  ISETP.GE.AND P0, PT, R3, R4, PT ;  /* 0x000000040300720c */ /* 0x000fe20003f06270 */
[----:B----4-:R1:W4:-:S12]  /*9bc0*/  SHFL.IDX PT, R10, R9, 0x3, 0x181f ;  /* 0x00781f00090a7f89 */ /* 0x01031800000e0000 */
[----:B------:R-:W-:Y:S05]  /*9bd0*/  @P0 EXIT ;  /* 0x000000000000094d */ /* 0x000fea0003800000 */
[----:B------:R-:W-:Y:S02]  /*9be0*/  ISETP.GE.AND P0, PT, R6, c[0x0][0x3c8], PT ;  /* 0x0000f20006007a0c */ /* 0x000fe40003f06270 */
[----:B------:R-:W-:-:S11]  /*9bf0*/  ISETP.GE.AND P1, PT, R7, c[0x0][0x3c8], PT ;  /* 0x0000f20007007a0c */ /* 0x000fd60003f26270 */
[----:B------:R-:W-:-:S04]  /*9c00*/  @!P0 SHF.R.S32.HI R3, RZ, 0x1f, R6 ;  /* 0x0000001fff038819 */ /* 0x000fc80000011406 */
[----:B------:R-:W-:Y:S01]  /*9c10*/  @!P0 LEA.HI R3, R3, R6, RZ, 0x3 ;  /* 0x0000000603038211 */ /* 0x000fe200078f18ff */
[----:B--2-4-:R-:W-:-:S03]  /*9c20*/  @!P1 IMAD.WIDE R6, R7, 0x2, R10 ;  /* 0x0000000207069825 */ /* 0x014fc600078e020a */
[----:B------:R-:W-:Y:S02]  /*9c30*/  @!P0 LOP3.LUT R3, R3, 0xfffffff8, RZ, 0xc0, !PT ;  /* 0xfffffff803038812 */ /* 0x000fe400078ec0ff */
[----:B------:R2:W-:Y:S03]  /*9c40*/  @!P1 ST.E.128 [R6.64], RZ ;  /* 0x000000ff06009985 */ /* 0x0005e6000c101d0e */
[----:B------:R-:W-:-:S05]  /*9c50*/  @!P0 IMAD.WIDE R2, R3, 0x2, R10 ;  /* 0x0000000203028825 */ /* 0x000fca00078e020a */
[----:B------:R2:W-:Y:S01]  /*9c60*/  @!P0 ST.E.128 [R2.64], RZ ;  /* 0x000000ff02008985 */ /* 0x0005e2000c101d0e */
[----:B------:R-:W-:-:S13]  /*9c70*/  ISETP.GE.AND P0, PT, R5, c[0x0][0x3c8], PT ;  /* 0x0000f20005007a0c */ /* 0x000fda0003f06270 */
[----:B------:R-:W-:Y:S05]  /*9c80*/  @P0 EXIT ;  /* 0x000000000000094d */ /* 0x000fea0003800000 */
[----:B------:R-:W-:-:S04]  /*9c90*/  SHF.R.S32.HI R0, RZ, 0x1f, R5 ;  /* 0x0000001fff007819 */ /* 0x000fc80000011405 */
[----:B------:R-:W-:-:S04]  /*9ca0*/  LEA.HI R0, R0, R5, RZ, 0x3 ;  /* 0x0000000500007211 */ /* 0x000fc800078f18ff */
[----:B--2---:R-:W-:-:S05]  /*9cb0*/  LOP3.LUT R3, R0, 0xfffffff8, RZ, 0xc0, !PT ;  /* 0xfffffff800037812 */ /* 0x004fca00078ec0ff */
[----:B------:R-:W-:-:S05]  /*9cc0*/  IMAD.WIDE R10, R3, 0x2, R10 ;  /* 0x00000002030a7825 */ /* 0x000fca00078e020a */
[----:B------:R-:W-:Y:S01]  /*9cd0*/  ST.E.128 [R10.64], RZ ;  /* 0x000000ff0a007985 */ /* 0x000fe2000c101d0e */
[----:B------:R-:W-:Y:S05]  /*9ce0*/  EXIT ;  /* 0x000000000000794d */ /* 0x000fea0003800000 */
.L_x_53:
        /* <DEDUP_REMOVED lines=9> */
.L_x_1698:


//--------------------- .text._ZN7cutlass13device_kernelIN5flash19enable_sm80_to_sm89INS1_16FlashAttnFwdSm80INS1_25CollectiveMainloopFwdSm80ILi8ELi1ELb0EN4cute5tupleIJNS5_1CILi128EEENS7_ILi64EEENS7_ILi192EEEEEELi192ENS_10bfloat16_tEfNS_4arch4Sm80ELb0ELb0ELb0ELb1ELb1ELb1ELb1ELb0EEENS1_21CollectiveEpilogueFwdINS6_IJS8_SA_S9_EEENS6_IJNS7_ILi1EEESI_SI_EEESC_SE_Li256ELb1ELb1ELb0ELb0EEENS1_19SingleTileSchedulerILb1ELb0ELb1ELi128EEEEEEEEEvNT_6ParamsE --------------------------
	.section	.text._ZN7cutlass13device_kernelIN5flash19enable_sm80_to_sm89INS1_16FlashAttnFwdSm80INS1_25CollectiveMainloopFwdSm80ILi8ELi1ELb0EN4cute5tupleIJNS5_1CILi128EEENS7_ILi64EEENS7_ILi192EEEEEELi192ENS_10bfloat16_tEfNS_4arch4Sm80ELb0ELb0ELb0ELb1ELb1ELb1ELb1ELb0EEENS1_21CollectiveEpilogueFwdINS6_IJS8_SA_S9_EEENS6_IJNS7_ILi1EEESI_SI_EEESC_SE_Li256ELb1ELb1ELb0ELb0EEENS1_19SingleTileSchedulerILb1ELb0ELb1ELi128EEEEEEEEEvNT_6ParamsE,"ax",@progbits
	.sectioninfo	@"SHI_REGISTERS=234"
	.align	128
.text._ZN7cutlass13device_kernelIN5flash19enable_sm80_to_sm89INS1_16FlashAttnFwdSm80INS1_25CollectiveMainloopFwdSm80ILi8ELi1ELb0EN4cute5tupleIJNS5_1CILi128EEENS7_ILi64EEENS7_ILi192EEEEEELi192ENS_10bfloat16_tEfNS_4arch4Sm80ELb0ELb0ELb0ELb1ELb1ELb1ELb1ELb0EEENS1_21CollectiveEpilogueFwdINS6_IJS8_SA_S9_EEENS6_IJNS7_ILi1EEESI_SI_EEESC_SE_Li256ELb1ELb1ELb0ELb0EEENS1_19SingleTileSchedulerILb1ELb0ELb1ELi128EEEEEEEEEvNT_6ParamsE:
        .type           _ZN7cutlass13device_kernelIN5flash19enable_sm80_to_sm89INS1_16FlashAttnFwdSm80INS1_25CollectiveMainloopFwdSm80ILi8ELi1ELb0EN4cute5tupleIJNS5_1CILi128EEENS7_ILi64EEENS7_ILi192EEEEEELi192ENS_10bfloat16_tEfNS_4arch4Sm80ELb0ELb0ELb0ELb1ELb1ELb1ELb1ELb0EEENS1_21CollectiveEpilogueFwdINS6_IJS8_SA_S9_EEENS6_IJNS7_ILi1EEESI_SI_EEESC_SE_Li256ELb1ELb1ELb0ELb0EEENS1_19SingleTileSchedulerILb1ELb0ELb1ELi128EEEEEEEEEvNT_6ParamsE,@function
        .size           _ZN7cutlass13device_kernelIN5flash19enable_sm80_to_sm89INS1_16FlashAttnFwdSm80INS1_25CollectiveMainloopFwdSm80ILi8ELi1ELb0EN4cute5tupleIJNS5_1CILi128EEENS7_ILi64EEENS7_ILi192EEEEEELi192ENS_10bfloat16_tEfNS_4arch4Sm80ELb0ELb0ELb0ELb1ELb1ELb1ELb1ELb0EEENS1_21CollectiveEpilogueFwdINS6_IJS8_SA_S9_EEENS6_IJNS7_ILi1EEESI_SI_EEESC_SE_Li256ELb1ELb1ELb0ELb0EEENS1_19SingleTileSchedulerILb1ELb0ELb1ELi128EEEEEEEEEvNT_6ParamsE,(.L_x_1699 - _ZN7cutlass13device_kernelIN5flash19enable_sm80_to_sm89INS1_16FlashAttnFwdSm80INS1_25CollectiveMainloopFwdSm80ILi8ELi1ELb0EN4cute5tupleIJNS5_1CILi128EEENS7_ILi64EEENS7_ILi192EEEEEELi192ENS_10bfloat16_tEfNS_4arch4Sm80ELb0ELb0ELb0ELb1ELb1ELb1ELb1ELb0EEENS1_21CollectiveEpilogueFwdINS6_IJS8_SA_S9_EEENS6_IJNS7_ILi1EEESI_SI_EEESC_SE_Li256ELb1ELb1ELb0ELb0EEENS1_19SingleTileSchedulerILb1ELb0ELb1ELi128EEEEEEEEEvNT_6ParamsE)
        .other          _ZN7cutlass13device_kernelIN5flash19enable_sm80_to_sm89INS1_16FlashAttnFwdSm80INS1_25CollectiveMainloopFwdSm80ILi8ELi1ELb0EN4cute5tupleIJNS5_1CILi128EEENS7_ILi64EEENS7_ILi192EEEEEELi192ENS_10bfloat16_tEfNS_4arch4Sm80ELb0ELb0ELb0ELb1ELb1ELb1ELb1ELb0EEENS1_21CollectiveEpilogueFwdINS6_IJS8_SA_S9_EEENS6_IJNS7_ILi1EEESI_SI_EEESC_SE_Li256ELb1ELb1ELb0ELb0EEENS1_19SingleTileSchedulerILb1ELb0ELb1ELi128EEEEEEEEEvNT_6ParamsE,@"STO_CUDA_ENTRY STV_DEFAULT"
_ZN7cutlass13device_kernelIN5flash19enable_sm80_to_sm89INS1_16FlashAttnFwdSm80INS1_25CollectiveMainloopFwdSm80ILi8ELi1ELb0EN4cute5tupleIJNS5_1CILi128EEENS7_ILi64EEENS7_ILi192EEEEEELi192ENS_10bfloat16_tEfNS_4arch4Sm80ELb0ELb0ELb0ELb1ELb1ELb1ELb1ELb0EEENS1_21CollectiveEpilogueFwdINS6_IJS8_SA_S9_EEENS6_IJNS7_ILi1EEESI_SI_EEESC_SE_Li256ELb1ELb1ELb0ELb0EEENS1_19SingleTileSchedulerILb1ELb0ELb1ELi128EEEEEEEEEvNT_6ParamsE:
[----:B------:R-:W-:Y:S02]  /*0000*/  MOV R1, c[0x0][0x28] ;  /* 0x00000a0000017a02 */ /* 0x000fe40000000f00 */
[----:B------:R-:W1:Y:S01]  /*0010*/  S2R R84, SR_TID.X ;  /* 0x0000000000547919 */ /* 0x000e620000002100 */
[----:B------:R-:W-:-:S03]  /*0020*/  ULDC.64 UR6, c[0x0][0x118] ;  /* 0x0000460000067ab9 */ /* 0x000fc60000000a00 */
[----:B------:R-:W2:Y:S04]  /*0030*/  S2R R201, SR_CTAID.Z ;  /* 0x0000000000c97919 */ /* 0x000ea80000002700 */
[----:B------:R-:W3:Y:S01]  /*0040*/  S2R R86, SR_CTAID.X ;  /* 0x0000000000567919 */ /* 0x000ee20000002500 */
[----:B-1----:R-:W-:-:S05]  /*0050*/  SHF.R.U32.HI R4, RZ, 0x5, R84 ;  /* 0x00000005ff047819 */ /* 0x002fca0000011654 */
[----:B------:R-:W1:Y:S02]  /*0060*/  SHFL.IDX PT, R0, R4, RZ, 0x1f ;  /* 0x00001fff04007589 */ /* 0x000e6400000e0000 */
[----:B-1----:R-:W-:Y:S02]  /*0070*/  ISETP.NE.AND P0, PT, R0, RZ, PT ;  /* 0x000000ff0000720c */ /* 0x002fe40003f05270 */
[----:B------:R-:W-:-:S05]  /*0080*/  MOV R0, 0x4 ;  /* 0x0000000400007802 */ /* 0x000fca0000000f00 */
[----:B--2---:R-:W-:-:S06]  /*0090*/  IMAD.WIDE R2, R201, R0, c[0x0][0x568] ;  /* 0x00015a00c9027625 */ /* 0x004fcc00078e0200 */
[----:B------:R-:W-:Y:S05]  /*00a0*/  @!P0 BRA `(.L_x_54) ;  /* 0x0000013000008947 */ /* 0x000fea0003800000 */
[----:B---3--:R-:W-:-:S04]  /*00b0*/  ISETP.NE.U32.AND P0, PT, RZ, c[0x0][0x568], PT ;  /* 0x00015a00ff007a0c */ /* 0x008fc80003f05070 */
[----:B------:R-:W-:-:S13]  /*00c0*/  ISETP.NE.AND.EX P0, PT, RZ, c[0x0][0x56c], PT, P0 ;  /* 0x00015b00ff007a0c */ /* 0x000fda0003f05300 */
[----:B------:R-:W-:Y:S05]  /*00d0*/  @!P0 BRA `(.L_x_55) ;  /* 0x0000002000008947 */ /* 0x000fea0003800000 */
[----:B------:R1:W5:Y:S01]  /*00e0*/  LDG.E R3, [R2.64] ;  /* 0x0000000602037981 */ /* 0x000362000c1e1900 */
[----:B------:R-:W-:Y:S05]  /*00f0*/  BRA `(.L_x_56) ;  /* 0x0000009000007947 */ /* 0x000fea0003800000 */
.L_x_55:
[----:B------:R-:W-:-:S04]  /*0100*/  ISETP.NE.U32.AND P0, PT, RZ, c[0x0][0x560], PT ;  /* 0x00015800ff007a0c */ /* 0x000fc80003f05070 */
[----:B------:R-:W-:-:S13]  /*0110*/  ISETP.NE.AND.EX P0, PT, RZ, c[0x0][0x564], PT, P0 ;  /* 0x00015900ff007a0c */ /* 0x000fda0003f05300 */
[----:B------:R-:W-:Y:S05]  /*0120*/  @!P0 BRA `(.L_x_57) ;  /* 0x0000005000008947 */ /* 0x000fea0003800000 */
[----:B------:R-:W-:-:S05]  /*0130*/  IMAD.WIDE R4, R201, R0, c[0x0][0x560] ;  /* 0x00015800c9047625 */ /* 0x000fca00078e0200 */
[----:B------:R-:W2:Y:S04]  /*0140*/  LDG.E R3, [R4.64] ;  /* 0x0000000604037981 */ /* 0x000ea8000c1e1900 */
[----:B------:R-:W2:Y:S02]  /*0150*/  LDG.E R2, [R4.64+0x4] ;  /* 0x0000040604027981 */ /* 0x000ea4000c1e1900 */
[----:B--2---:R-:W-:Y:S01]  /*0160*/  IADD3 R3, -R3, R2, RZ ;  /* 0x0000000203037210 */ /* 0x004fe20007ffe1ff */
[----:B------:R-:W-:Y:S05]  /*0170*/  BRA `(.L_x_56) ;  /* 0x0000001000007947 */ /* 0x000fea0003800000 */
.L_x_57:
[----:B------:R-:W-:-:S05]  /*0180*/  MOV R3, c[0x0][0x54c] ;  /* 0x0001530000037a02 */ /* 0x000fca0000000f00 */
.L_x_56:
[----:B-----5:R-:W-:Y:S01]  /*0190*/  IMAD R3, R3, c[0x0][0x548], RZ ;  /* 0x0001520003037a24 */ /* 0x020fe200078e02ff */
[----:B-1----:R-:W-:-:S04]  /*01a0*/  SHF.L.U32 R2, R86, 0x7, RZ ;  /* 0x0000000756027819 */ /* 0x002fc800000006ff */
[----:B------:R-:W-:-:S04]  /*01b0*/  ISETP.GE.AND P0, PT, R2, R3, PT ;  /* 0x000000030200720c */ /* 0x000fc80003f06270 */
[----:B------:R-:W-:Y:S01]  /*01c0*/  SEL R201, R201, 0xffffffff, !P0 ;  /* 0xffffffffc9c97807 */ /* 0x000fe20004000000 */
[----:B------:R-:W-:Y:S05]  /*01d0*/  BRA `(.L_x_58) ;  /* 0x0000012000007947 */ /* 0x000fea0003800000 */
.L_x_54:
[----:B---3--:R-:W-:-:S04]  /*01e0*/  ISETP.NE.U32.AND P0, PT, RZ, c[0x0][0x568], PT ;  /* 0x00015a00ff007a0c */ /* 0x008fc80003f05070 */
[----:B------:R-:W-:-:S13]  /*01f0*/  ISETP.NE.AND.EX P0, PT, RZ, c[0x0][0x56c], PT, P0 ;  /* 0x00015b00ff007a0c */ /* 0x000fda0003f05300 */
[----:B------:R-:W-:Y:S05]  /*0200*/  @!P0 BRA `(.L_x_59) ;  /* 0x0000002000008947 */ /* 0x000fea0003800000 */
[----:B------:R1:W5:Y:S01]  /*0210*/  LDG.E R3, [R2.64] ;  /* 0x0000000602037981 */ /* 0x000362000c1e1900 */
[----:B------:R-:W-:Y:S05]  /*0220*/  BRA `(.L_x_60) ;  /* 0x0000009000007947 */ /* 0x000fea0003800000 */
.L_x_59:
        /* <DEDUP_REMOVED lines=8> */
.L_x_61:
[----:B------:R-:W-:-:S05]  /*02b0*/  MOV R3, c[0x0][0x54c] ;  /* 0x0001530000037a02 */ /* 0x000fca0000000f00 */
.L_x_60:
[----:B-----5:R-:W-:Y:S01]  /*02c0*/  IMAD R3, R3, c[0x0][0x548], RZ ;  /* 0x0001520003037a24 */ /* 0x020fe200078e02ff */
[----:B-1----:R-:W-:-:S04]  /*02d0*/  SHF.L.U32 R2, R86, 0x7, RZ ;  /* 0x0000000756027819 */ /* 0x002fc800000006ff */
[----:B------:R-:W-:-:S04]  /*02e0*/  ISETP.GE.AND P0, PT, R2, R3, PT ;  /* 0x000000030200720c */ /* 0x000fc80003f06270 */
[----:B------:R-:W-:-:S04]  /*02f0*/  SEL R201, R201, 0xffffffff, !P0 ;  /* 0xffffffffc9c97807 */ /* 0x000fc80004000000 */
.L_x_58:
[----:B------:R-:W-:-:S13]  /*0300*/  ISETP.GE.AND P0, PT, R201, RZ, PT ;  /* 0x000000ffc900720c */ /* 0x000fda0003f06270 */
[----:B------:R-:W-:Y:S05]  /*0310*/  @!P0 EXIT ;  /* 0x000000000000894d */ /* 0x000fea0003800000 */
[----:B------:R-:W-:Y:S01]  /*0320*/  ISETP.NE.U32.AND P0, PT, RZ, c[0x0][0x370], PT ;  /* 0x0000dc00ff007a0c */ /* 0x000fe20003f05070 */
[----:B------:R-:W-:Y:S01]  /*0330*/  IMAD.MOV.U32 R90, RZ, RZ, c[0x0][0x168] ;  /* 0x00005a00ff5a7624 */ /* 0x000fe200078e00ff */
[----:B------:R-:W-:Y:S01]  /*0340*/  ISETP.NE.U32.AND P1, PT, RZ, c[0x0][0x360], PT ;  /* 0x0000d800ff007a0c */ /* 0x000fe20003f25070 */
[----:B------:R-:W-:Y:S01]  /*0350*/  IMAD.MOV.U32 R154, RZ, RZ, RZ ;  /* 0x000000ffff9a7224 */ /* 0x000fe200078e00ff */
[----:B------:R-:W-:Y:S01]  /*0360*/  ISETP.NE.AND.EX P2, PT, RZ, c[0x0][0x374], PT, P0 ;  /* 0x0000dd00ff007a0c */ /* 0x000fe20003f45300 */
[----:B------:R-:W-:Y:S01]  /*0370*/  IMAD.MOV.U32 R171, RZ, RZ, RZ ;  /* 0x000000ffffab7224 */ /* 0x000fe200078e00ff */
[----:B------:R-:W-:Y:S01]  /*0380*/  ISETP.NE.AND.EX P0, PT, RZ, c[0x0][0x364], PT, P1 ;  /* 0x0000d900ff007a0c */ /* 0x000fe20003f05310 */
[CC--:B------:R-:W-:Y:S01]  /*0390*/  IMAD.WIDE R10, R201.reuse, R0.reuse, c[0x0][0x348] ;  /* 0x0000d200c90a7625 */ /* 0x0c0fe200078e0200 */
[----:B------:R-:W-:Y:S02]  /*03a0*/  ISETP.NE.U32.AND P1, PT, RZ, c[0x0][0x348], PT ;  /* 0x0000d200ff007a0c */ /* 0x000fe40003f25070 */
[----:B------:R-:W-:Y:S01]  /*03b0*/  ISETP.NE.U32.AND P3, PT, RZ, c[0x0][0x350], PT ;  /* 0x0000d400ff007a0c */ /* 0x000fe20003f65070 */
[----:B------:R-:W-:Y:S01]  /*03c0*/  IMAD.WIDE R4, R201, R0, c[0x0][0x350] ;  /* 0x0000d400c9047625 */ /* 0x000fe200078e0200 */
[----:B------:R-:W-:-:S02]  /*03d0*/  ISETP.NE.U32.AND P4, PT, RZ, c[0x0][0x358], PT ;  /* 0x0000d600ff007a0c */ /* 0x000fc40003f85070 */
[----:B------:R-:W-:Y:S01]  /*03e0*/  ISETP.NE.AND.EX P1, PT, RZ, c[0x0][0x34c], PT, P1 ;  /* 0x0000d300ff007a0c */ /* 0x000fe20003f25310 */
[CC--:B------:R-:W-:Y:S01]  /*03f0*/  IMAD.WIDE R8, R201.reuse, R0.reuse, c[0x0][0x358] ;  /* 0x0000d600c9087625 */ /* 0x0c0fe200078e0200 */
[----:B------:R-:W-:Y:S02]  /*0400*/  ISETP.NE.AND.EX P3, PT, RZ, c[0x0][0x354], PT, P3 ;  /* 0x0000d500ff007a0c */ /* 0x000fe40003f65330 */
[----:B------:R-:W-:Y:S01]  /*0410*/  ISETP.NE.AND.EX P4, PT, RZ, c[0x0][0x35c], PT, P4 ;  /* 0x0000d700ff007a0c */ /* 0x000fe20003f85340 */
[CC--:B------:R-:W-:Y:S01]  /*0420*/  @P0 IMAD.WIDE R2, R201.reuse, R0.reuse, c[0x0][0x360] ;  /* 0x0000d800c9020625 */ /* 0x0c0fe200078e0200 */
[----:B------:R-:W-:Y:S01]  /*0430*/  MOV R98, RZ ;  /* 0x000000ff00627202 */ /* 0x000fe20000000f00 */
[----:B------:R-:W1:Y:S01]  /*0440*/  S2R R199, SR_CTAID.Y ;  /* 0x0000000000c77919 */ /* 0x000e620000002600 */
[----:B------:R-:W-:Y:S01]  /*0450*/  ULDC UR5, c[0x0][0x2ac] ;  /* 0x0000ab0000057ab9 */ /* 0x000fe20000000800 */
[----:B------:R-:W-:Y:S02]  /*0460*/  IMAD.MOV.U32 R200, RZ, RZ, RZ ;  /* 0x000000ffffc87224 */ /* 0x000fe400078e00ff */
[----:B------:R2:W5:Y:S01]  /*0470*/  @P0 LDG.E R90, [R2.64] ;  /* 0x00000006025a0981 */ /* 0x000562000c1e1900 */
[----:B------:R-:W-:Y:S01]  /*0480*/  ULDC UR4, c[0x0][0x1d0] ;  /* 0x0000740000047ab9 */ /* 0x000fe20000000800 */
[----:B------:R-:W-:-:S02]  /*0490*/  @P2 IMAD.WIDE R6, R201, R0, c[0x0][0x370] ;  /* 0x0000dc00c9062625 */ /* 0x000fc400078e0200 */
[----:B------:R2:W5:Y:S04]  /*04a0*/  @P1 LDG.E R154, [R10.64] ;  /* 0x000000060a9a1981 */ /* 0x000568000c1e1900 */
[----:B------:R2:W5:Y:S04]  /*04b0*/  @P3 LDG.E R98, [R4.64] ;  /* 0x0000000604623981 */ /* 0x000568000c1e1900 */
[----:B------:R2:W5:Y:S01]  /*04c0*/  @P4 LDG.E R171, [R8.64] ;  /* 0x0000000608ab4981 */ /* 0x000562000c1e1900 */
[----:B------:R-:W-:-:S03]  /*04d0*/  UIMAD UR4, UR5, UR4, URZ ;  /* 0x00000004050472a4 */ /* 0x000fc6000f8e023f */
[----:B------:R3:W5:Y:S01]  /*04e0*/  @P2 LDG.E R200, [R6.64] ;  /* 0x0000000606c82981 */ /* 0x000762000c1e1900 */
[----:B------:R-:W-:Y:S01]  /*04f0*/  IMAD.MOV.U32 R155, RZ, RZ, c[0x0][0x228] ;  /* 0x00008a00ff9b7624 */ /* 0x000fe200078e00ff */
[----:B-1----:R-:W-:Y:S02]  /*0500*/  SHF.R.S32.HI R88, RZ, 0x1f, R199 ;  /* 0x0000001fff587819 */ /* 0x002fe400000114c7 */
[----:B---3--:R-:W-:Y:S01]  /*0510*/  MOV R7, UR4 ;  /* 0x0000000400077c02 */ /* 0x008fe20008000f00 */
[----:B------:R-:W-:Y:S05]  /*0520*/  @P0 BRA `(.L_x_62) ;  /* 0x0000004000000947 */ /* 0x000fea0003800000 */
[----:B--2---:R-:W-:Y:S05]  /*0530*/  @!P1 BRA `(.L_x_62) ;  /* 0x0000003000009947 */ /* 0x004fea0003800000 */
[----:B-----5:R-:W2:Y:S04]  /*0540*/  LDG.E R90, [R10.64] ;  /* 0x000000060a5a7981 */ /* 0x020ea8000c1e1900 */
[----:B------:R-:W2:Y:S02]  /*0550*/  LDG.E R3, [R10.64+0x4] ;  /* 0x000004060a037981 */ /* 0x000ea4000c1e1900 */
[----:B--2---:R-:W-:-:S02]  /*0560*/  IADD3 R90, -R90, R3, RZ ;  /* 0x000000035a5a7210 */ /* 0x004fc40007ffe1ff */
.L_x_62:
[----:B--2---:R-:W-:-:S04]  /*0570*/  ISETP.NE.U32.AND P0, PT, RZ, c[0x0][0x368], PT ;  /* 0x0000da00ff007a0c */ /* 0x004fc80003f05070 */
[----:B------:R-:W-:-:S13]  /*0580*/  ISETP.NE.AND.EX P0, PT, RZ, c[0x0][0x36c], PT, P0 ;  /* 0x0000db00ff007a0c */ /* 0x000fda0003f05300 */
[----:B------:R-:W-:Y:S05]  /*0590*/  @!P0 BRA `(.L_x_63) ;  /* 0x0000003000008947 */ /* 0x000fea0003800000 */
[----:B------:R-:W-:-:S05]  /*05a0*/  IMAD.WIDE R2, R201, R0, c[0x0][0x368] ;  /* 0x0000da00c9027625 */ /* 0x000fca00078e0200 */
[----:B------:R1:W5:Y:S01]  /*05b0*/  LDG.E R7, [R2.64] ;  /* 0x0000000602077981 */ /* 0x000362000c1e1900 */
[----:B------:R-:W-:Y:S05]  /*05c0*/  BRA `(.L_x_64) ;  /* 0x0000004000007947 */ /* 0x000fea0003800000 */
.L_x_63:
[----:B------:R-:W-:Y:S05]  /*05d0*/  @!P3 BRA `(.L_x_64) ;  /* 0x000000300000b947 */ /* 0x000fea0003800000 */
[----:B------:R-:W2:Y:S04]  /*05e0*/  LDG.E R7, [R4.64] ;  /* 0x0000000604077981 */ /* 0x000ea8000c1e1900 */
[----:B------:R-:W2:Y:S02]  /*05f0*/  LDG.E R2, [R4.64+0x4] ;  /* 0x0000040604027981 */ /* 0x000ea4000c1e1900 */
[----:B--2---:R-:W-:Y:S02]  /*0600*/  IADD3 R7, -R7, R2, RZ ;  /* 0x0000000207077210 */ /* 0x004fe40007ffe1ff */
.L_x_64:
[----:B-1----:R-:W2:Y:S04]  /*0610*/  @P4 LDG.E R3, [R8.64] ;  /* 0x0000000608034981 */ /* 0x002ea8000c1e1900 */
[----:B------:R-:W2:Y:S01]  /*0620*/  @P4 LDG.E R4, [R8.64+0x4] ;  /* 0x0000040608044981 */ /* 0x000ea2000c1e1900 */
[----:B-----5:R-:W-:Y:S01]  /*0630*/  IMAD.IADD R2, R7, 0x1, -R200 ;  /* 0x0000000107027824 */ /* 0x020fe200078e0ac8 */
[----:B------:R-:W-:Y:S01]  /*0640*/  ISETP.NE.U32.AND P0, PT, RZ, c[0x0][0x378], PT ;  /* 0x0000de00ff007a0c */ /* 0x000fe20003f05070 */
[----:B------:R-:W-:-:S03]  /*0650*/  IMAD.MOV.U32 R87, RZ, RZ, R7 ;  /* 0x000000ffff577224 */ /* 0x000fc600078e0007 */
[----:B------:R-:W-:Y:S01]  /*0660*/  ISETP.NE.AND.EX P0, PT, RZ, c[0x0][0x37c], PT, P0 ;  /* 0x0000df00ff007a0c */ /* 0x000fe20003f05300 */
[----:B------:R-:W-:-:S05]  /*0670*/  IMAD.MOV R104, RZ, RZ, -R2 ;  /* 0x000000ffff687224 */ /* 0x000fca00078e0a02 */
[----:B------:R-:W-:-:S07]  /*0680*/  IMNMX R104, RZ, R104, !PT ;  /* 0x00000068ff687217 */ /* 0x000fce0007800200 */
[----:B------:R-:W-:-:S05]  /*0690*/  @P0 IMAD.WIDE R10, R201, R0, c[0x0][0x378] ;  /* 0x0000de00c90a0625 */ /* 0x000fca00078e0200 */
[----:B------:R1:W5:Y:S01]  /*06a0*/  @P0 LDG.E R87, [R10.64] ;  /* 0x000000060a570981 */ /* 0x000362000c1e1900 */
[----:B--2---:R-:W-:-:S04]  /*06b0*/  @P4 IMAD.IADD R155, R4, 0x1, -R3 ;  /* 0x00000001049b4824 */ /* 0x004fc800078e0a03 */
[----:B------:R-:W-:-:S05]  /*06c0*/  IMAD.IADD R85, R2, 0x1, R155 ;  /* 0x0000000102557824 */ /* 0x000fca00078e029b */
[----:B------:R-:W-:-:S04]  /*06d0*/  IADD3 R4, R85, 0x3f, RZ ;  /* 0x0000003f55047810 */ /* 0x000fc80007ffe0ff */
[----:B------:R-:W-:-:S04]  /*06e0*/  SHF.R.S32.HI R133, RZ, 0x1f, R4 ;  /* 0x0000001fff857819 */ /* 0x000fc80000011404 */
[----:B------:R-:W-:-:S04]  /*06f0*/  LEA.HI R133, R133, R4, RZ, 0x6 ;  /* 0x0000000485857211 */ /* 0x000fc800078f30ff */
[----:B------:R-:W-:-:S05]  /*0700*/  LOP3.LUT R83, R133, 0xffffffc0, RZ, 0xc0, !PT ;  /* 0xffffffc085537812 */ /* 0x000fca00078ec0ff */
[----:B------:R-:W-:-:S05]  /*0710*/  IMAD.IADD R2, R83, 0x1, -R2 ;  /* 0x0000000153027824 */ /* 0x000fca00078e0a02 */
[----:B------:R-:W-:-:S04]  /*0720*/  IMNMX R5, R2, R155, PT ;  /* 0x0000009b02057217 */ /* 0x000fc80003800200 */
[----:B------:R-:W-:Y:S02]  /*0730*/  ISETP.GT.AND P0, PT, R5, R104, PT ;  /* 0x000000680500720c */ /* 0x000fe40003f04270 */
[----:B------:R-:W-:-:S05]  /*0740*/  SHF.R.U32.HI R104, RZ, 0x6, R104 ;  /* 0x00000006ff687819 */ /* 0x000fca0000011668 */
[----:B------:R-:W-:-:S06]  /*0750*/  IMAD.MOV.U32 R3, RZ, RZ, R104 ;  /* 0x000000ffff037224 */ /* 0x000fcc00078e0068 */
[----:B------:R-:W-:-:S04]  /*0760*/  @P0 IADD3 R5, R5, 0x3f, RZ ;  /* 0x0000003f05050810 */ /* 0x000fc80007ffe0ff */
[----:B------:R-:W-:-:S04]  /*0770*/  @P0 SHF.R.S32.HI R2, RZ, 0x1f, R5 ;  /* 0x0000001fff020819 */ /* 0x000fc80000011405 */
[----:B------:R-:W-:-:S04]  /*0780*/  @P0 LEA.HI R2, R2, R5, RZ, 0x6 ;  /* 0x0000000502020211 */ /* 0x000fc800078f30ff */
[----:B------:R-:W-:-:S04]  /*0790*/  @P0 SHF.R.S32.HI R3, RZ, 0x6, R2 ;  /* 0x00000006ff030819 */ /* 0x000fc80000011402 */
[----:B------:R-:W-:-:S13]  /*07a0*/  ISETP.GT.AND P0, PT, R3, R104, PT ;  /* 0x000000680300720c */ /* 0x000fda0003f04270 */
[----:B------:R-:W-:Y:S05]  /*07b0*/  @!P0 BRA `(.L_x_65) ;  /* 0x000056c000008947 */ /* 0x000fea0003800000 */
[----:B-1----:R-:W-:-:S04]  /*07c0*/  ISETP.NE.U32.AND P3, PT, RZ, c[0x0][0x340], PT ;  /* 0x0000d000ff007a0c */ /* 0x002fc80003f65070 */
[----:B------:R-:W-:-:S13]  /*07d0*/  ISETP.NE.AND.EX P3, PT, RZ, c[0x0][0x344], PT, P3 ;  /* 0x0000d100ff007a0c */ /* 0x000fda0003f65330 */
[----:B------:R-:W-:-:S06]  /*07e0*/  @P3 IMAD.WIDE R156, R201, R0, c[0x0][0x340] ;  /* 0x0000d000c99c3625 */ /* 0x000fcc00078e0200 */
[----:B------:R-:W2:Y:S01]  /*07f0*/  @P3 LDG.E R156, [R156.64] ;  /* 0x000000069c9c3981 */ /* 0x000ea2000c1e1900 */
[----:B------:R-:W-:Y:S01]  /*0800*/  SHF.R.S32.HI R5, RZ, 0x1f, R84 ;  /* 0x0000001fff057819 */ /* 0x000fe20000011454 */
[----:B------:R-:W-:Y:S01]  /*0810*/  IMAD.MOV.U32 R122, RZ, RZ, c[0x0][0x238] ;  /* 0x00008e00ff7a7624 */ /* 0x000fe200078e00ff */
[----:B------:R-:W-:Y:S01]  /*0820*/  IADD3 R148, R3, -0x1, RZ ;  /* 0xffffffff03947810 */ /* 0x000fe20007ffe0ff */
[----:B------:R-:W-:Y:S01]  /*0830*/  IMAD.MOV.U32 R111, RZ, RZ, 0x6 ;  /* 0x00000006ff6f7424 */ /* 0x000fe200078e00ff */
[----:B------:R-:W-:Y:S01]  /*0840*/  LEA.HI R4, R5, R84, RZ, 0x3 ;  /* 0x0000005405047211 */ /* 0x000fe200078f18ff */
[----:B------:R-:W-:Y:S01]  /*0850*/  IMAD.IADD R98, R98, 0x1, R7 ;  /* 0x0000000162627824 */ /* 0x000fe200078e0207 */
[----:B------:R-:W-:Y:S01]  /*0860*/  SHF.R.S32.HI R2, RZ, 0x1f, R171 ;  /* 0x0000001fff027819 */ /* 0x000fe200000114ab */
[----:B------:R-:W-:Y:S01]  /*0870*/  IMAD.SHL.U32 R108, R122, 0x40, RZ ;  /* 0x000000407a6c7824 */ /* 0x000fe200078e00ff */
[----:B------:R-:W-:Y:S01]  /*0880*/  LOP3.LUT R3, R4, 0x1ffffff8, RZ, 0xc0, !PT ;  /* 0x1ffffff804037812 */ /* 0x000fe200078ec0ff */
[----:B------:R-:W-:Y:S01]  /*0890*/  IMAD R168, R88, c[0x0][0x240], RZ ;  /* 0x0000900058a87a24 */ /* 0x000fe200078e02ff */
[----:B------:R-:W-:Y:S01]  /*08a0*/  SHF.R.S32.HI R4, RZ, 0x3, R4 ;  /* 0x00000003ff047819 */ /* 0x000fe20000011404 */
[----:B------:R-:W-:Y:S01]  /*08b0*/  IMAD.MOV.U32 R121, RZ, RZ, 0x5 ;  /* 0x00000005ff797424 */ /* 0x000fe200078e00ff */
[----:B------:R-:W-:Y:S01]  /*08c0*/  SHF.L.U64.HI R107, R122, R111, c[0x0][0x23c] ;  /* 0x00008f007a6b7619 */ /* 0x000fe2000001026f */
[----:B------:R-:W-:Y:S01]  /*08d0*/  IMAD.IADD R8, R84, 0x1, -R3 ;  /* 0x0000000154087824 */ /* 0x000fe200078e0a03 */
[C---:B------:R-:W-:Y:S01]  /*08e0*/  IADD3 R170, P0, R4.reuse, R171, RZ ;  /* 0x000000ab04aa7210 */ /* 0x040fe20007f1e0ff */
[----:B------:R-:W-:Y:S01]  /*08f0*/  IMAD.SHL.U32 R3, R4, 0x40, RZ ;  /* 0x0000004004037824 */ /* 0x000fe200078e00ff */
[----:B------:R-:W-:Y:S01]  /*0900*/  SHF.R.S32.HI R10, RZ, 0x1f, R148 ;  /* 0x0000001fff0a7819 */ /* 0x000fe20000011494 */
[----:B------:R-:W-:Y:S01]  /*0910*/  IMAD.SHL.U32 R8, R8, 0x8, RZ ;  /* 0x0000000808087824 */ /* 0x000fe200078e00ff */
[----:B------:R-:W-:Y:S01]  /*0920*/  LEA.HI.X.SX32 R171, R4, R2, 0x1, P0 ;  /* 0x0000000204ab7211 */ /* 0x000fe200000f0eff */
[----:B------:R-:W-:Y:S01]  /*0930*/  IMAD R7, R107, R148, RZ ;  /* 0x000000946b077224 */ /* 0x000fe200078e02ff */
[----:B------:R-:W-:Y:S01]  /*0940*/  LOP3.LUT R3, R3, 0x1c0, RZ, 0xc0, !PT ;  /* 0x000001c003037812 */ /* 0x000fe200078ec0ff */
[----:B------:R-:W-:Y:S01]  /*0950*/  IMAD.IADD R105, R155, 0x1, -R4 ;  /* 0x000000019b697824 */ /* 0x000fe200078e0a04 */
[--C-:B------:R-:W-:Y:S01]  /*0960*/  SHF.R.S32.HI R9, RZ, 0x1f, R8.reuse ;  /* 0x0000001fff097819 */ /* 0x100fe20000011408 */
[----:B------:R-:W-:Y:S01]  /*0970*/  IMAD R10, R10, R108, R7 ;  /* 0x0000006c0a0a7224 */ /* 0x000fe200078e0207 */
[----:B------:R-:W-:Y:S01]  /*0980*/  LOP3.LUT R2, R3, 0x38, R8, 0xf8, !PT ;  /* 0x0000003803027812 */ /* 0x000fe200078ef808 */
[----:B------:R-:W-:Y:S01]  /*0990*/  IMAD R7, R171, c[0x0][0x238], RZ ;  /* 0x00008e00ab077a24 */ /* 0x000fe200078e02ff */
[----:B------:R-:W-:Y:S01]  /*09a0*/  SHF.R.U32.HI R3, RZ, 0x3, R3 ;  /* 0x00000003ff037819 */ /* 0x000fe20000011603 */
[----:B------:R-:W-:Y:S01]  /*09b0*/  IMAD R168, R199, c[0x0][0x244], R168 ;  /* 0x00009100c7a87a24 */ /* 0x000fe200078e02a8 */
[----:B------:R-:W-:Y:S01]  /*09c0*/  SEL R166, R201, RZ, !P4 ;  /* 0x000000ffc9a67207 */ /* 0x000fe20006000000 */
[----:B------:R-:W-:Y:S01]  /*09d0*/  IMAD R12, R170, c[0x0][0x23c], R7 ;  /* 0x00008f00aa0c7a24 */ /* 0x000fe200078e0207 */
[----:B------:R-:W-:Y:S01]  /*09e0*/  LOP3.LUT R3, R2, R3, RZ, 0x3c, !PT ;  /* 0x0000000302037212 */ /* 0x000fe200078e3cff */
[----:B------:R-:W-:Y:S01]  /*09f0*/  IMAD.WIDE.U32 R6, R170, c[0x0][0x238], R8 ;  /* 0x00008e00aa067a25 */ /* 0x000fe200078e0008 */
[----:B------:R-:W-:Y:S01]  /*0a00*/  IADD3 R2, R8, 0x40, RZ ;  /* 0x0000004008027810 */ /* 0x000fe20007ffe0ff */
[----:B------:R-:W-:Y:S01]  /*0a10*/  ULDC.U8 UR4, c[0x0][0x298] ;  /* 0x0000a60000047ab9 */ /* 0x000fe20000000000 */
[----:B------:R-:W-:Y:S01]  /*0a20*/  LEA.HI R146, R5, R84, RZ, 0x6 ;  /* 0x0000005405927211 */ /* 0x000fe200078f30ff */
[----:B------:R-:W-:Y:S01]  /*0a30*/  IMAD.IADD R13, R7, 0x1, R12 ;  /* 0x00000001070d7824 */ /* 0x000fe200078e020c */
[----:B------:R-:W-:Y:S01]  /*0a40*/  ISETP.GE.AND P6, PT, R2, c[0x0][0x1d4], PT ;  /* 0x0000750002007a0c */ /* 0x000fe20003fc6270 */
[----:B------:R-:W-:Y:S01]  /*0a50*/  IMAD.MOV.U32 R12, RZ, RZ, R6 ;  /* 0x000000ffff0c7224 */ /* 0x000fe200078e0006 */
[----:B------:R-:W-:Y:S01]  /*0a60*/  SHF.R.S32.HI R2, RZ, 0x1f, R201 ;  /* 0x0000001fff027819 */ /* 0x000fe200000114c9 */
[----:B------:R-:W-:Y:S01]  /*0a70*/  IMAD R0, R148, -0x40, R105 ;  /* 0xffffffc094007824 */ /* 0x000fe200078e0269 */
[----:B------:R-:W-:Y:S01]  /*0a80*/  ISETP.GE.AND P2, PT, R8, c[0x0][0x1d4], PT ;  /* 0x0000750008007a0c */ /* 0x000fe20003f46270 */
[----:B------:R-:W-:Y:S01]  /*0a90*/  IMAD.WIDE.U32 R12, R199, c[0x0][0x240], R12 ;  /* 0x00009000c70c7a25 */ /* 0x000fe200078e000c */
[----:B------:R-:W-:-:S02]  /*0aa0*/  SEL R103, R2, RZ, !P4 ;  /* 0x000000ff02677207 */ /* 0x000fc40006000000 */
[C---:B------:R-:W-:Y:S01]  /*0ab0*/  ISETP.GE.AND P1, PT, R0.reuse, 0x1, PT ;  /* 0x000000010000780c */ /* 0x040fe20003f26270 */
[----:B------:R-:W-:Y:S01]  /*0ac0*/  IMAD.IADD R169, R13, 0x1, R168 ;  /* 0x000000010da97824 */ /* 0x000fe200078e02a8 */
[----:B------:R-:W-:Y:S01]  /*0ad0*/  ISETP.GT.AND P0, PT, R0, 0x20, PT ;  /* 0x000000200000780c */ /* 0x000fe20003f04270 */
[----:B------:R-:W-:Y:S01]  /*0ae0*/  IMAD R177, R103, c[0x0][0x248], RZ ;  /* 0x0000920067b17a24 */ /* 0x000fe200078e02ff */
[----:B------:R-:W-:Y:S01]  /*0af0*/  IADD3 R0, R8, 0x80, RZ ;  /* 0x0000008008007810 */ /* 0x000fe20007ffe0ff */
[----:B------:R-:W-:Y:S01]  /*0b00*/  IMAD.MOV.U32 R168, RZ, RZ, R12 ;  /* 0x000000ffffa87224 */ /* 0x000fe200078e000c */
[----:B------:R-:W-:Y:S01]  /*0b10*/  LEA.HI R4, R5, R84, RZ, 0x2 ;  /* 0x0000005405047211 */ /* 0x000fe200078f10ff */
[----:B------:R-:W-:Y:S01]  /*0b20*/  IMAD R6, R88, c[0x0][0x260], RZ ;  /* 0x0000980058067a24 */ /* 0x000fe200078e02ff */
[----:B------:R-:W-:Y:S01]  /*0b30*/  LOP3.LUT R89, R89, 0xfffffffe, RZ, 0xc0, !PT ;  /* 0xfffffffe59597812 */ /* 0x000fe200078ec0ff */
[----:B------:R-:W-:Y:S01]  /*0b40*/  IMAD R177, R166, c[0x0][0x24c], R177 ;  /* 0x00009300a6b17a24 */ /* 0x000fe200078e02b1 */
[----:B------:R-:W-:Y:S01]  /*0b50*/  SHF.L.U64.HI R121, R122, R121, c[0x0][0x23c] ;  /* 0x00008f007a797619 */ /* 0x000fe20000010279 */
[----:B------:R-:W-:Y:S01]  /*0b60*/  IMAD.WIDE.U32 R168, R166, c[0x0][0x248], R168 ;  /* 0x00009200a6a87a25 */ /* 0x000fe200078e00a8 */
[----:B------:R-:W-:-:S02]  /*0b70*/  @P2 LOP3.LUT R89, R89, 0x1, RZ, 0xfc, !PT ;  /* 0x0000000159592812 */ /* 0x000fc400078efcff */
[----:B------:R-:W-:Y:S01]  /*0b80*/  ISETP.GE.AND P5, PT, R0, c[0x0][0x1d4], PT ;  /* 0x0000750000007a0c */ /* 0x000fe20003fa6270 */
[C---:B------:R-:W-:Y:S01]  /*0b90*/  IMAD R6, R199.reuse, c[0x0][0x264], R6 ;  /* 0x00009900c7067a24 */ /* 0x040fe200078e0206 */
[----:B------:R-:W-:Y:S01]  /*0ba0*/  SHF.R.S32.HI R153, RZ, 0x2, R4 ;  /* 0x00000002ff997819 */ /* 0x000fe20000011404 */
[----:B------:R-:W-:Y:S01]  /*0bb0*/  IMAD.WIDE.U32 R8, R199, c[0x0][0x260], R8 ;  /* 0x00009800c7087a25 */ /* 0x000fe200078e0008 */
[C---:B------:R-:W-:Y:S02]  /*0bc0*/  LOP3.LUT P4, RZ, R89.reuse, 0x1, RZ, 0xc0, !PT ;  /* 0x0000000159ff7812 */ /* 0x040fe4000788c0ff */
[----:B------:R-:W-:Y:S01]  /*0bd0*/  SHF.R.S32.HI R158, RZ, 0x1f, R153 ;  /* 0x0000001fff9e7819 */ /* 0x000fe20000011499 */
[----:B------:R-:W-:Y:S01]  /*0be0*/  IMAD.SHL.U32 R146, R146, 0x8, RZ ;  /* 0x0000000892927824 */ /* 0x000fe200078e00ff */
[----:B------:R-:W-:Y:S01]  /*0bf0*/  LOP3.LUT R89, R89, 0xfffffffb, RZ, 0xc0, !PT ;  /* 0xfffffffb59597812 */ /* 0x000fe200078ec0ff */
[----:B------:R-:W-:Y:S01]  /*0c00*/  IMAD.IADD R177, R169, 0x1, R177 ;  /* 0x00000001a9b17824 */ /* 0x000fe200078e02b1 */
[----:B------:R-:W-:Y:S01]  /*0c10*/  LEA.HI R132, R5, R84, RZ, 0x5 ;  /* 0x0000005405847211 */ /* 0x000fe200078f28ff */
[----:B------:R-:W-:Y:S01]  /*0c20*/  IMAD.MOV.U32 R176, RZ, RZ, R168 ;  /* 0x000000ffffb07224 */ /* 0x000fe200078e00a8 */
[----:B------:R-:W-:Y:S01]  /*0c30*/  LOP3.LUT R146, R3, 0xfffffe00, R146, 0xf8, !PT ;  /* 0xfffffe0003927812 */ /* 0x000fe200078ef892 */
[----:B------:R-:W-:Y:S01]  /*0c40*/  IMAD.IADD R7, R9, 0x1, R6 ;  /* 0x0000000109077824 */ /* 0x000fe200078e0206 */
[----:B------:R-:W-:Y:S01]  /*0c50*/  LOP3.LUT R3, R4, 0xfffffffc, RZ, 0xc0, !PT ;  /* 0xfffffffc04037812 */ /* 0x000fe200078ec0ff */
[----:B------:R-:W-:Y:S01]  /*0c60*/  IMAD.MOV.U32 R6, RZ, RZ, R8 ;  /* 0x000000ffff067224 */ /* 0x000fe200078e0008 */
[----:B------:R-:W-:Y:S01]  /*0c70*/  SHF.R.S32.HI R4, RZ, 0x1f, R4 ;  /* 0x0000001fff047819 */ /* 0x000fe20000011404 */
[----:B------:R-:W-:-:S03]  /*0c80*/  IMAD.WIDE.U32 R8, R148, R108, R176 ;  /* 0x0000006c94087225 */ /* 0x000fc600078e00b0 */
[----:B------:R-:W-:Y:S01]  /*0c90*/  LEA.HI R4, R4, R153, RZ, 0x3 ;  /* 0x0000009904047211 */ /* 0x000fe200078f18ff */
[----:B------:R-:W-:Y:S01]  /*0ca0*/  IMAD.IADD R10, R9, 0x1, R10 ;  /* 0x00000001090a7824 */ /* 0x000fe200078e020a */
[----:B------:R-:W-:Y:S01]  /*0cb0*/  @P1 LEA R20, P2, R8, c[0x0][0x220], 0x1 ;  /* 0x0000880008141a11 */ /* 0x000fe200078408ff */
[----:B------:R-:W-:Y:S01]  /*0cc0*/  IMAD.SHL.U32 R122, R122, 0x20, RZ ;  /* 0x000000207a7a7824 */ /* 0x000fe200078e00ff */
[----:B------:R-:W-:Y:S01]  /*0cd0*/  LOP3.LUT R4, R4, 0xfffffff8, RZ, 0xc0, !PT ;  /* 0xfffffff804047812 */ /* 0x000fe200078ec0ff */
[----:B------:R-:W-:Y:S01]  /*0ce0*/  IMAD.IADD R0, R84, 0x1, -R3 ;  /* 0x0000000154007824 */ /* 0x000fe200078e0a03 */
[----:B------:R-:W-:Y:S01]  /*0cf0*/  @P1 LEA.HI.X R21, R8, c[0x0][0x224], R10, 0x1, P2 ;  /* 0x0000890008151a11 */ /* 0x000fe200010f0c0a */
[----:B------:R-:W-:Y:S01]  /*0d00*/  IMAD R160, R158, c[0x0][0x280], RZ ;  /* 0x0000a0009ea07a24 */ /* 0x000fe200078e02ff */
[----:B------:R-:W-:Y:S01]  /*0d10*/  @P0 IADD3 R8, P2, R122, R8, RZ ;  /* 0x000000087a080210 */ /* 0x000fe20007f5e0ff */
[C---:B------:R-:W-:Y:S02]  /*0d20*/  IMAD.SHL.U32 R16, R0.reuse, 0x8, RZ ;  /* 0x0000000800107824 */ /* 0x040fe400078e00ff */
[----:B------:R-:W-:-:S02]  /*0d30*/  IMAD.SHL.U32 R18, R0, 0x4, RZ ;  /* 0x0000000400127824 */ /* 0x000fc400078e00ff */
[----:B------:R-:W-:Y:S01]  /*0d40*/  @P0 IMAD.X R3, R121, 0x1, R10, P2 ;  /* 0x0000000179030824 */ /* 0x000fe200010e060a */
[----:B------:R-:W-:Y:S01]  /*0d50*/  SHF.R.S32.HI R17, RZ, 0x1f, R16 ;  /* 0x0000001fff117819 */ /* 0x000fe20000011410 */
[C---:B------:R-:W-:Y:S01]  /*0d60*/  IMAD R160, R153.reuse, c[0x0][0x284], R160 ;  /* 0x0000a10099a07a24 */ /* 0x040fe200078e02a0 */
[----:B------:R-:W-:Y:S01]  /*0d70*/  @P0 LEA R10, P2, R8, c[0x0][0x220], 0x1 ;  /* 0x00008800080a0a11 */ /* 0x000fe200078408ff */
[----:B------:R-:W-:Y:S01]  /*0d80*/  IMAD R158, R158, c[0x0][0x290], RZ ;  /* 0x0000a4009e9e7a24 */ /* 0x000fe200078e02ff */
[----:B------:R-:W-:Y:S01]  /*0d90*/  SHF.R.S32.HI R19, RZ, 0x1f, R18 ;  /* 0x0000001fff137819 */ /* 0x000fe20000011412 */
[C---:B------:R-:W-:Y:S01]  /*0da0*/  IMAD.WIDE.U32 R14, R153.reuse, c[0x0][0x280], R16 ;  /* 0x0000a000990e7a25 */ /* 0x040fe200078e0010 */
[----:B------:R-:W-:Y:S02]  /*0db0*/  @P0 LEA.HI.X R11, R8, c[0x0][0x224], R3, 0x1, P2 ;  /* 0x00008900080b0a11 */ /* 0x000fe400010f0c03 */
[----:B------:R-:W-:Y:S01]  /*0dc0*/  ISETP.GE.AND P2, PT, R16, c[0x0][0x27c], PT ;  /* 0x00009f0010007a0c */ /* 0x000fe20003f46270 */
[----:B------:R-:W-:Y:S01]  /*0dd0*/  IMAD.IADD R161, R160, 0x1, R15 ;  /* 0x00000001a0a17824 */ /* 0x000fe200078e020f */
[----:B------:R-:W-:Y:S01]  /*0de0*/  IADD3 R15, R18, 0x20, RZ ;  /* 0x00000020120f7810 */ /* 0x000fe20007ffe0ff */
[C---:B------:R-:W-:Y:S01]  /*0df0*/  IMAD R158, R153.reuse, c[0x0][0x294], R158 ;  /* 0x0000a500999e7a24 */ /* 0x040fe200078e029e */
[----:B------:R-:W-:Y:S01]  /*0e00*/  SEL R3, RZ, c[0x0][0x27c], !P2 ;  /* 0x00009f00ff037a07 */ /* 0x000fe20005000000 */
[----:B------:R-:W-:Y:S01]  /*0e10*/  IMAD.WIDE.U32 R12, R153, c[0x0][0x290], R16 ;  /* 0x0000a400990c7a25 */ /* 0x000fe200078e0010 */
[----:B------:R-:W-:-:S02]  /*0e20*/  IADD3 R152, R16, 0x60, RZ ;  /* 0x0000006010987810 */ /* 0x000fc40007ffe0ff */
[----:B------:R-:W-:Y:S01]  /*0e30*/  IADD3 R151, R16, 0x80, RZ ;  /* 0x0000008010977810 */ /* 0x000fe20007ffe0ff */
[----:B------:R-:W-:Y:S01]  /*0e40*/  IMAD.IADD R159, R158, 0x1, R13 ;  /* 0x000000019e9f7824 */ /* 0x000fe200078e020d */
[----:B------:R-:W-:Y:S01]  /*0e50*/  IADD3 R150, R16, 0xa0, RZ ;  /* 0x000000a010967810 */ /* 0x000fe20007ffe0ff */
[----:B------:R-:W-:Y:S02]  /*0e60*/  IMAD.WIDE.U32 R164, R153, c[0x0][0x280], R18 ;  /* 0x0000a00099a47a25 */ /* 0x000fe400078e0012 */
[----:B------:R-:W-:Y:S02]  /*0e70*/  @P2 LOP3.LUT R89, R89, 0x4, RZ, 0xfc, !PT ;  /* 0x0000000459592812 */ /* 0x000fe400078efcff */
[----:B------:R-:W-:Y:S02]  /*0e80*/  IMAD.SHL.U32 R146, R146, 0x2, RZ ;  /* 0x0000000292927824 */ /* 0x000fe400078e00ff */
[----:B------:R-:W-:Y:S01]  /*0e90*/  IMAD.IADD R13, R18, 0x1, R15 ;  /* 0x00000001120d7824 */ /* 0x000fe200078e020f */
[----:B------:R-:W-:Y:S01]  /*0ea0*/  LOP3.LUT R89, R89, 0xfffffffd, RZ, 0xc0, !PT ;  /* 0xfffffffd59597812 */ /* 0x000fe200078ec0ff */
[----:B------:R-:W-:Y:S01]  /*0eb0*/  IMAD.IADD R165, R165, 0x1, R160 ;  /* 0x00000001a5a57824 */ /* 0x000fe200078e02a0 */
[----:B------:R-:W-:Y:S01]  /*0ec0*/  @!PT LDS RZ, [RZ] ;  /* 0x00000000fffff984 */ /* 0x000fe20000000800 */
[----:B------:R-:W-:Y:S01]  /*0ed0*/  @!PT LDS RZ, [RZ] ;  /* 0x00000000fffff984 */ /* 0x000fe20000000800 */
[----:B------:R-:W-:Y:S01]  /*0ee0*/  @!PT LDS RZ, [RZ] ;  /* 0x00000000fffff984 */ /* 0x000fe20000000800 */
[----:B------:R1:W-:Y:S01]  /*0ef0*/  @P1 LDGSTS.E.BYPASS.LTC128B.128 [R146+0x6100], [R20.64], !P4 ;  /* 0x0610000014921fae */ /* 0x0003e2000e101d46 */
[----:B------:R-:W-:Y:S01]  /*0f00*/  IMAD.WIDE.U32 R162, R153, c[0x0][0x290], R18 ;  /* 0x0000a40099a27a25 */ /* 0x000fe200078e0012 */
[----:B------:R-:W-:-:S02]  /*0f10*/  ISETP.GE.AND P2, PT, R13, c[0x0][0x27c], PT ;  /* 0x00009f000d007a0c */ /* 0x000fc40003f46270 */
[----:B------:R1:W-:Y:S01]  /*0f20*/  @P1 LDGSTS.E.BYPASS.LTC128B.128 [R146+0x8100], [R20.64+0x80], !P6 ;  /* 0x0810008014921fae */ /* 0x0003e2000f101d46 */
[----:B------:R-:W-:Y:S01]  /*0f30*/  IMAD.MOV.U32 R160, RZ, RZ, R14 ;  /* 0x000000ffffa07224 */ /* 0x000fe200078e000e */
[----:B------:R-:W-:Y:S01]  /*0f40*/  IADD3 R14, R18, 0x40, RZ ;  /* 0x00000040120e7810 */ /* 0x000fe20007ffe0ff */
[----:B------:R-:W-:Y:S01]  /*0f50*/  IMAD.IADD R149, R153, 0x1, -R4 ;  /* 0x0000000199957824 */ /* 0x000fe200078e0a04 */
[----:B------:R1:W-:Y:S01]  /*0f60*/  @P1 LDGSTS.E.BYPASS.LTC128B.128 [R146+0xa100], [R20.64+0x100], !P5 ;  /* 0x0a10010014921fae */ /* 0x0003e2000e901d46 */
[----:B------:R-:W-:Y:S01]  /*0f70*/  IMAD.IADD R163, R163, 0x1, R158 ;  /* 0x00000001a3a37824 */ /* 0x000fe200078e029e */
[----:B------:R-:W-:Y:S01]  /*0f80*/  SHF.R.S32.HI R144, RZ, 0x1f, R13 ;  /* 0x0000001fff907819 */ /* 0x000fe2000001140d */
[----:B------:R-:W-:Y:S01]  /*0f90*/  IMAD.IADD R3, R16, 0x1, R3 ;  /* 0x0000000110037824 */ /* 0x000fe200078e0203 */
[----:B------:R3:W-:Y:S01]  /*0fa0*/  @P0 LDGSTS.E.BYPASS.LTC128B.128 [R146+0x7100], [R10.64], !P4 ;  /* 0x071000000a920fae */ /* 0x0007e2000e101d46 */
[----:B------:R-:W-:Y:S01]  /*0fb0*/  IMAD.MOV.U32 R158, RZ, RZ, R12 ;  /* 0x000000ffff9e7224 */ /* 0x000fe200078e000c */
[----:B------:R-:W-:Y:S01]  /*0fc0*/  LEA.HI R144, R144, R13, RZ, 0x3 ;  /* 0x0000000d90907211 */ /* 0x000fe200078f18ff */
[----:B------:R-:W-:Y:S01]  /*0fd0*/  IMAD.IADD R12, R18, 0x1, R14 ;  /* 0x00000001120c7824 */ /* 0x000fe200078e020e */
[----:B------:R3:W-:Y:S01]  /*0fe0*/  @P0 LDGSTS.E.BYPASS.LTC128B.128 [R146+0x9100], [R10.64+0x80], !P6 ;  /* 0x091000800a920fae */ /* 0x0007e2000f101d46 */
[----:B------:R-:W-:Y:S01]  /*0ff0*/  SHF.R.S32.HI R130, RZ, 0x1f, R3 ;  /* 0x0000001fff827819 */ /* 0x000fe20000011403 */
[----:B------:R-:W-:Y:S01]  /*1000*/  IMAD.SHL.U32 R132, R132, 0x10, RZ ;  /* 0x0000001084847824 */ /* 0x000fe200078e00ff */
[----:B------:R-:W-:Y:S01]  /*1010*/  @P2 LOP3.LUT R89, R89, 0x2, RZ, 0xfc, !PT ;  /* 0x0000000259592812 */ /* 0x000fe200078efcff */
[----:B------:R3:W-:Y:S01]  /*1020*/  @P0 LDGSTS.E.BYPASS.LTC128B.128 [R146+0xb100], [R10.64+0x100], !P5 ;  /* 0x0b1001000a920fae */ /* 0x0007e2000e901d46 */
[C---:B------:R-:W-:Y:S01]  /*1030*/  LOP3.LUT P0, RZ, R149.reuse, 0x4, RZ, 0xc0, !PT ;  /* 0x0000000495ff7812 */ /* 0x040fe2000780c0ff */
[----:B------:R-:W-:Y:S01]  /*1040*/  IMAD.SHL.U32 R149, R149, 0x40, RZ ;  /* 0x0000004095957824 */ /* 0x000fe200078e00ff */
[----:B------:R-:W-:Y:S01]  /*1050*/  ISETP.GE.AND P1, PT, R12, c[0x0][0x27c], PT ;  /* 0x00009f000c007a0c */ /* 0x000fe20003f26270 */
[----:B------:R-:W-:Y:S01]  /*1060*/  IMAD R103, R103, c[0x0][0x268], RZ ;  /* 0x00009a0067677a24 */ /* 0x000fe200078e02ff */
[-C--:B------:R-:W-:Y:S01]  /*1070*/  LEA.HI R116, R130, R3.reuse, RZ, 0x3 ;  /* 0x0000000382747211 */ /* 0x080fe200078f18ff */
[----:B------:R-:W-:Y:S01]  /*1080*/  IMAD.MOV.U32 R106, RZ, RZ, c[0x0][0x2b8] ;  /* 0x0000ae00ff6a7624 */ /* 0x000fe200078e00ff */
[----:B------:R-:W-:Y:S01]  /*1090*/  LOP3.LUT R149, R149, 0x1c0, RZ, 0xc0, !PT ;  /* 0x000001c095957812 */ /* 0x000fe200078ec0ff */
[----:B------:R-:W-:Y:S01]  /*10a0*/  IMAD R103, R166, c[0x0][0x26c], R103 ;  /* 0x00009b00a6677a24 */ /* 0x000fe200078e0267 */
[----:B------:R-:W-:Y:S01]  /*10b0*/  LEA.HI R130, R130, R3, RZ, 0x6 ;  /* 0x0000000382827211 */ /* 0x000fe200078f30ff */
[----:B------:R-:W-:Y:S01]  /*10c0*/  IMAD.WIDE.U32 R166, R166, c[0x0][0x268], R6 ;  /* 0x00009a00a6a67a25 */ /* 0x000fe200078e0006 */
[----:B------:R-:W-:Y:S01]  /*10d0*/  SEL R3, RZ, c[0x0][0x27c], !P1 ;  /* 0x00009f00ff037a07 */ /* 0x000fe20004800000 */
[----:B------:R-:W0:Y:S01]  /*10e0*/  LDGDEPBAR ;  /* 0x00000000000079af */ /* 0x000e220000000000 */
[----:B------:R-:W-:Y:S01]  /*10f0*/  SHF.R.U32.HI R134, RZ, 0x3, R149 ;  /* 0x00000003ff867819 */ /* 0x000fe20000011695 */
[----:B------:R-:W-:Y:S01]  /*1100*/  IMAD.SHL.U32 R130, R130, 0x40, RZ ;  /* 0x0000004082827824 */ /* 0x000fe200078e00ff */
[----:B------:R-:W-:Y:S01]  /*1110*/  LOP3.LUT R141, R149, 0x18, R16, 0xf8, !PT ;  /* 0x00000018958d7812 */ /* 0x000fe200078ef810 */
[----:B------:R-:W-:Y:S01]  /*1120*/  IMAD.IADD R3, R3, 0x1, R12 ;  /* 0x0000000103037824 */ /* 0x000fe200078e020c */
[----:B------:R-:W-:Y:S01]  /*1130*/  LOP3.LUT R132, R132, 0xfffffe00, RZ, 0xc0, !PT ;  /* 0xfffffe0084847812 */ /* 0x000fe200078ec0ff */
[----:B------:R-:W-:Y:S01]  /*1140*/  IMAD R6, R88, c[0x0][0x210], RZ ;  /* 0x0000840058067a24 */ /* 0x000fe200078e02ff */
[----:B------:R-:W-:Y:S01]  /*1150*/  LOP3.LUT R141, R141, R134, RZ, 0x3c, !PT ;  /* 0x000000868d8d7212 */ /* 0x000fe200078e3cff */
[----:B------:R-:W-:Y:S01]  /*1160*/  IMAD.MOV.U32 R91, RZ, RZ, c[0x0][0x27c] ;  /* 0x00009f00ff5b7624 */ /* 0x000fe200078e00ff */
[----:B------:R-:W-:Y:S01]  /*1170*/  LOP3.LUT R5, R149, 0x38, R116, 0xf8, !PT ;  /* 0x0000003895057812 */ /* 0x000fe200078ef874 */
[----:B------:R-:W-:Y:S01]  /*1180*/  IMAD.WIDE.U32 R172, R199, c[0x0][0x210], RZ ;  /* 0x00008400c7ac7a25 */ /* 0x000fe200078e00ff */
[----:B------:R-:W-:-:S02]  /*1190*/  SHF.R.S32.HI R128, RZ, 0x1f, R3 ;  /* 0x0000001fff807819 */ /* 0x000fc40000011403 */
[----:B------:R-:W-:Y:S01]  /*11a0*/  LOP3.LUT R89, R89, 0xfffffff7, RZ, 0xc0, !PT ;  /* 0xfffffff759597812 */ /* 0x000fe200078ec0ff */
[----:B------:R-:W-:Y:S01]  /*11b0*/  IMAD.IADD R141, R141, 0x1, R132 ;  /* 0x000000018d8d7824 */ /* 0x000fe200078e0284 */
[----:B------:R-:W-:Y:S01]  /*11c0*/  LOP3.LUT R130, R130, 0x7ffff000, RZ, 0xc0, !PT ;  /* 0x7ffff00082827812 */ /* 0x000fe200078ec0ff */
[----:B------:R-:W-:Y:S01]  /*11d0*/  IMAD R147, R0, 0x40, R153 ;  /* 0x0000004000937824 */ /* 0x000fe200078e0299 */
[----:B------:R-:W-:Y:S01]  /*11e0*/  LOP3.LUT R5, R5, R134, RZ, 0x3c, !PT ;  /* 0x0000008605057212 */ /* 0x000fe200078e3cff */
[----:B------:R-:W-:Y:S01]  /*11f0*/  IMAD R8, R88, c[0x0][0x1e8], RZ ;  /* 0x00007a0058087a24 */ /* 0x000fe200078e02ff */
[CC--:B------:R-:W-:Y:S01]  /*1200*/  LEA.HI R120, R128.reuse, R3.reuse, RZ, 0x3 ;  /* 0x0000000380787211 */ /* 0x0c0fe200078f18ff */
[----:B------:R-:W-:Y:S01]  /*1210*/  IMAD.MOV.U32 R110, RZ, RZ, c[0x0][0x280] ;  /* 0x0000a000ff6e7624 */ /* 0x000fe200078e00ff */
[----:B------:R-:W-:Y:S01]  /*1220*/  LEA.HI R128, R128, R3, RZ, 0x6 ;  /* 0x0000000380807211 */ /* 0x000fe200078f30ff */
[----:B------:R-:W-:Y:S01]  /*1230*/  IMAD.MOV.U32 R112, RZ, RZ, c[0x0][0x290] ;  /* 0x0000a400ff707624 */ /* 0x000fe200078e00ff */
[----:B------:R-:W-:Y:S01]  /*1240*/  LEA R141, R141, 0x100, 0x1 ;  /* 0x000001008d8d7811 */ /* 0x000fe200078e08ff */
[----:B-----5:R-:W-:Y:S01]  /*1250*/  IMAD.WIDE.U32 R162, R87, c[0x0][0x290], R162 ;  /* 0x0000a40057a27a25 */ /* 0x020fe200078e00a2 */
[----:B------:R-:W-:-:S02]  /*1260*/  @P1 LOP3.LUT R89, R89, 0x8, RZ, 0xfc, !PT ;  /* 0x0000000859591812 */ /* 0x000fc400078efcff */
[----:B------:R-:W-:Y:S01]  /*1270*/  IADD3 R130, R5, R130, R132 ;  /* 0x0000008205827210 */ /* 0x000fe20007ffe084 */
[----:B------:R-:W-:Y:S01]  /*1280*/  IMAD R5, R199, c[0x0][0x214], R6 ;  /* 0x00008500c7057a24 */ /* 0x000fe200078e0206 */
[----:B------:R-:W-:Y:S01]  /*1290*/  ISETP.NE.AND P1, PT, R106, 0x1, PT ;  /* 0x000000016a00780c */ /* 0x000fe20003f25270 */
[----:B------:R-:W-:Y:S01]  /*12a0*/  IMAD.SHL.U32 R128, R128, 0x40, RZ ;  /* 0x0000004080807824 */ /* 0x000fe200078e00ff */
[----:B------:R-:W-:Y:S01]  /*12b0*/  IADD3 R140, R141, 0x40, RZ ;  /* 0x000000408d8c7810 */ /* 0x000fe20007ffe0ff */
[----:B------:R-:W-:Y:S01]  /*12c0*/  IMAD.IADD R114, R173, 0x1, R5 ;  /* 0x00000001ad727824 */ /* 0x000fe200078e0205 */
[----:B------:R-:W-:Y:S01]  /*12d0*/  @P0 IADD3 R140, R141, -0x40, RZ ;  /* 0xffffffc08d8c0810 */ /* 0x000fe20007ffe0ff */
[----:B------:R-:W-:Y:S01]  /*12e0*/  IMAD.MOV.U32 R131, RZ, RZ, c[0x0][0x27c] ;  /* 0x00009f00ff837624 */ /* 0x000fe200078e00ff */
[----:B------:R-:W-:Y:S01]  /*12f0*/  LOP3.LUT R3, R149, 0x38, R120, 0xf8, !PT ;  /* 0x0000003895037812 */ /* 0x000fe200078ef878 */
[----:B------:R-:W-:Y:S01]  /*1300*/  IMAD.WIDE.U32 R174, R199, c[0x0][0x1e8], RZ ;  /* 0x00007a00c7ae7a25 */ /* 0x000fe200078e00ff */
[----:B------:R-:W-:-:S02]  /*1310*/  ISETP.GE.AND P0, PT, R91, 0x1, PT ;  /* 0x000000015b00780c */ /* 0x000fc40003f06270 */
[----:B------:R-:W-:Y:S01]  /*1320*/  SHF.R.S32.HI R7, RZ, 0x1f, R152 ;  /* 0x0000001fff077819 */ /* 0x000fe20000011498 */
[----:B------:R-:W-:Y:S01]  /*1330*/  IMAD R113, R199, c[0x0][0x1ec], R8 ;  /* 0x00007b00c7717a24 */ /* 0x000fe200078e0208 */
[----:B------:R-:W-:Y:S01]  /*1340*/  SHF.R.S32.HI R0, RZ, 0x1f, R151 ;  /* 0x0000001fff007819 */ /* 0x000fe20000011497 */
[C---:B------:R-:W-:Y:S01]  /*1350*/  IMAD.WIDE.U32 R164, R87.reuse, c[0x0][0x280], R164 ;  /* 0x0000a00057a47a25 */ /* 0x040fe200078e00a4 */
[----:B------:R-:W-:Y:S02]  /*1360*/  SHF.R.S32.HI R5, RZ, 0x1f, R150 ;  /* 0x0000001fff057819 */ /* 0x000fe40000011496 */
[----:B------:R-:W-:Y:S01]  /*1370*/  SHF.R.S32.HI R145, RZ, 0x1f, R12 ;  /* 0x0000001fff917819 */ /* 0x000fe2000001140c */
[----:B------:R-:W-:Y:S01]  /*1380*/  IMAD.WIDE.U32 R160, R87, c[0x0][0x280], R160 ;  /* 0x0000a00057a07a25 */ /* 0x000fe200078e00a0 */
[----:B------:R-:W-:Y:S02]  /*1390*/  LOP3.LUT R89, R89, 0xffffffdf, RZ, 0xc0, !PT ;  /* 0xffffffdf59597812 */ /* 0x000fe400078ec0ff */
[----:B------:R-:W-:Y:S01]  /*13a0*/  SHF.R.S32.HI R143, RZ, 0x3, R116 ;  /* 0x00000003ff8f7819 */ /* 0x000fe20000011474 */
[----:B------:R-:W-:Y:S01]  /*13b0*/  IMAD.WIDE.U32 R158, R87, c[0x0][0x290], R158 ;  /* 0x0000a400579e7a25 */ /* 0x000fe200078e009e */
[----:B------:R-:W-:-:S02]  /*13c0*/  SHF.R.S32.HI R137, RZ, 0x3, R120 ;  /* 0x00000003ff897819 */ /* 0x000fc40000011478 */
[----:B------:R-:W-:Y:S01]  /*13d0*/  LOP3.LUT R128, R128, 0x7ffff000, RZ, 0xc0, !PT ;  /* 0x7ffff00080807812 */ /* 0x000fe200078ec0ff */
[----:B------:R-:W-:Y:S01]  /*13e0*/  IMAD.SHL.U32 R131, R131, 0x2, RZ ;  /* 0x0000000283837824 */ /* 0x000fe200078e00ff */
[----:B------:R-:W-:Y:S01]  /*13f0*/  LOP3.LUT R3, R3, R134, RZ, 0x3c, !PT ;  /* 0x0000008603037212 */ /* 0x000fe200078e3cff */
[----:B------:R-:W-:Y:S01]  /*1400*/  IMAD.IADD R113, R175, 0x1, R113 ;  /* 0x00000001af717824 */ /* 0x000fe200078e0271 */
[----:B------:R-:W-:Y:S01]  /*1410*/  LOP3.LUT R116, R116, 0xfffffff8, RZ, 0xc0, !PT ;  /* 0xfffffff874747812 */ /* 0x000fe200078ec0ff */
[----:B------:R-:W-:Y:S01]  /*1420*/  IMAD.IADD R103, R167, 0x1, R103 ;  /* 0x00000001a7677824 */ /* 0x000fe200078e0267 */
[----:B------:R-:W-:Y:S01]  /*1430*/  LOP3.LUT R120, R120, 0xfffffff8, RZ, 0xc0, !PT ;  /* 0xfffffff878787812 */ /* 0x000fe200078ec0ff */
[----:B------:R-:W-:Y:S01]  /*1440*/  IMAD.SHL.U32 R130, R130, 0x2, RZ ;  /* 0x0000000282827824 */ /* 0x000fe200078e00ff */
[----:B------:R-:W-:Y:S02]  /*1450*/  LEA.HI R142, R7, R152, RZ, 0x3 ;  /* 0x00000098078e7211 */ /* 0x000fe400078f18ff */
[----:B------:R-:W-:-:S02]  /*1460*/  LEA.HI R139, R0, R151, RZ, 0x3 ;  /* 0x00000097008b7211 */ /* 0x000fc400078f18ff */
[----:B------:R-:W-:Y:S02]  /*1470*/  LEA.HI R136, R5, R150, RZ, 0x3 ;  /* 0x0000009605887211 */ /* 0x000fe400078f18ff */
[----:B------:R-:W-:Y:S02]  /*1480*/  LEA.HI R145, R145, R12, RZ, 0x3 ;  /* 0x0000000c91917211 */ /* 0x000fe400078f18ff */
[----:B------:R-:W-:Y:S02]  /*1490*/  LOP3.LUT R89, R89, 0xffffffef, RZ, 0xc0, !PT ;  /* 0xffffffef59597812 */ /* 0x000fe400078ec0ff */
[----:B------:R-:W-:Y:S02]  /*14a0*/  IADD3 R128, R3, R128, R132 ;  /* 0x0000008003807210 */ /* 0x000fe40007ffe084 */
[----:B------:R-:W-:Y:S02]  /*14b0*/  SHF.R.S32.HI R115, RZ, 0x1f, R116 ;  /* 0x0000001fff737819 */ /* 0x000fe40000011474 */
[----:B------:R-:W-:Y:S01]  /*14c0*/  SHF.R.S32.HI R119, RZ, 0x1f, R120 ;  /* 0x0000001fff777819 */ /* 0x000fe20000011478 */
[----:B------:R-:W-:Y:S01]  /*14d0*/  IMAD.SHL.U32 R128, R128, 0x2, RZ ;  /* 0x0000000280807824 */ /* 0x000fe200078e00ff */
[----:B------:R-:W-:-:S02]  /*14e0*/  LOP3.LUT R142, R142, 0xfffffff8, RZ, 0xc0, !PT ;  /* 0xfffffff88e8e7812 */ /* 0x000fc400078ec0ff */
[----:B------:R-:W-:Y:S02]  /*14f0*/  LOP3.LUT R139, R139, 0xfffffff8, RZ, 0xc0, !PT ;  /* 0xfffffff88b8b7812 */ /* 0x000fe400078ec0ff */
[----:B------:R-:W-:Y:S02]  /*1500*/  LOP3.LUT R136, R136, 0xfffffff8, RZ, 0xc0, !PT ;  /* 0xfffffff888887812 */ /* 0x000fe400078ec0ff */
[----:B------:R-:W-:Y:S02]  /*1510*/  LOP3.LUT R144, R144, 0xfffffff8, RZ, 0xc0, !PT ;  /* 0xfffffff890907812 */ /* 0x000fe400078ec0ff */
[----:B------:R-:W-:Y:S02]  /*1520*/  LOP3.LUT R145, R145, 0xfffffff8, RZ, 0xc0, !PT ;  /* 0xfffffff891917812 */ /* 0x000fe400078ec0ff */
[----:B------:R-:W-:Y:S02]  /*1530*/  @P1 LOP3.LUT R89, R89, 0x10, RZ, 0xfc, !PT ;  /* 0x0000001059591812 */ /* 0x000fe400078efcff */
[CC--:B------:R-:W-:Y:S01]  /*1540*/  SHF.L.U64.HI R109, R110.reuse, R111.reuse, c[0x0][0x284] ;  /* 0x0000a1006e6d7619 */ /* 0x0c0fe2000001026f */
[----:B------:R-:W-:Y:S01]  /*1550*/  IMAD.SHL.U32 R110, R110, 0x40, RZ ;  /* 0x000000406e6e7824 */ /* 0x000fe200078e00ff */
[C---:B------:R-:W-:Y:S01]  /*1560*/  SHF.L.U64.HI R111, R112.reuse, R111, c[0x0][0x294] ;  /* 0x0000a500706f7619 */ /* 0x040fe2000001026f */
[----:B------:R-:W-:Y:S01]  /*1570*/  IMAD.SHL.U32 R112, R112, 0x40, RZ ;  /* 0x0000004070707824 */ /* 0x000fe200078e00ff */
[C---:B------:R-:W-:Y:S01]  /*1580*/  SHF.L.U64.HI R115, R116.reuse, 0x1, R115 ;  /* 0x0000000174737819 */ /* 0x040fe20000010273 */
[----:B------:R-:W-:Y:S01]  /*1590*/  IMAD.SHL.U32 R116, R116, 0x2, RZ ;  /* 0x0000000274747824 */ /* 0x000fe200078e00ff */
[C---:B------:R-:W-:Y:S01]  /*15a0*/  SHF.L.U64.HI R119, R120.reuse, 0x1, R119 ;  /* 0x0000000178777819 */ /* 0x040fe20000010277 */
[----:B------:R-:W-:Y:S01]  /*15b0*/  IMAD.SHL.U32 R120, R120, 0x2, RZ ;  /* 0x0000000278787824 */ /* 0x000fe200078e00ff */
[----:B---3--:R-:W-:-:S02]  /*15c0*/  IADD3 R11, R18, 0x30, RZ ;  /* 0x00000030120b7810 */ /* 0x008fc40007ffe0ff */
[----:B------:R-:W-:Y:S02]  /*15d0*/  IADD3 R10, R18, 0x50, RZ ;  /* 0x00000050120a7810 */ /* 0x000fe40007ffe0ff */
[----:B------:R-:W-:Y:S02]  /*15e0*/  SHF.R.S32.HI R125, RZ, 0x1f, R142 ;  /* 0x0000001fff7d7819 */ /* 0x000fe4000001148e */
[----:B------:R-:W-:Y:S02]  /*15f0*/  SHF.R.S32.HI R124, RZ, 0x1f, R139 ;  /* 0x0000001fff7c7819 */ /* 0x000fe4000001148b */
[----:B------:R-:W-:Y:S02]  /*1600*/  SHF.R.S32.HI R123, RZ, 0x1f, R136 ;  /* 0x0000001fff7b7819 */ /* 0x000fe40000011488 */
[----:B------:R-:W-:Y:S02]  /*1610*/  SHF.R.S32.HI R127, RZ, 0x1f, R144 ;  /* 0x0000001fff7f7819 */ /* 0x000fe40000011490 */
[----:B------:R-:W-:-:S02]  /*1620*/  SHF.R.S32.HI R126, RZ, 0x1f, R145 ;  /* 0x0000001fff7e7819 */ /* 0x000fc40000011491 */
[----:B------:R-:W-:Y:S02]  /*1630*/  @P0 LOP3.LUT R89, R89, 0x20, RZ, 0xfc, !PT ;  /* 0x0000002059590812 */ /* 0x000fe400078efcff */
[----:B--2---:R-:W-:Y:S01]  /*1640*/  @P3 SHF.R.S32.HI R157, RZ, 0x1f, R156 ;  /* 0x0000001fff9d3819 */ /* 0x004fe2000001149c */
[----:B------:R-:W-:Y:S01]  /*1650*/  @!P3 IMAD.MOV.U32 R157, RZ, RZ, R2 ;  /* 0x000000ffff9db224 */ /* 0x000fe200078e0002 */
[----:B------:R-:W-:Y:S01]  /*1660*/  SEL R2, RZ, c[0x0][0x27c], !P2 ;  /* 0x00009f00ff027a07 */ /* 0x000fe20005000000 */
[----:B------:R-:W-:Y:S02]  /*1670*/  @!P3 IMAD.MOV.U32 R156, RZ, RZ, R201 ;  /* 0x000000ffff9cb224 */ /* 0x000fe400078e00c9 */
[----:B------:R-:W-:Y:S02]  /*1680*/  IMAD R97, R157, c[0x0][0x2b0], RZ ;  /* 0x0000ac009d617a24 */ /* 0x000fe400078e02ff */
[----:B------:R-:W-:Y:S02]  /*1690*/  IMAD.IADD R9, R2, 0x1, R13 ;  /* 0x0000000102097824 */ /* 0x000fe400078e020d */
[----:B------:R-:W-:-:S02]  /*16a0*/  IMAD R97, R156, c[0x0][0x2b4], R97 ;  /* 0x0000ad009c617a24 */ /* 0x000fc400078e0261 */
[----:B------:R-:W-:Y:S01]  /*16b0*/  IMAD.WIDE.U32 R156, R156, c[0x0][0x2b0], RZ ;  /* 0x0000ac009c9c7a25 */ /* 0x000fe200078e00ff */
[----:B------:R-:W-:-:S03]  /*16c0*/  SHF.R.S32.HI R2, RZ, 0x1f, R9 ;  /* 0x0000001fff027819 */ /* 0x000fc60000011409 */
[----:B------:R-:W-:Y:S01]  /*16d0*/  IMAD.IADD R97, R157, 0x1, R97 ;  /* 0x000000019d617824 */ /* 0x000fe200078e0261 */
[CC--:B------:R-:W-:Y:S02]  /*16e0*/  LEA.HI R118, R2.reuse, R9.reuse, RZ, 0x3 ;  /* 0x0000000902767211 */ /* 0x0c0fe400078f18ff */
[----:B------:R-:W-:Y:S02]  /*16f0*/  LEA.HI R2, R2, R9, RZ, 0x6 ;  /* 0x0000000902027211 */ /* 0x000fe400078f30ff */
[--C-:B------:R-:W-:Y:S02]  /*1700*/  LOP3.LUT R129, R149, 0x38, R118.reuse, 0xf8, !PT ;  /* 0x0000003895817812 */ /* 0x100fe400078ef876 */
[----:B------:R-:W-:Y:S01]  /*1710*/  SHF.R.S32.HI R138, RZ, 0x3, R118 ;  /* 0x00000003ff8a7819 */ /* 0x000fe20000011476 */
[----:B------:R-:W-:Y:S01]  /*1720*/  IMAD.SHL.U32 R2, R2, 0x40, RZ ;  /* 0x0000004002027824 */ /* 0x000fe200078e00ff */
[----:B------:R-:W-:Y:S02]  /*1730*/  LOP3.LUT R129, R129, R134, RZ, 0x3c, !PT ;  /* 0x0000008681817212 */ /* 0x000fe400078e3cff */
[----:B------:R-:W-:-:S02]  /*1740*/  LOP3.LUT R118, R118, 0xfffffff8, RZ, 0xc0, !PT ;  /* 0xfffffff876767812 */ /* 0x000fc400078ec0ff */
[----:B------:R-:W-:Y:S02]  /*1750*/  LOP3.LUT R2, R2, 0x7ffff000, RZ, 0xc0, !PT ;  /* 0x7ffff00002027812 */ /* 0x000fe400078ec0ff */
[----:B------:R-:W-:Y:S02]  /*1760*/  SHF.R.S32.HI R117, RZ, 0x1f, R118 ;  /* 0x0000001fff757819 */ /* 0x000fe40000011476 */
[----:B------:R-:W-:Y:S02]  /*1770*/  IADD3 R129, R129, R2, R132 ;  /* 0x0000000281817210 */ /* 0x000fe40007ffe084 */
[----:B------:R-:W-:Y:S02]  /*1780*/  SHF.R.S32.HI R2, RZ, 0x1f, R87 ;  /* 0x0000001fff027819 */ /* 0x000fe40000011457 */
[C---:B------:R-:W-:Y:S01]  /*1790*/  SHF.L.U64.HI R117, R118.reuse, 0x1, R117 ;  /* 0x0000000176757819 */ /* 0x040fe20000010275 */
[----:B------:R-:W-:Y:S01]  /*17a0*/  IMAD.SHL.U32 R118, R118, 0x2, RZ ;  /* 0x0000000276767824 */ /* 0x000fe200078e00ff */
[----:B------:R-:W-:Y:S01]  /*17b0*/  IADD3 R9, R18, 0x10, RZ ;  /* 0x0000001012097810 */ /* 0x000fe20007ffe0ff */
[----:B------:R-:W-:-:S02]  /*17c0*/  IMAD R4, R2, c[0x0][0x280], RZ ;  /* 0x0000a00002047a24 */ /* 0x000fc400078e02ff */
[----:B------:R-:W-:Y:S02]  /*17d0*/  IMAD R2, R2, c[0x0][0x290], RZ ;  /* 0x0000a40002027a24 */ /* 0x000fe400078e02ff */
[C---:B------:R-:W-:Y:S02]  /*17e0*/  IMAD R3, R87.reuse, c[0x0][0x284], R4 ;  /* 0x0000a10057037a24 */ /* 0x040fe400078e0204 */
[----:B------:R-:W-:Y:S02]  /*17f0*/  IMAD R99, R87, c[0x0][0x294], R2 ;  /* 0x0000a50057637a24 */ /* 0x000fe400078e0202 */
[----:B------:R-:W-:Y:S02]  /*1800*/  IMAD.IADD R102, R165, 0x1, R3 ;  /* 0x00000001a5667824 */ /* 0x000fe400078e0203 */
[----:B------:R-:W-:Y:S02]  /*1810*/  IMAD.IADD R101, R163, 0x1, R99 ;  /* 0x00000001a3657824 */ /* 0x000fe400078e0263 */
[----:B------:R-:W-:-:S02]  /*1820*/  IMAD.IADD R100, R3, 0x1, R161 ;  /* 0x0000000103647824 */ /* 0x000fc400078e02a1 */
[----:B------:R-:W-:Y:S02]  /*1830*/  IMAD.IADD R99, R99, 0x1, R159 ;  /* 0x0000000163637824 */ /* 0x000fe400078e029f */
[----:B------:R-:W-:Y:S01]  /*1840*/  IMAD.SHL.U32 R129, R129, 0x2, RZ ;  /* 0x0000000281817824 */ /* 0x000fe200078e00ff */
[----:B-1----:R-:W-:Y:S06]  /*1850*/  BAR.SYNC.DEFER_BLOCKING 0x0 ;  /* 0x0000000000007b1d */ /* 0x002fec0000010000 */
.L_x_90:
[----:B------:R-:W-:Y:S01]  /*1860*/  IMAD.SHL.U32 R96, R148, 0x40, RZ ;  /* 0x0000004094607824 */ /* 0x000fe200078e00ff */
[----:B------:R-:W-:Y:S04]  /*1870*/  DEPBAR.LE SB0, 0x0 ;  /* 0x000080000000791a */ /* 0x000fe80000000000 */
[----:B------:R-:W-:Y:S01]  /*1880*/  IMAD.IADD R0, R147, 0x1, R96 ;  /* 0x0000000193007824 */ /* 0x000fe200078e0260 */
[----:B------:R-:W-:Y:S01]  /*1890*/  ISETP.NE.AND P1, PT, R106, 0x1, PT ;  /* 0x000000016a00780c */ /* 0x000fe20003f25270 */
[----:B------:R-:W-:Y:S01]  /*18a0*/  IMAD.MOV.U32 R135, RZ, RZ, RZ ;  /* 0x000000ffff877224 */ /* 0x000fe200078e00ff */
[----:B------:R-:W-:Y:S01]  /*18b0*/  ISETP.GE.AND P2, PT, R91, 0x1, PT ;  /* 0x000000015b00780c */ /* 0x000fe20003f46270 */
[----:B------:R-:W-:Y:S01]  /*18c0*/  IMAD.IADD R95, R98, 0x1, R0 ;  /* 0x00000001625f7824 */ /* 0x000fe200078e0200 */
[----:B------:R-:W-:Y:S01]  /*18d0*/  ISETP.GE.AND P0, PT, R0, R155, PT ;  /* 0x0000009b0000720c */ /* 0x000fe20003f06270 */
[----:B------:R-:W-:Y:S02]  /*18e0*/  BSSY B1, `(.L_x_66) ;  /* 0x00003ea000017945 */ /* 0x000fe40003800000 */
[--C-:B------:R-:W-:Y:S01]  /*18f0*/  IMAD.MOV.U32 R0, RZ, RZ, R95.reuse ;  /* 0x000000ffff007224 */ /* 0x100fe200078e005f */
[----:B------:R-:W-:Y:S05]  /*1900*/  ISETP.GT.OR P0, PT, R147, 0x3f, P0 ;  /* 0x0000003f9300780c */ /* 0x000fea0000704670 */
[----:B------:R-:W-:Y:S05]  /*1910*/  @P1 IMAD.HI.U32 R2, R95, c[0x0][0x2bc], RZ ;  /* 0x0000af005f021a27 */ /* 0x000fea00078e00ff */
[----:B------:R-:W-:Y:S04]  /*1920*/  @P1 SHF.R.U32.HI R0, RZ, c[0x0][0x2c0], R2 ;  /* 0x0000b000ff001a19 */ /* 0x000fe80000011602 */
[C---:B------:R-:W-:Y:S04]  /*1930*/  @!P0 IADD3 R3, P1, R0.reuse, R156, RZ ;  /* 0x0000009c00038210 */ /* 0x040fe80007f3e0ff */
[----:B------:R-:W-:Y:S01]  /*1940*/  @!P0 LEA.HI.X.SX32 R2, R0, R97, 0x1, P1 ;  /* 0x0000006100028211 */ /* 0x000fe200008f0eff */
[----:B------:R-:W-:Y:S01]  /*1950*/  IMAD.MOV R0, RZ, RZ, -R0 ;  /* 0x000000ffff007224 */ /* 0x000fe200078e0a00 */
[C---:B-1----:R-:W-:Y:S03]  /*1960*/  @!P0 LEA R6, P1, R3.reuse, c[0x0][0x2a0], 0x2 ;  /* 0x0000a80003068a11 */ /* 0x042fe600078210ff */
[----:B------:R-:W-:Y:S01]  /*1970*/  IMAD R95, R0, c[0x0][0x2b8], R95 ;  /* 0x0000ae00005f7a24 */ /* 0x000fe200078e025f */
[----:B------:R-:W-:Y:S03]  /*1980*/  @!P0 LEA.HI.X R7, R3, c[0x0][0x2a4], R2, 0x2, P1 ;  /* 0x0000a90003078a11 */ /* 0x000fe600008f1402 */
[C---:B------:R-:W-:Y:S01]  /*1990*/  IMAD.WIDE.U32 R4, R95.reuse, c[0x0][0x1e0], RZ ;  /* 0x000078005f047a25 */ /* 0x040fe200078e00ff */
[----:B------:R-:W-:Y:S01]  /*19a0*/  SHF.R.S32.HI R94, RZ, 0x1f, R95 ;  /* 0x0000001fff5e7819 */ /* 0x000fe2000001145f */
[----:B--2---:R-:W2:Y:S04]  /*19b0*/  @!P0 LDG.E R135, [R6.64] ;  /* 0x0000000606878981 */ /* 0x004ea8000c1e1900 */
[----:B------:R-:W-:Y:S01]  /*19c0*/  IMAD R0, R94, c[0x0][0x1e0], RZ ;  /* 0x000078005e007a24 */ /* 0x000fe200078e02ff */
[----:B------:R-:W-:Y:S03]  /*19d0*/  BAR.SYNC.DEFER_BLOCKING 0x0 ;  /* 0x0000000000007b1d */ /* 0x000fe60000010000 */
[----:B------:R-:W-:Y:S04]  /*19e0*/  IMAD R0, R95, c[0x0][0x1e4], R0 ;  /* 0x000079005f007a24 */ /* 0x000fe800078e0200 */
[----:B------:R-:W-:Y:S01]  /*19f0*/  IMAD.IADD R5, R5, 0x1, R0 ;  /* 0x0000000105057824 */ /* 0x000fe200078e0200 */
[----:B--2---:R-:W-:Y:S03]  /*1a00*/  SHF.R.S32.HI R93, RZ, 0x1f, R135 ;  /* 0x0000001fff5d7819 */ /* 0x004fe60000011487 */
[----:B------:R-:W-:Y:S04]  /*1a10*/  IMAD.WIDE.U32 R4, R135, c[0x0][0x1f0], R4 ;  /* 0x00007c0087047a25 */ /* 0x000fe800078e0004 */
[----:B------:R-:W-:Y:S01]  /*1a20*/  IMAD R2, R93, c[0x0][0x1f0], RZ ;  /* 0x00007c005d027a24 */ /* 0x000fe200078e02ff */
[----:B------:R-:W-:Y:S03]  /*1a30*/  IADD3 R0, P0, R174, R4, RZ ;  /* 0x00000004ae007210 */ /* 0x000fe60007f1e0ff */
[----:B------:R-:W-:Y:S05]  /*1a40*/  IMAD R2, R135, c[0x0][0x1f4], R2 ;  /* 0x00007d0087027a24 */ /* 0x000fea00078e0202 */
[----:B------:R-:W-:Y:S02]  /*1a50*/  IADD3.X R75, R113, R5, R2, P0, !PT ;  /* 0x00000005714b7210 */ /* 0x000fe400007fe402 */
[C---:B------:R-:W-:Y:S04]  /*1a60*/  LEA R73, P0, R0.reuse, c[0x0][0x1c8], 0x1 ;  /* 0x0000720000497a11 */ /* 0x040fe800078008ff */
[----:B------:R-:W-:Y:S01]  /*1a70*/  LEA.HI.X R75, R0, c[0x0][0x1cc], R75, 0x1, P0 ;  /* 0x00007300004b7a11 */ /* 0x000fe200000f0c4b */
[----:B------:R-:W-:-:S05]  /*1a80*/  @!P2 BRA `(.L_x_67) ;  /* 0x00003a900000a947 */ /* 0x000fca0003800000 */
[-C--:B------:R-:W-:Y:S01]  /*1a90*/  IMAD R3, R109, R148.reuse, RZ ;  /* 0x000000946d037224 */ /* 0x080fe200078e02ff */
[----:B------:R-:W-:Y:S01]  /*1aa0*/  ISETP.NE.AND P0, PT, RZ, UR4, PT ;  /* 0x00000004ff007c0c */ /* 0x000fe2000bf05270 */
[-C--:B------:R-:W-:Y:S01]  /*1ab0*/  IMAD R21, R111, R148.reuse, RZ ;  /* 0x000000946f157224 */ /* 0x080fe200078e02ff */
[----:B------:R-:W-:Y:S01]  /*1ac0*/  SHF.R.S32.HI R0, RZ, 0x1f, R148 ;  /* 0x0000001fff007819 */ /* 0x000fe20000011494 */
[----:B------:R-:W-:Y:S01]  /*1ad0*/  IMAD.WIDE.U32 R6, R110, R148, RZ ;  /* 0x000000946e067225 */ /* 0x000fe200078e00ff */
[----:B------:R-:W-:Y:S03]  /*1ae0*/  IADD3 R92, -R96, R155, RZ ;  /* 0x0000009b605c7210 */ /* 0x000fe60007ffe1ff */
[----:B------:R-:W-:Y:S01]  /*1af0*/  IMAD R3, R0, R110, R3 ;  /* 0x0000006e00037224 */ /* 0x000fe200078e0203 */
[----:B------:R-:W-:Y:S01]  /*1b00*/  IMNMX R92, R92, 0x40, PT ;  /* 0x000000405c5c7817 */ /* 0x000fe20003800200 */
[----:B------:R-:W-:Y:S02]  /*1b10*/  IMAD R21, R0, R112, R21 ;  /* 0x0000007000157224 */ /* 0x000fe400078e0215 */
[----:B------:R-:W-:Y:S01]  /*1b20*/  IMAD.WIDE.U32 R4, R112, R148, RZ ;  /* 0x0000009470047225 */ /* 0x000fe200078e00ff */
[----:B------:R-:W-:Y:S04]  /*1b30*/  IADD3 R3, R7, R3, RZ ;  /* 0x0000000307037210 */ /* 0x000fe80007ffe0ff */
[----:B------:R-:W-:Y:S01]  /*1b40*/  IADD3 R0, R5, R21, RZ ;  /* 0x0000001505007210 */ /* 0x000fe20007ffe0ff */
[----:B------:R-:W-:-:S05]  /*1b50*/  @!P0 BRA `(.L_x_68) ;  /* 0x00001cb000008947 */ /* 0x000fca0003800000 */
[----:B------:R-:W-:Y:S01]  /*1b60*/  ISETP.GE.AND P1, PT, R153, R92, PT ;  /* 0x0000005c9900720c */ /* 0x000fe20003f26270 */
[----:B------:R-:W-:Y:S01]  /*1b70*/  BSSY B0, `(.L_x_69) ;  /* 0x000003a000007945 */ /* 0x000fe20003800000 */
        /* <DEDUP_REMOVED lines=12> */
[----:B------:R-:W-:-:S05]  /*1c40*/  @P1 BRA `(.L_x_70) ;  /* 0x000002c000001947 */ /* 0x000fca0003800000 */
[----:B------:R-:W-:Y:S01]  /*1c50*/  IADD3 R6, P0, R164, R6, RZ ;  /* 0x00000006a4067210 */ /* 0x000fe20007f1e0ff */
[----:B------:R-:W-:Y:S01]  /*1c60*/  CS2R R42, SRZ ;  /* 0x00000000002a7805 */ /* 0x000fe2000001ff00 */
[----:B------:R-:W-:Y:S01]  /*1c70*/  CS2R R46, SRZ ;  /* 0x00000000002e7805 */ /* 0x000fe2000001ff00 */
[----:B------:R-:W-:Y:S01]  /*1c80*/  CS2R R44, SRZ ;  /* 0x00000000002c7805 */ /* 0x000fe2000001ff00 */
[----:B------:R-:W-:Y:S01]  /*1c90*/  CS2R R70, SRZ ;  /* 0x0000000000467805 */ /* 0x000fe2000001ff00 */
[----:B------:R-:W-:Y:S01]  /*1ca0*/  IMAD.X R3, R3, 0x1, R102, P0 ;  /* 0x0000000103037824 */ /* 0x000fe200000e0666 */
[----:B------:R-:W-:Y:S01]  /*1cb0*/  IADD3 R4, P0, R162, R4, RZ ;  /* 0x00000004a2047210 */ /* 0x000fe20007f1e0ff */
[----:B------:R-:W-:Y:S01]  /*1cc0*/  CS2R R36, SRZ ;  /* 0x0000000000247805 */ /* 0x000fe2000001ff00 */
[----:B------:R-:W-:Y:S01]  /*1cd0*/  CS2R R66, SRZ ;  /* 0x0000000000427805 */ /* 0x000fe2000001ff00 */
[----:B------:R-:W-:Y:S01]  /*1ce0*/  CS2R R32, SRZ ;  /* 0x0000000000207805 */ /* 0x000fe2000001ff00 */
[----:B------:R-:W-:Y:S01]  /*1cf0*/  CS2R R62, SRZ ;  /* 0x00000000003e7805 */ /* 0x000fe2000001ff00 */
[----:B------:R-:W-:Y:S01]  /*1d00*/  IMAD.X R5, R0, 0x1, R101, P0 ;  /* 0x0000000100057824 */ /* 0x000fe200000e0665 */
[C---:B------:R-:W-:Y:S01]  /*1d10*/  LEA R20, P0, R6.reuse, c[0x0][0x270], 0x1 ;  /* 0x00009c0006147a11 */ /* 0x040fe200078008ff */
[----:B------:R-:W-:Y:S01]  /*1d20*/  CS2R R30, SRZ ;  /* 0x00000000001e7805 */ /* 0x000fe2000001ff00 */
[----:B------:R-:W-:Y:S01]  /*1d30*/  CS2R R58, SRZ ;  /* 0x00000000003a7805 */ /* 0x000fe2000001ff00 */
[----:B------:R-:W-:Y:S01]  /*1d40*/  CS2R R26, SRZ ;  /* 0x00000000001a7805 */ /* 0x000fe2000001ff00 */
[----:B------:R-:W-:Y:S01]  /*1d50*/  LEA.HI.X R21, R6, c[0x0][0x274], R3, 0x1, P0 ;  /* 0x00009d0006157a11 */ /* 0x000fe200000f0c03 */
[----:B------:R-:W-:Y:S01]  /*1d60*/  CS2R R54, SRZ ;  /* 0x0000000000367805 */ /* 0x000fe2000001ff00 */
[C---:B------:R-:W-:Y:S04]  /*1d70*/  LEA R2, P0, R4.reuse, c[0x0][0x288], 0x1 ;  /* 0x0000a20004027a11 */ /* 0x040fe800078008ff */
[----:B------:R-:W-:Y:S02]  /*1d80*/  LEA.HI.X R3, R4, c[0x0][0x28c], R5, 0x1, P0 ;  /* 0x0000a30004037a11 */ /* 0x000fe400000f0c05 */
[----:B------:R-:W-:Y:S11]  /*1d90*/  ISETP.GE.AND P0, PT, R18, c[0x0][0x27c], PT ;  /* 0x00009f0012007a0c */ /* 0x000ff60003f06270 */
[----:B------:R-:W-:Y:S02]  /*1da0*/  @!UPT UIADD3 URZ, URZ, URZ, URZ ;  /* 0x0000003f3f3ff290 */ /* 0x000fe4000fffe03f */
[----:B------:R1:W5:Y:S04]  /*1db0*/  @!P0 LDG.E.64 R42, [R20.64] ;  /* 0x00000006142a8981 */ /* 0x000368000c1e1b00 */
[----:B------:R1:W5:Y:S01]  /*1dc0*/  @!P0 LDG.E.64 R46, [R2.64] ;  /* 0x00000006022e8981 */ /* 0x000362000c1e1b00 */
[----:B------:R-:W-:Y:S11]  /*1dd0*/  ISETP.GE.AND P0, PT, R9, c[0x0][0x27c], PT ;  /* 0x00009f0009007a0c */ /* 0x000ff60003f06270 */
[----:B------:R-:W-:Y:S02]  /*1de0*/  @!UPT UIADD3 URZ, URZ, URZ, URZ ;  /* 0x0000003f3f3ff290 */ /* 0x000fe4000fffe03f */
[----:B------:R1:W5:Y:S04]  /*1df0*/  @!P0 LDG.E.64 R44, [R20.64+0x20] ;  /* 0x00002006142c8981 */ /* 0x000368000c1e1b00 */
[----:B------:R1:W5:Y:S01]  /*1e00*/  @!P0 LDG.E.64 R70, [R2.64+0x20] ;  /* 0x0000200602468981 */ /* 0x000362000c1e1b00 */
        /* <DEDUP_REMOVED lines=15> */
[----:B------:R1:W5:Y:S02]  /*1f00*/  @!P0 LDG.E.64 R54, [R2.64+0xa0] ;  /* 0x0000a00602368981 */ /* 0x000364000c1e1b00 */
.L_x_70:
[----:B------:R-:W-:Y:S05]  /*1f10*/  BSYNC B0 ;  /* 0x0000000000007941 */ /* 0x000fea0003800000 */
.L_x_69:
[----:B------:R-:W2:Y:S04]  /*1f20*/  SHFL.IDX PT, R75, R75, RZ, 0x1c1f ;  /* 0x001c1fff4b4b7589 */ /* 0x000ea800000e0000 */
[----:B------:R-:W3:Y:S01]  /*1f30*/  SHFL.IDX PT, R73, R73, RZ, 0x1c1f ;  /* 0x001c1fff49497589 */ /* 0x000ee200000e0000 */
[----:B------:R-:W-:-:S05]  /*1f40*/  @P1 BRA `(.L_x_71) ;  /* 0x0000383000001947 */ /* 0x000fca0003800000 */
[----:B------:R-:W-:Y:S01]  /*1f50*/  ISETP.GE.AND P0, PT, R16, c[0x0][0x1d4], PT ;  /* 0x0000750010007a0c */ /* 0x000fe20003f06270 */
[----:B-1---5:R-:W-:Y:S01]  /*1f60*/  IMAD.MOV.U32 R2, RZ, RZ, R30 ;  /* 0x000000ffff027224 */ /* 0x022fe200078e001e */
[----:B------:R-:W-:Y:S01]  /*1f70*/  BSSY B0, `(.L_x_72) ;  /* 0x0000063000007945 */ /* 0x000fe20003800000 */
[----:B------:R-:W-:Y:S02]  /*1f80*/  IMAD.MOV.U32 R0, RZ, RZ, R31 ;  /* 0x000000ffff007224 */ /* 0x000fe400078e001f */
[----:B------:R-:W-:Y:S01]  /*1f90*/  IMAD.MOV.U32 R21, RZ, RZ, R54 ;  /* 0x000000ffff157224 */ /* 0x000fe200078e0036 */
[----:B------:R-:W-:Y:S01]  /*1fa0*/  PRMT R8, R2, 0x7610, R8 ;  /* 0x0000761002087816 */ /* 0x000fe20000000008 */
        /* <DEDUP_REMOVED lines=33> */
[----:B------:R-:W-:Y:S02]  /*21c0*/  PRMT R64, R22, 0x7610, R64 ;  /* 0x0000761016407816 */ /* 0x000fe40000000040 */
[----:B------:R-:W-:Y:S02]  /*21d0*/  PRMT R69, R21, 0x7610, R69 ;  /* 0x0000761015457816 */ /* 0x000fe40000000045 */
[----:B------:R-:W-:Y:S01]  /*21e0*/  PRMT R68, R20, 0x7610, R68 ;  /* 0x0000761014447816 */ /* 0x000fe20000000044 */
[----:B------:R-:W-:-:S05]  /*21f0*/  @P0 BRA `(.L_x_73) ;  /* 0x000003a000000947 */ /* 0x000fca0003800000 */
[C---:B---3--:R-:W-:Y:S01]  /*2200*/  LEA R80, P0, R16.reuse, R73, 0x1 ;  /* 0x0000004910507211 */ /* 0x048fe200078008ff */
[----:B------:R-:W1:Y:S01]  /*2210*/  LDS.128 R20, [R141+0x6000] ;  /* 0x006000008d147984 */ /* 0x000e620000000c00 */
[----:B------:R-:W-:Y:S01]  /*2220*/  MOV R40, R42 ;  /* 0x0000002a00287202 */ /* 0x000fe20000000f00 */
[----:B------:R-:W-:Y:S01]  /*2230*/  IMAD.MOV.U32 R48, RZ, RZ, R46 ;  /* 0x000000ffff307224 */ /* 0x000fe200078e002e */
[----:B--2---:R-:W-:Y:S01]  /*2240*/  LEA.HI.X R81, R16, R75, R17, 0x1, P0 ;  /* 0x0000004b10517211 */ /* 0x004fe200000f0c11 */
[----:B------:R-:W-:Y:S01]  /*2250*/  IMAD.MOV.U32 R41, RZ, RZ, R43 ;  /* 0x000000ffff297224 */ /* 0x000fe200078e002b */
[----:B------:R-:W-:Y:S01]  /*2260*/  ISETP.GE.AND P0, PT, R18, c[0x0][0x27c], PT ;  /* 0x00009f0012007a0c */ /* 0x000fe20003f06270 */
[--C-:B------:R-:W-:Y:S11]  /*2270*/  IMAD.MOV.U32 R51, RZ, RZ, R47.reuse ;  /* 0x000000ffff337224 */ /* 0x100ff600078e002f */
[----:B------:R-:W-:Y:S01]  /*2280*/  @!UPT UIADD3 URZ, URZ, URZ, URZ ;  /* 0x0000003f3f3ff290 */ /* 0x000fe2000fffe03f */
[----:B------:R-:W-:Y:S02]  /*2290*/  @!P0 SHF.R.U64 R49, R46, 0x10, R47 ;  /* 0x000000102e318819 */ /* 0x000fe4000000122f */
[--C-:B------:R-:W-:Y:S02]  /*22a0*/  @!P0 SHF.R.U64 R39, R42, 0x10, R43.reuse ;  /* 0x000000102a278819 */ /* 0x100fe4000000122b */
[----:B------:R-:W-:Y:S02]  /*22b0*/  @!P0 SHF.R.U32.HI R38, RZ, 0x10, R43 ;  /* 0x00000010ff268819 */ /* 0x000fe4000001162b */
[----:B------:R-:W-:Y:S02]  /*22c0*/  @!P0 PRMT R49, R48, 0x5410, R49 ;  /* 0x0000541030318816 */ /* 0x000fe40000000031 */
[----:B------:R-:W-:Y:S02]  /*22d0*/  @!P0 SHF.R.U32.HI R46, RZ, 0x10, R47 ;  /* 0x00000010ff2e8819 */ /* 0x000fe4000001162f */
[----:B------:R-:W-:Y:S02]  /*22e0*/  @!P0 PRMT R39, R40, 0x5410, R39 ;  /* 0x0000541028278816 */ /* 0x000fe40000000027 */
[----:B------:R-:W-:Y:S02]  /*22f0*/  @!P0 PRMT R38, R41, 0x5410, R38 ;  /* 0x0000541029268816 */ /* 0x000fe40000000026 */
[----:B------:R-:W-:Y:S01]  /*2300*/  @!P0 PRMT R51, R51, 0x5410, R46 ;  /* 0x0000541033338816 */ /* 0x000fe2000000002e */
[----:B------:R-:W-:Y:S01]  /*2310*/  @!P0 IMAD.U32 R46, R49, 0x10000, RZ ;  /* 0x00010000312e8824 */ /* 0x000fe200078e00ff */
[----:B------:R-:W-:Y:S02]  /*2320*/  @!P0 SHF.L.U32 R40, R39, 0x10, RZ ;  /* 0x0000001027288819 */ /* 0x000fe400000006ff */
[----:B------:R-:W-:Y:S02]  /*2330*/  @!P0 LOP3.LUT R49, R49, 0xffff0000, RZ, 0xc0, !PT ;  /* 0xffff000031318812 */ /* 0x000fe400078ec0ff */
[----:B------:R-:W-:Y:S01]  /*2340*/  @!P0 LOP3.LUT R39, R39, 0xffff0000, RZ, 0xc0, !PT ;  /* 0xffff000027278812 */ /* 0x000fe200078ec0ff */
[C---:B-1----:R-:W-:Y:S01]  /*2350*/  @!P0 IMAD.U32 R47, R20.reuse, 0x10000, RZ ;  /* 0x00010000142f8824 */ /* 0x042fe200078e00ff */
[----:B------:R-:W-:Y:S01]  /*2360*/  @!P0 LOP3.LUT R41, R20, 0xffff0000, RZ, 0xc0, !PT ;  /* 0xffff000014298812 */ /* 0x000fe200078ec0ff */
[C---:B------:R-:W-:Y:S01]  /*2370*/  @!P0 IMAD.U32 R48, R21.reuse, 0x10000, RZ ;  /* 0x0001000015308824 */ /* 0x040fe200078e00ff */
[----:B------:R-:W-:Y:S01]  /*2380*/  @!P0 LOP3.LUT R42, R21, 0xffff0000, RZ, 0xc0, !PT ;  /* 0xffff0000152a8812 */ /* 0x000fe200078ec0ff */
[----:B------:R-:W-:Y:S02]  /*2390*/  @!P0 IMAD.U32 R50, R22, 0x10000, RZ ;  /* 0x0001000016328824 */ /* 0x000fe400078e00ff */
[C---:B------:R-:W-:Y:S02]  /*23a0*/  @!P0 FMUL.FTZ R77, R41.reuse, R46 ;  /* 0x0000002e294d8220 */ /* 0x040fe40000410000 */
[-C--:B------:R-:W-:Y:S01]  /*23b0*/  @!P0 FMUL.FTZ R0, R41, R40.reuse ;  /* 0x0000002829008220 */ /* 0x080fe20000410000 */
[----:B------:R-:W-:Y:S01]  /*23c0*/  @!P0 LOP3.LUT R41, R23, 0xffff0000, RZ, 0xc0, !PT ;  /* 0xffff000017298812 */ /* 0x000fe200078ec0ff */
[----:B------:R-:W-:Y:S02]  /*23d0*/  @!P0 FMUL.FTZ R79, R42, R49 ;  /* 0x000000312a4f8220 */ /* 0x000fe40000410000 */
[----:B------:R-:W-:Y:S01]  /*23e0*/  @!P0 FFMA.FTZ R77, R47, R40, -R77 ;  /* 0x000000282f4d8223 */ /* 0x000fe2000001084d */
[----:B------:R-:W-:Y:S01]  /*23f0*/  @!P0 LOP3.LUT R40, R22, 0xffff0000, RZ, 0xc0, !PT ;  /* 0xffff000016288812 */ /* 0x000fe200078ec0ff */
[----:B------:R-:W-:Y:S01]  /*2400*/  @!P0 FFMA.FTZ R0, R46, R47, R0 ;  /* 0x0000002f2e008223 */ /* 0x000fe20000010000 */
[C---:B------:R-:W-:Y:S01]  /*2410*/  @!P0 SHF.L.U32 R46, R51.reuse, 0x10, RZ ;  /* 0x00000010332e8819 */ /* 0x040fe200000006ff */
[-C--:B------:R-:W-:Y:S01]  /*2420*/  @!P0 FMUL.FTZ R2, R42, R39.reuse ;  /* 0x000000272a028220 */ /* 0x080fe20000410000 */
[----:B------:R-:W-:Y:S01]  /*2430*/  @!P0 LOP3.LUT R47, R51, 0xffff0000, RZ, 0xc0, !PT ;  /* 0xffff0000332f8812 */ /* 0x000fe200078ec0ff */
[----:B------:R-:W-:Y:S01]  /*2440*/  @!P0 FFMA.FTZ R79, R48, R39, -R79 ;  /* 0x00000027304f8223 */ /* 0x000fe2000001084f */
[----:B------:R-:W-:Y:S01]  /*2450*/  @!P0 SHF.L.U32 R51, R23, 0x10, RZ ;  /* 0x0000001017338819 */ /* 0x000fe200000006ff */
[C---:B------:R-:W-:Y:S01]  /*2460*/  @!P0 IMAD.U32 R39, R38.reuse, 0x10000, RZ ;  /* 0x0001000026278824 */ /* 0x040fe200078e00ff */
[----:B------:R-:W-:Y:S01]  /*2470*/  @!P0 LOP3.LUT R38, R38, 0xffff0000, RZ, 0xc0, !PT ;  /* 0xffff000026268812 */ /* 0x000fe200078ec0ff */
[----:B------:R-:W-:Y:S01]  /*2480*/  @!P0 FMUL.FTZ R72, R40, R46 ;  /* 0x0000002e28488220 */ /* 0x000fe20000410000 */
[----:B------:R-:W-:Y:S01]  /*2490*/  @!P0 F2FP.BF16.PACK_AB R77, R0, R77 ;  /* 0x0000004d004d823e */ /* 0x000fe200000010ff */
[----:B------:R-:W-:Y:S02]  /*24a0*/  @!P0 FMUL.FTZ R3, R40, R39 ;  /* 0x0000002728038220 */ /* 0x000fe40000410000 */
[C---:B------:R-:W-:Y:S02]  /*24b0*/  @!P0 FMUL.FTZ R74, R41.reuse, R47 ;  /* 0x0000002f294a8220 */ /* 0x040fe40000410000 */
[----:B------:R-:W-:Y:S02]  /*24c0*/  @!P0 FMUL.FTZ R4, R41, R38 ;  /* 0x0000002629048220 */ /* 0x000fe40000410000 */
[----:B------:R-:W-:Y:S02]  /*24d0*/  @!P0 FFMA.FTZ R2, R49, R48, R2 ;  /* 0x0000003031028223 */ /* 0x000fe40000010002 */
[----:B------:R-:W-:Y:S02]  /*24e0*/  @!P0 FFMA.FTZ R3, R46, R50, R3 ;  /* 0x000000322e038223 */ /* 0x000fe40000010003 */
[----:B------:R-:W-:Y:S01]  /*24f0*/  @!P0 FFMA.FTZ R72, R50, R39, -R72 ;  /* 0x0000002732488223 */ /* 0x000fe20000010848 */
[----:B------:R-:W-:Y:S01]  /*2500*/  @!P0 F2FP.BF16.PACK_AB R76, R2, R79 ;  /* 0x0000004f024c823e */ /* 0x000fe200000010ff */
[----:B------:R-:W-:Y:S02]  /*2510*/  @!P0 FFMA.FTZ R74, R51, R38, -R74 ;  /* 0x00000026334a8223 */ /* 0x000fe4000001084a */
[----:B------:R-:W-:Y:S01]  /*2520*/  @!P0 FFMA.FTZ R4, R47, R51, R4 ;  /* 0x000000332f048223 */ /* 0x000fe20000010004 */
[----:B------:R-:W-:Y:S01]  /*2530*/  @!P0 F2FP.BF16.PACK_AB R72, R3, R72 ;  /* 0x000000480348823e */ /* 0x000fe200000010ff */
[----:B------:R-:W-:Y:S01]  /*2540*/  @!P0 IMAD.MOV.U32 R20, RZ, RZ, R77 ;  /* 0x000000ffff148224 */ /* 0x000fe200078e004d */
[----:B------:R-:W-:Y:S02]  /*2550*/  @!P0 MOV R21, R76 ;  /* 0x0000004c00158202 */ /* 0x000fe40000000f00 */
[----:B------:R-:W-:Y:S01]  /*2560*/  @!P0 F2FP.BF16.PACK_AB R79, R4, R74 ;  /* 0x0000004a044f823e */ /* 0x000fe200000010ff */
[----:B------:R-:W-:Y:S03]  /*2570*/  @!P0 IMAD.MOV.U32 R22, RZ, RZ, R72 ;  /* 0x000000ffff168224 */ /* 0x000fe600078e0048 */
[----:B------:R-:W-:Y:S05]  /*2580*/  @!P0 MOV R23, R79 ;  /* 0x0000004f00178202 */ /* 0x000fea0000000f00 */
[----:B------:R1:W-:Y:S02]  /*2590*/  ST.E.128 [R80.64], R20 ;  /* 0x0000001450007985 */ /* 0x0003e4000c101d06 */
.L_x_73:
[----:B------:R-:W-:Y:S05]  /*25a0*/  BSYNC B0 ;  /* 0x0000000000007941 */ /* 0x000fea0003800000 */
.L_x_72:
[----:B------:R-:W-:Y:S01]  /*25b0*/  ISETP.GE.AND P0, PT, R13, c[0x0][0x1d4], PT ;  /* 0x000075000d007a0c */ /* 0x000fe20003f06270 */
[----:B------:R-:W-:Y:S01]  /*25c0*/  @!UPT UIADD3 URZ, URZ, URZ, URZ ;  /* 0x0000003f3f3ff290 */ /* 0x000fe2000fffe03f */
[----:B------:R-:W-:Y:S11]  /*25d0*/  BSSY B0, `(.L_x_74) ;  /* 0x0000038000007945 */ /* 0x000ff60003800000 */
[----:B------:R-:W-:-:S05]  /*25e0*/  @P0 BRA `(.L_x_75) ;  /* 0x0000036000000947 */ /* 0x000fca0003800000 */
[C---:B---3--:R-:W-:Y:S01]  /*25f0*/  LEA R78, P0, R144.reuse, R73, 0x1 ;  /* 0x00000049904e7211 */ /* 0x048fe200078008ff */
[----:B-1----:R-:W1:Y:S03]  /*2600*/  LDS.128 R20, [R140+0x6000] ;  /* 0x006000008c147984 */ /* 0x002e660000000c00 */
[----:B--2---:R-:W-:Y:S02]  /*2610*/  LEA.HI.X R79, R144, R75, R127, 0x1, P0 ;  /* 0x0000004b904f7211 */ /* 0x004fe400000f0c7f */
[----:B------:R-:W-:Y:S11]  /*2620*/  ISETP.GE.AND P0, PT, R9, c[0x0][0x27c], PT ;  /* 0x00009f0009007a0c */ /* 0x000ff60003f06270 */
[----:B------:R-:W-:Y:S02]  /*2630*/  @!UPT UIADD3 URZ, URZ, URZ, URZ ;  /* 0x0000003f3f3ff290 */ /* 0x000fe4000fffe03f */
[----:B------:R-:W-:Y:S02]  /*2640*/  @!P0 SHF.R.U64 R42, R70, 0x10, R71 ;  /* 0x00000010462a8819 */ /* 0x000fe40000001247 */
[--C-:B------:R-:W-:Y:S02]  /*2650*/  @!P0 SHF.R.U64 R38, R44, 0x10, R45.reuse ;  /* 0x000000102c268819 */ /* 0x100fe4000000122d */
[----:B------:R-:W-:Y:S02]  /*2660*/  @!P0 PRMT R69, R69, 0x5410, R42 ;  /* 0x0000541045458816 */ /* 0x000fe4000000002a */
[----:B------:R-:W-:Y:S02]  /*2670*/  @!P0 PRMT R35, R35, 0x5410, R38 ;  /* 0x0000541023238816 */ /* 0x000fe40000000026 */
[C---:B------:R-:W-:Y:S01]  /*2680*/  @!P0 LOP3.LUT R47, R69.reuse, 0xffff0000, RZ, 0xc0, !PT ;  /* 0xffff0000452f8812 */ /* 0x040fe200078ec0ff */
[----:B------:R-:W-:Y:S01]  /*2690*/  @!P0 IMAD.U32 R41, R69, 0x10000, RZ ;  /* 0x0001000045298824 */ /* 0x000fe200078e00ff */
[----:B------:R-:W-:Y:S01]  /*26a0*/  @!P0 SHF.R.U32.HI R45, RZ, 0x10, R45 ;  /* 0x00000010ff2d8819 */ /* 0x000fe2000001162d */
[C---:B------:R-:W-:Y:S01]  /*26b0*/  @!P0 IMAD.U32 R38, R35.reuse, 0x10000, RZ ;  /* 0x0001000023268824 */ /* 0x040fe200078e00ff */
[----:B------:R-:W-:Y:S02]  /*26c0*/  @!P0 SHF.R.U32.HI R71, RZ, 0x10, R71 ;  /* 0x00000010ff478819 */ /* 0x000fe40000011647 */
[----:B------:R-:W-:Y:S02]  /*26d0*/  @!P0 LOP3.LUT R35, R35, 0xffff0000, RZ, 0xc0, !PT ;  /* 0xffff000023238812 */ /* 0x000fe400078ec0ff */
[----:B------:R-:W-:Y:S02]  /*26e0*/  @!P0 PRMT R34, R34, 0x5410, R45 ;  /* 0x0000541022228816 */ /* 0x000fe4000000002d */
[----:B------:R-:W-:Y:S01]  /*26f0*/  @!P0 PRMT R68, R68, 0x5410, R71 ;  /* 0x0000541044448816 */ /* 0x000fe20000000047 */
[C---:B-1----:R-:W-:Y:S01]  /*2700*/  @!P0 IMAD.U32 R43, R20.reuse, 0x10000, RZ ;  /* 0x00010000142b8824 */ /* 0x042fe200078e00ff */
[----:B------:R-:W-:Y:S01]  /*2710*/  @!P0 LOP3.LUT R39, R20, 0xffff0000, RZ, 0xc0, !PT ;  /* 0xffff000014278812 */ /* 0x000fe200078ec0ff */
[----:B------:R-:W-:Y:S01]  /*2720*/  @!P0 IMAD.U32 R46, R22, 0x10000, RZ ;  /* 0x00010000162e8824 */ /* 0x000fe200078e00ff */
[----:B------:R-:W-:Y:S01]  /*2730*/  @!P0 LOP3.LUT R40, R21, 0xffff0000, RZ, 0xc0, !PT ;  /* 0xffff000015288812 */ /* 0x000fe200078ec0ff */
[----:B------:R-:W-:Y:S01]  /*2740*/  @!P0 IMAD.U32 R49, R23, 0x10000, RZ ;  /* 0x0001000017318824 */ /* 0x000fe200078e00ff */
[----:B------:R-:W-:Y:S01]  /*2750*/  @!P0 SHF.L.U32 R42, R21, 0x10, RZ ;  /* 0x00000010152a8819 */ /* 0x000fe200000006ff */
[C---:B------:R-:W-:Y:S02]  /*2760*/  @!P0 FMUL.FTZ R51, R39.reuse, R41 ;  /* 0x0000002927338220 */ /* 0x040fe40000410000 */
[----:B------:R-:W-:Y:S02]  /*2770*/  @!P0 FMUL.FTZ R77, R40, R47 ;  /* 0x0000002f284d8220 */ /* 0x000fe40000410000 */
[-C--:B------:R-:W-:Y:S01]  /*2780*/  @!P0 FMUL.FTZ R0, R39, R38.reuse ;  /* 0x0000002627008220 */ /* 0x080fe20000410000 */
[----:B------:R-:W-:Y:S01]  /*2790*/  @!P0 LOP3.LUT R39, R23, 0xffff0000, RZ, 0xc0, !PT ;  /* 0xffff000017278812 */ /* 0x000fe200078ec0ff */
[----:B------:R-:W-:Y:S01]  /*27a0*/  @!P0 FFMA.FTZ R51, R43, R38, -R51 ;  /* 0x000000262b338223 */ /* 0x000fe20000010833 */
[----:B------:R-:W-:Y:S01]  /*27b0*/  @!P0 LOP3.LUT R38, R22, 0xffff0000, RZ, 0xc0, !PT ;  /* 0xffff000016268812 */ /* 0x000fe200078ec0ff */
[-C--:B------:R-:W-:Y:S02]  /*27c0*/  @!P0 FMUL.FTZ R2, R40, R35.reuse ;  /* 0x0000002328028220 */ /* 0x080fe40000410000 */
[----:B------:R-:W-:Y:S01]  /*27d0*/  @!P0 FFMA.FTZ R77, R42, R35, -R77 ;  /* 0x000000232a4d8223 */ /* 0x000fe2000001084d */
[----:B------:R-:W-:Y:S01]  /*27e0*/  @!P0 SHF.L.U32 R35, R34, 0x10, RZ ;  /* 0x0000001022238819 */ /* 0x000fe200000006ff */
[----:B------:R-:W-:Y:S01]  /*27f0*/  @!P0 FFMA.FTZ R0, R41, R43, R0 ;  /* 0x0000002b29008223 */ /* 0x000fe20000010000 */
[C---:B------:R-:W-:Y:S01]  /*2800*/  @!P0 LOP3.LUT R43, R68.reuse, 0xffff0000, RZ, 0xc0, !PT ;  /* 0xffff0000442b8812 */ /* 0x040fe200078ec0ff */
[----:B------:R-:W-:Y:S01]  /*2810*/  @!P0 IMAD.U32 R41, R68, 0x10000, RZ ;  /* 0x0001000044298824 */ /* 0x000fe200078e00ff */
        /* <DEDUP_REMOVED lines=19> */
.L_x_75:
[----:B------:R-:W-:Y:S05]  /*2950*/  BSYNC B0 ;  /* 0x0000000000007941 */ /* 0x000fea0003800000 */
.L_x_74:
        /* <DEDUP_REMOVED lines=58> */
.L_x_77:
[----:B------:R-:W-:Y:S05]  /*2d00*/  BSYNC B0 ;  /* 0x0000000000007941 */ /* 0x000fea0003800000 */
.L_x_76:
        /* <DEDUP_REMOVED lines=58> */
.L_x_79:
[----:B------:R-:W-:Y:S05]  /*30b0*/  BSYNC B0 ;  /* 0x0000000000007941 */ /* 0x000fea0003800000 */
.L_x_78:
        /* <DEDUP_REMOVED lines=10> */
[----:B------:R-:W-:Y:S02]  /*3160*/  @!P0 SHF.R.U64 R25, R30, 0x10, R31 ;  /* 0x000000101e198819 */ /* 0x000fe4000000121f */
        /* <DEDUP_REMOVED lines=13> */
[----:B------:R-:W-:Y:S02]  /*3240*/  @!P0 LOP3.LUT R29, R20, 0xffff0000, RZ, 0xc0, !PT ;  /* 0xffff0000141d8812 */ /* 0x000fe400078ec0ff */
[----:B------:R-:W-:Y:S01]  /*3250*/  @!P0 SHF.L.U32 R35, R21, 0x10, RZ ;  /* 0x0000001015238819 */ /* 0x000fe200000006ff */
[----:B------:R-:W-:Y:S01]  /*3260*/  @!P0 FMUL.FTZ R43, R25, R32 ;  /* 0x00000020192b8220 */ /* 0x000fe20000410000 */
[----:B------:R-:W-:Y:S01]  /*3270*/  @!P0 LOP3.LUT R37, R56, 0xffff0000, RZ, 0xc0, !PT ;  /* 0xffff000038258812 */ /* 0x000fe200078ec0ff */
[C---:B------:R-:W-:Y:S02]  /*3280*/  @!P0 FMUL.FTZ R39, R29.reuse, R28 ;  /* 0x0000001c1d278220 */ /* 0x040fe40000410000 */
[----:B------:R-:W-:Y:S02]  /*3290*/  @!P0 FMUL.FTZ R0, R29, R24 ;  /* 0x000000181d008220 */ /* 0x000fe40000410000 */
[-C--:B------:R-:W-:Y:S01]  /*32a0*/  @!P0 FMUL.FTZ R2, R25, R8.reuse ;  /* 0x0000000819028220 */ /* 0x080fe20000410000 */
[----:B------:R-:W-:Y:S01]  /*32b0*/  @!P0 LOP3.LUT R25, R22, 0xffff0000, RZ, 0xc0, !PT ;  /* 0xffff000016198812 */ /* 0x000fe200078ec0ff */
[----:B------:R-:W-:Y:S01]  /*32c0*/  @!P0 FFMA.FTZ R43, R35, R8, -R43 ;  /* 0x00000008232b8223 */ /* 0x000fe2000001082b */
[----:B------:R-:W-:Y:S01]  /*32d0*/  @!P0 SHF.L.U32 R8, R7, 0x10, RZ ;  /* 0x0000001007088819 */ /* 0x000fe200000006ff */
[----:B------:R-:W-:Y:S01]  /*32e0*/  @!P0 FFMA.FTZ R39, R33, R24, -R39 ;  /* 0x0000001821278223 */ /* 0x000fe20000010827 */
[----:B------:R-:W-:Y:S01]  /*32f0*/  @!P0 LOP3.LUT R24, R23, 0xffff0000, RZ, 0xc0, !PT ;  /* 0xffff000017188812 */ /* 0x000fe200078ec0ff */
[----:B------:R-:W-:Y:S01]  /*3300*/  @!P0 FFMA.FTZ R0, R28, R33, R0 ;  /* 0x000000211c008223 */ /* 0x000fe20000010000 */
[----:B------:R-:W-:Y:S01]  /*3310*/  @!P0 LOP3.LUT R7, R7, 0xffff0000, RZ, 0xc0, !PT ;  /* 0xffff000007078812 */ /* 0x000fe200078ec0ff */
[----:B------:R-:W-:Y:S02]  /*3320*/  @!P0 IMAD.U32 R28, R56, 0x10000, RZ ;  /* 0x00010000381c8824 */ /* 0x000fe400078e00ff */
[----:B------:R-:W-:Y:S01]  /*3330*/  @!P0 IMAD.U32 R33, R22, 0x10000, RZ ;  /* 0x0001000016218824 */ /* 0x000fe200078e00ff */
[----:B------:R-:W-:Y:S01]  /*3340*/  @!P0 F2FP.BF16.PACK_AB R39, R0, R39 ;  /* 0x000000270027823e */ /* 0x000fe200000010ff */
[C---:B------:R-:W-:Y:S02]  /*3350*/  @!P0 FMUL.FTZ R3, R25.reuse, R8 ;  /* 0x0000000819038220 */ /* 0x040fe40000410000 */
        /* <DEDUP_REMOVED lines=16> */
.L_x_81:
[----:B------:R-:W-:Y:S05]  /*3460*/  BSYNC B0 ;  /* 0x0000000000007941 */ /* 0x000fea0003800000 */
.L_x_80:
[----:B------:R-:W-:Y:S11]  /*3470*/  ISETP.GE.AND P0, PT, R150, c[0x0][0x1d4], PT ;  /* 0x0000750096007a0c */ /* 0x000ff60003f06270 */
[----:B------:R-:W-:Y:S02]  /*3480*/  @!UPT UIADD3 URZ, URZ, URZ, URZ ;  /* 0x0000003f3f3ff290 */ /* 0x000fe4000fffe03f */
        /* <DEDUP_REMOVED lines=21> */
[C---:B------:R-:W-:Y:S02]  /*35e0*/  @!P0 LOP3.LUT R25, R21.reuse, 0xffff0000, RZ, 0xc0, !PT ;  /* 0xffff000015198812 */ /* 0x040fe400078ec0ff */
[----:B------:R-:W-:Y:S01]  /*35f0*/  @!P0 SHF.L.U32 R31, R21, 0x10, RZ ;  /* 0x00000010151f8819 */ /* 0x000fe200000006ff */
[----:B------:R-:W-:Y:S01]  /*3600*/  @!P0 FMUL.FTZ R35, R8, R29 ;  /* 0x0000001d08238220 */ /* 0x000fe20000410000 */
[----:B------:R-:W-:Y:S01]  /*3610*/  @!P0 LOP3.LUT R33, R52, 0xffff0000, RZ, 0xc0, !PT ;  /* 0xffff000034218812 */ /* 0x000fe200078ec0ff */
        /* <DEDUP_REMOVED lines=29> */
[----:B------:R1:W-:Y:S01]  /*37f0*/  ST.E.128 [R36.64], R20 ;  /* 0x0000001424007985 */ /* 0x0003e2000c101d06 */
[----:B------:R-:W-:-:S05]  /*3800*/  BRA `(.L_x_71) ;  /* 0x00001f7000007947 */ /* 0x000fca0003800000 */
.L_x_68:
        /* <DEDUP_REMOVED lines=37> */
[----:B------:R1:W5:Y:S04]  /*3a60*/  @!P0 LDG.E.128 R40, [R2.64] ;  /* 0x0000000602288981 */ /* 0x000368000c1e1d00 */
[----:B------:R1:W5:Y:S01]  /*3a70*/  @!P0 LDG.E.128 R52, [R6.64] ;  /* 0x0000000606348981 */ /* 0x000362000c1e1d00 */
[----:B------:R-:W-:Y:S11]  /*3a80*/  ISETP.GE.AND P0, PT, R13, c[0x0][0x27c], PT ;  /* 0x00009f000d007a0c */ /* 0x000ff60003f06270 */
[----:B------:R-:W-:Y:S02]  /*3a90*/  @!UPT UIADD3 URZ, URZ, URZ, URZ ;  /* 0x0000003f3f3ff290 */ /* 0x000fe4000fffe03f */
[----:B------:R1:W5:Y:S04]  /*3aa0*/  @!P0 LDG.E.128 R28, [R2.64+0x40] ;  /* 0x00004006021c8981 */ /* 0x000368000c1e1d00 */
[----:B------:R1:W5:Y:S01]  /*3ab0*/  @!P0 LDG.E.128 R68, [R6.64+0x40] ;  /* 0x0000400606448981 */ /* 0x000362000c1e1d00 */
[----:B------:R-:W-:Y:S11]  /*3ac0*/  ISETP.GE.AND P0, PT, R12, c[0x0][0x27c], PT ;  /* 0x00009f000c007a0c */ /* 0x000ff60003f06270 */
[----:B------:R-:W-:Y:S02]  /*3ad0*/  @!UPT UIADD3 URZ, URZ, URZ, URZ ;  /* 0x0000003f3f3ff290 */ /* 0x000fe4000fffe03f */
[----:B------:R1:W5:Y:S04]  /*3ae0*/  @!P0 LDG.E.128 R20, [R2.64+0x80] ;  /* 0x0000800602148981 */ /* 0x000368000c1e1d00 */
[----:B------:R1:W5:Y:S02]  /*3af0*/  @!P0 LDG.E.128 R64, [R6.64+0x80] ;  /* 0x0000800606408981 */ /* 0x000364000c1e1d00 */
.L_x_83:
[----:B------:R-:W-:Y:S05]  /*3b00*/  BSYNC B0 ;  /* 0x0000000000007941 */ /* 0x000fea0003800000 */
.L_x_82:
[----:B------:R2:W3:Y:S04]  /*3b10*/  SHFL.IDX PT, R179, R75, RZ, 0x1c1f ;  /* 0x001c1fff4bb37589 */ /* 0x0004e800000e0000 */
[----:B------:R2:W4:Y:S01]  /*3b20*/  SHFL.IDX PT, R178, R73, RZ, 0x1c1f ;  /* 0x001c1fff49b27589 */ /* 0x00052200000e0000 */
[----:B------:R-:W-:-:S05]  /*3b30*/  @P1 BRA `(.L_x_71) ;  /* 0x00001c4000001947 */ /* 0x000fca0003800000 */
[----:B------:R-:W-:Y:S01]  /*3b40*/  ISETP.GE.AND P0, PT, R16, c[0x0][0x1d4], PT ;  /* 0x0000750010007a0c */ /* 0x000fe20003f06270 */
[----:B-----5:R-:W-:Y:S01]  /*3b50*/  IMAD.MOV.U32 R4, RZ, RZ, R22 ;  /* 0x000000ffff047224 */ /* 0x020fe200078e0016 */
[----:B------:R-:W-:Y:S01]  /*3b60*/  IADD3 R180, -R131, c[0x0][0x1d4], RZ ;  /* 0x0000750083b47a10 */ /* 0x000fe20007ffe1ff */
[----:B-1----:R-:W-:Y:S01]  /*3b70*/  IMAD.MOV.U32 R3, RZ, RZ, R23 ;  /* 0x000000ffff037224 */ /* 0x002fe200078e0017 */
[----:B------:R-:W-:Y:S01]  /*3b80*/  BSSY B0, `(.L_x_84) ;  /* 0x000009f000007945 */ /* 0x000fe20003800000 */
        /* <DEDUP_REMOVED lines=31> */
[----:B------:R-:W-:Y:S01]  /*3d80*/  LOP3.LUT P2, RZ, R89, 0x4, RZ, 0xc0, !PT ;  /* 0x0000000459ff7812 */ /* 0x000fe2000784c0ff */
[----:B--2---:R-:W1:Y:S01]  /*3d90*/  LDS.128 R72, [R130+0x6100] ;  /* 0x0061000082487984 */ /* 0x004e620000000c00 */
[----:B------:R-:W-:Y:S01]  /*3da0*/  ISETP.GE.AND P0, PT, R16, c[0x0][0x27c], PT ;  /* 0x00009f0010007a0c */ /* 0x000fe20003f06270 */
[----:B------:R-:W-:Y:S01]  /*3db0*/  IMAD.MOV.U32 R50, RZ, RZ, R52 ;  /* 0x000000ffff327224 */ /* 0x000fe200078e0034 */
[----:B------:R-:W-:Y:S01]  /*3dc0*/  SEL R182, R131, R180, !P2 ;  /* 0x000000b483b67207 */ /* 0x000fe20005000000 */
[----:B------:R-:W-:Y:S01]  /*3dd0*/  IMAD.MOV.U32 R45, RZ, RZ, R40 ;  /* 0x000000ffff2d7224 */ /* 0x000fe200078e0028 */
[----:B------:R-:W-:Y:S01]  /*3de0*/  MOV R48, R53 ;  /* 0x0000003500307202 */ /* 0x000fe20000000f00 */
[----:B------:R-:W-:Y:S01]  /*3df0*/  IMAD.MOV.U32 R44, RZ, RZ, R41 ;  /* 0x000000ffff2c7224 */ /* 0x000fe200078e0029 */
[----:B------:R-:W-:Y:S01]  /*3e00*/  SHF.R.S32.HI R181, RZ, 0x1f, R182 ;  /* 0x0000001fffb57819 */ /* 0x000fe200000114b6 */
[----:B------:R-:W-:Y:S01]  /*3e10*/  IMAD.MOV.U32 R46, RZ, RZ, R42 ;  /* 0x000000ffff2e7224 */ /* 0x000fe200078e002a */
[----:B------:R-:W-:Y:S01]  /*3e20*/  MOV R63, R55 ;  /* 0x00000037003f7202 */ /* 0x000fe20000000f00 */
[----:B------:R-:W-:Y:S01]  /*3e30*/  IMAD.MOV.U32 R56, RZ, RZ, R54 ;  /* 0x000000ffff387224 */ /* 0x000fe200078e0036 */
[----:B------:R-:W-:Y:S03]  /*3e40*/  LEA.HI R182, R181, R182, RZ, 0x4 ;  /* 0x000000b6b5b67211 */ /* 0x000fe600078f20ff */
[----:B------:R-:W-:Y:S02]  /*3e50*/  @!P0 SHF.R.U64 R51, R52, 0x10, R53 ;  /* 0x0000001034338819 */ /* 0x000fe40000001235 */
[----:B------:R-:W-:Y:S02]  /*3e60*/  LEA.HI.SX32 R183, R182, R143, 0x1c ;  /* 0x0000008fb6b77211 */ /* 0x000fe400078fe2ff */
[----:B------:R-:W-:Y:S02]  /*3e70*/  @!P0 SHF.R.U64 R40, R40, 0x10, R41 ;  /* 0x0000001028288819 */ /* 0x000fe40000001229 */
[----:B------:R-:W-:Y:S01]  /*3e80*/  SHF.R.S32.HI R184, RZ, 0x1f, R183 ;  /* 0x0000001fffb87819 */ /* 0x000fe200000114b7 */
[----:B------:R-:W-:Y:S01]  /*3e90*/  IMAD.SHL.U32 R181, R183, 0x8, RZ ;  /* 0x00000008b7b57824 */ /* 0x000fe200078e00ff */
[----:B------:R-:W-:Y:S02]  /*3ea0*/  @!P0 SHF.R.U32.HI R53, RZ, 0x10, R53 ;  /* 0x00000010ff358819 */ /* 0x000fe40000011635 */
[----:B------:R-:W-:Y:S02]  /*3eb0*/  LEA.HI R184, R184, R183, RZ, 0x3 ;  /* 0x000000b7b8b87211 */ /* 0x000fe400078f18ff */
[----:B------:R-:W-:Y:S02]  /*3ec0*/  @!P0 PRMT R50, R50, 0x5410, R51 ;  /* 0x0000541032328816 */ /* 0x000fe40000000033 */
[----:B------:R-:W-:Y:S01]  /*3ed0*/  @!P0 PRMT R45, R45, 0x5410, R40 ;  /* 0x000054102d2d8816 */ /* 0x000fe20000000028 */
[----:B------:R-:W-:Y:S01]  /*3ee0*/  IMAD.SHL.U32 R184, R184, 0x200, RZ ;  /* 0x00000200b8b87824 */ /* 0x000fe200078e00ff */
[----:B------:R-:W-:Y:S02]  /*3ef0*/  LOP3.LUT R183, R149, 0x38, R181, 0xf8, !PT ;  /* 0x0000003895b77812 */ /* 0x000fe400078ef8b5 */
[----:B------:R-:W-:Y:S01]  /*3f00*/  @!P0 SHF.R.U32.HI R47, RZ, 0x10, R41 ;  /* 0x00000010ff2f8819 */ /* 0x000fe20000011629 */
[--C-:B------:R-:W-:Y:S01]  /*3f10*/  IMAD.MOV.U32 R41, RZ, RZ, R43.reuse ;  /* 0x000000ffff297224 */ /* 0x100fe200078e002b */
[----:B------:R-:W-:Y:S02]  /*3f20*/  LOP3.LUT R183, R183, R134, RZ, 0x3c, !PT ;  /* 0x00000086b7b77212 */ /* 0x000fe400078e3cff */
[----:B------:R-:W-:Y:S02]  /*3f30*/  LOP3.LUT R184, R184, 0x7ffff000, RZ, 0xc0, !PT ;  /* 0x7ffff000b8b87812 */ /* 0x000fe400078ec0ff */
[----:B------:R-:W-:Y:S01]  /*3f40*/  @!P0 SHF.R.U64 R49, R42, 0x10, R43 ;  /* 0x000000102a318819 */ /* 0x000fe2000000122b */
[----:B-1----:R-:W-:Y:S01]  /*3f50*/  @!P0 IMAD.U32 R51, R72, 0x10000, RZ ;  /* 0x0001000048338824 */ /* 0x002fe200078e00ff */
[----:B------:R-:W-:Y:S01]  /*3f60*/  IADD3 R183, R183, R184, R132 ;  /* 0x000000b8b7b77210 */ /* 0x000fe20007ffe084 */
[----:B------:R-:W-:Y:S01]  /*3f70*/  @!P0 IMAD.U32 R61, R75, 0x10000, RZ ;  /* 0x000100004b3d8824 */ /* 0x000fe200078e00ff */
[--C-:B------:R-:W-:Y:S02]  /*3f80*/  @!P0 SHF.R.U64 R57, R54, 0x10, R55.reuse ;  /* 0x0000001036398819 */ /* 0x100fe40000001237 */
[----:B------:R-:W-:Y:S01]  /*3f90*/  @!P0 SHF.R.U32.HI R52, RZ, 0x10, R55 ;  /* 0x00000010ff348819 */ /* 0x000fe20000011637 */
[----:B------:R-:W-:Y:S01]  /*3fa0*/  IMAD.SHL.U32 R182, R183, 0x2, RZ ;  /* 0x00000002b7b67824 */ /* 0x000fe200078e00ff */
[----:B------:R-:W-:Y:S02]  /*3fb0*/  @!P0 PRMT R55, R48, 0x5410, R53 ;  /* 0x0000541030378816 */ /* 0x000fe40000000035 */
[----:B------:R-:W-:Y:S02]  /*3fc0*/  @!P0 SHF.L.U32 R48, R50, 0x10, RZ ;  /* 0x0000001032308819 */ /* 0x000fe400000006ff */
[----:B------:R-:W1:Y:S01]  /*3fd0*/  LDS.128 R24, [R182+0x6100] ;  /* 0x00610000b6187984 */ /* 0x000e620000000c00 */
[----:B------:R-:W-:Y:S02]  /*3fe0*/  @!P0 SHF.R.U32.HI R42, RZ, 0x10, R43 ;  /* 0x00000010ff2a8819 */ /* 0x000fe4000001162b */
[----:B------:R-:W-:Y:S01]  /*3ff0*/  @!P0 PRMT R43, R44, 0x5410, R47 ;  /* 0x000054102c2b8816 */ /* 0x000fe2000000002f */
[----:B------:R-:W-:Y:S01]  /*4000*/  @!P0 IMAD.U32 R44, R45, 0x10000, RZ ;  /* 0x000100002d2c8824 */ /* 0x000fe200078e00ff */
[----:B------:R-:W-:Y:S02]  /*4010*/  @!P0 PRMT R40, R46, 0x5410, R49 ;  /* 0x000054102e288816 */ /* 0x000fe40000000031 */
[----:B------:R-:W-:Y:S02]  /*4020*/  @!P0 LOP3.LUT R50, R50, 0xffff0000, RZ, 0xc0, !PT ;  /* 0xffff000032328812 */ /* 0x000fe400078ec0ff */
[----:B------:R-:W-:Y:S02]  /*4030*/  @!P0 PRMT R41, R41, 0x5410, R42 ;  /* 0x0000541029298816 */ /* 0x000fe4000000002a */
[----:B------:R-:W-:Y:S02]  /*4040*/  @!P0 LOP3.LUT R42, R45, 0xffff0000, RZ, 0xc0, !PT ;  /* 0xffff00002d2a8812 */ /* 0x000fe400078ec0ff */
[----:B------:R-:W-:Y:S02]  /*4050*/  @!P0 LOP3.LUT R53, R72, 0xffff0000, RZ, 0xc0, !PT ;  /* 0xffff000048358812 */ /* 0x000fe400078ec0ff */
[----:B------:R-:W-:Y:S02]  /*4060*/  @!P0 PRMT R63, R63, 0x5410, R52 ;  /* 0x000054103f3f8816 */ /* 0x000fe40000000034 */
[----:B------:R-:W-:Y:S02]  /*4070*/  @!P0 LOP3.LUT R52, R73, 0xffff0000, RZ, 0xc0, !PT ;  /* 0xffff000049348812 */ /* 0x000fe400078ec0ff */
[----:B------:R-:W-:Y:S01]  /*4080*/  @!P0 PRMT R56, R56, 0x5410, R57 ;  /* 0x0000541038388816 */ /* 0x000fe20000000039 */
[C---:B------:R-:W-:Y:S01]  /*4090*/  @!P0 IMAD.U32 R57, R74.reuse, 0x10000, RZ ;  /* 0x000100004a398824 */ /* 0x040fe200078e00ff */
[----:B------:R-:W-:Y:S02]  /*40a0*/  @!P0 LOP3.LUT R59, R74, 0xffff0000, RZ, 0xc0, !PT ;  /* 0xffff00004a3b8812 */ /* 0x000fe400078ec0ff */
[C---:B------:R-:W-:Y:S02]  /*40b0*/  @!P0 SHF.L.U32 R54, R56.reuse, 0x10, RZ ;  /* 0x0000001038368819 */ /* 0x040fe400000006ff */
[----:B------:R-:W-:Y:S02]  /*40c0*/  @!P0 LOP3.LUT R56, R56, 0xffff0000, RZ, 0xc0, !PT ;  /* 0xffff000038388812 */ /* 0x000fe400078ec0ff */
[C---:B------:R-:W-:Y:S02]  /*40d0*/  @!P0 SHF.L.U32 R58, R63.reuse, 0x10, RZ ;  /* 0x000000103f3a8819 */ /* 0x040fe400000006ff */
[----:B------:R-:W-:Y:S02]  /*40e0*/  @!P0 LOP3.LUT R63, R63, 0xffff0000, RZ, 0xc0, !PT ;  /* 0xffff00003f3f8812 */ /* 0x000fe400078ec0ff */
[----:B------:R-:W-:Y:S01]  /*40f0*/  @!P0 LOP3.LUT R60, R75, 0xffff0000, RZ, 0xc0, !PT ;  /* 0xffff00004b3c8812 */ /* 0x000fe200078ec0ff */
[C---:B-1----:R-:W-:Y:S01]  /*4100*/  @!P0 IMAD.U32 R49, R24.reuse, 0x10000, RZ ;  /* 0x0001000018318824 */ /* 0x042fe200078e00ff */
[----:B------:R-:W-:Y:S01]  /*4110*/  @!P0 LOP3.LUT R47, R24, 0xffff0000, RZ, 0xc0, !PT ;  /* 0xffff0000182f8812 */ /* 0x000fe200078ec0ff */
[----:B------:R-:W-:Y:S02]  /*4120*/  @!P0 IMAD.U32 R45, R25, 0x10000, RZ ;  /* 0x00010000192d8824 */ /* 0x000fe400078e00ff */
[C---:B------:R-:W-:Y:S02]  /*4130*/  @!P0 FMUL.FTZ R182, R49.reuse, R48 ;  /* 0x0000003031b68220 */ /* 0x040fe40000410000 */
[----:B------:R-:W-:Y:S02]  /*4140*/  @!P0 FMUL.FTZ R0, R49, R44 ;  /* 0x0000002c31008220 */ /* 0x000fe40000410000 */
[----:B------:R-:W-:Y:S02]  /*4150*/  @!P0 FMUL.FTZ R183, R47, R50 ;  /* 0x000000322fb78220 */ /* 0x000fe40000410000 */
[----:B------:R-:W-:Y:S01]  /*4160*/  @!P0 FFMA.FTZ R182, R51, R44, -R182 ;  /* 0x0000002c33b68223 */ /* 0x000fe200000108b6 */
[----:B------:R-:W-:Y:S01]  /*4170*/  @!P0 LOP3.LUT R44, R25, 0xffff0000, RZ, 0xc0, !PT ;  /* 0xffff0000192c8812 */ /* 0x000fe200078ec0ff */
[----:B------:R-:W-:Y:S01]  /*4180*/  @!P0 FFMA.FTZ R0, R48, R51, R0 ;  /* 0x0000003330008223 */ /* 0x000fe20000010000 */
[----:B------:R-:W-:Y:S01]  /*4190*/  @!P0 SHF.L.U32 R48, R55, 0x10, RZ ;  /* 0x0000001037308819 */ /* 0x000fe200000006ff */
[-C--:B------:R-:W-:Y:S01]  /*41a0*/  @!P0 FMUL.FTZ R2, R47, R42.reuse ;  /* 0x0000002a2f028220 */ /* 0x080fe20000410000 */
[----:B------:R-:W-:Y:S01]  /*41b0*/  @!P0 LOP3.LUT R55, R55, 0xffff0000, RZ, 0xc0, !PT ;  /* 0xffff000037378812 */ /* 0x000fe200078ec0ff */
[----:B------:R-:W-:Y:S02]  /*41c0*/  @!P0 FFMA.FTZ R183, R53, R42, -R183 ;  /* 0x0000002a35b78223 */ /* 0x000fe400000108b7 */
[C---:B------:R-:W-:Y:S01]  /*41d0*/  @!P0 IMAD.U32 R42, R43.reuse, 0x10000, RZ ;  /* 0x000100002b2a8824 */ /* 0x040fe200078e00ff */
[----:B------:R-:W-:Y:S01]  /*41e0*/  @!P0 LOP3.LUT R43, R43, 0xffff0000, RZ, 0xc0, !PT ;  /* 0xffff00002b2b8812 */ /* 0x000fe200078ec0ff */
[C---:B------:R-:W-:Y:S01]  /*41f0*/  @!P0 FMUL.FTZ R185, R44.reuse, R55 ;  /* 0x000000372cb98220 */ /* 0x040fe20000410000 */
[----:B------:R-:W-:Y:S01]  /*4200*/  @!P0 F2FP.BF16.PACK_AB R182, R183, R182 ;  /* 0x000000b6b7b6823e */ /* 0x000fe200000010ff */
[----:B------:R-:W-:Y:S02]  /*4210*/  @!P0 IMAD.U32 R51, R73, 0x10000, RZ ;  /* 0x0001000049338824 */ /* 0x000fe400078e00ff */
[C---:B------:R-:W-:Y:S02]  /*4220*/  @!P0 FMUL.FTZ R184, R45.reuse, R48 ;  /* 0x000000302db88220 */ /* 0x040fe40000410000 */
[-C--:B------:R-:W-:Y:S02]  /*4230*/  @!P0 FMUL.FTZ R4, R44, R43.reuse ;  /* 0x0000002b2c048220 */ /* 0x080fe40000410000 */
[----:B------:R-:W-:Y:S01]  /*4240*/  @!P0 FFMA.FTZ R185, R52, R43, -R185 ;  /* 0x0000002b34b98223 */ /* 0x000fe200000108b9 */
[C---:B------:R-:W-:Y:S01]  /*4250*/  @!P0 LOP3.LUT R43, R26.reuse, 0xffff0000, RZ, 0xc0, !PT ;  /* 0xffff00001a2b8812 */ /* 0x040fe200078ec0ff */
[-C--:B------:R-:W-:Y:S02]  /*4260*/  @!P0 FMUL.FTZ R3, R45, R42.reuse ;  /* 0x0000002a2d038220 */ /* 0x080fe40000410000 */
[----:B------:R-:W-:Y:S02]  /*4270*/  @!P0 IMAD.U32 R45, R26, 0x10000, RZ ;  /* 0x000100001a2d8824 */ /* 0x000fe400078e00ff */
[----:B------:R-:W-:Y:S02]  /*4280*/  @!P0 FFMA.FTZ R184, R51, R42, -R184 ;  /* 0x0000002a33b88223 */ /* 0x000fe400000108b8 */
[C---:B------:R-:W-:Y:S01]  /*4290*/  @!P0 IMAD.U32 R42, R40.reuse, 0x10000, RZ ;  /* 0x00010000282a8824 */ /* 0x040fe200078e00ff */
[----:B------:R-:W-:Y:S01]  /*42a0*/  @!P0 LOP3.LUT R40, R40, 0xffff0000, RZ, 0xc0, !PT ;  /* 0xffff000028288812 */ /* 0x000fe200078ec0ff */
[----:B------:R-:W-:Y:S01]  /*42b0*/  @!P0 FMUL.FTZ R187, R45, R54 ;  /* 0x000000362dbb8220 */ /* 0x000fe20000410000 */
[----:B------:R-:W-:Y:S01]  /*42c0*/  @!P0 F2FP.BF16.PACK_AB R185, R185, R184 ;  /* 0x000000b8b9b9823e */ /* 0x000fe200000010ff */
[----:B------:R-:W-:Y:S02]  /*42d0*/  @!P0 FMUL.FTZ R188, R43, R56 ;  /* 0x000000382bbc8220 */ /* 0x000fe40000410000 */
[----:B------:R-:W-:Y:S01]  /*42e0*/  @!P0 FFMA.FTZ R2, R50, R53, R2 ;  /* 0x0000003532028223 */ /* 0x000fe20000010002 */
[----:B------:R-:W-:Y:S01]  /*42f0*/  @!P0 MOV R73, R185 ;  /* 0x000000b900498202 */ /* 0x000fe20000000f00 */
[-C--:B------:R-:W-:Y:S02]  /*4300*/  @!P0 FMUL.FTZ R5, R45, R42.reuse ;  /* 0x0000002a2d058220 */ /* 0x080fe40000410000 */
[----:B------:R-:W-:Y:S01]  /*4310*/  @!P0 FFMA.FTZ R187, R57, R42, -R187 ;  /* 0x0000002a39bb8223 */ /* 0x000fe200000108bb */
[----:B------:R-:W-:Y:S01]  /*4320*/  @!P0 LOP3.LUT R42, R27, 0xffff0000, RZ, 0xc0, !PT ;  /* 0xffff00001b2a8812 */ /* 0x000fe200078ec0ff */
[----:B------:R-:W-:Y:S01]  /*4330*/  @!P0 FMUL.FTZ R6, R43, R40 ;  /* 0x000000282b068220 */ /* 0x000fe20000410000 */
[----:B------:R-:W-:Y:S01]  /*4340*/  @!P0 F2FP.BF16.PACK_AB R183, R2, R0 ;  /* 0x0000000002b7823e */ /* 0x000fe200000010ff */
[----:B------:R-:W-:Y:S02]  /*4350*/  @!P0 FFMA.FTZ R188, R59, R40, -R188 ;  /* 0x000000283bbc8223 */ /* 0x000fe400000108bc */
[----:B------:R-:W-:Y:S01]  /*4360*/  @!P0 IMAD.U32 R43, R27, 0x10000, RZ ;  /* 0x000100001b2b8824 */ /* 0x000fe200078e00ff */
[----:B------:R-:W-:Y:S01]  /*4370*/  @!P0 MOV R24, R183 ;  /* 0x000000b700188202 */ /* 0x000fe20000000f00 */
[C---:B------:R-:W-:Y:S01]  /*4380*/  @!P0 IMAD.U32 R40, R41.reuse, 0x10000, RZ ;  /* 0x0001000029288824 */ /* 0x040fe200078e00ff */
[----:B------:R-:W-:Y:S01]  /*4390*/  @!P0 LOP3.LUT R41, R41, 0xffff0000, RZ, 0xc0, !PT ;  /* 0xffff000029298812 */ /* 0x000fe200078ec0ff */
[----:B------:R-:W-:Y:S01]  /*43a0*/  @!P0 FFMA.FTZ R3, R48, R51, R3 ;  /* 0x0000003330038223 */ /* 0x000fe20000010003 */
[----:B------:R-:W-:Y:S01]  /*43b0*/  @!P0 F2FP.BF16.PACK_AB R187, R188, R187 ;  /* 0x000000bbbcbb823e */ /* 0x000fe200000010ff */
[----:B------:R-:W-:Y:S02]  /*43c0*/  @!P0 FFMA.FTZ R4, R55, R52, R4 ;  /* 0x0000003437048223 */ /* 0x000fe40000010004 */
[C---:B------:R-:W-:Y:S02]  /*43d0*/  @!P0 FMUL.FTZ R7, R43.reuse, R40 ;  /* 0x000000282b078220 */ /* 0x040fe40000410000 */
[----:B------:R-:W-:Y:S01]  /*43e0*/  @!P0 FFMA.FTZ R5, R54, R57, R5 ;  /* 0x0000003936058223 */ /* 0x000fe20000010005 */
        /* <DEDUP_REMOVED lines=9> */
[----:B------:R-:W-:Y:S02]  /*4480*/  @!P0 FFMA.FTZ R8, R63, R60, R8 ;  /* 0x0000003c3f088223 */ /* 0x000fe40000010008 */
[----:B------:R-:W-:Y:S01]  /*4490*/  @!P0 IMAD.MOV.U32 R72, RZ, RZ, R182 ;  /* 0x000000ffff488224 */ /* 0x000fe200078e00b6 */
[----:B------:R-:W-:Y:S01]  /*44a0*/  @!P0 F2FP.BF16.PACK_AB R186, R189, R186 ;  /* 0x000000babdba823e */ /* 0x000fe200000010ff */
[----:B------:R-:W-:Y:S01]  /*44b0*/  @!P0 IMAD.MOV.U32 R74, RZ, RZ, R187 ;  /* 0x000000ffff4a8224 */ /* 0x000fe200078e00bb */
[----:B------:R-:W-:Y:S01]  /*44c0*/  @!P0 F2FP.BF16.PACK_AB R189, R8, R7 ;  /* 0x0000000708bd823e */ /* 0x000fe200000010ff */
[----:B------:R-:W-:Y:S02]  /*44d0*/  @!P0 IMAD.MOV.U32 R25, RZ, RZ, R184 ;  /* 0x000000ffff198224 */ /* 0x000fe400078e00b8 */
[----:B------:R-:W-:Y:S01]  /*44e0*/  @!P0 IMAD.MOV.U32 R75, RZ, RZ, R186 ;  /* 0x000000ffff4b8224 */ /* 0x000fe200078e00ba */
[----:B------:R-:W-:Y:S01]  /*44f0*/  @!P0 MOV R27, R189 ;  /* 0x000000bd001b8202 */ /* 0x000fe20000000f00 */
[----:B------:R-:W-:Y:S01]  /*4500*/  @!P0 IMAD.MOV.U32 R26, RZ, RZ, R188 ;  /* 0x000000ffff1a8224 */ /* 0x000fe200078e00bc */
[----:B----4-:R-:W-:Y:S05]  /*4510*/  IADD3 R182, P0, R178, R116, RZ ;  /* 0x00000074b2b67210 */ /* 0x010fea0007f1e0ff */
[----:B---3--:R-:W-:Y:S01]  /*4520*/  IMAD.X R183, R179, 0x1, R115, P0 ;  /* 0x00000001b3b77824 */ /* 0x008fe200000e0673 */
[C---:B------:R-:W-:Y:S04]  /*4530*/  ISETP.GE.AND P0, PT, R181.reuse, c[0x0][0x1d4], PT ;  /* 0x00007500b5007a0c */ /* 0x040fe80003f06270 */
[----:B------:R1:W-:Y:S09]  /*4540*/  ST.E.128 [R182.64], R72 ;  /* 0x00000048b6007985 */ /* 0x0003f2000c101d06 */
[----:B------:R-:W-:Y:S05]  /*4550*/  @!P0 IMAD.WIDE R184, R181, 0x2, R178 ;  /* 0x00000002b5b88825 */ /* 0x000fea00078e02b2 */
[----:B------:R1:W-:Y:S02]  /*4560*/  @!P0 ST.E.128 [R184.64], R24 ;  /* 0x00000018b8008985 */ /* 0x0003e4000c101d06 */
.L_x_85:
[----:B------:R-:W-:Y:S05]  /*4570*/  BSYNC B0 ;  /* 0x0000000000007941 */ /* 0x000fea0003800000 */
.L_x_84:
[----:B------:R-:W-:Y:S01]  /*4580*/  ISETP.GE.AND P0, PT, R13, c[0x0][0x1d4], PT ;  /* 0x000075000d007a0c */ /* 0x000fe20003f06270 */
[----:B------:R-:W-:Y:S01]  /*4590*/  @!UPT UIADD3 URZ, URZ, URZ, URZ ;  /* 0x0000003f3f3ff290 */ /* 0x000fe2000fffe03f */
[----:B------:R-:W-:Y:S11]  /*45a0*/  BSSY B0, `(.L_x_86) ;  /* 0x0000079000007945 */ /* 0x000ff60003800000 */
[----:B------:R-:W-:-:S05]  /*45b0*/  @P0 BRA `(.L_x_87) ;  /* 0x0000077000000947 */ /* 0x000fca0003800000 */
[----:B------:R-:W-:Y:S01]  /*45c0*/  LOP3.LUT P1, RZ, R89, 0x2, RZ, 0xc0, !PT ;  /* 0x0000000259ff7812 */ /* 0x000fe2000782c0ff */
[----:B------:R-:W5:Y:S01]  /*45d0*/  LDS.128 R56, [R129+0x6100] ;  /* 0x0061000081387984 */ /* 0x000f620000000c00 */
[----:B------:R-:W-:Y:S02]  /*45e0*/  ISETP.GE.AND P0, PT, R13, c[0x0][0x27c], PT ;  /* 0x00009f000d007a0c */ /* 0x000fe40003f06270 */
[----:B------:R-:W-:Y:S04]  /*45f0*/  SEL R61, R131, R180, !P1 ;  /* 0x000000b4833d7207 */ /* 0x000fe80004800000 */
[----:B------:R-:W-:Y:S04]  /*4600*/  SHF.R.S32.HI R54, RZ, 0x1f, R61 ;  /* 0x0000001fff367819 */ /* 0x000fe8000001143d */
[----:B------:R-:W-:Y:S03]  /*4610*/  LEA.HI R61, R54, R61, RZ, 0x4 ;  /* 0x0000003d363d7211 */ /* 0x000fe600078f20ff */
[--C-:B------:R-:W-:Y:S02]  /*4620*/  @!P0 SHF.R.U64 R43, R68, 0x10, R69.reuse ;  /* 0x00000010442b8819 */ /* 0x100fe40000001245 */
[----:B------:R-:W-:Y:S02]  /*4630*/  LEA.HI.SX32 R60, R61, R138, 0x1c ;  /* 0x0000008a3d3c7211 */ /* 0x000fe400078fe2ff */
[----:B------:R-:W-:Y:S02]  /*4640*/  @!P0 SHF.R.U32.HI R68, RZ, 0x10, R69 ;  /* 0x00000010ff448819 */ /* 0x000fe40000011645 */
[----:B------:R-:W-:Y:S01]  /*4650*/  SHF.R.S32.HI R63, RZ, 0x1f, R60 ;  /* 0x0000001fff3f7819 */ /* 0x000fe2000001143c */
[----:B------:R-:W-:Y:S01]  /*4660*/  IMAD.SHL.U32 R54, R60, 0x8, RZ ;  /* 0x000000083c367824 */ /* 0x000fe200078e00ff */
[--C-:B------:R-:W-:Y:S02]  /*4670*/  @!P0 SHF.R.U64 R28, R28, 0x10, R29.reuse ;  /* 0x000000101c1c8819 */ /* 0x100fe4000000121d */
[----:B------:R-:W-:Y:S02]  /*4680*/  LEA.HI R63, R63, R60, RZ, 0x3 ;  /* 0x0000003c3f3f7211 */ /* 0x000fe400078f18ff */
[----:B------:R-:W-:Y:S02]  /*4690*/  @!P0 SHF.R.U32.HI R29, RZ, 0x10, R29 ;  /* 0x00000010ff1d8819 */ /* 0x000fe4000001161d */
[----:B------:R-:W-:Y:S01]  /*46a0*/  @!P0 SHF.R.U64 R30, R30, 0x10, R31 ;  /* 0x000000101e1e8819 */ /* 0x000fe2000000121f */
[----:B------:R-:W-:Y:S01]  /*46b0*/  IMAD.SHL.U32 R63, R63, 0x200, RZ ;  /* 0x000002003f3f7824 */ /* 0x000fe200078e00ff */
[----:B------:R-:W-:Y:S02]  /*46c0*/  LOP3.LUT R61, R149, 0x38, R54, 0xf8, !PT ;  /* 0x00000038953d7812 */ /* 0x000fe400078ef836 */
[----:B------:R-:W-:Y:S02]  /*46d0*/  @!P0 PRMT R37, R37, 0x5410, R28 ;  /* 0x0000541025258816 */ /* 0x000fe4000000001c */
[----:B------:R-:W-:Y:S02]  /*46e0*/  LOP3.LUT R61, R61, R134, RZ, 0x3c, !PT ;  /* 0x000000863d3d7212 */ /* 0x000fe400078e3cff */
[----:B------:R-:W-:Y:S02]  /*46f0*/  LOP3.LUT R63, R63, 0x7ffff000, RZ, 0xc0, !PT ;  /* 0x7ffff0003f3f7812 */ /* 0x000fe400078ec0ff */
[----:B------:R-:W-:Y:S01]  /*4700*/  @!P0 PRMT R81, R81, 0x5410, R68 ;  /* 0x0000541051518816 */ /* 0x000fe20000000044 */
[----:B-----5:R-:W-:Y:S01]  /*4710*/  @!P0 IMAD.U32 R40, R56, 0x10000, RZ ;  /* 0x0001000038288824 */ /* 0x020fe200078e00ff */
[----:B------:R-:W-:Y:S01]  /*4720*/  IADD3 R61, R61, R63, R132 ;  /* 0x0000003f3d3d7210 */ /* 0x000fe20007ffe084 */
[----:B------:R-:W-:Y:S01]  /*4730*/  @!P0 IMAD.U32 R52, R59, 0x10000, RZ ;  /* 0x000100003b348824 */ /* 0x000fe200078e00ff */
[----:B------:R-:W-:Y:S01]  /*4740*/  @!P0 SHF.R.U32.HI R45, RZ, 0x10, R71 ;  /* 0x00000010ff2d8819 */ /* 0x000fe20000011647 */
[----:B------:R-:W-:Y:S01]  /*4750*/  @!P0 IMAD.U32 R42, R81, 0x10000, RZ ;  /* 0x00010000512a8824 */ /* 0x000fe200078e00ff */
[----:B------:R-:W-:Y:S01]  /*4760*/  @!P0 PRMT R82, R82, 0x5410, R43 ;  /* 0x0000541052528816 */ /* 0x000fe2000000002b */
[----:B------:R-:W-:Y:S01]  /*4770*/  IMAD.SHL.U32 R60, R61, 0x2, RZ ;  /* 0x000000023d3c7824 */ /* 0x000fe200078e00ff */
[----:B------:R-:W-:Y:S01]  /*4780*/  @!P0 PRMT R36, R36, 0x5410, R29 ;  /* 0x0000541024248816 */ /* 0x000fe2000000001d */
[----:B------:R-:W-:Y:S01]  /*4790*/  @!P0 IMAD.U32 R29, R37, 0x10000, RZ ;  /* 0x00010000251d8824 */ /* 0x000fe200078e00ff */
[----:B------:R-:W-:Y:S01]  /*47a0*/  @!P0 PRMT R39, R39, 0x5410, R30 ;  /* 0x0000541027278816 */ /* 0x000fe2000000001e */
[----:B------:R-:W-:Y:S01]  /*47b0*/  @!P0 IMAD.U32 R43, R82, 0x10000, RZ ;  /* 0x00010000522b8824 */ /* 0x000fe200078e00ff */
[----:B-1----:R-:W1:Y:S01]  /*47c0*/  LDS.128 R24, [R60+0x6100] ;  /* 0x006100003c187984 */ /* 0x002e620000000c00 */
[----:B------:R-:W-:Y:S01]  /*47d0*/  @!P0 IMAD.U32 R28, R36, 0x10000, RZ ;  /* 0x00010000241c8824 */ /* 0x000fe200078e00ff */
[----:B------:R-:W-:Y:S02]  /*47e0*/  @!P0 SHF.R.U32.HI R41, RZ, 0x10, R31 ;  /* 0x00000010ff298819 */ /* 0x000fe4000001161f */
[----:B------:R-:W-:Y:S02]  /*47f0*/  @!P0 PRMT R80, R80, 0x5410, R45 ;  /* 0x0000541050508816 */ /* 0x000fe4000000002d */
[----:B------:R-:W-:Y:S02]  /*4800*/  @!P0 SHF.L.U32 R45, R57, 0x10, RZ ;  /* 0x00000010392d8819 */ /* 0x000fe400000006ff */
[----:B------:R-:W-:Y:S01]  /*4810*/  @!P0 LOP3.LUT R47, R81, 0xffff0000, RZ, 0xc0, !PT ;  /* 0xffff0000512f8812 */ /* 0x000fe200078ec0ff */
[----:B------:R-:W-:Y:S01]  /*4820*/  @!P0 IMAD.U32 R50, R80, 0x10000, RZ ;  /* 0x0001000050328824 */ /* 0x000fe200078e00ff */
[----:B------:R-:W-:Y:S02]  /*4830*/  @!P0 PRMT R38, R38, 0x5410, R41 ;  /* 0x0000541026268816 */ /* 0x000fe40000000029 */
[----:B------:R-:W-:Y:S02]  /*4840*/  @!P0 LOP3.LUT R44, R57, 0xffff0000, RZ, 0xc0, !PT ;  /* 0xffff0000392c8812 */ /* 0x000fe400078ec0ff */
[----:B------:R-:W-:Y:S02]  /*4850*/  @!P0 LOP3.LUT R53, R80, 0xffff0000, RZ, 0xc0, !PT ;  /* 0xffff000050358812 */ /* 0x000fe400078ec0ff */
[----:B------:R-:W-:Y:S02]  /*4860*/  @!P0 SHF.R.U64 R70, R70, 0x10, R71 ;  /* 0x0000001046468819 */ /* 0x000fe40000001247 */
[----:B------:R-:W-:Y:S02]  /*4870*/  @!P0 LOP3.LUT R55, R59, 0xffff0000, RZ, 0xc0, !PT ;  /* 0xffff00003b378812 */ /* 0x000fe400078ec0ff */
[----:B------:R-:W-:Y:S02]  /*4880*/  @!P0 PRMT R79, R79, 0x5410, R70 ;  /* 0x000054104f4f8816 */ /* 0x000fe40000000046 */
[C---:B------:R-:W-:Y:S02]  /*4890*/  @!P0 SHF.L.U32 R48, R58.reuse, 0x10, RZ ;  /* 0x000000103a308819 */ /* 0x040fe400000006ff */
[C---:B------:R-:W-:Y:S01]  /*48a0*/  @!P0 LOP3.LUT R49, R79.reuse, 0xffff0000, RZ, 0xc0, !PT ;  /* 0xffff00004f318812 */ /* 0x040fe200078ec0ff */
[----:B------:R-:W-:Y:S01]  /*48b0*/  @!P0 IMAD.U32 R46, R79, 0x10000, RZ ;  /* 0x000100004f2e8824 */ /* 0x000fe200078e00ff */
[----:B------:R-:W-:Y:S01]  /*48c0*/  @!P0 LOP3.LUT R51, R58, 0xffff0000, RZ, 0xc0, !PT ;  /* 0xffff00003a338812 */ /* 0x000fe200078ec0ff */
[----:B-1----:R-:W-:Y:S01]  /*48d0*/  @!P0 IMAD.U32 R31, R25, 0x10000, RZ ;  /* 0x00010000191f8824 */ /* 0x002fe200078e00ff */
[----:B------:R-:W-:Y:S03]  /*48e0*/  @!P0 SHF.L.U32 R30, R24, 0x10, RZ ;  /* 0x00000010181e8819 */ /* 0x000fe600000006ff */
[----:B------:R-:W-:Y:S02]  /*48f0*/  @!P0 FMUL.FTZ R61, R31, R42 ;  /* 0x0000002a1f3d8220 */ /* 0x000fe40000410000 */
[C---:B------:R-:W-:Y:S02]  /*4900*/  @!P0 FMUL.FTZ R0, R30.reuse, R29 ;  /* 0x0000001d1e008220 */ /* 0x040fe40000410000 */
[----:B------:R-:W-:Y:S01]  /*4910*/  @!P0 FMUL.FTZ R60, R30, R43 ;  /* 0x0000002b1e3c8220 */ /* 0x000fe20000410000 */
[----:B------:R-:W-:Y:S01]  /*4920*/  @!P0 LOP3.LUT R30, R25, 0xffff0000, RZ, 0xc0, !PT ;  /* 0xffff0000191e8812 */ /* 0x000fe200078ec0ff */
[----:B------:R-:W-:Y:S01]  /*4930*/  @!P0 FFMA.FTZ R0, R43, R40, R0 ;  /* 0x000000282b008223 */ /* 0x000fe20000010000 */
[----:B------:R-:W-:Y:S01]  /*4940*/  @!P0 LOP3.LUT R43, R82, 0xffff0000, RZ, 0xc0, !PT ;  /* 0xffff0000522b8812 */ /* 0x000fe200078ec0ff */
[-C--:B------:R-:W-:Y:S01]  /*4950*/  @!P0 FMUL.FTZ R3, R31, R28.reuse ;  /* 0x0000001c1f038220 */ /* 0x080fe20000410000 */
[----:B------:R-:W-:Y:S01]  /*4960*/  @!P0 LOP3.LUT R31, R37, 0xffff0000, RZ, 0xc0, !PT ;  /* 0xffff0000251f8812 */ /* 0x000fe200078ec0ff */
[----:B------:R-:W-:Y:S01]  /*4970*/  @!P0 FFMA.FTZ R61, R45, R28, -R61 ;  /* 0x0000001c2d3d8223 */ /* 0x000fe2000001083d */
[----:B------:R-:W-:Y:S01]  /*4980*/  @!P0 LOP3.LUT R28, R24, 0xffff0000, RZ, 0xc0, !PT ;  /* 0xffff0000181c8812 */ /* 0x000fe200078ec0ff */
[----:B------:R-:W-:Y:S01]  /*4990*/  @!P0 FFMA.FTZ R60, R40, R29, -R60 ;  /* 0x0000001d283c8223 */ /* 0x000fe2000001083c */
[----:B------:R-:W-:Y:S01]  /*49a0*/  @!P0 LOP3.LUT R29, R36, 0xffff0000, RZ, 0xc0, !PT ;  /* 0xffff0000241d8812 */ /* 0x000fe200078ec0ff */
[----:B------:R-:W-:Y:S01]  /*49b0*/  @!P0 FMUL.FTZ R72, R30, R47 ;  /* 0x0000002f1e488220 */ /* 0x000fe20000410000 */
[----:B------:R-:W-:Y:S01]  /*49c0*/  @!P0 LOP3.LUT R40, R56, 0xffff0000, RZ, 0xc0, !PT ;  /* 0xffff000038288812 */ /* 0x000fe200078ec0ff */
[----:B------:R-:W-:Y:S02]  /*49d0*/  @!P0 FMUL.FTZ R63, R28, R43 ;  /* 0x0000002b1c3f8220 */ /* 0x000fe40000410000 */
[----:B------:R-:W-:Y:S02]  /*49e0*/  @!P0 FMUL.FTZ R4, R30, R29 ;  /* 0x0000001d1e048220 */ /* 0x000fe40000410000 */
[-C--:B------:R-:W-:Y:S01]  /*49f0*/  @!P0 FMUL.FTZ R2, R28, R31.reuse ;  /* 0x0000001f1c028220 */ /* 0x080fe20000410000 */
[----:B------:R-:W-:Y:S01]  /*4a00*/  @!P0 LOP3.LUT R28, R38, 0xffff0000, RZ, 0xc0, !PT ;  /* 0xffff0000261c8812 */ /* 0x000fe200078ec0ff */
[----:B------:R-:W-:Y:S01]  /*4a10*/  @!P0 FFMA.FTZ R63, R40, R31, -R63 ;  /* 0x0000001f283f8223 */ /* 0x000fe2000001083f */
[C---:B------:R-:W-:Y:S01]  /*4a20*/  @!P0 LOP3.LUT R31, R27.reuse, 0xffff0000, RZ, 0xc0, !PT ;  /* 0xffff00001b1f8812 */ /* 0x040fe200078ec0ff */
[----:B------:R-:W-:Y:S02]  /*4a30*/  @!P0 IMAD.U32 R30, R27, 0x10000, RZ ;  /* 0x000100001b1e8824 */ /* 0x000fe400078e00ff */
[----:B------:R-:W-:Y:S01]  /*4a40*/  @!P0 FFMA.FTZ R72, R44, R29, -R72 ;  /* 0x0000001d2c488223 */ /* 0x000fe20000010848 */
[----:B------:R-:W-:Y:S01]  /*4a50*/  @!P0 F2FP.BF16.PACK_AB R60, R63, R60 ;  /* 0x0000003c3f3c823e */ /* 0x000fe200000010ff */
[----:B------:R-:W-:Y:S02]  /*4a60*/  @!P0 IMAD.U32 R29, R38, 0x10000, RZ ;  /* 0x00010000261d8824 */ /* 0x000fe400078e00ff */
[----:B--2---:R-:W-:Y:S01]  /*4a70*/  @!P0 FMUL.FTZ R73, R30, R50 ;  /* 0x000000321e498220 */ /* 0x004fe20000410000 */
[----:B------:R-:W-:Y:S01]  /*4a80*/  @!P0 F2FP.BF16.PACK_AB R61, R72, R61 ;  /* 0x0000003d483d823e */ /* 0x000fe200000010ff */
[----:B------:R-:W-:Y:S02]  /*4a90*/  @!P0 FMUL.FTZ R182, R31, R53 ;  /* 0x000000351fb68220 */ /* 0x000fe40000410000 */
[----:B------:R-:W-:Y:S01]  /*4aa0*/  @!P0 FMUL.FTZ R7, R30, R29 ;  /* 0x0000001d1e078220 */ /* 0x000fe20000410000 */
[----:B------:R-:W-:Y:S01]  /*4ab0*/  @!P0 MOV R57, R61 ;  /* 0x0000003d00398202 */ /* 0x000fe20000000f00 */
[----:B------:R-:W-:Y:S02]  /*4ac0*/  @!P0 FFMA.FTZ R73, R52, R29, -R73 ;  /* 0x0000001d34498223 */ /* 0x000fe40000010849 */
[C---:B------:R-:W-:Y:S02]  /*4ad0*/  @!P0 IMAD.U32 R30, R26.reuse, 0x10000, RZ ;  /* 0x000100001a1e8824 */ /* 0x040fe400078e00ff */
[----:B------:R-:W-:Y:S02]  /*4ae0*/  @!P0 IMAD.U32 R29, R39, 0x10000, RZ ;  /* 0x00010000271d8824 */ /* 0x000fe400078e00ff */
[-C--:B------:R-:W-:Y:S01]  /*4af0*/  @!P0 FMUL.FTZ R8, R31, R28.reuse ;  /* 0x0000001c1f088220 */ /* 0x080fe20000410000 */
[----:B------:R-:W-:Y:S01]  /*4b00*/  @!P0 LOP3.LUT R31, R26, 0xffff0000, RZ, 0xc0, !PT ;  /* 0xffff00001a1f8812 */ /* 0x000fe200078ec0ff */
[----:B------:R-:W-:Y:S01]  /*4b10*/  @!P0 FFMA.FTZ R182, R55, R28, -R182 ;  /* 0x0000001c37b68223 */ /* 0x000fe200000108b6 */
[----:B------:R-:W-:Y:S01]  /*4b20*/  @!P0 LOP3.LUT R28, R39, 0xffff0000, RZ, 0xc0, !PT ;  /* 0xffff0000271c8812 */ /* 0x000fe200078ec0ff */
[----:B------:R-:W-:Y:S02]  /*4b30*/  @!P0 FFMA.FTZ R2, R43, R40, R2 ;  /* 0x000000282b028223 */ /* 0x000fe40000010002 */
[----:B------:R-:W-:Y:S01]  /*4b40*/  @!P0 FMUL.FTZ R5, R30, R29 ;  /* 0x0000001d1e058220 */ /* 0x000fe20000410000 */
[----:B------:R-:W-:Y:S01]  /*4b50*/  @!P0 F2FP.BF16.PACK_AB R73, R182, R73 ;  /* 0x00000049b649823e */ /* 0x000fe200000010ff */
[----:B------:R-:W-:Y:S01]  /*4b60*/  @!P0 FFMA.FTZ R3, R42, R45, R3 ;  /* 0x0000002d2a038223 */ /* 0x000fe20000010003 */
[----:B------:R-:W-:Y:S01]  /*4b70*/  @!P0 F2FP.BF16.PACK_AB R63, R2, R0 ;  /* 0x00000000023f823e */ /* 0x000fe200000010ff */
[----:B------:R-:W-:Y:S02]  /*4b80*/  @!P0 FMUL.FTZ R6, R31, R28 ;  /* 0x0000001c1f068220 */ /* 0x000fe40000410000 */
[----:B------:R-:W-:Y:S02]  /*4b90*/  @!P0 FFMA.FTZ R4, R47, R44, R4 ;  /* 0x0000002c2f048223 */ /* 0x000fe40000010004 */
[----:B------:R-:W-:Y:S02]  /*4ba0*/  @!P0 FFMA.FTZ R5, R46, R48, R5 ;  /* 0x000000302e058223 */ /* 0x000fe40000010005 */
[----:B------:R-:W-:Y:S01]  /*4bb0*/  @!P0 FMUL.FTZ R74, R30, R46 ;  /* 0x0000002e1e4a8220 */ /* 0x000fe20000410000 */
[----:B------:R-:W-:Y:S01]  /*4bc0*/  @!P0 F2FP.BF16.PACK_AB R72, R4, R3 ;  /* 0x000000030448823e */ /* 0x000fe200000010ff */
[----:B------:R-:W-:Y:S02]  /*4bd0*/  @!P0 FMUL.FTZ R75, R31, R49 ;  /* 0x000000311f4b8220 */ /* 0x000fe40000410000 */
[----:B------:R-:W-:Y:S02]  /*4be0*/  @!P0 FFMA.FTZ R6, R49, R51, R6 ;  /* 0x0000003331068223 */ /* 0x000fe40000010006 */
[----:B------:R-:W-:Y:S02]  /*4bf0*/  @!P0 FFMA.FTZ R7, R50, R52, R7 ;  /* 0x0000003432078223 */ /* 0x000fe40000010007 */
[----:B------:R-:W-:Y:S02]  /*4c00*/  @!P0 FFMA.FTZ R74, R48, R29, -R74 ;  /* 0x0000001d304a8223 */ /* 0x000fe4000001084a */
[----:B------:R-:W-:Y:S02]  /*4c10*/  @!P0 FFMA.FTZ R75, R51, R28, -R75 ;  /* 0x0000001c334b8223 */ /* 0x000fe4000001084b */
[----:B------:R-:W-:Y:S02]  /*4c20*/  @!P0 FFMA.FTZ R8, R53, R55, R8 ;  /* 0x0000003735088223 */ /* 0x000fe40000010008 */
[----:B------:R-:W-:Y:S01]  /*4c30*/  @!P0 IMAD.MOV.U32 R56, RZ, RZ, R60 ;  /* 0x000000ffff388224 */ /* 0x000fe200078e003c */
[----:B------:R-:W-:Y:S01]  /*4c40*/  @!P0 F2FP.BF16.PACK_AB R74, R75, R74 ;  /* 0x0000004a4b4a823e */ /* 0x000fe200000010ff */
        /* <DEDUP_REMOVED lines=14> */
.L_x_87:
[----:B------:R-:W-:Y:S05]  /*4d30*/  BSYNC B0 ;  /* 0x0000000000007941 */ /* 0x000fea0003800000 */
.L_x_86:
[----:B------:R-:W-:Y:S11]  /*4d40*/  ISETP.GE.AND P0, PT, R12, c[0x0][0x1d4], PT ;  /* 0x000075000c007a0c */ /* 0x000ff60003f06270 */
[----:B------:R-:W-:Y:S02]  /*4d50*/  @!UPT UIADD3 URZ, URZ, URZ, URZ ;  /* 0x0000003f3f3ff290 */ /* 0x000fe4000fffe03f */
[----:B------:R-:W-:-:S05]  /*4d60*/  @P0 BRA `(.L_x_71) ;  /* 0x00000a1000000947 */ /* 0x000fca0003800000 */
[----:B------:R-:W-:Y:S01]  /*4d70*/  LOP3.LUT P1, RZ, R89, 0x8, RZ, 0xc0, !PT ;  /* 0x0000000859ff7812 */ /* 0x000fe2000782c0ff */
[----:B------:R-:W5:Y:S01]  /*4d80*/  LDS.128 R48, [R128+0x6100] ;  /* 0x0061000080307984 */ /* 0x000f620000000c00 */
[----:B----4-:R-:W-:Y:S02]  /*4d90*/  IADD3 R54, P0, R178, R120, RZ ;  /* 0x00000078b2367210 */ /* 0x010fe40007f1e0ff */
[----:B------:R-:W-:Y:S03]  /*4da0*/  SEL R53, R131, R180, !P1 ;  /* 0x000000b483357207 */ /* 0x000fe60004800000 */
[----:B---3--:R-:W-:Y:S01]  /*4db0*/  IMAD.X R55, R179, 0x1, R119, P0 ;  /* 0x00000001b3377824 */ /* 0x008fe200000e0677 */
[----:B------:R-:W-:Y:S02]  /*4dc0*/  SHF.R.S32.HI R46, RZ, 0x1f, R53 ;  /* 0x0000001fff2e7819 */ /* 0x000fe40000011435 */
[----:B------:R-:W-:Y:S02]  /*4dd0*/  ISETP.GE.AND P0, PT, R12, c[0x0][0x27c], PT ;  /* 0x00009f000c007a0c */ /* 0x000fe40003f06270 */
[----:B------:R-:W-:Y:S04]  /*4de0*/  LEA.HI R46, R46, R53, RZ, 0x4 ;  /* 0x000000352e2e7211 */ /* 0x000fe800078f20ff */
[----:B-1----:R-:W-:Y:S04]  /*4df0*/  LEA.HI.SX32 R57, R46, R137, 0x1c ;  /* 0x000000892e397211 */ /* 0x002fe800078fe2ff */
[----:B------:R-:W-:Y:S01]  /*4e00*/  SHF.R.S32.HI R52, RZ, 0x1f, R57 ;  /* 0x0000001fff347819 */ /* 0x000fe20000011439 */
[----:B------:R-:W-:Y:S02]  /*4e10*/  IMAD.SHL.U32 R53, R57, 0x8, RZ ;  /* 0x0000000839357824 */ /* 0x000fe400078e00ff */
[----:B------:R-:W-:Y:S02]  /*4e20*/  @!P0 SHF.R.U32.HI R37, RZ, 0x10, R67 ;  /* 0x00000010ff258819 */ /* 0x000fe40000011643 */
[----:B------:R-:W-:Y:S02]  /*4e30*/  LEA.HI R52, R52, R57, RZ, 0x3 ;  /* 0x0000003934347211 */ /* 0x000fe400078f18ff */
[----:B------:R-:W-:Y:S02]  /*4e40*/  @!P0 PRMT R76, R76, 0x5410, R37 ;  /* 0x000054104c4c8816 */ /* 0x000fe40000000025 */
[----:B------:R-:W-:Y:S01]  /*4e50*/  LOP3.LUT R57, R149, 0x38, R53, 0xf8, !PT ;  /* 0x0000003895397812 */ /* 0x000fe200078ef835 */
[----:B------:R-:W-:Y:S01]  /*4e60*/  IMAD.SHL.U32 R52, R52, 0x200, RZ ;  /* 0x0000020034347824 */ /* 0x000fe200078e00ff */
[----:B------:R-:W-:Y:S02]  /*4e70*/  @!P0 SHF.R.U64 R31, R64, 0x10, R65 ;  /* 0x00000010401f8819 */ /* 0x000fe40000001241 */
[----:B------:R-:W-:Y:S02]  /*4e80*/  LOP3.LUT R57, R57, R134, RZ, 0x3c, !PT ;  /* 0x0000008639397212 */ /* 0x000fe400078e3cff */
[----:B------:R-:W-:Y:S02]  /*4e90*/  LOP3.LUT R52, R52, 0x7ffff000, RZ, 0xc0, !PT ;  /* 0x7ffff00034347812 */ /* 0x000fe400078ec0ff */
[--C-:B------:R-:W-:Y:S02]  /*4ea0*/  @!P0 SHF.R.U64 R20, R20, 0x10, R21.reuse ;  /* 0x0000001014148819 */ /* 0x100fe40000001215 */
[----:B------:R-:W-:Y:S01]  /*4eb0*/  IADD3 R52, R57, R52, R132 ;  /* 0x0000003439347210 */ /* 0x000fe20007ffe084 */
[----:B-----5:R-:W-:Y:S01]  /*4ec0*/  @!P0 IMAD.U32 R28, R48, 0x10000, RZ ;  /* 0x00010000301c8824 */ /* 0x020fe200078e00ff */
[C---:B------:R-:W-:Y:S01]  /*4ed0*/  @!P0 LOP3.LUT R36, R49.reuse, 0xffff0000, RZ, 0xc0, !PT ;  /* 0xffff000031248812 */ /* 0x040fe200078ec0ff */
[----:B------:R-:W-:Y:S01]  /*4ee0*/  @!P0 IMAD.U32 R37, R49, 0x10000, RZ ;  /* 0x0001000031258824 */ /* 0x000fe200078e00ff */
[C---:B------:R-:W-:Y:S01]  /*4ef0*/  @!P0 LOP3.LUT R47, R51.reuse, 0xffff0000, RZ, 0xc0, !PT ;  /* 0xffff0000332f8812 */ /* 0x040fe200078ec0ff */
[----:B------:R-:W-:Y:S01]  /*4f00*/  IMAD.SHL.U32 R46, R52, 0x2, RZ ;  /* 0x00000002342e7824 */ /* 0x000fe200078e00ff */
[C---:B------:R-:W-:Y:S01]  /*4f10*/  @!P0 LOP3.LUT R43, R50.reuse, 0xffff0000, RZ, 0xc0, !PT ;  /* 0xffff0000322b8812 */ /* 0x040fe200078ec0ff */
[----:B------:R-:W-:Y:S01]  /*4f20*/  @!P0 IMAD.U32 R44, R51, 0x10000, RZ ;  /* 0x00010000332c8824 */ /* 0x000fe200078e00ff */
[----:B------:R-:W-:Y:S01]  /*4f30*/  @!P0 SHF.R.U32.HI R21, RZ, 0x10, R21 ;  /* 0x00000010ff158819 */ /* 0x000fe20000011615 */
[----:B------:R-:W-:Y:S01]  /*4f40*/  @!P0 IMAD.U32 R40, R50, 0x10000, RZ ;  /* 0x0001000032288824 */ /* 0x000fe200078e00ff */
[----:B------:R-:W1:Y:S01]  /*4f50*/  LDS.128 R24, [R46+0x6100] ;  /* 0x006100002e187984 */ /* 0x000e620000000c00 */
[----:B------:R-:W-:Y:S02]  /*4f60*/  @!P0 PRMT R33, R33, 0x5410, R20 ;  /* 0x0000541021218816 */ /* 0x000fe40000000014 */
[----:B------:R-:W-:Y:S02]  /*4f70*/  @!P0 PRMT R78, R78, 0x5410, R31 ;  /* 0x000054104e4e8816 */ /* 0x000fe4000000001f */
[----:B------:R-:W-:Y:S02]  /*4f80*/  @!P0 PRMT R32, R32, 0x5410, R21 ;  /* 0x0000541020208816 */ /* 0x000fe40000000015 */
[----:B------:R-:W-:Y:S01]  /*4f90*/  @!P0 SHF.L.U32 R21, R33, 0x10, RZ ;  /* 0x0000001021158819 */ /* 0x000fe200000006ff */
[----:B------:R-:W-:Y:S01]  /*4fa0*/  @!P0 IMAD.U32 R31, R78, 0x10000, RZ ;  /* 0x000100004e1f8824 */ /* 0x000fe200078e00ff */
[----:B------:R-:W-:Y:S01]  /*4fb0*/  @!P0 SHF.L.U32 R42, R76, 0x10, RZ ;  /* 0x000000104c2a8819 */ /* 0x000fe200000006ff */
[----:B------:R-:W-:Y:S01]  /*4fc0*/  @!P0 IMAD.U32 R20, R32, 0x10000, RZ ;  /* 0x0001000020148824 */ /* 0x000fe200078e00ff */
[----:B------:R-:W-:Y:S02]  /*4fd0*/  @!P0 LOP3.LUT R45, R76, 0xffff0000, RZ, 0xc0, !PT ;  /* 0xffff00004c2d8812 */ /* 0x000fe400078ec0ff */
[--C-:B------:R-:W-:Y:S02]  /*4fe0*/  @!P0 SHF.R.U64 R22, R22, 0x10, R23.reuse ;  /* 0x0000001016168819 */ /* 0x100fe40000001217 */
[----:B------:R-:W-:Y:S02]  /*4ff0*/  @!P0 SHF.R.U32.HI R29, RZ, 0x10, R23 ;  /* 0x00000010ff1d8819 */ /* 0x000fe40000011617 */
[----:B------:R-:W-:Y:S02]  /*5000*/  @!P0 PRMT R35, R35, 0x5410, R22 ;  /* 0x0000541023238816 */ /* 0x000fe40000000016 */
[----:B------:R-:W-:Y:S02]  /*5010*/  @!P0 PRMT R34, R34, 0x5410, R29 ;  /* 0x0000541022228816 */ /* 0x000fe4000000001d */
[----:B------:R-:W-:Y:S02]  /*5020*/  @!P0 SHF.R.U32.HI R64, RZ, 0x10, R65 ;  /* 0x00000010ff408819 */ /* 0x000fe40000011641 */
[----:B------:R-:W-:Y:S02]  /*5030*/  @!P0 SHF.R.U64 R67, R66, 0x10, R67 ;  /* 0x0000001042438819 */ /* 0x000fe40000001243 */
[----:B------:R-:W-:Y:S02]  /*5040*/  @!P0 PRMT R77, R77, 0x5410, R64 ;  /* 0x000054104d4d8816 */ /* 0x000fe40000000040 */
[----:B------:R-:W-:Y:S02]  /*5050*/  @!P0 PRMT R62, R62, 0x5410, R67 ;  /* 0x000054103e3e8816 */ /* 0x000fe40000000043 */
[C---:B------:R-:W-:Y:S01]  /*5060*/  @!P0 LOP3.LUT R39, R77.reuse, 0xffff0000, RZ, 0xc0, !PT ;  /* 0xffff00004d278812 */ /* 0x040fe200078ec0ff */
[----:B------:R-:W-:Y:S01]  /*5070*/  @!P0 IMAD.U32 R30, R77, 0x10000, RZ ;  /* 0x000100004d1e8824 */ /* 0x000fe200078e00ff */
[C---:B------:R-:W-:Y:S01]  /*5080*/  @!P0 LOP3.LUT R41, R62.reuse, 0xffff0000, RZ, 0xc0, !PT ;  /* 0xffff00003e298812 */ /* 0x040fe200078ec0ff */
[----:B------:R-:W-:Y:S02]  /*5090*/  @!P0 IMAD.U32 R38, R62, 0x10000, RZ ;  /* 0x000100003e268824 */ /* 0x000fe400078e00ff */
[----:B-1----:R-:W-:Y:S02]  /*50a0*/  @!P0 IMAD.U32 R22, R24, 0x10000, RZ ;  /* 0x0001000018168824 */ /* 0x002fe400078e00ff */
[----:B------:R-:W-:Y:S02]  /*50b0*/  @!P0 IMAD.U32 R23, R25, 0x10000, RZ ;  /* 0x0001000019178824 */ /* 0x000fe400078e00ff */
[C---:B------:R-:W-:Y:S02]  /*50c0*/  @!P0 FMUL.FTZ R0, R22.reuse, R21 ;  /* 0x0000001516008220 */ /* 0x040fe40000410000 */
[----:B------:R-:W-:Y:S02]  /*50d0*/  @!P0 FMUL.FTZ R52, R23, R30 ;  /* 0x0000001e17348220 */ /* 0x000fe40000410000 */
        /* <DEDUP_REMOVED lines=12> */
[C---:B------:R-:W-:Y:S02]  /*51a0*/  @!P0 FMUL.FTZ R59, R20.reuse, R31 ;  /* 0x0000001f143b8220 */ /* 0x040fe40000410000 */
[-C--:B------:R-:W-:Y:S01]  /*51b0*/  @!P0 FMUL.FTZ R2, R20, R23.reuse ;  /* 0x0000001714028220 */ /* 0x080fe20000410000 */
[----:B------:R-:W-:Y:S01]  /*51c0*/  @!P0 LOP3.LUT R20, R34, 0xffff0000, RZ, 0xc0, !PT ;  /* 0xffff000022148812 */ /* 0x000fe200078ec0ff */
[----:B------:R-:W-:Y:S01]  /*51d0*/  @!P0 FFMA.FTZ R59, R28, R23, -R59 ;  /* 0x000000171c3b8223 */ /* 0x000fe2000001083b */
[C---:B------:R-:W-:Y:S01]  /*51e0*/  @!P0 LOP3.LUT R23, R27.reuse, 0xffff0000, RZ, 0xc0, !PT ;  /* 0xffff00001b178812 */ /* 0x040fe200078ec0ff */
[-C--:B------:R-:W-:Y:S02]  /*51f0*/  @!P0 FMUL.FTZ R4, R22, R21.reuse ;  /* 0x0000001516048220 */ /* 0x080fe40000410000 */
[----:B------:R-:W-:Y:S01]  /*5200*/  @!P0 IMAD.U32 R22, R27, 0x10000, RZ ;  /* 0x000100001b168824 */ /* 0x000fe200078e00ff */
[----:B------:R-:W-:Y:S01]  /*5210*/  @!P0 F2FP.BF16.PACK_AB R59, R59, R46 ;  /* 0x0000002e3b3b823e */ /* 0x000fe200000010ff */
[----:B------:R-:W-:Y:S02]  /*5220*/  @!P0 FFMA.FTZ R57, R36, R21, -R57 ;  /* 0x0000001524398223 */ /* 0x000fe40000010839 */
[----:B------:R-:W-:Y:S02]  /*5230*/  @!P0 IMAD.U32 R21, R34, 0x10000, RZ ;  /* 0x0001000022158824 */ /* 0x000fe400078e00ff */
[----:B------:R-:W-:Y:S01]  /*5240*/  @!P0 FMUL.FTZ R56, R22, R42 ;  /* 0x0000002a16388220 */ /* 0x000fe20000410000 */
[----:B------:R-:W-:Y:S01]  /*5250*/  @!P0 F2FP.BF16.PACK_AB R52, R57, R52 ;  /* 0x000000343934823e */ /* 0x000fe200000010ff */
[C---:B------:R-:W-:Y:S02]  /*5260*/  @!P0 FMUL.FTZ R61, R23.reuse, R45 ;  /* 0x0000002d173d8220 */ /* 0x040fe40000410000 */
[-C--:B------:R-:W-:Y:S01]  /*5270*/  @!P0 FMUL.FTZ R8, R23, R20.reuse ;  /* 0x0000001417088220 */ /* 0x080fe20000410000 */
[----:B------:R-:W-:Y:S01]  /*5280*/  @!P0 LOP3.LUT R23, R26, 0xffff0000, RZ, 0xc0, !PT ;  /* 0xffff00001a178812 */ /* 0x000fe200078ec0ff */
[-C--:B------:R-:W-:Y:S02]  /*5290*/  @!P0 FMUL.FTZ R7, R22, R21.reuse ;  /* 0x0000001516078220 */ /* 0x080fe40000410000 */
[----:B------:R-:W-:Y:S02]  /*52a0*/  @!P0 IMAD.U32 R22, R26, 0x10000, RZ ;  /* 0x000100001a168824 */ /* 0x000fe400078e00ff */
[----:B------:R-:W-:Y:S01]  /*52b0*/  @!P0 FFMA.FTZ R56, R44, R21, -R56 ;  /* 0x000000152c388223 */ /* 0x000fe20000010838 */
[----:B------:R-:W-:Y:S01]  /*52c0*/  @!P0 SHF.L.U32 R21, R35, 0x10, RZ ;  /* 0x0000001023158819 */ /* 0x000fe200000006ff */
[----:B------:R-:W-:Y:S01]  /*52d0*/  @!P0 FFMA.FTZ R61, R47, R20, -R61 ;  /* 0x000000142f3d8223 */ /* 0x000fe2000001083d */
[----:B------:R-:W-:Y:S01]  /*52e0*/  @!P0 LOP3.LUT R20, R35, 0xffff0000, RZ, 0xc0, !PT ;  /* 0xffff000023148812 */ /* 0x000fe200078ec0ff */
[C---:B------:R-:W-:Y:S02]  /*52f0*/  @!P0 FMUL.FTZ R58, R22.reuse, R38 ;  /* 0x00000026163a8220 */ /* 0x040fe40000410000 */
[----:B------:R-:W-:Y:S01]  /*5300*/  @!P0 FMUL.FTZ R63, R23, R41 ;  /* 0x00000029173f8220 */ /* 0x000fe20000410000 */
[----:B------:R-:W-:Y:S01]  /*5310*/  @!P0 F2FP.BF16.PACK_AB R56, R61, R56 ;  /* 0x000000383d38823e */ /* 0x000fe200000010ff */
[----:B------:R-:W-:Y:S02]  /*5320*/  @!P0 FFMA.FTZ R2, R31, R28, R2 ;  /* 0x0000001c1f028223 */ /* 0x000fe40000010002 */
[-C--:B------:R-:W-:Y:S02]  /*5330*/  @!P0 FMUL.FTZ R5, R22, R21.reuse ;  /* 0x0000001516058220 */ /* 0x080fe40000410000 */
[----:B------:R-:W-:Y:S01]  /*5340*/  @!P0 FFMA.FTZ R58, R40, R21, -R58 ;  /* 0x00000015283a8223 */ /* 0x000fe2000001083a */
[----:B------:R-:W-:Y:S01]  /*5350*/  @!P0 F2FP.BF16.PACK_AB R46, R2, R0 ;  /* 0x00000000022e823e */ /* 0x000fe200000010ff */
[----:B------:R-:W-:Y:S02]  /*5360*/  @!P0 FFMA.FTZ R63, R43, R20, -R63 ;  /* 0x000000142b3f8223 */ /* 0x000fe4000001083f */
[----:B------:R-:W-:Y:S01]  /*5370*/  @!P0 FFMA.FTZ R3, R30, R37, R3 ;  /* 0x000000251e038223 */ /* 0x000fe20000010003 */
[----:B------:R-:W-:Y:S01]  /*5380*/  @!P0 MOV R24, R46 ;  /* 0x0000002e00188202 */ /* 0x000fe20000000f00 */
[----:B------:R-:W-:Y:S01]  /*5390*/  @!P0 FMUL.FTZ R6, R23, R20 ;  /* 0x0000001417068220 */ /* 0x000fe20000410000 */
[----:B------:R-:W-:Y:S01]  /*53a0*/  @!P0 F2FP.BF16.PACK_AB R63, R63, R58 ;  /* 0x0000003a3f3f823e */ /* 0x000fe200000010ff */
[----:B------:R-:W-:Y:S02]  /*53b0*/  @!P0 FFMA.FTZ R4, R39, R36, R4 ;  /* 0x0000002427048223 */ /* 0x000fe40000010004 */
[----:B------:R-:W-:Y:S02]  /*53c0*/  @!P0 FFMA.FTZ R5, R38, R40, R5 ;  /* 0x0000002826058223 */ /* 0x000fe40000010005 */
[----:B------:R-:W-:Y:S01]  /*53d0*/  @!P0 FFMA.FTZ R6, R41, R43, R6 ;  /* 0x0000002b29068223 */ /* 0x000fe20000010006 */
[----:B------:R-:W-:Y:S01]  /*53e0*/  @!P0 F2FP.BF16.PACK_AB R57, R4, R3 ;  /* 0x000000030439823e */ /* 0x000fe200000010ff */
[----:B------:R-:W-:Y:S02]  /*53f0*/  @!P0 FFMA.FTZ R7, R42, R44, R7 ;  /* 0x0000002c2a078223 */ /* 0x000fe40000010007 */
[----:B------:R-:W-:Y:S01]  /*5400*/  @!P0 FFMA.FTZ R8, R45, R47, R8 ;  /* 0x0000002f2d088223 */ /* 0x000fe20000010008 */
[----:B------:R-:W-:Y:S01]  /*5410*/  @!P0 F2FP.BF16.PACK_AB R58, R6, R5 ;  /* 0x00000005063a823e */ /* 0x000fe200000010ff */
[----:B------:R-:W-:Y:S02]  /*5420*/  @!P0 IMAD.MOV.U32 R48, RZ, RZ, R59 ;  /* 0x000000ffff308224 */ /* 0x000fe400078e003b */
[----:B------:R-:W-:Y:S01]  /*5430*/  @!P0 IMAD.MOV.U32 R49, RZ, RZ, R52 ;  /* 0x000000ffff318224 */ /* 0x000fe200078e0034 */
[----:B------:R-:W-:Y:S01]  /*5440*/  @!P0 F2FP.BF16.PACK_AB R61, R8, R7 ;  /* 0x00000007083d823e */ /* 0x000fe200000010ff */
[----:B------:R-:W-:Y:S02]  /*5450*/  @!P0 IMAD.MOV.U32 R50, RZ, RZ, R63 ;  /* 0x000000ffff328224 */ /* 0x000fe400078e003f */
[----:B------:R-:W-:Y:S02]  /*5460*/  @!P0 IMAD.MOV.U32 R51, RZ, RZ, R56 ;  /* 0x000000ffff338224 */ /* 0x000fe400078e0038 */
[----:B------:R-:W-:Y:S02]  /*5470*/  @!P0 IMAD.MOV.U32 R25, RZ, RZ, R57 ;  /* 0x000000ffff198224 */ /* 0x000fe400078e0039 */
[----:B------:R-:W-:Y:S01]  /*5480*/  @!P0 IMAD.MOV.U32 R26, RZ, RZ, R58 ;  /* 0x000000ffff1a8224 */ /* 0x000fe200078e003a */
[----:B------:R1:W-:Y:S01]  /*5490*/  ST.E.128 [R54.64], R48 ;  /* 0x0000003036007985 */ /* 0x0003e2000c101d06 */
[----:B------:R-:W-:Y:S01]  /*54a0*/  @!P0 IMAD.MOV.U32 R27, RZ, RZ, R61 ;  /* 0x000000ffff1b8224 */ /* 0x000fe200078e003d */
[----:B------:R-:W-:Y:S11]  /*54b0*/  ISETP.GE.AND P0, PT, R53, c[0x0][0x1d4], PT ;  /* 0x0000750035007a0c */ /* 0x000ff60003f06270 */
[----:B------:R-:W-:Y:S02]  /*54c0*/  @!UPT UIADD3 URZ, URZ, URZ, URZ ;  /* 0x0000003f3f3ff290 */ /* 0x000fe4000fffe03f */
[----:B------:R-:W-:-:S05]  /*54d0*/  @P0 BRA `(.L_x_71) ;  /* 0x000002a000000947 */ /* 0x000fca0003800000 */
[C---:B------:R-:W-:Y:S04]  /*54e0*/  LEA R2, P0, R53.reuse, R178, 0x1 ;  /* 0x000000b235027211 */ /* 0x040fe800078008ff */
[----:B------:R-:W-:Y:S05]  /*54f0*/  LEA.HI.X.SX32 R3, R53, R179, 0x1, P0 ;  /* 0x000000b335037211 */ /* 0x000fea00000f0eff */
[----:B------:R3:W-:Y:S01]  /*5500*/  ST.E.128 [R2.64], R24 ;  /* 0x0000001802007985 */ /* 0x0007e2000c101d06 */
[----:B------:R-:W-:-:S05]  /*5510*/  BRA `(.L_x_71) ;  /* 0x0000026000007947 */ /* 0x000fca0003800000 */
.L_x_67:
[----:B------:R-:W1:Y:S01]  /*5520*/  SHFL.IDX PT, R75, R75, RZ, 0x1c1f ;  /* 0x001c1fff4b4b7589 */ /* 0x000e6200000e0000 */
[----:B------:R-:W-:Y:S03]  /*5530*/  IMAD.IADD R92, R155, 0x1, -R96 ;  /* 0x000000019b5c7824 */ /* 0x000fe600078e0a60 */
[----:B------:R-:W2:Y:S02]  /*5540*/  SHFL.IDX PT, R73, R73, RZ, 0x1c1f ;  /* 0x001c1fff49497589 */ /* 0x000ea400000e0000 */
[----:B------:R-:W-:Y:S04]  /*5550*/  IMNMX R92, R92, 0x40, PT ;  /* 0x000000405c5c7817 */ /* 0x000fe80003800200 */
[----:B------:R-:W-:Y:S11]  /*5560*/  ISETP.GT.AND P0, PT, R92, R153, PT ;  /* 0x000000995c00720c */ /* 0x000ff60003f04270 */
[----:B------:R-:W-:Y:S02]  /*5570*/  @!UPT UIADD3 URZ, URZ, URZ, URZ ;  /* 0x0000003f3f3ff290 */ /* 0x000fe4000fffe03f */
[----:B------:R-:W-:-:S05]  /*5580*/  @!P0 BRA `(.L_x_71) ;  /* 0x000001f000008947 */ /* 0x000fca0003800000 */
[----:B------:R-:W-:Y:S02]  /*5590*/  ISETP.GE.AND P2, PT, R16, c[0x0][0x1d4], PT ;  /* 0x0000750010007a0c */ /* 0x000fe40003f46270 */
[----:B------:R-:W-:Y:S02]  /*55a0*/  ISETP.GE.AND P1, PT, R13, c[0x0][0x1d4], PT ;  /* 0x000075000d007a0c */ /* 0x000fe40003f26270 */
[----:B------:R-:W-:Y:S02]  /*55b0*/  ISETP.GE.AND P4, PT, R12, c[0x0][0x1d4], PT ;  /* 0x000075000c007a0c */ /* 0x000fe40003f86270 */
[----:B------:R-:W-:Y:S07]  /*55c0*/  ISETP.GE.AND P3, PT, R152, c[0x0][0x1d4], PT ;  /* 0x0000750098007a0c */ /* 0x000fee0003f66270 */
[----:B------:R-:W3:Y:S01]  /*55d0*/  @!P2 LDS.128 R20, [R141+0x6000] ;  /* 0x006000008d14a984 */ /* 0x000ee20000000c00 */
[C---:B--2---:R-:W-:Y:S04]  /*55e0*/  @!P2 LEA R24, P0, R16.reuse, R73, 0x1 ;  /* 0x000000491018a211 */ /* 0x044fe800078008ff */
[----:B-1----:R-:W-:Y:S02]  /*55f0*/  @!P2 LEA.HI.X R25, R16, R75, R17, 0x1, P0 ;  /* 0x0000004b1019a211 */ /* 0x002fe400000f0c11 */
[C---:B------:R-:W-:Y:S04]  /*5600*/  @!P1 LEA R38, P0, R144.reuse, R73, 0x1 ;  /* 0x0000004990269211 */ /* 0x040fe800078008ff */
[----:B------:R-:W-:Y:S02]  /*5610*/  @!P1 LEA.HI.X R39, R144, R75, R127, 0x1, P0 ;  /* 0x0000004b90279211 */ /* 0x000fe400000f0c7f */
[C---:B------:R-:W-:Y:S04]  /*5620*/  @!P4 LEA R34, P0, R145.reuse, R73, 0x1 ;  /* 0x000000499122c211 */ /* 0x040fe800078008ff */
[----:B------:R-:W-:Y:S02]  /*5630*/  @!P4 LEA.HI.X R35, R145, R75, R126, 0x1, P0 ;  /* 0x0000004b9123c211 */ /* 0x000fe400000f0c7e */
[C---:B------:R-:W-:Y:S04]  /*5640*/  @!P3 LEA R32, P0, R142.reuse, R73, 0x1 ;  /* 0x000000498e20b211 */ /* 0x040fe800078008ff */
[----:B------:R-:W-:Y:S01]  /*5650*/  @!P3 LEA.HI.X R33, R142, R75, R125, 0x1, P0 ;  /* 0x0000004b8e21b211 */ /* 0x000fe200000f0c7d */
[----:B---3--:R-:W-:Y:S04]  /*5660*/  @!P2 ST.E.128 [R24.64], R20 ;  /* 0x000000141800a985 */ /* 0x008fe8000c101d06 */
[----:B------:R-:W1:Y:S04]  /*5670*/  @!P1 LDS.128 R4, [R140+0x6000] ;  /* 0x006000008c049984 */ /* 0x000e680000000c00 */
[----:B-1----:R-:W-:Y:S01]  /*5680*/  @!P1 ST.E.128 [R38.64], R4 ;  /* 0x0000000426009985 */ /* 0x002fe2000c101d06 */
[----:B------:R-:W-:Y:S03]  /*5690*/  ISETP.GE.AND P1, PT, R151, c[0x0][0x1d4], PT ;  /* 0x0000750097007a0c */ /* 0x000fe60003f26270 */
[----:B------:R-:W1:Y:S10]  /*56a0*/  @!P4 LDS.128 R28, [R141+0x8000] ;  /* 0x008000008d1cc984 */ /* 0x000e740000000c00 */
[C---:B------:R-:W-:Y:S04]  /*56b0*/  @!P1 LEA R2, P0, R139.reuse, R73, 0x1 ;  /* 0x000000498b029211 */ /* 0x040fe800078008ff */
[----:B------:R-:W-:Y:S02]  /*56c0*/  @!P1 LEA.HI.X R3, R139, R75, R124, 0x1, P0 ;  /* 0x0000004b8b039211 */ /* 0x000fe400000f0c7c */
[----:B------:R-:W-:Y:S11]  /*56d0*/  ISETP.GE.AND P0, PT, R150, c[0x0][0x1d4], PT ;  /* 0x0000750096007a0c */ /* 0x000ff60003f06270 */
[----:B------:R-:W-:Y:S02]  /*56e0*/  @!UPT UIADD3 URZ, URZ, URZ, URZ ;  /* 0x0000003f3f3ff290 */ /* 0x000fe4000fffe03f */
[C---:B------:R-:W-:Y:S04]  /*56f0*/  @!P0 LEA R36, P2, R136.reuse, R73, 0x1 ;  /* 0x0000004988248211 */ /* 0x040fe800078408ff */
[----:B------:R-:W-:Y:S01]  /*5700*/  @!P0 LEA.HI.X R37, R136, R75, R123, 0x1, P2 ;  /* 0x0000004b88258211 */ /* 0x000fe200010f0c7b */
[----:B-1----:R-:W-:Y:S04]  /*5710*/  @!P4 ST.E.128 [R34.64], R28 ;  /* 0x0000001c2200c985 */ /* 0x002fe8000c101d06 */
[----:B------:R-:W1:Y:S04]  /*5720*/  @!P3 LDS.128 R24, [R140+0x8000] ;  /* 0x008000008c18b984 */ /* 0x000e680000000c00 */
[----:B-1----:R-:W-:Y:S04]  /*5730*/  @!P3 ST.E.128 [R32.64], R24 ;  /* 0x000000182000b985 */ /* 0x002fe8000c101d06 */
[----:B------:R-:W1:Y:S04]  /*5740*/  @!P1 LDS.128 R20, [R141+0xa000] ;  /* 0x00a000008d149984 */ /* 0x000e680000000c00 */
[----:B-1----:R-:W-:Y:S04]  /*5750*/  @!P1 ST.E.128 [R2.64], R20 ;  /* 0x0000001402009985 */ /* 0x002fe8000c101d06 */
[----:B------:R-:W1:Y:S04]  /*5760*/  @!P0 LDS.128 R4, [R140+0xa000] ;  /* 0x00a000008c048984 */ /* 0x000e680000000c00 */
[----:B-1----:R1:W-:Y:S02]  /*5770*/  @!P0 ST.E.128 [R36.64], R4 ;  /* 0x0000000424008985 */ /* 0x0023e4000c101d06 */
.L_x_71:
[----:B------:R-:W-:Y:S05]  /*5780*/  BSYNC B1 ;  /* 0x0000000000017941 */ /* 0x000fea0003800000 */
.L_x_66:
[----:B------:R-:W-:Y:S01]  /*5790*/  IMAD.IADD R96, R105, 0x1, -R96 ;  /* 0x0000000169607824 */ /* 0x000fe200078e0a60 */
[----:B-1----:R-:W-:Y:S01]  /*57a0*/  LEA R6, P0, R148, R170, 0x6 ;  /* 0x000000aa94067211 */ /* 0x002fe200078030ff */
[----:B------:R-:W-:Y:S01]  /*57b0*/  IMAD R94, R94, c[0x0][0x208], RZ ;  /* 0x000082005e5e7a24 */ /* 0x000fe200078e02ff */
[----:B------:R-:W-:Y:S01]  /*57c0*/  LOP3.LUT P3, RZ, R89, 0x1, RZ, 0xc0, !PT ;  /* 0x0000000159ff7812 */ /* 0x000fe2000786c0ff */
[C---:B-----5:R-:W-:Y:S01]  /*57d0*/  IMAD.WIDE.U32 R20, R95.reuse, c[0x0][0x208], RZ ;  /* 0x000082005f147a25 */ /* 0x060fe200078e00ff */
[----:B------:R-:W-:Y:S01]  /*57e0*/  LEA.HI.X.SX32 R7, R148, R171, 0x6, P0 ;  /* 0x000000ab94077211 */ /* 0x000fe200000f36ff */
[----:B------:R-:W-:Y:S01]  /*57f0*/  BSSY B0, `(.L_x_88) ;  /* 0x000004e000007945 */ /* 0x000fe20003800000 */
[----:B------:R-:W-:Y:S01]  /*5800*/  ISETP.GE.AND P0, PT, R96, 0x21, PT ;  /* 0x000000216000780c */ /* 0x000fe20003f06270 */
[----:B------:R-:W-:Y:S02]  /*5810*/  IMAD R94, R95, c[0x0][0x20c], R94 ;  /* 0x000083005f5e7a24 */ /* 0x000fe400078e025e */
[----:B------:R-:W-:Y:S03]  /*5820*/  IMAD R4, R93, c[0x0][0x218], RZ ;  /* 0x000086005d047a24 */ /* 0x000fe600078e02ff */
[----:B------:R-:W-:Y:S01]  /*5830*/  IADD3 R21, R21, R94, RZ ;  /* 0x0000005e15157210 */ /* 0x000fe20007ffe0ff */
[C---:B------:R-:W-:Y:S04]  /*5840*/  IMAD R4, R135.reuse, c[0x0][0x21c], R4 ;  /* 0x0000870087047a24 */ /* 0x040fe800078e0204 */
[----:B------:R-:W-:Y:S02]  /*5850*/  IMAD.WIDE.U32 R20, R135, c[0x0][0x218], R20 ;  /* 0x0000860087147a25 */ /* 0x000fe400078e0014 */
[----:B---3--:R-:W-:Y:S05]  /*5860*/  @P0 IADD3 R2, P1, R6, 0x20, RZ ;  /* 0x0000002006020810 */ /* 0x008fea0007f3e0ff */
[----:B------:R-:W-:Y:S01]  /*5870*/  @P0 IMAD.X R0, RZ, RZ, R7, P1 ;  /* 0x000000ffff000224 */ /* 0x000fe200008e0607 */
[----:B------:R-:W-:Y:S04]  /*5880*/  IADD3 R3, P1, R172, R20, RZ ;  /* 0x00000014ac037210 */ /* 0x000fe80007f3e0ff */
[----:B------:R-:W-:Y:S02]  /*5890*/  IADD3.X R4, R114, R21, R4, P1, !PT ;  /* 0x0000001572047210 */ /* 0x000fe40000ffe404 */
[----:B------:R-:W-:Y:S11]  /*58a0*/  ISETP.GE.AND P1, PT, R96, 0x1, PT ;  /* 0x000000016000780c */ /* 0x000ff60003f26270 */
[----:B------:R-:W-:Y:S02]  /*58b0*/  @!UPT UIADD3 URZ, URZ, URZ, URZ ;  /* 0x0000003f3f3ff290 */ /* 0x000fe4000fffe03f */
[----:B------:R-:W-:Y:S01]  /*58c0*/  @P1 MOV R21, R103 ;  /* 0x0000006700151202 */ /* 0x000fe20000000f00 */
[----:B------:R-:W-:Y:S02]  /*58d0*/  @P1 IMAD R5, R7, c[0x0][0x258], RZ ;  /* 0x0000960007051a24 */ /* 0x000fe400078e02ff */
[----:B------:R-:W-:Y:S02]  /*58e0*/  @P1 IMAD.MOV.U32 R20, RZ, RZ, R166 ;  /* 0x000000ffff141224 */ /* 0x000fe400078e00a6 */
[C---:B------:R-:W-:Y:S02]  /*58f0*/  @P1 IMAD R5, R6.reuse, c[0x0][0x25c], R5 ;  /* 0x0000970006051a24 */ /* 0x040fe400078e0205 */
[----:B------:R-:W-:Y:S04]  /*5900*/  @P1 IMAD.WIDE.U32 R20, R6, c[0x0][0x258], R20 ;  /* 0x0000960006141a25 */ /* 0x000fe800078e0014 */
[----:B------:R-:W-:Y:S01]  /*5910*/  @P1 IMAD.IADD R5, R21, 0x1, R5 ;  /* 0x0000000115051824 */ /* 0x000fe200078e0205 */
[C---:B------:R-:W-:Y:S01]  /*5920*/  @P1 LEA R6, P2, R20.reuse, c[0x0][0x250], 0x1 ;  /* 0x0000940014061a11 */ /* 0x040fe200078408ff */
[----:B------:R-:W-:Y:S03]  /*5930*/  @P0 IMAD.MOV.U32 R21, RZ, RZ, R103 ;  /* 0x000000ffff150224 */ /* 0x000fe600078e0067 */
[----:B------:R-:W-:Y:S02]  /*5940*/  @P1 LEA.HI.X R7, R20, c[0x0][0x254], R5, 0x1, P2 ;  /* 0x0000950014071a11 */ /* 0x000fe400010f0c05 */
[C---:B------:R-:W-:Y:S02]  /*5950*/  LEA R5, P2, R3.reuse, c[0x0][0x1f8], 0x1 ;  /* 0x00007e0003057a11 */ /* 0x040fe400078408ff */
[----:B------:R-:W-:Y:S01]  /*5960*/  @P0 MOV R20, R166 ;  /* 0x000000a600140202 */ /* 0x000fe20000000f00 */
[----:B------:R-:W-:Y:S01]  /*5970*/  @!PT LDS RZ, [RZ] ;  /* 0x00000000fffff984 */ /* 0x000fe20000000800 */
[----:B------:R-:W-:Y:S01]  /*5980*/  @!PT LDS RZ, [RZ] ;  /* 0x00000000fffff984 */ /* 0x000fe20000000800 */
[----:B------:R-:W-:Y:S01]  /*5990*/  @!PT LDS RZ, [RZ] ;  /* 0x00000000fffff984 */ /* 0x000fe20000000800 */
[----:B------:R1:W-:Y:S01]  /*59a0*/  @P1 LDGSTS.E.BYPASS.LTC128B.128 [R146+0x100], [R6.64], !P3 ;  /* 0x0010000006921fae */ /* 0x0003e2000d901d46 */
[----:B------:R-:W-:Y:S01]  /*59b0*/  LEA.HI.X R4, R3, c[0x0][0x1fc], R4, 0x1, P2 ;  /* 0x00007f0003047a11 */ /* 0x000fe200010f0c04 */
[----:B------:R-:W-:Y:S02]  /*59c0*/  @P0 IMAD R3, R0, c[0x0][0x258], RZ ;  /* 0x0000960000030a24 */ /* 0x000fe400078e02ff */
[----:B------:R1:W-:Y:S01]  /*59d0*/  @P1 LDGSTS.E.BYPASS.LTC128B.128 [R146+0x2100], [R6.64+0x80], !P6 ;  /* 0x0210008006921fae */ /* 0x0003e2000f101d46 */
[C---:B------:R-:W-:Y:S03]  /*59e0*/  @P0 IMAD.WIDE.U32 R20, R2.reuse, c[0x0][0x258], R20 ;  /* 0x0000960002140a25 */ /* 0x040fe600078e0014 */
[----:B------:R1:W-:Y:S01]  /*59f0*/  @P1 LDGSTS.E.BYPASS.LTC128B.128 [R146+0x4100], [R6.64+0x100], !P5 ;  /* 0x0410010006921fae */ /* 0x0003e2000e901d46 */
[----:B------:R-:W-:Y:S01]  /*5a00*/  @P0 IMAD R3, R2, c[0x0][0x25c], R3 ;  /* 0x0000970002030a24 */ /* 0x000fe200078e0203 */
[C---:B------:R-:W-:Y:S02]  /*5a10*/  @P0 LEA R22, P2, R20.reuse, c[0x0][0x250], 0x1 ;  /* 0x0000940014160a11 */ /* 0x040fe400078408ff */
[----:B------:R1:W3:Y:S02]  /*5a20*/  SHFL.IDX PT, R25, R4, RZ, 0x1c1f ;  /* 0x001c1fff04197589 */ /* 0x0002e400000e0000 */
[----:B------:R-:W-:Y:S04]  /*5a30*/  @P0 IADD3 R3, R21, R3, RZ ;  /* 0x0000000315030210 */ /* 0x000fe80007ffe0ff */
[----:B------:R-:W-:Y:S02]  /*5a40*/  @P0 LEA.HI.X R23, R20, c[0x0][0x254], R3, 0x1, P2 ;  /* 0x0000950014170a11 */ /* 0x000fe400010f0c03 */
[----:B------:R1:W4:Y:S04]  /*5a50*/  SHFL.IDX PT, R3, R5, RZ, 0x1c1f ;  /* 0x001c1fff05037589 */ /* 0x00032800000e0000 */
[----:B------:R1:W-:Y:S04]  /*5a60*/  @P0 LDGSTS.E.BYPASS.LTC128B.128 [R146+0x1100], [R22.64], !P3 ;  /* 0x0110000016920fae */ /* 0x0003e8000d901d46 */
[----:B------:R1:W-:Y:S04]  /*5a70*/  @P0 LDGSTS.E.BYPASS.LTC128B.128 [R146+0x3100], [R22.64+0x80], !P6 ;  /* 0x0310008016920fae */ /* 0x0003e8000f101d46 */
[----:B------:R1:W-:Y:S01]  /*5a80*/  @P0 LDGSTS.E.BYPASS.LTC128B.128 [R146+0x5100], [R22.64+0x100], !P5 ;  /* 0x0510010016920fae */ /* 0x0003e2000e901d46 */
[----:B------:R-:W-:Y:S03]  /*5a90*/  ISETP.GT.AND P0, PT, R92, R153, PT ;  /* 0x000000995c00720c */ /* 0x000fe60003f04270 */
[----:B------:R-:W0:Y:S01]  /*5aa0*/  LDGDEPBAR ;  /* 0x00000000000079af */ /* 0x000e220000000000 */
[----:B------:R-:W-:Y:S04]  /*5ab0*/  DEPBAR.LE SB0, 0x0 ;  /* 0x000080000000791a */ /* 0x000fe80000000000 */
[----:B------:R-:W-:Y:S06]  /*5ac0*/  BAR.SYNC.DEFER_BLOCKING 0x0 ;  /* 0x0000000000007b1d */ /* 0x000fec0000010000 */
[----:B------:R-:W-:-:S05]  /*5ad0*/  @!P0 BRA `(.L_x_89) ;  /* 0x000001f000008947 */ /* 0x000fca0003800000 */
[----:B-1-34-:R-:W-:Y:S02]  /*5ae0*/  ISETP.GE.AND P2, PT, R16, c[0x0][0x1d4], PT ;  /* 0x0000750010007a0c */ /* 0x01afe40003f46270 */
[----:B------:R-:W-:Y:S02]  /*5af0*/  ISETP.GE.AND P1, PT, R13, c[0x0][0x1d4], PT ;  /* 0x000075000d007a0c */ /* 0x000fe40003f26270 */
[----:B------:R-:W-:Y:S02]  /*5b00*/  ISETP.GE.AND P4, PT, R12, c[0x0][0x1d4], PT ;  /* 0x000075000c007a0c */ /* 0x000fe40003f86270 */
[----:B------:R-:W-:Y:S07]  /*5b10*/  ISETP.GE.AND P3, PT, R152, c[0x0][0x1d4], PT ;  /* 0x0000750098007a0c */ /* 0x000fee0003f66270 */
[----:B------:R-:W1:Y:S01]  /*5b20*/  @!P2 LDS.128 R20, [R141] ;  /* 0x000000008d14a984 */ /* 0x000e620000000c00 */
[C---:B------:R-:W-:Y:S04]  /*5b30*/  @!P2 LEA R26, P0, R16.reuse, R3, 0x1 ;  /* 0x00000003101aa211 */ /* 0x040fe800078008ff */
[----:B------:R-:W-:Y:S02]  /*5b40*/  @!P2 LEA.HI.X R27, R16, R25, R17, 0x1, P0 ;  /* 0x00000019101ba211 */ /* 0x000fe400000f0c11 */
[C---:B------:R-:W-:Y:S04]  /*5b50*/  @!P1 LEA R38, P0, R144.reuse, R3, 0x1 ;  /* 0x0000000390269211 */ /* 0x040fe800078008ff */
[----:B------:R-:W-:Y:S02]  /*5b60*/  @!P1 LEA.HI.X R39, R144, R25, R127, 0x1, P0 ;  /* 0x0000001990279211 */ /* 0x000fe400000f0c7f */
[C---:B------:R-:W-:Y:S04]  /*5b70*/  @!P4 LEA R36, P0, R145.reuse, R3, 0x1 ;  /* 0x000000039124c211 */ /* 0x040fe800078008ff */
[----:B------:R-:W-:Y:S02]  /*5b80*/  @!P4 LEA.HI.X R37, R145, R25, R126, 0x1, P0 ;  /* 0x000000199125c211 */ /* 0x000fe400000f0c7e */
[C---:B------:R-:W-:Y:S04]  /*5b90*/  @!P3 LEA R34, P0, R142.reuse, R3, 0x1 ;  /* 0x000000038e22b211 */ /* 0x040fe800078008ff */
[----:B------:R-:W-:Y:S01]  /*5ba0*/  @!P3 LEA.HI.X R35, R142, R25, R125, 0x1, P0 ;  /* 0x000000198e23b211 */ /* 0x000fe200000f0c7d */
[----:B-1----:R-:W-:Y:S04]  /*5bb0*/  @!P2 ST.E.128 [R26.64], R20 ;  /* 0x000000141a00a985 */ /* 0x002fe8000c101d06 */
[----:B------:R-:W1:Y:S04]  /*5bc0*/  @!P1 LDS.128 R4, [R140] ;  /* 0x000000008c049984 */ /* 0x000e680000000c00 */
        /* <DEDUP_REMOVED lines=16> */
.L_x_89:
[----:B-1-34-:R-:W-:Y:S05]  /*5cd0*/  BSYNC B0 ;  /* 0x0000000000007941 */ /* 0x01afea0003800000 */
.L_x_88:
[C---:B------:R-:W-:Y:S02]  /*5ce0*/  ISETP.GT.AND P0, PT, R148.reuse, R104, PT ;  /* 0x000000689400720c */ /* 0x040fe40003f04270 */
[----:B------:R-:W-:Y:S02]  /*5cf0*/  IADD3 R148, R148, -0x1, RZ ;  /* 0xffffffff94947810 */ /* 0x000fe40007ffe0ff */
[----:B------:R-:W-:Y:S09]  /*5d00*/  LOP3.LUT P2, RZ, R89, 0x1, RZ, 0xc0, !PT ;  /* 0x0000000159ff7812 */ /* 0x000ff2000784c0ff */
[----:B------:R-:W-:Y:S01]  /*5d10*/  @P0 SHF.R.S32.HI R0, RZ, 0x1f, R148 ;  /* 0x0000001fff000819 */ /* 0x000fe20000011494 */
[----:B------:R-:W-:Y:S02]  /*5d20*/  @P0 IMAD.MOV.U32 R4, RZ, RZ, R168 ;  /* 0x000000ffff040224 */ /* 0x000fe400078e00a8 */
[----:B------:R-:W-:Y:S02]  /*5d30*/  @P0 IMAD.MOV.U32 R5, RZ, RZ, R177 ;  /* 0x000000ffff050224 */ /* 0x000fe400078e00b1 */
[----:B------:R-:W-:Y:S02]  /*5d40*/  @P0 IMAD R3, R107, R148, RZ ;  /* 0x000000946b030224 */ /* 0x000fe400078e02ff */
[-C--:B------:R-:W-:Y:S04]  /*5d50*/  @P0 IMAD.WIDE.U32 R4, R148, R108.reuse, R4 ;  /* 0x0000006c94040225 */ /* 0x080fe800078e0004 */
[----:B------:R-:W-:Y:S01]  /*5d60*/  @P0 IMAD R3, R0, R108, R3 ;  /* 0x0000006c00030224 */ /* 0x000fe200078e0203 */
[C---:B------:R-:W-:Y:S03]  /*5d70*/  @P0 LEA R6, P1, R4.reuse, c[0x0][0x220], 0x1 ;  /* 0x0000880004060a11 */ /* 0x040fe600078208ff */
[----:B------:R-:W-:Y:S05]  /*5d80*/  @P0 IMAD.IADD R3, R5, 0x1, R3 ;  /* 0x0000000105030824 */ /* 0x000fea00078e0203 */
[----:B------:R-:W-:Y:S02]  /*5d90*/  @P0 LEA.HI.X R7, R4, c[0x0][0x224], R3, 0x1, P1 ;  /* 0x0000890004070a11 */ /* 0x000fe400008f0c03 */
[C---:B------:R-:W-:Y:S03]  /*5da0*/  @P0 LEA R20, P1, R122.reuse, R6, 0x1 ;  /* 0x000000067a140211 */ /* 0x040fe600078208ff */
[----:B------:R-:W-:Y:S01]  /*5db0*/  @!PT LDS RZ, [RZ] ;  /* 0x00000000fffff984 */ /* 0x000fe20000000800 */
[----:B------:R-:W-:Y:S01]  /*5dc0*/  @!PT LDS RZ, [RZ] ;  /* 0x00000000fffff984 */ /* 0x000fe20000000800 */
[----:B------:R-:W-:Y:S01]  /*5dd0*/  @!PT LDS RZ, [RZ] ;  /* 0x00000000fffff984 */ /* 0x000fe20000000800 */
[----:B------:R1:W-:Y:S01]  /*5de0*/  @P0 LDGSTS.E.BYPASS.LTC128B.128 [R146+0x6100], [R6.64], !P2 ;  /* 0x0610000006920fae */ /* 0x0003e2000d101d46 */
[----:B------:R-:W-:Y:S03]  /*5df0*/  @P0 LEA.HI.X R21, R122, R7, R121, 0x1, P1 ;  /* 0x000000077a150211 */ /* 0x000fe600008f0c79 */
[----:B------:R1:W-:Y:S04]  /*5e00*/  @P0 LDGSTS.E.BYPASS.LTC128B.128 [R146+0x8100], [R6.64+0x80], !P6 ;  /* 0x0810008006920fae */ /* 0x0003e8000f101d46 */
[----:B------:R1:W-:Y:S04]  /*5e10*/  @P0 LDGSTS.E.BYPASS.LTC128B.128 [R146+0xa100], [R6.64+0x100], !P5 ;  /* 0x0a10010006920fae */ /* 0x0003e8000e901d46 */
[----:B------:R1:W-:Y:S04]  /*5e20*/  @P0 LDGSTS.E.BYPASS.LTC128B.128 [R146+0x7100], [R20.64], !P2 ;  /* 0x0710000014920fae */ /* 0x0003e8000d101d46 */
[----:B------:R1:W-:Y:S04]  /*5e30*/  @P0 LDGSTS.E.BYPASS.LTC128B.128 [R146+0x9100], [R20.64+0x80], !P6 ;  /* 0x0910008014920fae */ /* 0x0003e8000f101d46 */
[----:B------:R1:W-:Y:S04]  /*5e40*/  @P0 LDGSTS.E.BYPASS.LTC128B.128 [R146+0xb100], [R20.64+0x100], !P5 ;  /* 0x0b10010014920fae */ /* 0x0003e8000e901d46 */
[----:B------:R-:W0:Y:S01]  /*5e50*/  LDGDEPBAR ;  /* 0x00000000000079af */ /* 0x000e220000000000 */
[----:B------:R-:W-:-:S05]  /*5e60*/  @P0 BRA `(.L_x_90) ;  /* 0xffffb9f000000947 */ /* 0x000fca000383ffff */
[----:B------:R-:W-:Y:S06]  /*5e70*/  BAR.SYNC.DEFER_BLOCKING 0x0 ;  /* 0x0000000000007b1d */ /* 0x000fec0000010000 */
.L_x_65:
[----:B-1----:R-:W-:Y:S01]  /*5e80*/  ISETP.GE.AND P0, PT, R85, 0x1, PT ;  /* 0x000000015500780c */ /* 0x002fe20003f06270 */
[----:B------:R-:W-:Y:S01]  /*5e90*/  CS2R R118, SRZ ;  /* 0x0000000000767805 */ /* 0x000fe2000001ff00 */
[----:B------:R-:W-:Y:S01]  /*5ea0*/  PLOP3.LUT P2, PT, PT, PT, PT, 0x80, 0x0 ;  /* 0x000000000000781c */ /* 0x000fe20003f4f070 */
        /* <DEDUP_REMOVED lines=17> */
[----:B------:R-:W-:Y:S01]  /*5fc0*/  IMAD.MOV.U32 R91, RZ, RZ, RZ ;  /* 0x000000ffff5b7224 */ /* 0x000fe200078e00ff */
[----:B------:R-:W-:Y:S01]  /*5fd0*/  CS2R R10, SRZ ;  /* 0x00000000000a7805 */ /* 0x000fe2000001ff00 */
[----:B------:R-:W-:Y:S01]  /*5fe0*/  CS2R R8, SRZ ;  /* 0x0000000000087805 */ /* 0x000fe2000001ff00 */
[----:B------:R-:W-:Y:S01]  /*5ff0*/  CS2R R12, SRZ ;  /* 0x00000000000c7805 */ /* 0x000fe2000001ff00 */
[----:B------:R-:W-:Y:S01]  /*6000*/  IMAD.MOV.U32 R4, RZ, RZ, RZ ;  /* 0x000000ffff047224 */ /* 0x000fe200078e00ff */
[----:B------:R-:W-:Y:S01]  /*6010*/  CS2R R6, SRZ ;  /* 0x0000000000067805 */ /* 0x000fe2000001ff00 */
[----:B------:R-:W-:Y:S01]  /*6020*/  MOV R82, RZ ;  /* 0x000000ff00527202 */ /* 0x000fe20000000f00 */
[----:B------:R-:W-:Y:S01]  /*6030*/  CS2R R80, SRZ ;  /* 0x0000000000507805 */ /* 0x000fe2000001ff00 */
[----:B------:R-:W-:Y:S01]  /*6040*/  CS2R R78, SRZ ;  /* 0x00000000004e7805 */ /* 0x000fe2000001ff00 */
[----:B------:R-:W-:Y:S01]  /*6050*/  CS2R R76, SRZ ;  /* 0x00000000004c7805 */ /* 0x000fe2000001ff00 */
[----:B--2---:R-:W-:Y:S01]  /*6060*/  CS2R R74, SRZ ;  /* 0x00000000004a7805 */ /* 0x004fe2000001ff00 */
        /* <DEDUP_REMOVED lines=22> */
[----:B------:R-:W-:Y:S05]  /*61d0*/  @!P0 BRA `(.L_x_91) ;  /* 0x0000c94000008947 */ /* 0x000fea0003800000 */
[----:B------:R-:W-:-:S04]  /*61e0*/  ISETP.NE.U32.AND P0, PT, RZ, c[0x0][0x340], PT ;  /* 0x0000d000ff007a0c */ /* 0x000fc80003f05070 */
[----:B------:R-:W-:-:S13]  /*61f0*/  ISETP.NE.AND.EX P6, PT, RZ, c[0x0][0x344], PT, P0 ;  /* 0x0000d100ff007a0c */ /* 0x000fda0003fc5300 */
[----:B------:R-:W-:-:S04]  /*6200*/  @P6 IMAD.MOV.U32 R210, RZ, RZ, 0x4 ;  /* 0x00000004ffd26424 */ /* 0x000fc800078e00ff */
[----:B------:R-:W-:-:S06]  /*6210*/  @P6 IMAD.WIDE R210, R201, R210, c[0x0][0x340] ;  /* 0x0000d000c9d26625 */ /* 0x000fcc00078e02d2 */
[----:B------:R1:W5:Y:S01]  /*6220*/  @P6 LDG.E R210, [R210.64] ;  /* 0x00000006d2d26981 */ /* 0x000362000c1e1900 */
[----:B------:R-:W-:Y:S01]  /*6230*/  SHF.R.S32.HI R3, RZ, 0x1f, R154 ;  /* 0x0000001fff037819 */ /* 0x000fe2000001149a */
[C---:B------:R-:W-:Y:S01]  /*6240*/  IMAD.WIDE.U32 R10, R154.reuse, c[0x0][0x178], RZ ;  /* 0x00005e009a0a7a25 */ /* 0x040fe200078e00ff */
[----:B------:R-:W-:Y:S01]  /*6250*/  SHF.R.S32.HI R25, RZ, 0x1f, R84 ;  /* 0x0000001fff197819 */ /* 0x000fe20000011454 */
[----:B------:R-:W-:Y:S01]  /*6260*/  BSSY B0, `(.L_x_92) ;  /* 0x000005a000007945 */ /* 0x000fe20003800000 */
[----:B------:R-:W-:Y:S01]  /*6270*/  ISETP.NE.U32.AND P0, PT, RZ, c[0x0][0x348], PT ;  /* 0x0000d200ff007a0c */ /* 0x000fe20003f05070 */
[----:B------:R-:W-:Y:S01]  /*6280*/  IMAD R3, R3, c[0x0][0x178], RZ ;  /* 0x00005e0003037a24 */ /* 0x000fe200078e02ff */
[----:B------:R-:W-:Y:S01]  /*6290*/  LEA.HI R21, R25, R84, RZ, 0x3 ;  /* 0x0000005419157211 */ /* 0x000fe200078f18ff */
[----:B------:R-:W-:Y:S01]  /*62a0*/  IMAD.MOV.U32 R0, RZ, RZ, c[0x0][0x2c4] ;  /* 0x0000b100ff007624 */ /* 0x000fe200078e00ff */
[----:B------:R-:W-:Y:S01]  /*62b0*/  SHF.R.S32.HI R9, RZ, 0x1f, R201 ;  /* 0x0000001fff097819 */ /* 0x000fe200000114c9 */
[----:B------:R-:W-:Y:S01]  /*62c0*/  IMAD R3, R154, c[0x0][0x17c], R3 ;  /* 0x00005f009a037a24 */ /* 0x000fe200078e0203 */
[----:B------:R-:W-:Y:S01]  /*62d0*/  ISETP.NE.AND.EX P0, PT, RZ, c[0x0][0x34c], PT, P0 ;  /* 0x0000d300ff007a0c */ /* 0x000fe20003f05300 */
[----:B------:R-:W-:Y:S01]  /*62e0*/  IMAD R45, R90, c[0x0][0x2c4], RZ ;  /* 0x0000b1005a2d7a24 */ /* 0x000fe200078e02ff */
[----:B------:R-:W-:Y:S01]  /*62f0*/  ISETP.NE.AND P1, PT, R0, 0x1, PT ;  /* 0x000000010000780c */ /* 0x000fe20003f25270 */
[----:B------:R-:W-:Y:S01]  /*6300*/  IMAD.IADD R11, R11, 0x1, R3 ;  /* 0x000000010b0b7824 */ /* 0x000fe200078e0203 */
[----:B------:R-:W-:Y:S01]  /*6310*/  LOP3.LUT R3, R21, 0xfffffff8, RZ, 0xc0, !PT ;  /* 0xfffffff815037812 */ /* 0x000fe200078ec0ff */
[----:B------:R-:W-:Y:S01]  /*6320*/  IMAD R0, R88, c[0x0][0x1b8], RZ ;  /* 0x00006e0058007a24 */ /* 0x000fe200078e02ff */
[----:B------:R-:W-:Y:S01]  /*6330*/  SHF.R.S32.HI R21, RZ, 0x3, R21 ;  /* 0x00000003ff157819 */ /* 0x000fe20000011415 */
[----:B------:R-:W-:Y:S01]  /*6340*/  IMAD.WIDE.U32 R10, R199, c[0x0][0x1b8], R10 ;  /* 0x00006e00c70a7a25 */ /* 0x000fe200078e000a */
[----:B------:R-:W-:-:S02]  /*6350*/  SEL R9, R9, RZ, !P0 ;  /* 0x000000ff09097207 */ /* 0x000fc40004000000 */
[----:B------:R-:W-:Y:S01]  /*6360*/  SEL R4, R201, RZ, !P0 ;  /* 0x000000ffc9047207 */ /* 0x000fe20004000000 */
[----:B------:R-:W-:Y:S01]  /*6370*/  IMAD.IADD R16, R84, 0x1, -R3 ;  /* 0x0000000154107824 */ /* 0x000fe200078e0a03 */
[----:B------:R-:W-:Y:S01]  /*6380*/  LEA.HI R22, R25, R84, RZ, 0x4 ;  /* 0x0000005419167211 */ /* 0x000fe200078f20ff */
[----:B------:R-:W-:Y:S02]  /*6390*/  IMAD R3, R199, c[0x0][0x1bc], R0 ;  /* 0x00006f00c7037a24 */ /* 0x000fe400078e0200 */
[----:B------:R-:W-:Y:S02]  /*63a0*/  IMAD R209, R16, 0x20, R21 ;  /* 0x0000002010d17824 */ /* 0x000fe400078e0215 */
[----:B------:R-:W-:Y:S02]  /*63b0*/  IMAD.IADD R11, R11, 0x1, R3 ;  /* 0x000000010b0b7824 */ /* 0x000fe400078e0203 */
[----:B------:R-:W-:Y:S02]  /*63c0*/  IMAD R7, R86, 0x80, R209 ;  /* 0x0000008056077824 */ /* 0x000fe400078e02d1 */
[----:B------:R-:W-:-:S02]  /*63d0*/  IMAD R9, R9, c[0x0][0x1c0], RZ ;  /* 0x0000700009097a24 */ /* 0x000fc400078e02ff */
[----:B------:R-:W-:-:S04]  /*63e0*/  @P1 IMAD.HI.U32 R0, R7, c[0x0][0x2c8], RZ ;  /* 0x0000b20007001a27 */ /* 0x000fc800078e00ff */
[----:B------:R-:W-:Y:S01]  /*63f0*/  IMAD.MOV.U32 R3, RZ, RZ, R7 ;  /* 0x000000ffff037224 */ /* 0x000fe200078e0007 */
[----:B------:R-:W-:Y:S01]  /*6400*/  @P1 SHF.R.U32.HI R3, RZ, c[0x0][0x2cc], R0 ;  /* 0x0000b300ff031a19 */ /* 0x000fe20000011600 */
[C---:B------:R-:W-:Y:S02]  /*6410*/  IMAD R9, R4.reuse, c[0x0][0x1c4], R9 ;  /* 0x0000710004097a24 */ /* 0x040fe400078e0209 */
[----:B------:R-:W-:Y:S01]  /*6420*/  IMAD.WIDE.U32 R4, R4, c[0x0][0x1c0], R10 ;  /* 0x0000700004047a25 */ /* 0x000fe200078e000a */
[----:B------:R-:W-:-:S03]  /*6430*/  SHF.R.S32.HI R0, RZ, 0x1f, R3 ;  /* 0x0000001fff007819 */ /* 0x000fc60000011403 */
[----:B------:R-:W-:Y:S02]  /*6440*/  IMAD.MOV R2, RZ, RZ, -R3 ;  /* 0x000000ffff027224 */ /* 0x000fe400078e0a03 */
[----:B------:R-:W-:Y:S02]  /*6450*/  IMAD.IADD R5, R5, 0x1, R9 ;  /* 0x0000000105057824 */ /* 0x000fe400078e0209 */
[----:B------:R-:W-:Y:S02]  /*6460*/  IMAD R2, R2, c[0x0][0x2c4], R7 ;  /* 0x0000b10002027a24 */ /* 0x000fe400078e0207 */
[----:B------:R-:W-:Y:S02]  /*6470*/  IMAD R0, R0, c[0x0][0x1b0], RZ ;  /* 0x00006c0000007a24 */ /* 0x000fe400078e02ff */
[C---:B------:R-:W-:Y:S01]  /*6480*/  IMAD.WIDE.U32 R8, R3.reuse, c[0x0][0x1b0], R4 ;  /* 0x00006c0003087a25 */ /* 0x040fe200078e0004 */
[----:B------:R-:W-:Y:S02]  /*6490*/  SHF.R.S32.HI R7, RZ, 0x1f, R2 ;  /* 0x0000001fff077819 */ /* 0x000fe40000011402 */
[----:B------:R-:W-:Y:S01]  /*64a0*/  LOP3.LUT R5, R22, 0xfffffff0, RZ, 0xc0, !PT ;  /* 0xfffffff016057812 */ /* 0x000fe200078ec0ff */
[----:B------:R-:W-:-:S02]  /*64b0*/  IMAD R0, R3, c[0x0][0x1b4], R0 ;  /* 0x00006d0003007a24 */ /* 0x000fc400078e0200 */
[----:B------:R-:W-:Y:S02]  /*64c0*/  IMAD R7, R7, c[0x0][0x1a8], RZ ;  /* 0x00006a0007077a24 */ /* 0x000fe400078e02ff */
[----:B------:R-:W-:Y:S01]  /*64d0*/  IMAD.IADD R5, R84, 0x1, -R5 ;  /* 0x0000000154057824 */ /* 0x000fe200078e0a05 */
[----:B------:R-:W-:Y:S01]  /*64e0*/  IADD3 R9, R9, R0, RZ ;  /* 0x0000000009097210 */ /* 0x000fe20007ffe0ff */
[C---:B------:R-:W-:Y:S02]  /*64f0*/  IMAD R7, R2.reuse, c[0x0][0x1ac], R7 ;  /* 0x00006b0002077a24 */ /* 0x040fe400078e0207 */
[----:B------:R-:W-:Y:S01]  /*6500*/  IMAD.SHL.U32 R11, R21, 0x40, RZ ;  /* 0x00000040150b7824 */ /* 0x000fe200078e00ff */
[----:B------:R-:W-:Y:S01]  /*6510*/  SHF.R.S32.HI R0, RZ, 0x1f, R5 ;  /* 0x0000001fff007819 */ /* 0x000fe20000011405 */
[----:B------:R-:W-:-:S03]  /*6520*/  IMAD.WIDE.U32 R2, R2, c[0x0][0x1a8], R8 ;  /* 0x00006a0002027a25 */ /* 0x000fc600078e0008 */
[----:B------:R-:W-:Y:S01]  /*6530*/  LOP3.LUT R11, R11, 0x1c0, RZ, 0xc0, !PT ;  /* 0x000001c00b0b7812 */ /* 0x000fe200078ec0ff */
[----:B------:R-:W-:Y:S01]  /*6540*/  IMAD.IADD R6, R3, 0x1, R7 ;  /* 0x0000000103067824 */ /* 0x000fe200078e0207 */
[----:B------:R-:W-:Y:S01]  /*6550*/  LEA R9, P0, R2, c[0x0][0x160], 0x1 ;  /* 0x0000580002097a11 */ /* 0x000fe200078008ff */
[----:B------:R-:W-:Y:S01]  /*6560*/  IMAD R8, R86, 0x80, R21 ;  /* 0x0000008056087824 */ /* 0x000fe200078e0215 */
[----:B------:R-:W-:Y:S01]  /*6570*/  LEA.HI R7, R0, R5, RZ, 0x3 ;  /* 0x0000000500077211 */ /* 0x000fe200078f18ff */
[----:B------:R-:W-:Y:S01]  /*6580*/  IMAD.SHL.U32 R134, R16, 0x8, RZ ;  /* 0x0000000810867824 */ /* 0x000fe200078e00ff */
[----:B------:R-:W-:Y:S01]  /*6590*/  LEA.HI.X R6, R2, c[0x0][0x164], R6, 0x1, P0 ;  /* 0x0000590002067a11 */ /* 0x000fe200000f0c06 */
[----:B------:R1:W2:Y:S01]  /*65a0*/  SHFL.IDX PT, R10, R9, RZ, 0x181f ;  /* 0x00181fff090a7589 */ /* 0x0002a200000e0000 */
[----:B------:R-:W-:Y:S02]  /*65b0*/  ISETP.GE.AND P0, PT, R8, R45, PT ;  /* 0x0000002d0800720c */ /* 0x000fe40003f06270 */
[----:B------:R-:W-:-:S02]  /*65c0*/  LOP3.LUT R20, R7, 0xfffffff8, RZ, 0xc0, !PT ;  /* 0xfffffff807147812 */ /* 0x000fc400078ec0ff */
[C---:B------:R-:W-:Y:S02]  /*65d0*/  IADD3 R17, R134.reuse, 0x80, RZ ;  /* 0x0000008086117810 */ /* 0x040fe40007ffe0ff */
[----:B------:R-:W-:Y:S02]  /*65e0*/  IADD3 R18, R134, 0x40, RZ ;  /* 0x0000004086127810 */ /* 0x000fe40007ffe0ff */
[----:B------:R-:W-:Y:S02]  /*65f0*/  LEA.HI R2, R25, R84, RZ, 0x6 ;  /* 0x0000005419027211 */ /* 0x000fe400078f30ff */
[----:B------:R-:W-:Y:S02]  /*6600*/  SHF.R.U32.HI R3, RZ, 0x3, R11 ;  /* 0x00000003ff037819 */ /* 0x000fe4000001160b */
[----:B------:R-:W-:Y:S01]  /*6610*/  LOP3.LUT R0, R11, 0x38, R134, 0xf8, !PT ;  /* 0x000000380b007812 */ /* 0x000fe200078ef886 */
[----:B------:R-:W-:Y:S01]  /*6620*/  IMAD.SHL.U32 R2, R2, 0x8, RZ ;  /* 0x0000000802027824 */ /* 0x000fe200078e00ff */
[----:B------:R-:W-:Y:S01]  /*6630*/  IADD3 R20, R5, -R20, RZ ;  /* 0x8000001405147210 */ /* 0x000fe20007ffe0ff */
[----:B------:R-:W-:Y:S01]  /*6640*/  IMAD.MOV.U32 R5, RZ, RZ, 0x20 ;  /* 0x00000020ff057424 */ /* 0x000fe200078e00ff */
[----:B------:R-:W-:Y:S01]  /*6650*/  ISETP.GE.AND P5, PT, R134, c[0x0][0x198], PT ;  /* 0x0000660086007a0c */ /* 0x000fe20003fa6270 */
[----:B------:R1:W3:Y:S01]  /*6660*/  SHFL.IDX PT, R11, R6, RZ, 0x181f ;  /* 0x00181fff060b7589 */ /* 0x0002e200000e0000 */
[----:B------:R-:W-:-:S02]  /*6670*/  ISETP.GE.AND P4, PT, R17, c[0x0][0x198], PT ;  /* 0x0000660011007a0c */ /* 0x000fc40003f86270 */
[----:B------:R-:W-:Y:S02]  /*6680*/  ISETP.GE.AND P3, PT, R18, c[0x0][0x198], PT ;  /* 0x0000660012007a0c */ /* 0x000fe40003f66270 */
[----:B------:R-:W-:Y:S01]  /*6690*/  LOP3.LUT R3, R0, R3, RZ, 0x3c, !PT ;  /* 0x0000000300037212 */ /* 0x000fe200078e3cff */
[----:B------:R-:W-:Y:S01]  /*66a0*/  IMAD.MOV.U32 R0, RZ, RZ, 0x10 ;  /* 0x00000010ff007424 */ /* 0x000fe200078e00ff */
[----:B------:R-:W-:Y:S02]  /*66b0*/  R2P PR, R20, 0x6 ;  /* 0x0000000614007804 */ /* 0x000fe40000000000 */
[----:B------:R-:W-:Y:S02]  /*66c0*/  LOP3.LUT R2, R3, 0xfffffe00, R2, 0xf8, !PT ;  /* 0xfffffe0003027812 */ /* 0x000fe400078ef802 */
[----:B------:R-:W-:Y:S02]  /*66d0*/  LEA.HI R3, R25, R84, RZ, 0x5 ;  /* 0x0000005419037211 */ /* 0x000fe400078f28ff */
[----:B------:R-:W-:-:S02]  /*66e0*/  SEL R0, R0, 0xfffffff0, !P1 ;  /* 0xfffffff000007807 */ /* 0x000fc40004800000 */
[----:B------:R-:W-:Y:S01]  /*66f0*/  SEL R5, R5, 0xffffffe0, !P2 ;  /* 0xffffffe005057807 */ /* 0x000fe20005000000 */
[----:B------:R-:W-:Y:S01]  /*6700*/  @!P6 IMAD.MOV.U32 R210, RZ, RZ, R201 ;  /* 0x000000ffffd2e224 */ /* 0x000fe200078e00c9 */
[----:B------:R-:W-:Y:S05]  /*6710*/  @P0 BRA `(.L_x_93) ;  /* 0x000000e000000947 */ /* 0x000fea0003800000 */
[----:B-123--:R-:W-:Y:S01]  /*6720*/  SHF.R.S32.HI R15, RZ, 0x1f, R18 ;  /* 0x0000001fff0f7819 */ /* 0x00efe20000011412 */
[----:B------:R-:W-:Y:S01]  /*6730*/  IMAD.WIDE R26, R134, 0x2, R10 ;  /* 0x00000002861a7825 */ /* 0x000fe200078e020a */
[----:B------:R-:W-:Y:S02]  /*6740*/  SHF.R.S32.HI R4, RZ, 0x1f, R17 ;  /* 0x0000001fff047819 */ /* 0x000fe40000011411 */
[----:B------:R-:W-:Y:S02]  /*6750*/  LEA.HI R15, R15, R18, RZ, 0x3 ;  /* 0x000000120f0f7211 */ /* 0x000fe400078f18ff */
[----:B------:R-:W-:Y:S01]  /*6760*/  LEA.HI R13, R4, R17, RZ, 0x3 ;  /* 0x00000011040d7211 */ /* 0x000fe200078f18ff */
[----:B------:R-:W-:Y:S01]  /*6770*/  IMAD.SHL.U32 R4, R2, 0x2, RZ ;  /* 0x0000000202047824 */ /* 0x000fe200078e00ff */
[----:B------:R-:W-:-:S02]  /*6780*/  LOP3.LUT R15, R15, 0xfffffff8, RZ, 0xc0, !PT ;  /* 0xfffffff80f0f7812 */ /* 0x000fc400078ec0ff */
[----:B------:R-:W-:Y:S02]  /*6790*/  LOP3.LUT R13, R13, 0xfffffff8, RZ, 0xc0, !PT ;  /* 0xfffffff80d0d7812 */ /* 0x000fe400078ec0ff */
[----:B------:R-:W-:Y:S01]  /*67a0*/  @!PT LDS RZ, [RZ] ;  /* 0x00000000fffff984 */ /* 0x000fe20000000800 */
[----:B------:R1:W-:Y:S01]  /*67b0*/  LDGSTS.E.BYPASS.LTC128B.128 [R4+0xc100], [R26.64], !P5 ;  /* 0x0c1000001a047fae */ /* 0x0003e2000e901d46 */
[----:B------:R-:W-:-:S04]  /*67c0*/  IMAD.WIDE R14, R15, 0x2, R10 ;  /* 0x000000020f0e7825 */ /* 0x000fc800078e020a */
[----:B------:R-:W-:Y:S01]  /*67d0*/  IMAD.WIDE R10, R13, 0x2, R10 ;  /* 0x000000020d0a7825 */ /* 0x000fe200078e020a */
[----:B------:R1:W-:Y:S04]  /*67e0*/  LDGSTS.E.BYPASS.LTC128B.128 [R4+0x10100], [R14.64], !P3 ;  /* 0x101000000e047fae */ /* 0x0003e8000d901d46 */
[----:B------:R1:W-:Y:S02]  /*67f0*/  LDGSTS.E.BYPASS.LTC128B.128 [R4+0x14100], [R10.64], !P4 ;  /* 0x141000000a047fae */ /* 0x0003e4000e101d46 */
.L_x_93:
[----:B-123--:R-:W-:Y:S05]  /*6800*/  BSYNC B0 ;  /* 0x0000000000007941 */ /* 0x00efea0003800000 */
.L_x_92:
        /* <DEDUP_REMOVED lines=20> */
.L_x_95:
[----:B------:R-:W-:Y:S05]  /*6950*/  BSYNC B0 ;  /* 0x0000000000007941 */ /* 0x000fea0003800000 */
.L_x_94:
[----:B------:R-:W-:Y:S01]  /*6960*/  IADD3 R4, R8, 0x40, RZ ;  /* 0x0000004008047810 */ /* 0x000fe20007ffe0ff */
[----:B--2---:R2:W4:Y:S01]  /*6970*/  SHFL.IDX PT, R13, R6, 0x2, 0x181f ;  /* 0x00581f00060d7f89 */ /* 0x00452200000e0000 */
[----:B------:R-:W-:Y:S02]  /*6980*/  BSSY B0, `(.L_x_96) ;  /* 0x0000012000007945 */ /* 0x000fe40003800000 */
[----:B------:R-:W-:Y:S01]  /*6990*/  ISETP.GE.AND P0, PT, R4, R45, PT ;  /* 0x0000002d0400720c */ /* 0x000fe20003f06270 */
[----:B---3--:R2:W3:-:S12]  /*69a0*/  SHFL.IDX PT, R12, R9, 0x2, 0x181f ;  /* 0x00581f00090c7f89 */ /* 0x0084d800000e0000 */
[----:B------:R-:W-:Y:S05]  /*69b0*/  @P0 BRA `(.L_x_97) ;  /* 0x000000e000000947 */ /* 0x000fea0003800000 */
[----:B------:R-:W-:Y:S01]  /*69c0*/  SHF.R.S32.HI R11, RZ, 0x1f, R18 ;  /* 0x0000001fff0b7819 */ /* 0x000fe20000011412 */
[----:B---34-:R-:W-:Y:S01]  /*69d0*/  IMAD.WIDE R14, R134, 0x2, R12 ;  /* 0x00000002860e7825 */ /* 0x018fe200078e020c */
        /* <DEDUP_REMOVED lines=12> */
.L_x_97:
[----:B------:R-:W-:Y:S05]  /*6aa0*/  BSYNC B0 ;  /* 0x0000000000007941 */ /* 0x000fea0003800000 */
.L_x_96:
[----:B------:R-:W-:Y:S01]  /*6ab0*/  IADD3 R10, R8, 0x60, RZ ;  /* 0x00000060080a7810 */ /* 0x000fe20007ffe0ff */
[----:B---3--:R3:W-:Y:S01]  /*6ac0*/  SHFL.IDX PT, R12, R9, 0x3, 0x181f ;  /* 0x00781f00090c7f89 */ /* 0x0087e200000e0000 */
[----:B------:R-:W-:Y:S01]  /*6ad0*/  IMAD.MOV.U32 R204, RZ, RZ, c[0x0][0x2b8] ;  /* 0x0000ae00ffcc7624 */ /* 0x000fe200078e00ff */
[----:B------:R-:W-:Y:S01]  /*6ae0*/  IADD3 R4, R83, -0x40, RZ ;  /* 0xffffffc053047810 */ /* 0x000fe20007ffe0ff */
[----:B------:R-:W-:Y:S01]  /*6af0*/  IMAD.MOV.U32 R206, RZ, RZ, RZ ;  /* 0x000000ffffce7224 */ /* 0x000fe200078e00ff */
[----:B------:R-:W-:Y:S01]  /*6b00*/  ISETP.GE.AND P0, PT, R10, R45, PT ;  /* 0x0000002d0a00720c */ /* 0x000fe20003f06270 */
[----:B----4-:R4:W1:Y:S01]  /*6b10*/  SHFL.IDX PT, R13, R6, 0x3, 0x181f ;  /* 0x00781f00060d7f89 */ /* 0x01086200000e0000 */
[----:B-----5:R-:W-:Y:S01]  /*6b20*/  SHF.R.S32.HI R10, RZ, 0x1f, R210 ;  /* 0x0000001fff0a7819 */ /* 0x020fe200000114d2 */
[----:B------:R-:W-:Y:S01]  /*6b30*/  IMAD.IADD R8, R209, 0x1, R4 ;  /* 0x00000001d1087824 */ /* 0x000fe200078e0204 */
[----:B------:R-:W-:-:S02]  /*6b40*/  ISETP.NE.AND P2, PT, R204, 0x1, PT ;  /* 0x00000001cc00780c */ /* 0x000fc40003f45270 */
[----:B------:R-:W-:Y:S01]  /*6b50*/  LOP3.LUT R89, R89, 0xfffffffd, RZ, 0xc0, !PT ;  /* 0xfffffffd59597812 */ /* 0x000fe200078ec0ff */
[----:B------:R-:W-:Y:S01]  /*6b60*/  IMAD R205, R10, c[0x0][0x2b0], RZ ;  /* 0x0000ac000acd7a24 */ /* 0x000fe200078e02ff */
[C---:B------:R-:W-:Y:S01]  /*6b70*/  ISETP.GE.AND P1, PT, R8.reuse, R85, PT ;  /* 0x000000550800720c */ /* 0x040fe20003f26270 */
[----:B------:R-:W-:Y:S02]  /*6b80*/  IMAD.IADD R207, R8, 0x1, R200 ;  /* 0x0000000108cf7824 */ /* 0x000fe400078e02c8 */
[C---:B------:R-:W-:Y:S01]  /*6b90*/  IMAD R205, R210.reuse, c[0x0][0x2b4], R205 ;  /* 0x0000ad00d2cd7a24 */ /* 0x040fe200078e02cd */
[----:B------:R-:W-:Y:S01]  /*6ba0*/  ISETP.GT.OR P1, PT, R209, 0x3f, P1 ;  /* 0x0000003fd100780c */ /* 0x000fe20000f24670 */
[----:B------:R-:W-:Y:S01]  /*6bb0*/  IMAD.MOV.U32 R8, RZ, RZ, R207 ;  /* 0x000000ffff087224 */ /* 0x000fe200078e00cf */
[----:B------:R-:W-:Y:S01]  /*6bc0*/  @!P0 SHF.R.S32.HI R24, RZ, 0x1f, R17 ;  /* 0x0000001fff188819 */ /* 0x000fe20000011411 */
[----:B------:R-:W-:Y:S02]  /*6bd0*/  IMAD.WIDE.U32 R210, R210, c[0x0][0x2b0], RZ ;  /* 0x0000ac00d2d27a25 */ /* 0x000fe400078e00ff */
[----:B------:R-:W-:-:S02]  /*6be0*/  @P2 LOP3.LUT R89, R89, 0x2, RZ, 0xfc, !PT ;  /* 0x0000000259592812 */ /* 0x000fc400078efcff */
[----:B-123--:R-:W-:Y:S01]  /*6bf0*/  @!P0 SHF.R.S32.HI R9, RZ, 0x1f, R18 ;  /* 0x0000001fff098819 */ /* 0x00efe20000011412 */
[----:B------:R-:W-:-:S03]  /*6c00*/  @P2 IMAD.HI.U32 R11, R207, c[0x0][0x2bc], RZ ;  /* 0x0000af00cf0b2a27 */ /* 0x000fc600078e00ff */
[----:B------:R-:W-:Y:S01]  /*6c10*/  @!P0 LEA.HI R10, R9, R18, RZ, 0x3 ;  /* 0x00000012090a8211 */ /* 0x000fe200078f18ff */
[----:B----4-:R-:W-:Y:S01]  /*6c20*/  @!P0 IMAD.SHL.U32 R6, R2, 0x2, RZ ;  /* 0x0000000202068824 */ /* 0x010fe200078e00ff */
[----:B------:R-:W-:Y:S01]  /*6c30*/  @!P0 LEA.HI R9, R24, R17, RZ, 0x3 ;  /* 0x0000001118098211 */ /* 0x000fe200078f18ff */
[----:B------:R-:W-:Y:S01]  /*6c40*/  @!P0 IMAD.WIDE R14, R134, 0x2, R12 ;  /* 0x00000002860e8825 */ /* 0x000fe200078e020c */
[----:B------:R-:W-:Y:S02]  /*6c50*/  @!P0 LOP3.LUT R10, R10, 0xfffffff8, RZ, 0xc0, !PT ;  /* 0xfffffff80a0a8812 */ /* 0x000fe400078ec0ff */
[----:B------:R-:W-:Y:S01]  /*6c60*/  @!P0 LOP3.LUT R9, R9, 0xfffffff8, RZ, 0xc0, !PT ;  /* 0xfffffff809098812 */ /* 0x000fe200078ec0ff */
[----:B------:R-:W-:Y:S01]  /*6c70*/  IMAD.IADD R205, R211, 0x1, R205 ;  /* 0x00000001d3cd7824 */ /* 0x000fe200078e02cd */
[----:B------:R-:W-:Y:S01]  /*6c80*/  @!PT LDS RZ, [RZ] ;  /* 0x00000000fffff984 */ /* 0x000fe20000000800 */
[----:B------:R1:W-:Y:S01]  /*6c90*/  @!P0 LDGSTS.E.BYPASS.LTC128B.128 [R6+0xf100], [R14.64], !P5 ;  /* 0x0f1000000e068fae */ /* 0x0003e2000e901d46 */
[----:B------:R-:W-:Y:S01]  /*6ca0*/  @!P0 IMAD.WIDE R28, R10, 0x2, R12 ;  /* 0x000000020a1c8825 */ /* 0x000fe200078e020c */
[----:B------:R-:W-:-:S03]  /*6cb0*/  @P2 SHF.R.U32.HI R8, RZ, c[0x0][0x2c0], R11 ;  /* 0x0000b000ff082a19 */ /* 0x000fc6000001160b */
[----:B------:R-:W-:Y:S01]  /*6cc0*/  @!P0 IMAD.WIDE R12, R9, 0x2, R12 ;  /* 0x00000002090c8825 */ /* 0x000fe200078e020c */
[----:B------:R1:W-:Y:S01]  /*6cd0*/  @!P0 LDGSTS.E.BYPASS.LTC128B.128 [R6+0x13100], [R28.64], !P3 ;  /* 0x131000001c068fae */ /* 0x0003e2000d901d46 */
[----:B------:R-:W-:-:S03]  /*6ce0*/  @!P1 IADD3 R11, P2, R8, R210, RZ ;  /* 0x000000d2080b9210 */ /* 0x000fc60007f5e0ff */
[----:B------:R1:W-:Y:S01]  /*6cf0*/  @!P0 LDGSTS.E.BYPASS.LTC128B.128 [R6+0x17100], [R12.64], !P4 ;  /* 0x171000000c068fae */ /* 0x0003e2000e101d46 */
[----:B------:R-:W-:Y:S02]  /*6d00*/  @!P1 LEA.HI.X.SX32 R10, R8, R205, 0x1, P2 ;  /* 0x000000cd080a9211 */ /* 0x000fe400010f0eff */
[C---:B------:R-:W-:Y:S01]  /*6d10*/  @!P1 LEA R26, P2, R11.reuse, c[0x0][0x2a0], 0x2 ;  /* 0x0000a8000b1a9a11 */ /* 0x040fe200078410ff */
[----:B------:R-:W0:Y:S03]  /*6d20*/  LDGDEPBAR ;  /* 0x00000000000079af */ /* 0x000e260000000000 */
[----:B------:R-:W-:Y:S01]  /*6d30*/  @!P1 LEA.HI.X R27, R11, c[0x0][0x2a4], R10, 0x2, P2 ;  /* 0x0000a9000b1b9a11 */ /* 0x000fe200010f140a */
[----:B------:R-:W-:Y:S06]  /*6d40*/  BAR.SYNC.DEFER_BLOCKING 0x0 ;  /* 0x0000000000007b1d */ /* 0x000fec0000010000 */
[----:B------:R-:W2:Y:S01]  /*6d50*/  @!P1 LDG.E R206, [R26.64] ;  /* 0x000000061ace9981 */ /* 0x000ea2000c1e1900 */
[----:B------:R-:W-:Y:S01]  /*6d60*/  IMAD.MOV R8, RZ, RZ, -R8 ;  /* 0x000000ffff087224 */ /* 0x000fe200078e0a08 */
[----:B------:R-:W-:Y:S01]  /*6d70*/  ISETP.GE.AND P6, PT, R134, c[0x0][0x1d4], PT ;  /* 0x0000750086007a0c */ /* 0x000fe20003fc6270 */
[----:B-1----:R-:W-:Y:S01]  /*6d80*/  IMAD R6, R88, c[0x0][0x1e8], RZ ;  /* 0x00007a0058067a24 */ /* 0x002fe200078e02ff */
[----:B------:R-:W-:Y:S01]  /*6d90*/  ISETP.GE.AND P5, PT, R18, c[0x0][0x1d4], PT ;  /* 0x0000750012007a0c */ /* 0x000fe20003fa6270 */
[----:B------:R-:W-:Y:S01]  /*6da0*/  IMAD R207, R8, c[0x0][0x2b8], R207 ;  /* 0x0000ae0008cf7a24 */ /* 0x000fe200078e02cf */
[----:B------:R-:W-:Y:S01]  /*6db0*/  ISETP.GE.AND P4, PT, R17, c[0x0][0x1d4], PT ;  /* 0x0000750011007a0c */ /* 0x000fe20003f86270 */
[----:B------:R-:W-:Y:S01]  /*6dc0*/  IMAD.WIDE.U32 R80, R199, c[0x0][0x1e8], RZ ;  /* 0x00007a00c7507a25 */ /* 0x000fe200078e00ff */
[----:B------:R-:W-:-:S02]  /*6dd0*/  ISETP.GT.AND P3, PT, R209, 0x3f, PT ;  /* 0x0000003fd100780c */ /* 0x000fc40003f64270 */
[----:B------:R-:W-:Y:S01]  /*6de0*/  SHF.R.S32.HI R24, RZ, 0x1f, R207 ;  /* 0x0000001fff187819 */ /* 0x000fe200000114cf */
[----:B------:R-:W-:-:S04]  /*6df0*/  IMAD.WIDE.U32 R8, R207, c[0x0][0x1e0], RZ ;  /* 0x00007800cf087a25 */ /* 0x000fc800078e00ff */
[----:B------:R-:W-:Y:S02]  /*6e00*/  IMAD R10, R24, c[0x0][0x1e0], RZ ;  /* 0x00007800180a7a24 */ /* 0x000fe400078e02ff */
[----:B------:R-:W-:Y:S02]  /*6e10*/  IMAD R203, R199, c[0x0][0x1ec], R6 ;  /* 0x00007b00c7cb7a24 */ /* 0x000fe400078e0206 */
[----:B------:R-:W-:Y:S02]  /*6e20*/  IMAD R10, R207, c[0x0][0x1e4], R10 ;  /* 0x00007900cf0a7a24 */ /* 0x000fe400078e020a */
[----:B------:R-:W-:Y:S02]  /*6e30*/  IMAD.IADD R203, R81, 0x1, R203 ;  /* 0x0000000151cb7824 */ /* 0x000fe400078e02cb */
[----:B------:R-:W-:Y:S02]  /*6e40*/  IMAD.IADD R11, R9, 0x1, R10 ;  /* 0x00000001090b7824 */ /* 0x000fe400078e020a */
[----:B------:R-:W-:-:S02]  /*6e50*/  IMAD.MOV.U32 R10, RZ, RZ, R8 ;  /* 0x000000ffff0a7224 */ /* 0x000fc400078e0008 */
[----:B------:R-:W-:Y:S02]  /*6e60*/  IMAD.IADD R4, R85, 0x1, -R4 ;  /* 0x0000000155047824 */ /* 0x000fe400078e0a04 */
[----:B------:R-:W-:Y:S02]  /*6e70*/  IMAD R88, R88, c[0x0][0x210], RZ ;  /* 0x0000840058587a24 */ /* 0x000fe400078e02ff */
[----:B------:R-:W-:-:S05]  /*6e80*/  IMAD.IADD R44, R4, 0x1, -R21 ;  /* 0x00000001042c7824 */ /* 0x000fca00078e0a15 */
[----:B------:R-:W-:-:S13]  /*6e90*/  ISETP.GE.AND P1, PT, R44, 0x1, PT ;  /* 0x000000012c00780c */ /* 0x000fda0003f26270 */
[----:B------:R-:W-:Y:S01]  /*6ea0*/  @P1 IMAD.SHL.U32 R12, R2, 0x2, RZ ;  /* 0x00000002020c1824 */ /* 0x000fe200078e00ff */
[----:B--2---:R-:W-:Y:S01]  /*6eb0*/  SHF.R.S32.HI R23, RZ, 0x1f, R206 ;  /* 0x0000001fff177819 */ /* 0x004fe200000114ce */
[----:B------:R-:W-:-:S04]  /*6ec0*/  IMAD.WIDE.U32 R10, R206, c[0x0][0x1f0], R10 ;  /* 0x00007c00ce0a7a25 */ /* 0x000fc800078e000a */
[----:B------:R-:W-:-:S04]  /*6ed0*/  IMAD R9, R23, c[0x0][0x1f0], RZ ;  /* 0x00007c0017097a24 */ /* 0x000fc800078e02ff */
[----:B------:R-:W-:Y:S01]  /*6ee0*/  IMAD R8, R206, c[0x0][0x1f4], R9 ;  /* 0x00007d00ce087a24 */ /* 0x000fe200078e0209 */
[----:B------:R-:W-:Y:S02]  /*6ef0*/  IADD3 R9, P0, R80, R10, RZ ;  /* 0x0000000a50097210 */ /* 0x000fe40007f1e0ff */
[----:B------:R-:W-:Y:S02]  /*6f00*/  @P1 SHF.R.S32.HI R10, RZ, 0x1f, R17 ;  /* 0x0000001fff0a1819 */ /* 0x000fe40000011411 */
[----:B------:R-:W-:Y:S02]  /*6f10*/  IADD3.X R8, R203, R11, R8, P0, !PT ;  /* 0x0000000bcb087210 */ /* 0x000fe400007fe408 */
[C---:B------:R-:W-:Y:S02]  /*6f20*/  LEA R19, P0, R9.reuse, c[0x0][0x1c8], 0x1 ;  /* 0x0000720009137a11 */ /* 0x040fe400078008ff */
[----:B------:R-:W-:Y:S02]  /*6f30*/  @P1 SHF.R.S32.HI R11, RZ, 0x1f, R18 ;  /* 0x0000001fff0b1819 */ /* 0x000fe40000011412 */
[----:B------:R-:W-:Y:S01]  /*6f40*/  LEA.HI.X R8, R9, c[0x0][0x1cc], R8, 0x1, P0 ;  /* 0x0000730009087a11 */ /* 0x000fe200000f0c08 */
[----:B------:R-:W-:Y:S01]  /*6f50*/  SHFL.IDX PT, R26, R19, RZ, 0x181f ;  /* 0x00181fff131a7589 */ /* 0x000fe200000e0000 */
[----:B------:R-:W-:-:S02]  /*6f60*/  ISETP.GE.AND P0, PT, R44, 0x21, PT ;  /* 0x000000212c00780c */ /* 0x000fc40003f06270 */
[----:B------:R-:W-:Y:S01]  /*6f70*/  @P1 LEA.HI R11, R11, R18, RZ, 0x3 ;  /* 0x000000120b0b1211 */ /* 0x000fe200078f18ff */
[----:B------:R-:W1:Y:S01]  /*6f80*/  SHFL.IDX PT, R27, R8, RZ, 0x181f ;  /* 0x00181fff081b7589 */ /* 0x000e6200000e0000 */
[----:B------:R-:W-:Y:S02]  /*6f90*/  @P1 LEA.HI R10, R10, R17, RZ, 0x3 ;  /* 0x000000110a0a1211 */ /* 0x000fe400078f18ff */
[----:B------:R-:W-:Y:S01]  /*6fa0*/  @P1 LOP3.LUT R11, R11, 0xfffffff8, RZ, 0xc0, !PT ;  /* 0xfffffff80b0b1812 */ /* 0x000fe200078ec0ff */
[----:B------:R2:W-:Y:S01]  /*6fb0*/  SHFL.IDX PT, R14, R19, 0x1, 0x181f ;  /* 0x00381f00130e7f89 */ /* 0x0005e200000e0000 */
[----:B------:R-:W-:-:S03]  /*6fc0*/  @P1 LOP3.LUT R10, R10, 0xfffffff8, RZ, 0xc0, !PT ;  /* 0xfffffff80a0a1812 */ /* 0x000fc600078ec0ff */
[----:B------:R3:W4:Y:S02]  /*6fd0*/  SHFL.IDX PT, R15, R8, 0x1, 0x181f ;  /* 0x00381f00080f7f89 */ /* 0x00072400000e0000 */
[----:B------:R-:W-:Y:S01]  /*6fe0*/  @P0 SHF.R.S32.HI R13, RZ, 0x1f, R18 ;  /* 0x0000001fff0d0819 */ /* 0x000fe20000011412 */
[----:B------:R-:W-:Y:S01]  /*6ff0*/  @P0 IMAD.SHL.U32 R9, R2, 0x2, RZ ;  /* 0x0000000202090824 */ /* 0x000fe200078e00ff */
[----:B------:R-:W-:-:S04]  /*7000*/  @P0 SHF.R.S32.HI R6, RZ, 0x1f, R17 ;  /* 0x0000001fff060819 */ /* 0x000fc80000011411 */
[----:B------:R-:W-:-:S04]  /*7010*/  @P0 LEA.HI R6, R6, R17, RZ, 0x3 ;  /* 0x0000001106060211 */ /* 0x000fc800078f18ff */
[----:B------:R-:W-:Y:S01]  /*7020*/  @P0 LOP3.LUT R6, R6, 0xfffffff8, RZ, 0xc0, !PT ;  /* 0xfffffff806060812 */ /* 0x000fe200078ec0ff */
[----:B-1----:R-:W-:Y:S01]  /*7030*/  @P1 IMAD.WIDE R30, R134, 0x2, R26 ;  /* 0x00000002861e1825 */ /* 0x002fe200078e021a */
[----:B--2---:R-:W-:-:S03]  /*7040*/  SHF.R.S32.HI R19, RZ, 0x5, R3 ;  /* 0x00000005ff137819 */ /* 0x004fc60000011403 */
[--C-:B------:R-:W-:Y:S01]  /*7050*/  @P1 IMAD.WIDE R28, R11, 0x2, R26.reuse ;  /* 0x000000020b1c1825 */ /* 0x100fe200078e021a */
[----:B------:R1:W-:Y:S01]  /*7060*/  @P1 LDGSTS.E.BYPASS.LTC128B.128 [R12+0x6100], [R30.64], !P6 ;  /* 0x061000001e0c1fae */ /* 0x0003e2000f101d46 */
[----:B---3--:R-:W-:Y:S02]  /*7070*/  @P0 LEA.HI R8, R13, R18, RZ, 0x3 ;  /* 0x000000120d080211 */ /* 0x008fe400078f18ff */
[----:B------:R-:W-:Y:S01]  /*7080*/  @P1 IMAD.WIDE R10, R10, 0x2, R26 ;  /* 0x000000020a0a1825 */ /* 0x000fe200078e021a */
[----:B------:R1:W-:Y:S01]  /*7090*/  @P1 LDGSTS.E.BYPASS.LTC128B.128 [R12+0x8100], [R28.64], !P5 ;  /* 0x081000001c0c1fae */ /* 0x0003e2000e901d46 */
[----:B------:R-:W-:Y:S02]  /*70a0*/  @P0 LOP3.LUT R8, R8, 0xfffffff8, RZ, 0xc0, !PT ;  /* 0xfffffff808080812 */ /* 0x000fe400078ec0ff */
[--C-:B----4-:R-:W-:Y:S01]  /*70b0*/  @P0 IMAD.WIDE R34, R134, 0x2, R14.reuse ;  /* 0x0000000286220825 */ /* 0x110fe200078e020e */
[----:B------:R1:W-:Y:S03]  /*70c0*/  @P1 LDGSTS.E.BYPASS.LTC128B.128 [R12+0xa100], [R10.64], !P4 ;  /* 0x0a1000000a0c1fae */ /* 0x0003e6000e101d46 */
[--C-:B------:R-:W-:Y:S01]  /*70d0*/  @P0 IMAD.WIDE R32, R8, 0x2, R14.reuse ;  /* 0x0000000208200825 */ /* 0x100fe200078e020e */
[----:B------:R1:W-:Y:S03]  /*70e0*/  @P0 LDGSTS.E.BYPASS.LTC128B.128 [R9+0x7100], [R34.64], !P6 ;  /* 0x0710000022090fae */ /* 0x0003e6000f101d46 */
[----:B------:R-:W-:Y:S01]  /*70f0*/  @P0 IMAD.WIDE R14, R6, 0x2, R14 ;  /* 0x00000002060e0825 */ /* 0x000fe200078e020e */
[----:B------:R1:W-:Y:S01]  /*7100*/  @P0 LDGSTS.E.BYPASS.LTC128B.128 [R9+0x9100], [R32.64], !P5 ;  /* 0x0910000020090fae */ /* 0x0003e2000e901d46 */
[----:B------:R-:W-:-:S02]  /*7110*/  SEL R6, RZ, 0x10, P4 ;  /* 0x00000010ff067807 */ /* 0x000fc40002000000 */
[C---:B------:R-:W-:Y:S01]  /*7120*/  IMAD.WIDE.U32 R26, R199.reuse, c[0x0][0x210], RZ ;  /* 0x00008400c71a7a25 */ /* 0x040fe200078e00ff */
[----:B------:R1:W-:Y:S01]  /*7130*/  @P0 LDGSTS.E.BYPASS.LTC128B.128 [R9+0xb100], [R14.64], !P4 ;  /* 0x0b1000000e090fae */ /* 0x0003e2000e101d46 */
[----:B------:R-:W-:Y:S02]  /*7140*/  ISETP.LT.AND P0, PT, RZ, c[0x0][0x27c], PT ;  /* 0x00009f00ff007a0c */ /* 0x000fe40003f01270 */
[----:B------:R-:W-:Y:S01]  /*7150*/  IMAD R13, R199, c[0x0][0x214], R88 ;  /* 0x00008500c70d7a24 */ /* 0x000fe200078e0258 */
[----:B------:R-:W0:Y:S03]  /*7160*/  LDGDEPBAR ;  /* 0x00000000000079af */ /* 0x000e260000000000 */
[----:B------:R-:W-:-:S07]  /*7170*/  IMAD.IADD R202, R27, 0x1, R13 ;  /* 0x000000011bca7824 */ /* 0x000fce00078e020d */
[----:B------:R-:W-:Y:S05]  /*7180*/  @P0 BRA `(.L_x_98) ;  /* 0x0000002000000947 */ /* 0x000fea0003800000 */
[----:B------:R-:W-:-:S04]  /*7190*/  DEPBAR.LE SB0, 0x1 ;  /* 0x000080400000791a */ /* 0x000fc80000000000 */
[----:B------:R-:W-:Y:S05]  /*71a0*/  BRA `(.L_x_99) ;  /* 0x00005c1000007947 */ /* 0x000fea0003800000 */
.L_x_98:
[----:B------:R-:W-:Y:S01]  /*71b0*/  SHF.R.S32.HI R8, RZ, 0x1f, R87 ;  /* 0x0000001fff087819 */ /* 0x000fe20000011457 */
[----:B-1----:R-:W-:Y:S01]  /*71c0*/  IMAD.WIDE.U32 R12, R87, c[0x0][0x280], RZ ;  /* 0x0000a000570c7a25 */ /* 0x002fe200078e00ff */
[----:B------:R-:W-:Y:S01]  /*71d0*/  ULDC.U8 UR4, c[0x0][0x298] ;  /* 0x0000a60000047ab9 */ /* 0x000fe20000000000 */
[----:B------:R-:W-:Y:S01]  /*71e0*/  LEA.HI R25, R25, R84, RZ, 0x2 ;  /* 0x0000005419197211 */ /* 0x000fe200078f10ff */
[----:B------:R-:W-:Y:S01]  /*71f0*/  BSSY B2, `(.L_x_99) ;  /* 0x00005bc000027945 */ /* 0x000fe20003800000 */
[C---:B------:R-:W-:Y:S01]  /*7200*/  IMAD R10, R8.reuse, c[0x0][0x280], RZ ;  /* 0x0000a000080a7a24 */ /* 0x040fe200078e02ff */
[----:B------:R-:W-:Y:S01]  /*7210*/  ISETP.NE.AND P1, PT, RZ, UR4, PT ;  /* 0x00000004ff007c0c */ /* 0x000fe2000bf25270 */
[----:B------:R-:W-:Y:S01]  /*7220*/  IMAD R8, R8, c[0x0][0x290], RZ ;  /* 0x0000a40008087a24 */ /* 0x000fe200078e02ff */
[----:B------:R-:W-:Y:S01]  /*7230*/  LEA R48, P0, R12, c[0x0][0x270], 0x1 ;  /* 0x00009c000c307a11 */ /* 0x000fe200078008ff */
[C---:B------:R-:W-:Y:S02]  /*7240*/  IMAD R9, R87.reuse, c[0x0][0x284], R10 ;  /* 0x0000a10057097a24 */ /* 0x040fe400078e020a */
[----:B------:R-:W-:-:S02]  /*7250*/  IMAD R8, R87, c[0x0][0x294], R8 ;  /* 0x0000a50057087a24 */ /* 0x000fc400078e0208 */
[----:B------:R-:W-:Y:S02]  /*7260*/  IMAD.IADD R9, R9, 0x1, R13 ;  /* 0x0000000109097824 */ /* 0x000fe400078e020d */
[----:B------:R-:W-:-:S03]  /*7270*/  IMAD.WIDE.U32 R10, R87, c[0x0][0x290], RZ ;  /* 0x0000a400570a7a25 */ /* 0x000fc600078e00ff */
[----:B------:R-:W-:Y:S01]  /*7280*/  LEA.HI.X R49, R12, c[0x0][0x274], R9, 0x1, P0 ;  /* 0x00009d000c317a11 */ /* 0x000fe200000f0c09 */
[----:B------:R-:W-:Y:S01]  /*7290*/  IMAD.IADD R8, R8, 0x1, R11 ;  /* 0x0000000108087824 */ /* 0x000fe200078e020b */
[----:B------:R-:W-:Y:S02]  /*72a0*/  LOP3.LUT R9, R25, 0xfffffffc, RZ, 0xc0, !PT ;  /* 0xfffffffc19097812 */ /* 0x000fe400078ec0ff */
[C---:B------:R-:W-:Y:S02]  /*72b0*/  LEA R50, P0, R10.reuse, c[0x0][0x288], 0x1 ;  /* 0x0000a2000a327a11 */ /* 0x040fe400078008ff */
[----:B------:R-:W-:Y:S02]  /*72c0*/  SHF.R.S32.HI R25, RZ, 0x2, R25 ;  /* 0x00000002ff197819 */ /* 0x000fe40000011419 */
[----:B------:R-:W-:Y:S02]  /*72d0*/  IADD3 R54, -R9, R84, RZ ;  /* 0x0000005409367210 */ /* 0x000fe40007ffe1ff */
[----:B------:R-:W-:Y:S01]  /*72e0*/  LEA.HI.X R51, R10, c[0x0][0x28c], R8, 0x1, P0 ;  /* 0x0000a3000a337a11 */ /* 0x000fe200000f0c08 */
[----:B------:R-:W-:Y:S01]  /*72f0*/  IMAD R8, R86, 0x80, R25 ;  /* 0x0000008056087824 */ /* 0x000fe200078e0219 */
[----:B------:R-:W-:Y:S01]  /*7300*/  SHF.L.U32 R28, R54, 0x3, RZ ;  /* 0x00000003361c7819 */ /* 0x000fe200000006ff */
[----:B------:R-:W-:Y:S05]  /*7310*/  @!P1 BRA `(.L_x_100) ;  /* 0x00002b0000009947 */ /* 0x000fea0003800000 */
[----:B------:R-:W-:Y:S01]  /*7320*/  ISETP.GE.AND P0, PT, R8, R45, PT ;  /* 0x0000002d0800720c */ /* 0x000fe20003f06270 */
[----:B------:R-:W-:Y:S01]  /*7330*/  BSSY B0, `(.L_x_101) ;  /* 0x000004d000007945 */ /* 0x000fe20003800000 */
[----:B------:R-:W-:Y:S01]  /*7340*/  SHF.L.U32 R13, R54, 0x2, RZ ;  /* 0x00000002360d7819 */ /* 0x000fe200000006ff */
        /* <DEDUP_REMOVED lines=12> */
[----:B------:R-:W-:Y:S05]  /*7410*/  @P0 BRA `(.L_x_102) ;  /* 0x000003e000000947 */ /* 0x000fea0003800000 */
[C---:B------:R-:W-:Y:S01]  /*7420*/  IADD3 R11, R13.reuse, 0x10, RZ ;  /* 0x000000100d0b7810 */ /* 0x040fe20007ffe0ff */
[----:B------:R-:W-:Y:S01]  /*7430*/  CS2R R36, SRZ ;  /* 0x0000000000247805 */ /* 0x000fe2000001ff00 */
[----:B------:R-:W-:Y:S01]  /*7440*/  ISETP.GE.AND P1, PT, R13, c[0x0][0x27c], PT ;  /* 0x00009f000d007a0c */ /* 0x000fe20003f26270 */
[----:B------:R-:W-:Y:S01]  /*7450*/  CS2R R46, SRZ ;  /* 0x00000000002e7805 */ /* 0x000fe2000001ff00 */
[----:B------:R-:W-:-:S02]  /*7460*/  ISETP.GE.AND P0, PT, R11, c[0x0][0x27c], PT ;  /* 0x00009f000b007a0c */ /* 0x000fc40003f06270 */
[----:B------:R-:W-:Y:S01]  /*7470*/  IADD3 R9, R13, 0x20, RZ ;  /* 0x000000200d097810 */ /* 0x000fe20007ffe0ff */
[----:B------:R-:W-:Y:S01]  /*7480*/  CS2R R34, SRZ ;  /* 0x0000000000227805 */ /* 0x000fe2000001ff00 */
[----:B------:R-:W-:-:S07]  /*7490*/  CS2R R52, SRZ ;  /* 0x0000000000347805 */ /* 0x000fce000001ff00 */
[C---:B------:R-:W-:Y:S02]  /*74a0*/  @!P1 IMAD.WIDE R32, R13.reuse, 0x2, R48 ;  /* 0x000000020d209825 */ /* 0x040fe400078e0230 */
[----:B------:R-:W-:Y:S02]  /*74b0*/  @!P0 SHF.R.S32.HI R8, RZ, 0x1f, R11 ;  /* 0x0000001fff088819 */ /* 0x000fe4000001140b */
[----:B------:R-:W-:Y:S01]  /*74c0*/  @!P1 IMAD.WIDE R14, R13, 0x2, R50 ;  /* 0x000000020d0e9825 */ /* 0x000fe200078e0232 */
[----:B------:R1:W5:Y:S01]  /*74d0*/  @!P1 LD.E.64 R36, [R32.64] ;  /* 0x0000000620249980 */ /* 0x000362000c101b00 */
[----:B------:R-:W-:-:S03]  /*74e0*/  @!P0 LEA.HI R11, R8, R11, RZ, 0x2 ;  /* 0x0000000b080b8211 */ /* 0x000fc600078f10ff */
[----:B------:R2:W5:Y:S01]  /*74f0*/  @!P1 LD.E.64 R46, [R14.64] ;  /* 0x000000060e2e9980 */ /* 0x000562000c101b00 */
[----:B------:R-:W-:Y:S02]  /*7500*/  @!P0 LOP3.LUT R11, R11, 0xfffffffc, RZ, 0xc0, !PT ;  /* 0xfffffffc0b0b8812 */ /* 0x000fe400078ec0ff */
[----:B------:R-:W-:-:S03]  /*7510*/  ISETP.GE.AND P1, PT, R9, c[0x0][0x27c], PT ;  /* 0x00009f0009007a0c */ /* 0x000fc60003f26270 */
[----:B------:R-:W-:Y:S01]  /*7520*/  @!P0 IMAD.WIDE R30, R11, 0x2, R48 ;  /* 0x000000020b1e8825 */ /* 0x000fe200078e0230 */
[----:B------:R-:W-:-:S03]  /*7530*/  IADD3 R8, R13, 0x30, RZ ;  /* 0x000000300d087810 */ /* 0x000fc60007ffe0ff */
[----:B------:R-:W-:Y:S01]  /*7540*/  @!P0 IMAD.WIDE R38, R11, 0x2, R50 ;  /* 0x000000020b268825 */ /* 0x000fe200078e0232 */
[----:B------:R3:W5:Y:S04]  /*7550*/  @!P0 LD.E.64 R34, [R30.64] ;  /* 0x000000061e228980 */ /* 0x000768000c101b00 */
[----:B------:R4:W5:Y:S01]  /*7560*/  @!P0 LD.E.64 R52, [R38.64] ;  /* 0x0000000626348980 */ /* 0x000962000c101b00 */
[----:B------:R-:W-:Y:S02]  /*7570*/  ISETP.GE.AND P0, PT, R8, c[0x0][0x27c], PT ;  /* 0x00009f0008007a0c */ /* 0x000fe40003f06270 */
[----:B------:R-:W-:-:S04]  /*7580*/  @!P1 SHF.R.S32.HI R10, RZ, 0x1f, R9 ;  /* 0x0000001fff0a9819 */ /* 0x000fc80000011409 */
[----:B------:R-:W-:-:S07]  /*7590*/  @!P1 LEA.HI R10, R10, R9, RZ, 0x2 ;  /* 0x000000090a0a9211 */ /* 0x000fce00078f10ff */
[----:B------:R-:W-:Y:S02]  /*75a0*/  @!P0 SHF.R.S32.HI R9, RZ, 0x1f, R8 ;  /* 0x0000001fff098819 */ /* 0x000fe40000011408 */
[----:B------:R-:W-:Y:S02]  /*75b0*/  @!P1 LOP3.LUT R11, R10, 0xfffffffc, RZ, 0xc0, !PT ;  /* 0xfffffffc0a0b9812 */ /* 0x000fe400078ec0ff */
[----:B------:R-:W-:Y:S01]  /*75c0*/  @!P0 LEA.HI R9, R9, R8, RZ, 0x2 ;  /* 0x0000000809098211 */ /* 0x000fe200078f10ff */
[----:B-1----:R-:W-:-:S03]  /*75d0*/  CS2R R32, SRZ ;  /* 0x0000000000207805 */ /* 0x002fc6000001ff00 */
[----:B------:R-:W-:Y:S01]  /*75e0*/  @!P0 LOP3.LUT R9, R9, 0xfffffffc, RZ, 0xc0, !PT ;  /* 0xfffffffc09098812 */ /* 0x000fe200078ec0ff */
[C---:B--2---:R-:W-:Y:S01]  /*75f0*/  @!P1 IMAD.WIDE R14, R11.reuse, 0x2, R48 ;  /* 0x000000020b0e9825 */ /* 0x044fe200078e0230 */
[----:B------:R-:W-:Y:S01]  /*7600*/  CS2R R76, SRZ ;  /* 0x00000000004c7805 */ /* 0x000fe2000001ff00 */
[----:B---3--:R-:W-:Y:S02]  /*7610*/  CS2R R30, SRZ ;  /* 0x00000000001e7805 */ /* 0x008fe4000001ff00 */
[----:B----4-:R-:W-:Y:S01]  /*7620*/  @!P1 IMAD.WIDE R38, R11, 0x2, R50 ;  /* 0x000000020b269825 */ /* 0x010fe200078e0232 */
[----:B------:R-:W-:Y:S01]  /*7630*/  IADD3 R8, R13, 0x50, RZ ;  /* 0x000000500d087810 */ /* 0x000fe20007ffe0ff */
[----:B------:R-:W-:Y:S01]  /*7640*/  CS2R R10, SRZ ;  /* 0x00000000000a7805 */ /* 0x000fe2000001ff00 */
[----:B------:R1:W5:Y:S01]  /*7650*/  @!P1 LD.E.64 R32, [R14.64] ;  /* 0x000000060e209980 */ /* 0x000362000c101b00 */
[----:B------:R-:W-:-:S03]  /*7660*/  @!P0 IMAD.WIDE R40, R9, 0x2, R48 ;  /* 0x0000000209288825 */ /* 0x000fc600078e0230 */
[----:B------:R2:W5:Y:S01]  /*7670*/  @!P1 LD.E.64 R76, [R38.64] ;  /* 0x00000006264c9980 */ /* 0x000562000c101b00 */
[----:B------:R-:W-:Y:S01]  /*7680*/  @!P0 IMAD.WIDE R42, R9, 0x2, R50 ;  /* 0x00000002092a8825 */ /* 0x000fe200078e0232 */
[----:B------:R-:W-:Y:S02]  /*7690*/  IADD3 R9, R13, 0x40, RZ ;  /* 0x000000400d097810 */ /* 0x000fe40007ffe0ff */
[----:B------:R3:W5:Y:S02]  /*76a0*/  @!P0 LD.E.64 R30, [R40.64] ;  /* 0x00000006281e8980 */ /* 0x000764000c101b00 */
[----:B------:R-:W-:Y:S02]  /*76b0*/  ISETP.GE.AND P1, PT, R9, c[0x0][0x27c], PT ;  /* 0x00009f0009007a0c */ /* 0x000fe40003f26270 */
[----:B------:R4:W5:Y:S01]  /*76c0*/  @!P0 LD.E.64 R10, [R42.64] ;  /* 0x000000062a0a8980 */ /* 0x000962000c101b00 */
[----:B------:R-:W-:-:S10]  /*76d0*/  ISETP.GE.AND P0, PT, R8, c[0x0][0x27c], PT ;  /* 0x00009f0008007a0c */ /* 0x000fd40003f06270 */
[----:B------:R-:W-:-:S03]  /*76e0*/  @!P1 SHF.R.S32.HI R12, RZ, 0x1f, R9 ;  /* 0x0000001fff0c9819 */ /* 0x000fc60000011409 */
[----:B-1----:R-:W-:Y:S02]  /*76f0*/  @!P0 SHF.R.S32.HI R15, RZ, 0x1f, R8 ;  /* 0x0000001fff0f8819 */ /* 0x002fe40000011408 */
[----:B------:R-:W-:Y:S02]  /*7700*/  @!P1 LEA.HI R12, R12, R9, RZ, 0x2 ;  /* 0x000000090c0c9211 */ /* 0x000fe400078f10ff */
[----:B------:R-:W-:Y:S02]  /*7710*/  @!P0 LEA.HI R15, R15, R8, RZ, 0x2 ;  /* 0x000000080f0f8211 */ /* 0x000fe400078f10ff */
[----:B------:R-:W-:Y:S02]  /*7720*/  @!P1 LOP3.LUT R9, R12, 0xfffffffc, RZ, 0xc0, !PT ;  /* 0xfffffffc0c099812 */ /* 0x000fe400078ec0ff */
[----:B------:R-:W-:Y:S01]  /*7730*/  @!P0 LOP3.LUT R15, R15, 0xfffffffc, RZ, 0xc0, !PT ;  /* 0xfffffffc0f0f8812 */ /* 0x000fe200078ec0ff */
[----:B------:R-:W-:Y:S02]  /*7740*/  CS2R R54, SRZ ;  /* 0x0000000000367805 */ /* 0x000fe4000001ff00 */
[----:B--2---:R-:W-:Y:S01]  /*7750*/  @!P1 IMAD.WIDE R38, R9, 0x2, R48 ;  /* 0x0000000209269825 */ /* 0x004fe200078e0230 */
[----:B------:R-:W-:-:S03]  /*7760*/  CS2R R74, SRZ ;  /* 0x00000000004a7805 */ /* 0x000fc6000001ff00 */
[----:B---3--:R-:W-:Y:S02]  /*7770*/  @!P1 IMAD.WIDE R40, R9, 0x2, R50 ;  /* 0x0000000209289825 */ /* 0x008fe400078e0232 */
[----:B------:R-:W-:Y:S02]  /*7780*/  CS2R R8, SRZ ;  /* 0x0000000000087805 */ /* 0x000fe4000001ff00 */
[----:B------:R-:W-:-:S04]  /*7790*/  @!P0 IMAD.WIDE R48, R15, 0x2, R48 ;  /* 0x000000020f308825 */ /* 0x000fc800078e0230 */
[----:B------:R-:W-:Y:S01]  /*77a0*/  @!P0 IMAD.WIDE R50, R15, 0x2, R50 ;  /* 0x000000020f328825 */ /* 0x000fe200078e0232 */
[----:B------:R4:W5:Y:S01]  /*77b0*/  @!P0 LD.E.64 R54, [R48.64] ;  /* 0x0000000630368980 */ /* 0x000962000c101b00 */
[----:B------:R-:W-:-:S03]  /*77c0*/  CS2R R14, SRZ ;  /* 0x00000000000e7805 */ /* 0x000fc6000001ff00 */
[----:B------:R4:W5:Y:S04]  /*77d0*/  @!P1 LD.E.64 R8, [R40.64] ;  /* 0x0000000628089980 */ /* 0x000968000c101b00 */
[----:B------:R4:W5:Y:S04]  /*77e0*/  @!P1 LD.E.64 R14, [R38.64] ;  /* 0x00000006260e9980 */ /* 0x000968000c101b00 */
[----:B------:R4:W5:Y:S02]  /*77f0*/  @!P0 LD.E.64 R74, [R50.64] ;  /* 0x00000006324a8980 */ /* 0x000964000c101b00 */
.L_x_102:
[----:B------:R-:W-:Y:S05]  /*7800*/  BSYNC B0 ;  /* 0x0000000000007941 */ /* 0x000fea0003800000 */
.L_x_101:
[----:B------:R-:W-:Y:S01]  /*7810*/  SHF.R.S32.HI R70, RZ, 0x1f, R25 ;  /* 0x0000001fff467819 */ /* 0x000fe20000011419 */
[----:B-----5:R-:W-:Y:S01]  /*7820*/  IMAD.MOV.U32 R60, RZ, RZ, R32 ;  /* 0x000000ffff3c7224 */ /* 0x020fe200078e0020 */
[----:B----4-:R-:W-:Y:S01]  /*7830*/  SHF.R.U64 R40, R32, 0x10, R33 ;  /* 0x0000001020287819 */ /* 0x010fe20000001221 */
[----:B------:R-:W-:Y:S01]  /*7840*/  IMAD.MOV.U32 R67, RZ, RZ, R35 ;  /* 0x000000ffff437224 */ /* 0x000fe200078e0023 */
[----:B------:R-:W-:Y:S01]  /*7850*/  LEA.HI R70, R70, R25, RZ, 0x3 ;  /* 0x0000001946467211 */ /* 0x000fe200078f18ff */
[----:B------:R-:W-:Y:S01]  /*7860*/  IMAD.MOV.U32 R64, RZ, RZ, R31 ;  /* 0x000000ffff407224 */ /* 0x000fe200078e001f */
[----:B------:R-:W-:Y:S01]  /*7870*/  SHF.R.U64 R68, R34, 0x10, R35 ;  /* 0x0000001022447819 */ /* 0x000fe20000001223 */
[----:B------:R-:W-:Y:S01]  /*7880*/  IMAD.MOV.U32 R72, RZ, RZ, R36 ;  /* 0x000000ffff487224 */ /* 0x000fe200078e0024 */
[----:B------:R-:W-:Y:S01]  /*7890*/  LOP3.LUT R70, R70, 0xfffffff8, RZ, 0xc0, !PT ;  /* 0xfffffff846467812 */ /* 0x000fe200078ec0ff */
[----:B------:R-:W-:Y:S01]  /*78a0*/  IMAD.MOV.U32 R61, RZ, RZ, R15 ;  /* 0x000000ffff3d7224 */ /* 0x000fe200078e000f */
[----:B------:R-:W-:Y:S01]  /*78b0*/  SHF.R.U32.HI R43, RZ, 0x10, R35 ;  /* 0x00000010ff2b7819 */ /* 0x000fe20000011623 */
[----:B------:R-:W-:Y:S01]  /*78c0*/  IMAD.MOV.U32 R57, RZ, RZ, R47 ;  /* 0x000000ffff397224 */ /* 0x000fe200078e002f */
[----:B------:R-:W-:Y:S01]  /*78d0*/  SHF.R.U32.HI R35, RZ, 0x10, R31 ;  /* 0x00000010ff237819 */ /* 0x000fe2000001161f */
[----:B------:R-:W-:Y:S01]  /*78e0*/  IMAD.MOV.U32 R56, RZ, RZ, R52 ;  /* 0x000000ffff387224 */ /* 0x000fe200078e0034 */
[----:B------:R-:W-:Y:S01]  /*78f0*/  PRMT R40, R60, 0x5410, R40 ;  /* 0x000054103c287816 */ /* 0x000fe20000000028 */
[----:B------:R-:W-:Y:S01]  /*7900*/  IMAD.IADD R60, R25, 0x1, -R70 ;  /* 0x00000001193c7824 */ /* 0x000fe200078e0a46 */
[----:B------:R-:W-:Y:S01]  /*7910*/  SHF.R.U64 R50, R36, 0x10, R37 ;  /* 0x0000001024327819 */ /* 0x000fe20000001225 */
[----:B------:R-:W-:Y:S01]  /*7920*/  IMAD R86, R86, -0x80, R45 ;  /* 0xffffff8056567824 */ /* 0x000fe200078e022d */
[----:B------:R-:W-:Y:S01]  /*7930*/  SHF.R.U64 R36, R30, 0x10, R31 ;  /* 0x000000101e247819 */ /* 0x000fe2000000121f */
[----:B------:R-:W-:Y:S01]  /*7940*/  IMAD.MOV.U32 R62, RZ, RZ, R54 ;  /* 0x000000ffff3e7224 */ /* 0x000fe200078e0036 */
[----:B------:R-:W-:Y:S01]  /*7950*/  PRMT R35, R64, 0x5410, R35 ;  /* 0x0000541040237816 */ /* 0x000fe20000000023 */
[----:B------:R-:W-:Y:S01]  /*7960*/  IMAD.SHL.U32 R64, R60, 0x40, RZ ;  /* 0x000000403c407824 */ /* 0x000fe200078e00ff */
[----:B------:R-:W-:Y:S01]  /*7970*/  SHF.R.U32.HI R31, RZ, 0x10, R15 ;  /* 0x00000010ff1f7819 */ /* 0x000fe2000001160f */
[----:B------:R-:W-:Y:S01]  /*7980*/  IMAD.MOV.U32 R63, RZ, RZ, R14 ;  /* 0x000000ffff3f7224 */ /* 0x000fe200078e000e */
[----:B------:R-:W-:Y:S01]  /*7990*/  SHF.R.U64 R48, R46, 0x10, R47 ;  /* 0x000000102e307819 */ /* 0x000fe2000000122f */
[----:B------:R-:W-:Y:S01]  /*79a0*/  IMAD.MOV.U32 R71, RZ, RZ, R37 ;  /* 0x000000ffff477224 */ /* 0x000fe200078e0025 */
[----:B------:R-:W-:Y:S01]  /*79b0*/  SHF.R.U32.HI R51, RZ, 0x10, R47 ;  /* 0x00000010ff337819 */ /* 0x000fe2000001162f */
[----:B------:R-:W-:Y:S01]  /*79c0*/  IMAD.MOV.U32 R65, RZ, RZ, R30 ;  /* 0x000000ffff417224 */ /* 0x000fe200078e001e */
[----:B------:R-:W-:Y:S01]  /*79d0*/  SHF.R.U64 R47, R52, 0x10, R53 ;  /* 0x00000010342f7819 */ /* 0x000fe20000001235 */
[----:B------:R-:W-:Y:S01]  /*79e0*/  IMAD.MOV.U32 R52, RZ, RZ, R76 ;  /* 0x000000ffff347224 */ /* 0x000fe200078e004c */
[----:B------:R-:W-:Y:S01]  /*79f0*/  PRMT R31, R61, 0x5410, R31 ;  /* 0x000054103d1f7816 */ /* 0x000fe2000000001f */
[----:B------:R-:W-:Y:S01]  /*7a00*/  IMAD.MOV.U32 R59, RZ, RZ, R55 ;  /* 0x000000ffff3b7224 */ /* 0x000fe200078e0037 */
[----:B------:R-:W-:Y:S01]  /*7a10*/  SHF.R.U64 R42, R76, 0x10, R77 ;  /* 0x000000104c2a7819 */ /* 0x000fe2000000124d */
[----:B------:R-:W-:Y:S01]  /*7a20*/  IMAD.MOV.U32 R58, RZ, RZ, R46 ;  /* 0x000000ffff3a7224 */ /* 0x000fe200078e002e */
[----:B------:R-:W-:Y:S01]  /*7a30*/  LOP3.LUT R61, R64, 0x1c0, RZ, 0xc0, !PT ;  /* 0x000001c0403d7812 */ /* 0x000fe200078ec0ff */
[----:B------:R-:W-:Y:S01]  /*7a40*/  IMAD.MOV.U32 R69, RZ, RZ, R34 ;  /* 0x000000ffff457224 */ /* 0x000fe200078e0022 */
[----:B------:R-:W-:Y:S01]  /*7a50*/  PRMT R42, R52, 0x5410, R42 ;  /* 0x00005410342a7816 */ /* 0x000fe2000000002a */
[----:B------:R-:W-:Y:S01]  /*7a60*/  IMAD.MOV.U32 R66, RZ, RZ, R33 ;  /* 0x000000ffff427224 */ /* 0x000fe200078e0021 */
[----:B------:R-:W-:Y:S01]  /*7a70*/  LOP3.LUT R28, R61, 0x18, R28, 0xf8, !PT ;  /* 0x000000183d1c7812 */ /* 0x000fe200078ef81c */
[----:B------:R-:W-:Y:S01]  /*7a80*/  IMAD.MOV.U32 R30, RZ, RZ, R11 ;  /* 0x000000ffff1e7224 */ /* 0x000fe200078e000b */
[----:B------:R-:W-:Y:S01]  /*7a90*/  SHF.R.U32.HI R61, RZ, 0x3, R61 ;  /* 0x00000003ff3d7819 */ /* 0x000fe2000001163d */
[----:B------:R-:W-:Y:S01]  /*7aa0*/  IMAD.MOV.U32 R12, RZ, RZ, R8 ;  /* 0x000000ffff0c7224 */ /* 0x000fe200078e0008 */
[----:B------:R-:W-:Y:S01]  /*7ab0*/  IMNMX R52, R86, 0x80, PT ;  /* 0x0000008056347817 */ /* 0x000fe20003800200 */
[----:B------:R-:W-:-:S04]  /*7ac0*/  DEPBAR.LE SB0, 0x1 ;  /* 0x000080400000791a */ /* 0x000fc80000000000 */
[----:B------:R-:W-:Y:S01]  /*7ad0*/  LOP3.LUT P1, RZ, R60, 0x4, RZ, 0xc0, !PT ;  /* 0x000000043cff7812 */ /* 0x000fe2000782c0ff */
[----:B------:R-:W-:Y:S01]  /*7ae0*/  BSSY B1, `(.L_x_103) ;  /* 0x0000130000017945 */ /* 0x000fe20003800000 */
[----:B------:R-:W-:Y:S02]  /*7af0*/  LOP3.LUT R28, R28, R61, RZ, 0x3c, !PT ;  /* 0x0000003d1c1c7212 */ /* 0x000fe400078e3cff */
[----:B------:R-:W-:Y:S02]  /*7b00*/  ISETP.GE.AND P0, PT, R25, R52, PT ;  /* 0x000000341900720c */ /* 0x000fe40003f06270 */
[----:B------:R-:W-:Y:S01]  /*7b10*/  SHF.R.U64 R32, R14, 0x10, R15 ;  /* 0x000000100e207819 */ /* 0x000fe2000000120f */
[----:B------:R-:W-:Y:S01]  /*7b20*/  IMAD R28, R19, 0x200, R28 ;  /* 0x00000200131c7824 */ /* 0x000fe200078e021c */
[----:B------:R-:W-:Y:S01]  /*7b30*/  SHF.R.U64 R15, R54, 0x10, R55 ;  /* 0x00000010360f7819 */ /* 0x000fe20000001237 */
[--C-:B------:R-:W-:Y:S01]  /*7b40*/  IMAD.MOV.U32 R54, RZ, RZ, R77.reuse ;  /* 0x000000ffff367224 */ /* 0x100fe200078e004d */
[----:B------:R-:W-:-:S02]  /*7b50*/  SHF.R.U32.HI R41, RZ, 0x10, R77 ;  /* 0x00000010ff297819 */ /* 0x000fc4000001164d */
[----:B------:R-:W-:Y:S02]  /*7b60*/  SHF.R.U32.HI R49, RZ, 0x10, R37 ;  /* 0x00000010ff317819 */ /* 0x000fe40000011625 */
[----:B------:R-:W-:Y:S01]  /*7b70*/  SHF.R.U32.HI R14, RZ, 0x10, R55 ;  /* 0x00000010ff0e7819 */ /* 0x000fe20000011637 */
[----:B------:R-:W-:Y:S01]  /*7b80*/  IMAD.MOV.U32 R55, RZ, RZ, R53 ;  /* 0x000000ffff377224 */ /* 0x000fe200078e0035 */
[----:B------:R-:W-:Y:S02]  /*7b90*/  SHF.R.U32.HI R39, RZ, 0x10, R33 ;  /* 0x00000010ff277819 */ /* 0x000fe40000011621 */
[----:B------:R-:W-:Y:S01]  /*7ba0*/  SHF.R.U32.HI R46, RZ, 0x10, R53 ;  /* 0x00000010ff2e7819 */ /* 0x000fe20000011635 */
[----:B------:R-:W-:Y:S01]  /*7bb0*/  IMAD.MOV.U32 R53, RZ, RZ, R10 ;  /* 0x000000ffff357224 */ /* 0x000fe200078e000a */
[--C-:B------:R-:W-:Y:S01]  /*7bc0*/  SHF.R.U64 R38, R10, 0x10, R11.reuse ;  /* 0x000000100a267819 */ /* 0x100fe2000000120b */
[----:B------:R-:W-:Y:S01]  /*7bd0*/  IMAD.MOV.U32 R10, RZ, RZ, R74 ;  /* 0x000000ffff0a7224 */ /* 0x000fe200078e004a */
[----:B------:R-:W-:Y:S01]  /*7be0*/  SHF.R.U32.HI R37, RZ, 0x10, R11 ;  /* 0x00000010ff257819 */ /* 0x000fe2000001160b */
[--C-:B------:R-:W-:Y:S01]  /*7bf0*/  IMAD.MOV.U32 R11, RZ, RZ, R9.reuse ;  /* 0x000000ffff0b7224 */ /* 0x100fe200078e0009 */
[----:B------:R-:W-:-:S02]  /*7c00*/  SHF.R.U64 R34, R8, 0x10, R9 ;  /* 0x0000001008227819 */ /* 0x000fc40000001209 */
[----:B------:R-:W-:Y:S01]  /*7c10*/  SHF.R.U32.HI R33, RZ, 0x10, R9 ;  /* 0x00000010ff217819 */ /* 0x000fe20000011609 */
[----:B------:R-:W-:Y:S01]  /*7c20*/  IMAD.MOV.U32 R9, RZ, RZ, R75 ;  /* 0x000000ffff097224 */ /* 0x000fe200078e004b */
[----:B------:R-:W-:Y:S02]  /*7c30*/  PRMT R41, R54, 0x5410, R41 ;  /* 0x0000541036297816 */ /* 0x000fe40000000029 */
[----:B------:R-:W-:Y:S02]  /*7c40*/  IADD3 R54, R28, 0x20, RZ ;  /* 0x000000201c367810 */ /* 0x000fe40007ffe0ff */
[--C-:B------:R-:W-:Y:S02]  /*7c50*/  SHF.R.U64 R29, R74, 0x10, R75.reuse ;  /* 0x000000104a1d7819 */ /* 0x100fe4000000124b */
[----:B------:R-:W-:Y:S02]  /*7c60*/  SHF.R.U32.HI R8, RZ, 0x10, R75 ;  /* 0x00000010ff087819 */ /* 0x000fe4000001164b */
[----:B------:R-:W-:-:S02]  /*7c70*/  @P1 IADD3 R54, R28, -0x20, RZ ;  /* 0xffffffe01c361810 */ /* 0x000fc40007ffe0ff */
[----:B------:R-:W-:Y:S02]  /*7c80*/  PRMT R37, R30, 0x5410, R37 ;  /* 0x000054101e257816 */ /* 0x000fe40000000025 */
[----:B------:R-:W-:Y:S02]  /*7c90*/  PRMT R34, R12, 0x5410, R34 ;  /* 0x000054100c227816 */ /* 0x000fe40000000022 */
[----:B------:R-:W-:Y:S02]  /*7ca0*/  LEA R30, R28, 0xc100, 0x1 ;  /* 0x0000c1001c1e7811 */ /* 0x000fe400078e08ff */
[----:B------:R-:W-:Y:S02]  /*7cb0*/  PRMT R50, R72, 0x5410, R50 ;  /* 0x0000541048327816 */ /* 0x000fe40000000032 */
[----:B------:R-:W-:Y:S02]  /*7cc0*/  PRMT R49, R71, 0x5410, R49 ;  /* 0x0000541047317816 */ /* 0x000fe40000000031 */
[----:B------:R-:W-:-:S02]  /*7cd0*/  PRMT R45, R69, 0x5410, R68 ;  /* 0x00005410452d7816 */ /* 0x000fc40000000044 */
[----:B------:R-:W-:Y:S02]  /*7ce0*/  PRMT R43, R67, 0x5410, R43 ;  /* 0x00005410432b7816 */ /* 0x000fe4000000002b */
[----:B------:R-:W-:Y:S02]  /*7cf0*/  PRMT R39, R66, 0x5410, R39 ;  /* 0x0000541042277816 */ /* 0x000fe40000000027 */
[----:B------:R-:W-:Y:S02]  /*7d00*/  PRMT R36, R65, 0x5410, R36 ;  /* 0x0000541041247816 */ /* 0x000fe40000000024 */
        /* <DEDUP_REMOVED lines=9> */
[----:B------:R-:W-:Y:S02]  /*7da0*/  LEA R12, R54, 0xc100, 0x1 ;  /* 0x0000c100360c7811 */ /* 0x000fe400078e08ff */
[----:B------:R-:W-:Y:S02]  /*7db0*/  PRMT R29, R10, 0x5410, R29 ;  /* 0x000054100a1d7816 */ /* 0x000fe4000000001d */
[----:B------:R-:W-:Y:S01]  /*7dc0*/  PRMT R28, R9, 0x5410, R8 ;  /* 0x00005410091c7816 */ /* 0x000fe20000000008 */
[----:B------:R-:W-:Y:S06]  /*7dd0*/  BAR.SYNC.DEFER_BLOCKING 0x0 ;  /* 0x0000000000007b1d */ /* 0x000fec0000010000 */
[----:B------:R-:W-:Y:S05]  /*7de0*/  @P0 BRA `(.L_x_104) ;  /* 0x00000ff000000947 */ /* 0x000fea0003800000 */
[----:B------:R-:W-:Y:S01]  /*7df0*/  ISETP.GE.AND P0, PT, R13, c[0x0][0x27c], PT ;  /* 0x00009f000d007a0c */ /* 0x000fe20003f06270 */
[----:B------:R-:W-:-:S12]  /*7e00*/  BSSY B0, `(.L_x_105) ;  /* 0x0000028000007945 */ /* 0x000fd80003800000 */
[----:B------:R-:W-:Y:S05]  /*7e10*/  @P0 BRA `(.L_x_106) ;  /* 0x0000026000000947 */ /* 0x000fea0003800000 */
[----:B------:R-:W1:Y:S01]  /*7e20*/  LDS.128 R8, [R30] ;  /* 0x000000001e087984 */ /* 0x000e620000000c00 */
[----:B------:R-:W-:Y:S01]  /*7e30*/  SHF.L.U32 R58, R50, 0x10, RZ ;  /* 0x00000010323a7819 */ /* 0x000fe200000006ff */
[C---:B------:R-:W-:Y:S01]  /*7e40*/  IMAD.U32 R56, R48.reuse, 0x10000, RZ ;  /* 0x0001000030387824 */ /* 0x040fe200078e00ff */
[----:B------:R-:W-:Y:S02]  /*7e50*/  LOP3.LUT R55, R48, 0xffff0000, RZ, 0xc0, !PT ;  /* 0xffff000030377812 */ /* 0x000fe400078ec0ff */
[----:B------:R-:W-:Y:S02]  /*7e60*/  LOP3.LUT R57, R50, 0xffff0000, RZ, 0xc0, !PT ;  /* 0xffff000032397812 */ /* 0x000fe400078ec0ff */
[C---:B-1----:R-:W-:Y:S02]  /*7e70*/  LOP3.LUT R53, R8.reuse, 0xffff0000, RZ, 0xc0, !PT ;  /* 0xffff000008357812 */ /* 0x042fe400078ec0ff */
[----:B------:R-:W-:Y:S02]  /*7e80*/  LOP3.LUT R62, R9, 0xffff0000, RZ, 0xc0, !PT ;  /* 0xffff0000093e7812 */ /* 0x000fe400078ec0ff */
[----:B------:R-:W-:-:S02]  /*7e90*/  SHF.L.U32 R54, R8, 0x10, RZ ;  /* 0x0000001008367819 */ /* 0x000fc400000006ff */
[----:B------:R-:W-:Y:S01]  /*7ea0*/  SHF.L.U32 R8, R9, 0x10, RZ ;  /* 0x0000001009087819 */ /* 0x000fe200000006ff */
[C---:B------:R-:W-:Y:S01]  /*7eb0*/  FMUL.FTZ R9, R53.reuse, R56 ;  /* 0x0000003835097220 */ /* 0x040fe20000410000 */
[C---:B------:R-:W-:Y:S01]  /*7ec0*/  SHF.L.U32 R60, R10.reuse, 0x10, RZ ;  /* 0x000000100a3c7819 */ /* 0x040fe200000006ff */
[-C--:B------:R-:W-:Y:S01]  /*7ed0*/  FMUL.FTZ R53, R53, R58.reuse ;  /* 0x0000003a35357220 */ /* 0x080fe20000410000 */
[----:B------:R-:W-:Y:S01]  /*7ee0*/  LOP3.LUT R59, R10, 0xffff0000, RZ, 0xc0, !PT ;  /* 0xffff00000a3b7812 */ /* 0x000fe200078ec0ff */
[C---:B------:R-:W-:Y:S01]  /*7ef0*/  IMAD.U32 R10, R11.reuse, 0x10000, RZ ;  /* 0x000100000b0a7824 */ /* 0x040fe200078e00ff */
[----:B------:R-:W-:Y:S01]  /*7f00*/  LOP3.LUT R61, R11, 0xffff0000, RZ, 0xc0, !PT ;  /* 0xffff00000b3d7812 */ /* 0x000fe200078ec0ff */
[----:B------:R-:W-:Y:S02]  /*7f10*/  FMUL.FTZ R11, R62, R55 ;  /* 0x000000373e0b7220 */ /* 0x000fe40000410000 */
[C---:B------:R-:W-:Y:S01]  /*7f20*/  FFMA.FTZ R9, R54.reuse, R58, -R9 ;  /* 0x0000003a36097223 */ /* 0x040fe20000010809 */
[----:B------:R-:W-:Y:S01]  /*7f30*/  SHF.L.U32 R58, R49, 0x10, RZ ;  /* 0x00000010313a7819 */ /* 0x000fe200000006ff */
[----:B------:R-:W-:Y:S01]  /*7f40*/  FFMA.FTZ R54, R54, R56, R53 ;  /* 0x0000003836367223 */ /* 0x000fe20000010035 */
[C---:B------:R-:W-:Y:S01]  /*7f50*/  SHF.L.U32 R56, R51.reuse, 0x10, RZ ;  /* 0x0000001033387819 */ /* 0x040fe200000006ff */
[-C--:B------:R-:W-:Y:S01]  /*7f60*/  FMUL.FTZ R62, R62, R57.reuse ;  /* 0x000000393e3e7220 */ /* 0x080fe20000410000 */
[----:B------:R-:W-:Y:S01]  /*7f70*/  LOP3.LUT R53, R51, 0xffff0000, RZ, 0xc0, !PT ;  /* 0xffff000033357812 */ /* 0x000fe200078ec0ff */
[C---:B------:R-:W-:Y:S01]  /*7f80*/  FFMA.FTZ R11, R8.reuse, R57, -R11 ;  /* 0x00000039080b7223 */ /* 0x040fe2000001080b */
[----:B------:R-:W-:Y:S01]  /*7f90*/  LOP3.LUT R57, R49, 0xffff0000, RZ, 0xc0, !PT ;  /* 0xffff000031397812 */ /* 0x000fe200078ec0ff */
[----:B------:R-:W-:-:S02]  /*7fa0*/  FFMA.FTZ R62, R8, R55, R62 ;  /* 0x00000037083e7223 */ /* 0x000fc4000001003e */
[----:B------:R-:W-:Y:S02]  /*7fb0*/  FMUL.FTZ R55, R59, R56 ;  /* 0x000000383b377220 */ /* 0x000fe40000410000 */
[----:B------:R-:W-:Y:S02]  /*7fc0*/  FMUL.FTZ R8, R61, R53 ;  /* 0x000000353d087220 */ /* 0x000fe40000410000 */
[-C--:B------:R-:W-:Y:S02]  /*7fd0*/  FMUL.FTZ R59, R59, R58.reuse ;  /* 0x0000003a3b3b7220 */ /* 0x080fe40000410000 */
[----:B------:R-:W-:Y:S02]  /*7fe0*/  FMUL.FTZ R61, R61, R57 ;  /* 0x000000393d3d7220 */ /* 0x000fe40000410000 */
[C---:B------:R-:W-:Y:S02]  /*7ff0*/  FFMA.FTZ R55, R60.reuse, R58, -R55 ;  /* 0x0000003a3c377223 */ /* 0x040fe40000010837 */
[----:B------:R-:W-:-:S02]  /*8000*/  FFMA.FTZ R56, R60, R56, R59 ;  /* 0x000000383c387223 */ /* 0x000fc4000001003b */
[----:B------:R-:W-:Y:S01]  /*8010*/  FFMA.FTZ R57, R10, R57, -R8 ;  /* 0x000000390a397223 */ /* 0x000fe20000010808 */
[----:B------:R-:W-:Y:S01]  /*8020*/  F2FP.BF16.PACK_AB R8, R54, R9 ;  /* 0x000000093608723e */ /* 0x000fe200000010ff */
[----:B------:R-:W-:Y:S01]  /*8030*/  FFMA.FTZ R58, R10, R53, R61 ;  /* 0x000000350a3a7223 */ /* 0x000fe2000001003d */
[----:B------:R-:W-:Y:S02]  /*8040*/  F2FP.BF16.PACK_AB R9, R62, R11 ;  /* 0x0000000b3e09723e */ /* 0x000fe400000010ff */
[----:B------:R-:W-:Y:S02]  /*8050*/  F2FP.BF16.PACK_AB R10, R56, R55 ;  /* 0x00000037380a723e */ /* 0x000fe400000010ff */
[----:B------:R-:W-:-:S05]  /*8060*/  F2FP.BF16.PACK_AB R11, R58, R57 ;  /* 0x000000393a0b723e */ /* 0x000fca00000010ff */
[----:B------:R1:W-:Y:S02]  /*8070*/  STS.128 [R30], R8 ;  /* 0x000000081e007388 */ /* 0x0003e40000000c00 */
.L_x_106:
[----:B------:R-:W-:Y:S05]  /*8080*/  BSYNC B0 ;  /* 0x0000000000007941 */ /* 0x000fea0003800000 */
.L_x_105:
[----:B-1----:R-:W-:Y:S01]  /*8090*/  IADD3 R8, R13, 0x10, RZ ;  /* 0x000000100d087810 */ /* 0x002fe20007ffe0ff */
[----:B------:R-:W-:Y:S03]  /*80a0*/  BSSY B0, `(.L_x_107) ;  /* 0x0000029000007945 */ /* 0x000fe60003800000 */
[----:B------:R-:W-:-:S13]  /*80b0*/  ISETP.GE.AND P0, PT, R8, c[0x0][0x27c], PT ;  /* 0x00009f0008007a0c */ /* 0x000fda0003f06270 */
        /* <DEDUP_REMOVED lines=18> */
[C---:B------:R-:W-:Y:S01]  /*81e0*/  SHF.L.U32 R58, R43.reuse, 0x10, RZ ;  /* 0x000000102b3a7819 */ /* 0x040fe200000006ff */
[----:B------:R-:W-:Y:S01]  /*81f0*/  FFMA.FTZ R54, R54, R56, R53 ;  /* 0x0000003836367223 */ /* 0x000fe20000010035 */
[----:B------:R-:W-:Y:S01]  /*8200*/  SHF.L.U32 R56, R46, 0x10, RZ ;  /* 0x000000102e387819 */ /* 0x000fe200000006ff */
        /* <DEDUP_REMOVED lines=18> */
.L_x_108:
[----:B------:R-:W-:Y:S05]  /*8330*/  BSYNC B0 ;  /* 0x0000000000007941 */ /* 0x000fea0003800000 */
.L_x_107:
[----:B-1----:R-:W-:Y:S01]  /*8340*/  IADD3 R8, R13, 0x20, RZ ;  /* 0x000000200d087810 */ /* 0x002fe20007ffe0ff */
[----:B------:R-:W-:Y:S03]  /*8350*/  BSSY B0, `(.L_x_109) ;  /* 0x0000029000007945 */ /* 0x000fe60003800000 */
[----:B------:R-:W-:-:S13]  /*8360*/  ISETP.GE.AND P0, PT, R8, c[0x0][0x27c], PT ;  /* 0x00009f0008007a0c */ /* 0x000fda0003f06270 */
[----:B------:R-:W-:Y:S05]  /*8370*/  @P0 BRA `(.L_x_110) ;  /* 0x0000026000000947 */ /* 0x000fea0003800000 */
[----:B------:R-:W1:Y:S01]  /*8380*/  LDS.128 R8, [R30+0x4000] ;  /* 0x004000001e087984 */ /* 0x000e620000000c00 */
        /* <DEDUP_REMOVED lines=36> */
[----:B------:R1:W-:Y:S02]  /*85d0*/  STS.128 [R30+0x4000], R8 ;  /* 0x004000081e007388 */ /* 0x0003e40000000c00 */
.L_x_110:
[----:B------:R-:W-:Y:S05]  /*85e0*/  BSYNC B0 ;  /* 0x0000000000007941 */ /* 0x000fea0003800000 */
.L_x_109:
        /* <DEDUP_REMOVED lines=42> */
.L_x_112:
[----:B------:R-:W-:Y:S05]  /*8890*/  BSYNC B0 ;  /* 0x0000000000007941 */ /* 0x000fea0003800000 */
.L_x_111:
        /* <DEDUP_REMOVED lines=42> */
.L_x_114:
[----:B------:R-:W-:Y:S05]  /*8b40*/  BSYNC B0 ;  /* 0x0000000000007941 */ /* 0x000fea0003800000 */
.L_x_113:
[----:B-1----:R-:W-:-:S04]  /*8b50*/  IADD3 R8, R13, 0x50, RZ ;  /* 0x000000500d087810 */ /* 0x002fc80007ffe0ff */
        /* <DEDUP_REMOVED lines=18> */
[----:B------:R-:W-:Y:S01]  /*8c80*/  FFMA.FTZ R9, R54, R58, -R9 ;  /* 0x0000003a36097223 */ /* 0x000fe20000010809 */
[----:B------:R-:W-:Y:S01]  /*8c90*/  SHF.L.U32 R58, R14, 0x10, RZ ;  /* 0x000000100e3a7819 */ /* 0x000fe200000006ff */
[----:B------:R-:W-:Y:S01]  /*8ca0*/  FFMA.FTZ R54, R54, R56, R53 ;  /* 0x0000003836367223 */ /* 0x000fe20000010035 */
[----:B------:R-:W-:Y:S01]  /*8cb0*/  SHF.L.U32 R56, R28, 0x10, RZ ;  /* 0x000000101c387819 */ /* 0x000fe200000006ff */
[-C--:B------:R-:W-:Y:S01]  /*8cc0*/  FMUL.FTZ R62, R62, R57.reuse ;  /* 0x000000393e3e7220 */ /* 0x080fe20000410000 */
[----:B------:R-:W-:Y:S01]  /*8cd0*/  LOP3.LUT R53, R28, 0xffff0000, RZ, 0xc0, !PT ;  /* 0xffff00001c357812 */ /* 0x000fe200078ec0ff */
[----:B------:R-:W-:Y:S01]  /*8ce0*/  FFMA.FTZ R11, R8, R57, -R11 ;  /* 0x00000039080b7223 */ /* 0x000fe2000001080b */
        /* <DEDUP_REMOVED lines=15> */
.L_x_104:
[----:B------:R-:W-:Y:S05]  /*8de0*/  BSYNC B1 ;  /* 0x0000000000017941 */ /* 0x000fea0003800000 */
.L_x_103:
[----:B------:R-:W-:-:S04]  /*8df0*/  IADD3 R25, R25, 0x40, RZ ;  /* 0x0000004019197810 */ /* 0x000fc80007ffe0ff */
[----:B------:R-:W-:-:S13]  /*8e00*/  ISETP.GE.AND P0, PT, R25, R52, PT ;  /* 0x000000341900720c */ /* 0x000fda0003f06270 */
[----:B------:R-:W-:Y:S05]  /*8e10*/  @P0 BRA `(.L_x_115) ;  /* 0x00003f9000000947 */ /* 0x000fea0003800000 */
[----:B------:R-:W-:Y:S01]  /*8e20*/  ISETP.GE.AND P0, PT, R13, c[0x0][0x27c], PT ;  /* 0x00009f000d007a0c */ /* 0x000fe20003f06270 */
[----:B------:R-:W-:-:S12]  /*8e30*/  BSSY B0, `(.L_x_116) ;  /* 0x0000028000007945 */ /* 0x000fd80003800000 */
[----:B------:R-:W-:Y:S05]  /*8e40*/  @P0 BRA `(.L_x_117) ;  /* 0x0000026000000947 */ /* 0x000fea0003800000 */
[----:B-1----:R-:W1:Y:S01]  /*8e50*/  LDS.128 R8, [R30+0x2000] ;  /* 0x002000001e087984 */ /* 0x002e620000000c00 */
[----:B------:R-:W-:Y:S02]  /*8e60*/  LOP3.LUT R54, R50, 0xffff0000, RZ, 0xc0, !PT ;  /* 0xffff000032367812 */ /* 0x000fe400078ec0ff */
[C---:B-1----:R-:W-:Y:S01]  /*8e70*/  SHF.L.U32 R52, R8.reuse, 0x10, RZ ;  /* 0x0000001008347819 */ /* 0x042fe200000006ff */
[----:B------:R-:W-:Y:S01]  /*8e80*/  IMAD.U32 R55, R11, 0x10000, RZ ;  /* 0x000100000b377824 */ /* 0x000fe200078e00ff */
[----:B------:R-:W-:Y:S02]  /*8e90*/  LOP3.LUT R25, R8, 0xffff0000, RZ, 0xc0, !PT ;  /* 0xffff000008197812 */ /* 0x000fe400078ec0ff */
[C---:B------:R-:W-:Y:S02]  /*8ea0*/  SHF.L.U32 R8, R9.reuse, 0x10, RZ ;  /* 0x0000001009087819 */ /* 0x040fe400000006ff */
[----:B------:R-:W-:Y:S02]  /*8eb0*/  LOP3.LUT R53, R9, 0xffff0000, RZ, 0xc0, !PT ;  /* 0xffff000009357812 */ /* 0x000fe400078ec0ff */
[----:B------:R-:W-:Y:S01]  /*8ec0*/  SHF.L.U32 R9, R50, 0x10, RZ ;  /* 0x0000001032097819 */ /* 0x000fe200000006ff */
[C---:B------:R-:W-:Y:S01]  /*8ed0*/  IMAD.U32 R50, R48.reuse, 0x10000, RZ ;  /* 0x0001000030327824 */ /* 0x040fe200078e00ff */
[----:B------:R-:W-:-:S02]  /*8ee0*/  LOP3.LUT R48, R48, 0xffff0000, RZ, 0xc0, !PT ;  /* 0xffff000030307812 */ /* 0x000fc400078ec0ff */
[C---:B------:R-:W-:Y:S02]  /*8ef0*/  SHF.L.U32 R57, R10.reuse, 0x10, RZ ;  /* 0x000000100a397819 */ /* 0x040fe400000006ff */
[----:B------:R-:W-:Y:S01]  /*8f00*/  LOP3.LUT R56, R10, 0xffff0000, RZ, 0xc0, !PT ;  /* 0xffff00000a387812 */ /* 0x000fe200078ec0ff */
[----:B------:R-:W-:Y:S01]  /*8f10*/  FMUL.FTZ R10, R50, R25 ;  /* 0x00000019320a7220 */ /* 0x000fe20000410000 */
[----:B------:R-:W-:Y:S01]  /*8f20*/  LOP3.LUT R58, R11, 0xffff0000, RZ, 0xc0, !PT ;  /* 0xffff00000b3a7812 */ /* 0x000fe200078ec0ff */
[----:B------:R-:W-:Y:S02]  /*8f30*/  FMUL.FTZ R11, R48, R53 ;  /* 0x00000035300b7220 */ /* 0x000fe40000410000 */
[C---:B------:R-:W-:Y:S02]  /*8f40*/  FMUL.FTZ R25, R9.reuse, R25 ;  /* 0x0000001909197220 */ /* 0x040fe40000410000 */
[----:B------:R-:W-:Y:S02]  /*8f50*/  FFMA.FTZ R10, R9, R52, -R10 ;  /* 0x00000034090a7223 */ /* 0x000fe4000001080a */
[----:B------:R-:W-:Y:S01]  /*8f60*/  FFMA.FTZ R9, R54, R8, -R11 ;  /* 0x0000000836097223 */ /* 0x000fe2000001080b */
[----:B------:R-:W-:Y:S01]  /*8f70*/  SHF.L.U32 R11, R51, 0x10, RZ ;  /* 0x00000010330b7819 */ /* 0x000fe200000006ff */
[----:B------:R-:W-:Y:S01]  /*8f80*/  FFMA.FTZ R25, R50, R52, R25 ;  /* 0x0000003432197223 */ /* 0x000fe20000010019 */
[----:B------:R-:W-:Y:S01]  /*8f90*/  SHF.L.U32 R50, R49, 0x10, RZ ;  /* 0x0000001031327819 */ /* 0x000fe200000006ff */
[----:B------:R-:W-:Y:S01]  /*8fa0*/  FMUL.FTZ R53, R54, R53 ;  /* 0x0000003536357220 */ /* 0x000fe20000410000 */
[----:B------:R-:W-:-:S02]  /*8fb0*/  LOP3.LUT R51, R51, 0xffff0000, RZ, 0xc0, !PT ;  /* 0xffff000033337812 */ /* 0x000fc400078ec0ff */
[----:B------:R-:W-:Y:S01]  /*8fc0*/  LOP3.LUT R49, R49, 0xffff0000, RZ, 0xc0, !PT ;  /* 0xffff000031317812 */ /* 0x000fe200078ec0ff */
[----:B------:R-:W-:Y:S02]  /*8fd0*/  FFMA.FTZ R48, R48, R8, R53 ;  /* 0x0000000830307223 */ /* 0x000fe40000010035 */
[-C--:B------:R-:W-:Y:S02]  /*8fe0*/  FMUL.FTZ R8, R11, R56.reuse ;  /* 0x000000380b087220 */ /* 0x080fe40000410000 */
[----:B------:R-:W-:Y:S01]  /*8ff0*/  FMUL.FTZ R56, R50, R56 ;  /* 0x0000003832387220 */ /* 0x000fe20000410000 */
[----:B------:R-:W-:Y:S01]  /*9000*/  F2FP.BF16.PACK_AB R9, R48, R9 ;  /* 0x000000093009723e */ /* 0x000fe200000010ff */
[-C--:B------:R-:W-:Y:S02]  /*9010*/  FMUL.FTZ R52, R51, R58.reuse ;  /* 0x0000003a33347220 */ /* 0x080fe40000410000 */
[----:B------:R-:W-:Y:S02]  /*9020*/  FMUL.FTZ R58, R49, R58 ;  /* 0x0000003a313a7220 */ /* 0x000fe40000410000 */
[-C--:B------:R-:W-:Y:S01]  /*9030*/  FFMA.FTZ R50, R50, R57.reuse, -R8 ;  /* 0x0000003932327223 */ /* 0x080fe20000010808 */
[----:B------:R-:W-:Y:S01]  /*9040*/  F2FP.BF16.PACK_AB R8, R25, R10 ;  /* 0x0000000a1908723e */ /* 0x000fe200000010ff */
[----:B------:R-:W-:-:S02]  /*9050*/  FFMA.FTZ R11, R11, R57, R56 ;  /* 0x000000390b0b7223 */ /* 0x000fc40000010038 */
[-C--:B------:R-:W-:Y:S02]  /*9060*/  FFMA.FTZ R52, R49, R55.reuse, -R52 ;  /* 0x0000003731347223 */ /* 0x080fe40000010834 */
[----:B------:R-:W-:Y:S01]  /*9070*/  FFMA.FTZ R51, R51, R55, R58 ;  /* 0x0000003733337223 */ /* 0x000fe2000001003a */
[----:B------:R-:W-:-:S04]  /*9080*/  F2FP.BF16.PACK_AB R10, R11, R50 ;  /* 0x000000320b0a723e */ /* 0x000fc800000010ff */
[----:B------:R-:W-:-:S05]  /*9090*/  F2FP.BF16.PACK_AB R11, R51, R52 ;  /* 0x00000034330b723e */ /* 0x000fca00000010ff */
[----:B------:R1:W-:Y:S02]  /*90a0*/  STS.128 [R30+0x2000], R8 ;  /* 0x002000081e007388 */ /* 0x0003e40000000c00 */
.L_x_117:
[----:B------:R-:W-:Y:S05]  /*90b0*/  BSYNC B0 ;  /* 0x0000000000007941 */ /* 0x000fea0003800000 */
.L_x_116:
[----:B-1----:R-:W-:Y:S01]  /*90c0*/  IADD3 R8, R13, 0x10, RZ ;  /* 0x000000100d087810 */ /* 0x002fe20007ffe0ff */
[----:B------:R-:W-:Y:S03]  /*90d0*/  BSSY B0, `(.L_x_118) ;  /* 0x0000029000007945 */ /* 0x000fe60003800000 */
[----:B------:R-:W-:-:S13]  /*90e0*/  ISETP.GE.AND P0, PT, R8, c[0x0][0x27c], PT ;  /* 0x00009f0008007a0c */ /* 0x000fda0003f06270 */
[----:B------:R-:W-:Y:S05]  /*90f0*/  @P0 BRA `(.L_x_119) ;  /* 0x0000026000000947 */ /* 0x000fea0003800000 */
[----:B------:R-:W1:Y:S01]  /*9100*/  LDS.128 R8, [R12+0x2000] ;  /* 0x002000000c087984 */ /* 0x000e620000000c00 */
        /* <DEDUP_REMOVED lines=29> */
[----:B------:R-:W-:-:S02]  /*92e0*/  FFMA.FTZ R52, R11, R53, R52 ;  /* 0x000000350b347223 */ /* 0x000fc40000010034 */
[----:B------:R-:W-:Y:S01]  /*92f0*/  FFMA.FTZ R45, R45, R53, -R8 ;  /* 0x000000352d2d7223 */ /* 0x000fe20000010808 */
[----:B------:R-:W-:Y:S01]  /*9300*/  F2FP.BF16.PACK_AB R8, R25, R10 ;  /* 0x0000000a1908723e */ /* 0x000fe200000010ff */
[-C--:B------:R-:W-:Y:S02]  /*9310*/  FFMA.FTZ R11, R43, R51.reuse, -R50 ;  /* 0x000000332b0b7223 */ /* 0x080fe40000010832 */
[----:B------:R-:W-:Y:S01]  /*9320*/  FFMA.FTZ R54, R46, R51, R54 ;  /* 0x000000332e367223 */ /* 0x000fe20000010036 */
[----:B------:R-:W-:-:S04]  /*9330*/  F2FP.BF16.PACK_AB R10, R52, R45 ;  /* 0x0000002d340a723e */ /* 0x000fc800000010ff */
[----:B------:R-:W-:-:S05]  /*9340*/  F2FP.BF16.PACK_AB R11, R54, R11 ;  /* 0x0000000b360b723e */ /* 0x000fca00000010ff */
[----:B------:R1:W-:Y:S02]  /*9350*/  STS.128 [R12+0x2000], R8 ;  /* 0x002000080c007388 */ /* 0x0003e40000000c00 */
.L_x_119:
[----:B------:R-:W-:Y:S05]  /*9360*/  BSYNC B0 ;  /* 0x0000000000007941 */ /* 0x000fea0003800000 */
.L_x_118:
[----:B-1----:R-:W-:Y:S01]  /*9370*/  IADD3 R8, R13, 0x20, RZ ;  /* 0x000000200d087810 */ /* 0x002fe20007ffe0ff */
[----:B------:R-:W-:Y:S03]  /*9380*/  BSSY B0, `(.L_x_120) ;  /* 0x0000029000007945 */ /* 0x000fe60003800000 */
[----:B------:R-:W-:-:S13]  /*9390*/  ISETP.GE.AND P0, PT, R8, c[0x0][0x27c], PT ;  /* 0x00009f0008007a0c */ /* 0x000fda0003f06270 */
[----:B------:R-:W-:Y:S05]  /*93a0*/  @P0 BRA `(.L_x_121) ;  /* 0x0000026000000947 */ /* 0x000fea0003800000 */
[----:B------:R-:W1:Y:S01]  /*93b0*/  LDS.128 R8, [R30+0x6000] ;  /* 0x006000001e087984 */ /* 0x000e620000000c00 */
[C---:B------:R-:W-:Y:S02]  /*93c0*/  SHF.L.U32 R46, R40.reuse, 0x10, RZ ;  /* 0x00000010282e7819 */ /* 0x040fe400000006ff */
[----:B------:R-:W-:Y:S01]  /*93d0*/  LOP3.LUT R45, R40, 0xffff0000, RZ, 0xc0, !PT ;  /* 0xffff0000282d7812 */ /* 0x000fe200078ec0ff */
[C---:B------:R-:W-:Y:S01]  /*93e0*/  IMAD.U32 R40, R42.reuse, 0x10000, RZ ;  /* 0x000100002a287824 */ /* 0x040fe200078e00ff */
[----:B------:R-:W-:Y:S02]  /*93f0*/  LOP3.LUT R42, R42, 0xffff0000, RZ, 0xc0, !PT ;  /* 0xffff00002a2a7812 */ /* 0x000fe400078ec0ff */
[C---:B-1----:R-:W-:Y:S01]  /*9400*/  LOP3.LUT R25, R8.reuse, 0xffff0000, RZ, 0xc0, !PT ;  /* 0xffff000008197812 */ /* 0x042fe200078ec0ff */
[----:B------:R-:W-:Y:S01]  /*9410*/  IMAD.U32 R47, R11, 0x10000, RZ ;  /* 0x000100000b2f7824 */ /* 0x000fe200078e00ff */
[----:B------:R-:W-:Y:S02]  /*9420*/  SHF.L.U32 R43, R8, 0x10, RZ ;  /* 0x00000010082b7819 */ /* 0x000fe400000006ff */
[----:B------:R-:W-:-:S02]  /*9430*/  SHF.L.U32 R49, R10, 0x10, RZ ;  /* 0x000000100a317819 */ /* 0x000fc400000006ff */
[----:B------:R-:W-:Y:S01]  /*9440*/  LOP3.LUT R48, R10, 0xffff0000, RZ, 0xc0, !PT ;  /* 0xffff00000a307812 */ /* 0x000fe200078ec0ff */
[-C--:B------:R-:W-:Y:S01]  /*9450*/  FMUL.FTZ R10, R40, R25.reuse ;  /* 0x00000019280a7220 */ /* 0x080fe20000410000 */
[C---:B------:R-:W-:Y:S01]  /*9460*/  SHF.L.U32 R8, R9.reuse, 0x10, RZ ;  /* 0x0000001009087819 */ /* 0x040fe200000006ff */
[C---:B------:R-:W-:Y:S01]  /*9470*/  FMUL.FTZ R25, R46.reuse, R25 ;  /* 0x000000192e197220 */ /* 0x040fe20000410000 */
[----:B------:R-:W-:Y:S01]  /*9480*/  LOP3.LUT R9, R9, 0xffff0000, RZ, 0xc0, !PT ;  /* 0xffff000009097812 */ /* 0x000fe200078ec0ff */
[-C--:B------:R-:W-:Y:S01]  /*9490*/  FFMA.FTZ R10, R46, R43.reuse, -R10 ;  /* 0x0000002b2e0a7223 */ /* 0x080fe2000001080a */
[----:B------:R-:W-:Y:S01]  /*94a0*/  LOP3.LUT R50, R11, 0xffff0000, RZ, 0xc0, !PT ;  /* 0xffff00000b327812 */ /* 0x000fe200078ec0ff */
[----:B------:R-:W-:Y:S01]  /*94b0*/  FFMA.FTZ R25, R40, R43, R25 ;  /* 0x0000002b28197223 */ /* 0x000fe20000010019 */
[----:B------:R-:W-:Y:S01]  /*94c0*/  SHF.L.U32 R40, R41, 0x10, RZ ;  /* 0x0000001029287819 */ /* 0x000fe200000006ff */
[CC--:B------:R-:W-:Y:S01]  /*94d0*/  FMUL.FTZ R11, R42.reuse, R9.reuse ;  /* 0x000000092a0b7220 */ /* 0x0c0fe20000410000 */
[----:B------:R-:W-:Y:S01]  /*94e0*/  SHF.L.U32 R43, R39, 0x10, RZ ;  /* 0x00000010272b7819 */ /* 0x000fe200000006ff */
[----:B------:R-:W-:Y:S01]  /*94f0*/  FMUL.FTZ R9, R45, R9 ;  /* 0x000000092d097220 */ /* 0x000fe20000410000 */
[----:B------:R-:W-:Y:S01]  /*9500*/  LOP3.LUT R41, R41, 0xffff0000, RZ, 0xc0, !PT ;  /* 0xffff000029297812 */ /* 0x000fe200078ec0ff */
[-C--:B------:R-:W-:Y:S01]  /*9510*/  FFMA.FTZ R11, R45, R8.reuse, -R11 ;  /* 0x000000082d0b7223 */ /* 0x080fe2000001080b */
[----:B------:R-:W-:Y:S01]  /*9520*/  LOP3.LUT R39, R39, 0xffff0000, RZ, 0xc0, !PT ;  /* 0xffff000027277812 */ /* 0x000fe200078ec0ff */
[----:B------:R-:W-:-:S02]  /*9530*/  FFMA.FTZ R42, R42, R8, R9 ;  /* 0x000000082a2a7223 */ /* 0x000fc40000010009 */
[----:B------:R-:W-:Y:S02]  /*9540*/  FMUL.FTZ R8, R40, R48 ;  /* 0x0000003028087220 */ /* 0x000fe40000410000 */
[----:B------:R-:W-:Y:S01]  /*9550*/  FMUL.FTZ R46, R41, R50 ;  /* 0x00000032292e7220 */ /* 0x000fe20000410000 */
[----:B------:R-:W-:Y:S01]  /*9560*/  F2FP.BF16.PACK_AB R9, R42, R11 ;  /* 0x0000000b2a09723e */ /* 0x000fe200000010ff */
[----:B------:R-:W-:Y:S02]  /*9570*/  FMUL.FTZ R48, R43, R48 ;  /* 0x000000302b307220 */ /* 0x000fe40000410000 */
        /* <DEDUP_REMOVED lines=9> */
.L_x_121:
[----:B------:R-:W-:Y:S05]  /*9610*/  BSYNC B0 ;  /* 0x0000000000007941 */ /* 0x000fea0003800000 */
.L_x_120:
        /* <DEDUP_REMOVED lines=29> */
[-C--:B------:R-:W-:Y:S02]  /*97f0*/  FMUL.FTZ R8, R36, R43.reuse ;  /* 0x0000002b24087220 */ /* 0x080fe40000410000 */
[-C--:B------:R-:W-:Y:S02]  /*9800*/  FMUL.FTZ R9, R37, R46.reuse ;  /* 0x0000002e25097220 */ /* 0x080fe40000410000 */
[C---:B------:R-:W-:Y:S02]  /*9810*/  FMUL.FTZ R43, R40.reuse, R43 ;  /* 0x0000002b282b7220 */ /* 0x040fe40000410000 */
[----:B------:R-:W-:Y:S02]  /*9820*/  FMUL.FTZ R46, R35, R46 ;  /* 0x0000002e232e7220 */ /* 0x000fe40000410000 */
[-C--:B------:R-:W-:Y:S01]  /*9830*/  FFMA.FTZ R40, R40, R45.reuse, -R8 ;  /* 0x0000002d28287223 */ /* 0x080fe20000010808 */
[----:B------:R-:W-:Y:S01]  /*9840*/  F2FP.BF16.PACK_AB R8, R25, R10 ;  /* 0x0000000a1908723e */ /* 0x000fe200000010ff */
[----:B------:R-:W-:-:S02]  /*9850*/  FFMA.FTZ R43, R36, R45, R43 ;  /* 0x0000002d242b7223 */ /* 0x000fc4000001002b */
[-C--:B------:R-:W-:Y:S01]  /*9860*/  FFMA.FTZ R35, R35, R42.reuse, -R9 ;  /* 0x0000002a23237223 */ /* 0x080fe20000010809 */
[----:B------:R-:W-:Y:S01]  /*9870*/  F2FP.BF16.PACK_AB R9, R38, R11 ;  /* 0x0000000b2609723e */ /* 0x000fe200000010ff */
[----:B------:R-:W-:Y:S01]  /*9880*/  FFMA.FTZ R46, R37, R42, R46 ;  /* 0x0000002a252e7223 */ /* 0x000fe2000001002e */
[----:B------:R-:W-:-:S04]  /*9890*/  F2FP.BF16.PACK_AB R10, R43, R40 ;  /* 0x000000282b0a723e */ /* 0x000fc800000010ff */
[----:B------:R-:W-:-:S05]  /*98a0*/  F2FP.BF16.PACK_AB R11, R46, R35 ;  /* 0x000000232e0b723e */ /* 0x000fca00000010ff */
[----:B------:R1:W-:Y:S02]  /*98b0*/  STS.128 [R12+0x6000], R8 ;  /* 0x006000080c007388 */ /* 0x0003e40000000c00 */
.L_x_123:
[----:B------:R-:W-:Y:S05]  /*98c0*/  BSYNC B0 ;  /* 0x0000000000007941 */ /* 0x000fea0003800000 */
.L_x_122:
        /* <DEDUP_REMOVED lines=30> */
[----:B------:R-:W-:Y:S02]  /*9ab0*/  FMUL.FTZ R9, R33, R41 ;  /* 0x0000002921097220 */ /* 0x000fe40000410000 */
[----:B------:R-:W-:Y:S02]  /*9ac0*/  FMUL.FTZ R39, R35, R39 ;  /* 0x0000002723277220 */ /* 0x000fe40000410000 */
[C---:B------:R-:W-:Y:S02]  /*9ad0*/  FMUL.FTZ R41, R31.reuse, R41 ;  /* 0x000000291f297220 */ /* 0x040fe40000410000 */
[----:B------:R-:W-:Y:S01]  /*9ae0*/  FFMA.FTZ R31, R31, R38, -R9 ;  /* 0x000000261f1f7223 */ /* 0x000fe20000010809 */
[----:B------:R-:W-:Y:S01]  /*9af0*/  F2FP.BF16.PACK_AB R9, R34, R11 ;  /* 0x0000000b2209723e */ /* 0x000fe200000010ff */
[----:B------:R-:W-:Y:S01]  /*9b00*/  FFMA.FTZ R35, R35, R40, -R8 ;  /* 0x0000002823237223 */ /* 0x000fe20000010808 */
[----:B------:R-:W-:Y:S01]  /*9b10*/  F2FP.BF16.PACK_AB R8, R25, R10 ;  /* 0x0000000a1908723e */ /* 0x000fe200000010ff */
[----:B------:R-:W-:-:S02]  /*9b20*/  FFMA.FTZ R32, R32, R40, R39 ;  /* 0x0000002820207223 */ /* 0x000fc40000010027 */
[----:B------:R-:W-:-:S03]  /*9b30*/  FFMA.FTZ R38, R33, R38, R41 ;  /* 0x0000002621267223 */ /* 0x000fc60000010029 */
[----:B------:R-:W-:Y:S02]  /*9b40*/  F2FP.BF16.PACK_AB R10, R32, R35 ;  /* 0x00000023200a723e */ /* 0x000fe400000010ff */
[----:B------:R-:W-:-:S05]  /*9b50*/  F2FP.BF16.PACK_AB R11, R38, R31 ;  /* 0x0000001f260b723e */ /* 0x000fca00000010ff */
[----:B------:R1:W-:Y:S02]  /*9b60*/  STS.128 [R30+0xa000], R8 ;  /* 0x00a000081e007388 */ /* 0x0003e40000000c00 */
.L_x_125:
[----:B------:R-:W-:Y:S05]  /*9b70*/  BSYNC B0 ;  /* 0x0000000000007941 */ /* 0x000fea0003800000 */
.L_x_124:
[----:B------:R-:W-:-:S04]  /*9b80*/  IADD3 R13, R13, 0x50, RZ ;  /* 0x000000500d0d7810 */ /* 0x000fc80007ffe0ff */
[----:B------:R-:W-:-:S13]  /*9b90*/  ISETP.GE.AND P0, PT, R13, c[0x0][0x27c], PT ;  /* 0x00009f000d007a0c */ /* 0x000fda0003f06270 */
[----:B------:R-:W-:Y:S05]  /*9ba0*/  @P0 BRA `(.L_x_115) ;  /* 0x0000320000000947 */ /* 0x000fea0003800000 */
[----:B-1----:R-:W1:Y:S01]  /*9bb0*/  LDS.128 R8, [R12+0xa000] ;  /* 0x00a000000c087984 */ /* 0x002e620000000c00 */
[C---:B------:R-:W-:Y:S01]  /*9bc0*/  IMAD.U32 R32, R29.reuse, 0x10000, RZ ;  /* 0x000100001d207824 */ /* 0x040fe200078e00ff */
[----:B------:R-:W-:Y:S02]  /*9bd0*/  LOP3.LUT R29, R29, 0xffff0000, RZ, 0xc0, !PT ;  /* 0xffff00001d1d7812 */ /* 0x000fe400078ec0ff */
[C---:B------:R-:W-:Y:S02]  /*9be0*/  SHF.L.U32 R30, R15.reuse, 0x10, RZ ;  /* 0x000000100f1e7819 */ /* 0x040fe400000006ff */
[----:B------:R-:W-:Y:S02]  /*9bf0*/  LOP3.LUT R15, R15, 0xffff0000, RZ, 0xc0, !PT ;  /* 0xffff00000f0f7812 */ /* 0x000fe400078ec0ff */
[C---:B-1----:R-:W-:Y:S01]  /*9c00*/  SHF.L.U32 R25, R8.reuse, 0x10, RZ ;  /* 0x0000001008197819 */ /* 0x042fe200000006ff */
[----:B------:R-:W-:Y:S01]  /*9c10*/  IMAD.U32 R31, R11, 0x10000, RZ ;  /* 0x000100000b1f7824 */ /* 0x000fe200078e00ff */
[----:B------:R-:W-:-:S02]  /*9c20*/  LOP3.LUT R13, R8, 0xffff0000, RZ, 0xc0, !PT ;  /* 0xffff0000080d7812 */ /* 0x000fc400078ec0ff */
[C---:B------:R-:W-:Y:S02]  /*9c30*/  SHF.L.U32 R8, R9.reuse, 0x10, RZ ;  /* 0x0000001009087819 */ /* 0x040fe400000006ff */
[----:B------:R-:W-:Y:S02]  /*9c40*/  LOP3.LUT R9, R9, 0xffff0000, RZ, 0xc0, !PT ;  /* 0xffff000009097812 */ /* 0x000fe400078ec0ff */
[C---:B------:R-:W-:Y:S02]  /*9c50*/  SHF.L.U32 R34, R10.reuse, 0x10, RZ ;  /* 0x000000100a227819 */ /* 0x040fe400000006ff */
[----:B------:R-:W-:Y:S01]  /*9c60*/  LOP3.LUT R33, R10, 0xffff0000, RZ, 0xc0, !PT ;  /* 0xffff00000a217812 */ /* 0x000fe200078ec0ff */
[----:B------:R-:W-:Y:S01]  /*9c70*/  FMUL.FTZ R10, R32, R13 ;  /* 0x0000000d200a7220 */ /* 0x000fe20000410000 */
[----:B------:R-:W-:Y:S01]  /*9c80*/  LOP3.LUT R35, R11, 0xffff0000, RZ, 0xc0, !PT ;  /* 0xffff00000b237812 */ /* 0x000fe200078ec0ff */
[----:B------:R-:W-:Y:S02]  /*9c90*/  FMUL.FTZ R11, R29, R9 ;  /* 0x000000091d0b7220 */ /* 0x000fe40000410000 */
[----:B------:R-:W-:-:S02]  /*9ca0*/  FMUL.FTZ R13, R30, R13 ;  /* 0x0000000d1e0d7220 */ /* 0x000fc40000410000 */
[C---:B------:R-:W-:Y:S02]  /*9cb0*/  FMUL.FTZ R9, R15.reuse, R9 ;  /* 0x000000090f097220 */ /* 0x040fe40000410000 */
[-C--:B------:R-:W-:Y:S01]  /*9cc0*/  FFMA.FTZ R11, R15, R8.reuse, -R11 ;  /* 0x000000080f0b7223 */ /* 0x080fe2000001080b */
[----:B------:R-:W-:Y:S01]  /*9cd0*/  SHF.L.U32 R15, R28, 0x10, RZ ;  /* 0x000000101c0f7819 */ /* 0x000fe200000006ff */
[-C--:B------:R-:W-:Y:S01]  /*9ce0*/  FFMA.FTZ R10, R30, R25.reuse, -R10 ;  /* 0x000000191e0a7223 */ /* 0x080fe2000001080a */
[----:B------:R-:W-:Y:S01]  /*9cf0*/  LOP3.LUT R28, R28, 0xffff0000, RZ, 0xc0, !PT ;  /* 0xffff00001c1c7812 */ /* 0x000fe200078ec0ff */
[----:B------:R-:W-:Y:S01]  /*9d00*/  FFMA.FTZ R13, R32, R25, R13 ;  /* 0x00000019200d7223 */ /* 0x000fe2000001000d */
[C---:B------:R-:W-:Y:S01]  /*9d10*/  SHF.L.U32 R25, R14.reuse, 0x10, RZ ;  /* 0x000000100e197819 */ /* 0x040fe200000006ff */
[----:B------:R-:W-:Y:S01]  /*9d20*/  FFMA.FTZ R30, R29, R8, R9 ;  /* 0x000000081d1e7223 */ /* 0x000fe20000010009 */
[----:B------:R-:W-:Y:S01]  /*9d30*/  LOP3.LUT R14, R14, 0xffff0000, RZ, 0xc0, !PT ;  /* 0xffff00000e0e7812 */ /* 0x000fe200078ec0ff */
[----:B------:R-:W-:-:S02]  /*9d40*/  FMUL.FTZ R8, R15, R33 ;  /* 0x000000210f087220 */ /* 0x000fc40000410000 */
[----:B------:R-:W-:Y:S02]  /*9d50*/  FMUL.FTZ R9, R28, R35 ;  /* 0x000000231c097220 */ /* 0x000fe40000410000 */
[C---:B------:R-:W-:Y:S02]  /*9d60*/  FMUL.FTZ R33, R25.reuse, R33 ;  /* 0x0000002119217220 */ /* 0x040fe40000410000 */
[C---:B------:R-:W-:Y:S02]  /*9d70*/  FMUL.FTZ R35, R14.reuse, R35 ;  /* 0x000000230e237220 */ /* 0x040fe40000410000 */
[----:B------:R-:W-:Y:S01]  /*9d80*/  FFMA.FTZ R25, R25, R34, -R8 ;  /* 0x0000002219197223 */ /* 0x000fe20000010808 */
[----:B------:R-:W-:Y:S01]  /*9d90*/  F2FP.BF16.PACK_AB R8, R13, R10 ;  /* 0x0000000a0d08723e */ /* 0x000fe200000010ff */
[----:B------:R-:W-:Y:S02]  /*9da0*/  FFMA.FTZ R34, R15, R34, R33 ;  /* 0x000000220f227223 */ /* 0x000fe40000010021 */
[----:B------:R-:W-:Y:S01]  /*9db0*/  FFMA.FTZ R14, R14, R31, -R9 ;  /* 0x0000001f0e0e7223 */ /* 0x000fe20000010809 */
[----:B------:R-:W-:Y:S01]  /*9dc0*/  F2FP.BF16.PACK_AB R9, R30, R11 ;  /* 0x0000000b1e09723e */ /* 0x000fe200000010ff */
[----:B------:R-:W-:Y:S01]  /*9dd0*/  FFMA.FTZ R35, R28, R31, R35 ;  /* 0x0000001f1c237223 */ /* 0x000fe20000010023 */
[----:B------:R-:W-:-:S04]  /*9de0*/  F2FP.BF16.PACK_AB R10, R34, R25 ;  /* 0x00000019220a723e */ /* 0x000fc800000010ff */
[----:B------:R-:W-:-:S05]  /*9df0*/  F2FP.BF16.PACK_AB R11, R35, R14 ;  /* 0x0000000e230b723e */ /* 0x000fca00000010ff */
[----:B------:R1:W-:Y:S01]  /*9e00*/  STS.128 [R12+0xa000], R8 ;  /* 0x00a000080c007388 */ /* 0x0003e20000000c00 */
[----:B------:R-:W-:Y:S05]  /*9e10*/  BRA `(.L_x_115) ;  /* 0x00002f9000007947 */ /* 0x000fea0003800000 */
.L_x_100:
        /* <DEDUP_REMOVED lines=15> */
[C---:B------:R-:W-:Y:S01]  /*9f10*/  ISETP.GE.AND P0, PT, R28.reuse, c[0x0][0x27c], PT ;  /* 0x00009f001c007a0c */ /* 0x040fe20003f06270 */
[----:B------:R-:W-:Y:S01]  /*9f20*/  CS2R R58, SRZ ;  /* 0x00000000003a7805 */ /* 0x000fe2000001ff00 */
[----:B------:R-:W-:Y:S01]  /*9f30*/  CS2R R56, SRZ ;  /* 0x0000000000387805 */ /* 0x000fe2000001ff00 */
[----:B------:R-:W-:Y:S01]  /*9f40*/  CS2R R10, SRZ ;  /* 0x00000000000a7805 */ /* 0x000fe2000001ff00 */
[----:B------:R-:W-:Y:S01]  /*9f50*/  CS2R R8, SRZ ;  /* 0x0000000000087805 */ /* 0x000fe2000001ff00 */
[----:B------:R-:W-:-:S02]  /*9f60*/  IADD3 R15, R28, 0x20, RZ ;  /* 0x000000201c0f7810 */ /* 0x000fc40007ffe0ff */
[----:B------:R-:W-:-:S06]  /*9f70*/  IADD3 R13, R28, 0x40, RZ ;  /* 0x000000401c0d7810 */ /* 0x000fcc0007ffe0ff */
[----:B------:R-:W-:-:S04]  /*9f80*/  @!P0 IMAD.WIDE R34, R28, 0x2, R48 ;  /* 0x000000021c228825 */ /* 0x000fc800078e0230 */
[----:B------:R-:W-:Y:S01]  /*9f90*/  @!P0 IMAD.WIDE R32, R28, 0x2, R50 ;  /* 0x000000021c208825 */ /* 0x000fe200078e0232 */
[----:B------:R1:W5:Y:S01]  /*9fa0*/  @!P0 LD.E.128 R56, [R34.64] ;  /* 0x0000000622388980 */ /* 0x000362000c101d00 */
[----:B------:R-:W-:-:S03]  /*9fb0*/  ISETP.GE.AND P1, PT, R15, c[0x0][0x27c], PT ;  /* 0x00009f000f007a0c */ /* 0x000fc60003f26270 */
[----:B------:R2:W5:Y:S01]  /*9fc0*/  @!P0 LD.E.128 R8, [R32.64] ;  /* 0x0000000620088980 */ /* 0x000562000c101d00 */
[----:B------:R-:W-:Y:S01]  /*9fd0*/  ISETP.GE.AND P0, PT, R13, c[0x0][0x27c], PT ;  /* 0x00009f000d007a0c */ /* 0x000fe20003f06270 */
[----:B------:R-:W-:Y:S01]  /*9fe0*/  CS2R R38, SRZ ;  /* 0x0000000000267805 */ /* 0x000fe2000001ff00 */
[----:B------:R-:W-:Y:S01]  /*9ff0*/  CS2R R36, SRZ ;  /* 0x0000000000247805 */ /* 0x000fe2000001ff00 */
[----:B------:R-:W-:Y:S01]  /*a000*/  CS2R R42, SRZ ;  /* 0x00000000002a7805 */ /* 0x000fe2000001ff00 */
[----:B------:R-:W-:-:S05]  /*a010*/  CS2R R40, SRZ ;  /* 0x0000000000287805 */ /* 0x000fca000001ff00 */
[----:B------:R-:W-:-:S04]  /*a020*/  @!P1 SHF.R.S32.HI R14, RZ, 0x1f, R15 ;  /* 0x0000001fff0e9819 */ /* 0x000fc8000001140f */
[----:B------:R-:W-:Y:S02]  /*a030*/  @!P0 SHF.R.S32.HI R12, RZ, 0x1f, R13 ;  /* 0x0000001fff0c8819 */ /* 0x000fe4000001140d */
[----:B------:R-:W-:Y:S02]  /*a040*/  @!P1 LEA.HI R14, R14, R15, RZ, 0x3 ;  /* 0x0000000f0e0e9211 */ /* 0x000fe400078f18ff */
[----:B------:R-:W-:Y:S02]  /*a050*/  @!P0 LEA.HI R12, R12, R13, RZ, 0x3 ;  /* 0x0000000d0c0c8211 */ /* 0x000fe400078f18ff */
[----:B------:R-:W-:Y:S01]  /*a060*/  @!P1 LOP3.LUT R13, R14, 0xfffffff8, RZ, 0xc0, !PT ;  /* 0xfffffff80e0d9812 */ /* 0x000fe200078ec0ff */
[----:B-1----:R-:W-:Y:S01]  /*a070*/  CS2R R34, SRZ ;  /* 0x0000000000227805 */ /* 0x002fe2000001ff00 */
[----:B------:R-:W-:-:S03]  /*a080*/  @!P0 LOP3.LUT R15, R12, 0xfffffff8, RZ, 0xc0, !PT ;  /* 0xfffffff80c0f8812 */ /* 0x000fc600078ec0ff */
[----:B------:R-:W-:Y:S01]  /*a090*/  @!P1 IMAD.WIDE R30, R13, 0x2, R48 ;  /* 0x000000020d1e9825 */ /* 0x000fe200078e0230 */
[----:B--2---:R-:W-:-:S03]  /*a0a0*/  CS2R R32, SRZ ;  /* 0x0000000000207805 */ /* 0x004fc6000001ff00 */
[----:B------:R-:W-:Y:S01]  /*a0b0*/  @!P1 IMAD.WIDE R46, R13, 0x2, R50 ;  /* 0x000000020d2e9825 */ /* 0x000fe200078e0232 */
[----:B------:R1:W5:Y:S01]  /*a0c0*/  @!P1 LD.E.128 R36, [R30.64] ;  /* 0x000000061e249980 */ /* 0x000362000c101d00 */
[----:B------:R-:W-:Y:S02]  /*a0d0*/  CS2R R12, SRZ ;  /* 0x00000000000c7805 */ /* 0x000fe4000001ff00 */
[----:B------:R-:W-:-:S04]  /*a0e0*/  @!P0 IMAD.WIDE R48, R15, 0x2, R48 ;  /* 0x000000020f308825 */ /* 0x000fc800078e0230 */
[----:B------:R-:W-:Y:S01]  /*a0f0*/  @!P0 IMAD.WIDE R50, R15, 0x2, R50 ;  /* 0x000000020f328825 */ /* 0x000fe200078e0232 */
[----:B------:R1:W5:Y:S01]  /*a100*/  @!P0 LD.E.128 R40, [R48.64] ;  /* 0x0000000630288980 */ /* 0x000362000c101d00 */
[----:B------:R-:W-:-:S03]  /*a110*/  CS2R R14, SRZ ;  /* 0x00000000000e7805 */ /* 0x000fc6000001ff00 */
[----:B------:R1:W5:Y:S04]  /*a120*/  @!P0 LD.E.128 R32, [R50.64] ;  /* 0x0000000632208980 */ /* 0x000368000c101d00 */
[----:B------:R1:W5:Y:S02]  /*a130*/  @!P1 LD.E.128 R12, [R46.64] ;  /* 0x000000062e0c9980 */ /* 0x000364000c101d00 */
.L_x_127:
[----:B------:R-:W-:Y:S05]  /*a140*/  BSYNC B0 ;  /* 0x0000000000007941 */ /* 0x000fea0003800000 */
.L_x_126:
[----:B-----5:R-:W-:Y:S01]  /*a150*/  IMAD.MOV.U32 R76, RZ, RZ, R56 ;  /* 0x000000ffff4c7224 */ /* 0x020fe200078e0038 */
[--C-:B------:R-:W-:Y:S01]  /*a160*/  SHF.R.U64 R53, R56, 0x10, R57.reuse ;  /* 0x0000001038357819 */ /* 0x100fe20000001239 */
[--C-:B------:R-:W-:Y:S01]  /*a170*/  IMAD.MOV.U32 R77, RZ, RZ, R57.reuse ;  /* 0x000000ffff4d7224 */ /* 0x100fe200078e0039 */
[----:B------:R-:W-:Y:S01]  /*a180*/  SHF.R.U32.HI R52, RZ, 0x10, R57 ;  /* 0x00000010ff347819 */ /* 0x000fe20000011639 */
[----:B------:R-:W-:Y:S01]  /*a190*/  IMAD.MOV.U32 R74, RZ, RZ, R58 ;  /* 0x000000ffff4a7224 */ /* 0x000fe200078e003a */
[--C-:B-1----:R-:W-:Y:S01]  /*a1a0*/  SHF.R.U64 R51, R58, 0x10, R59.reuse ;  /* 0x000000103a337819 */ /* 0x102fe2000000123b */
[--C-:B------:R-:W-:Y:S01]  /*a1b0*/  IMAD.MOV.U32 R75, RZ, RZ, R59.reuse ;  /* 0x000000ffff4b7224 */ /* 0x100fe200078e003b */
[----:B------:R-:W-:Y:S01]  /*a1c0*/  SHF.R.U32.HI R50, RZ, 0x10, R59 ;  /* 0x00000010ff327819 */ /* 0x000fe2000001163b */
[----:B------:R-:W-:Y:S01]  /*a1d0*/  IMAD.MOV.U32 R66, RZ, RZ, R36 ;  /* 0x000000ffff427224 */ /* 0x000fe200078e0024 */
[----:B------:R-:W-:Y:S01]  /*a1e0*/  SHF.R.U64 R57, R36, 0x10, R37 ;  /* 0x0000001024397819 */ /* 0x000fe20000001225 */
[----:B------:R-:W-:Y:S01]  /*a1f0*/  IMAD.MOV.U32 R56, RZ, RZ, R43 ;  /* 0x000000ffff387224 */ /* 0x000fe200078e002b */
[----:B------:R-:W-:Y:S01]  /*a200*/  SHF.R.U64 R61, R8, 0x10, R9 ;  /* 0x00000010083d7819 */ /* 0x000fe20000001209 */
[----:B------:R-:W-:Y:S01]  /*a210*/  IMAD.MOV.U32 R64, RZ, RZ, R8 ;  /* 0x000000ffff407224 */ /* 0x000fe200078e0008 */
[--C-:B------:R-:W-:Y:S01]  /*a220*/  SHF.R.U64 R58, R38, 0x10, R39.reuse ;  /* 0x00000010263a7819 */ /* 0x100fe20000001227 */
[--C-:B------:R-:W-:Y:S01]  /*a230*/  IMAD.MOV.U32 R36, RZ, RZ, R39.reuse ;  /* 0x000000ffff247224 */ /* 0x100fe200078e0027 */
[----:B------:R-:W-:Y:S01]  /*a240*/  SHF.R.U32.HI R71, RZ, 0x10, R39 ;  /* 0x00000010ff477819 */ /* 0x000fe20000011627 */
[----:B------:R-:W-:Y:S01]  /*a250*/  IMAD.MOV.U32 R68, RZ, RZ, R40 ;  /* 0x000000ffff447224 */ /* 0x000fe200078e0028 */
[----:B------:R-:W-:Y:S01]  /*a260*/  SHF.R.U64 R59, R40, 0x10, R41 ;  /* 0x00000010283b7819 */ /* 0x000fe20000001229 */
[----:B------:R-:W-:Y:S01]  /*a270*/  IMAD.MOV.U32 R8, RZ, RZ, R10 ;  /* 0x000000ffff087224 */ /* 0x000fe200078e000a */
[----:B------:R-:W-:Y:S01]  /*a280*/  SHF.R.U32.HI R73, RZ, 0x10, R43 ;  /* 0x00000010ff497819 */ /* 0x000fe2000001162b */
[----:B------:R-:W-:Y:S01]  /*a290*/  IMAD R86, R86, -0x80, R45 ;  /* 0xffffff8056567824 */ /* 0x000fe200078e022d */
[--C-:B------:R-:W-:Y:S01]  /*a2a0*/  SHF.R.U64 R47, R10, 0x10, R11.reuse ;  /* 0x000000100a2f7819 */ /* 0x100fe2000000120b */
[----:B------:R-:W-:Y:S01]  /*a2b0*/  IMAD.MOV.U32 R67, RZ, RZ, R38 ;  /* 0x000000ffff437224 */ /* 0x000fe200078e0026 */
[--C-:B------:R-:W-:Y:S01]  /*a2c0*/  SHF.R.U32.HI R65, RZ, 0x10, R11.reuse ;  /* 0x00000010ff417819 */ /* 0x100fe2000001160b */
[----:B------:R-:W-:Y:S01]  /*a2d0*/  IMAD.MOV.U32 R46, RZ, RZ, R11 ;  /* 0x000000ffff2e7224 */ /* 0x000fe200078e000b */
[--C-:B------:R-:W-:Y:S01]  /*a2e0*/  SHF.R.U64 R40, R12, 0x10, R13.reuse ;  /* 0x000000100c287819 */ /* 0x100fe2000000120d */
[--C-:B------:R-:W-:Y:S01]  /*a2f0*/  IMAD.MOV.U32 R39, RZ, RZ, R13.reuse ;  /* 0x000000ffff277224 */ /* 0x100fe200078e000d */
[----:B------:R-:W-:Y:S01]  /*a300*/  SHF.R.U32.HI R10, RZ, 0x10, R13 ;  /* 0x00000010ff0a7819 */ /* 0x000fe2000001160d */
[----:B------:R-:W-:Y:S01]  /*a310*/  IMAD.MOV.U32 R11, RZ, RZ, R14 ;  /* 0x000000ffff0b7224 */ /* 0x000fe200078e000e */
[----:B------:R-:W-:Y:S01]  /*a320*/  SHF.R.U64 R38, R14, 0x10, R15 ;  /* 0x000000100e267819 */ /* 0x000fe2000000120f */
[----:B------:R-:W-:Y:S01]  /*a330*/  IMAD.MOV.U32 R13, RZ, RZ, R32 ;  /* 0x000000ffff0d7224 */ /* 0x000fe200078e0020 */
[--C-:B------:R-:W-:Y:S01]  /*a340*/  SHF.R.U64 R32, R32, 0x10, R33.reuse ;  /* 0x0000001020207819 */ /* 0x100fe20000001221 */
[--C-:B------:R-:W-:Y:S01]  /*a350*/  IMAD.MOV.U32 R31, RZ, RZ, R33.reuse ;  /* 0x000000ffff1f7224 */ /* 0x100fe200078e0021 */
[----:B------:R-:W-:Y:S01]  /*a360*/  SHF.R.U32.HI R14, RZ, 0x10, R33 ;  /* 0x00000010ff0e7819 */ /* 0x000fe20000011621 */
[----:B------:R-:W-:Y:S01]  /*a370*/  IMAD.MOV.U32 R48, RZ, RZ, R9 ;  /* 0x000000ffff307224 */ /* 0x000fe200078e0009 */
[----:B------:R-:W-:Y:S01]  /*a380*/  PRMT R33, R56, 0x5410, R73 ;  /* 0x0000541038217816 */ /* 0x000fe20000000049 */
[----:B------:R-:W-:Y:S01]  /*a390*/  IMAD.MOV.U32 R49, RZ, RZ, R37 ;  /* 0x000000ffff317224 */ /* 0x000fe200078e0025 */
[----:B------:R-:W-:Y:S01]  /*a3a0*/  IMNMX R56, R86, 0x80, PT ;  /* 0x0000008056387817 */ /* 0x000fe20003800200 */
[----:B------:R-:W-:Y:S01]  /*a3b0*/  IMAD.MOV.U32 R55, RZ, RZ, R41 ;  /* 0x000000ffff377224 */ /* 0x000fe200078e0029 */
[----:B------:R-:W-:Y:S01]  /*a3c0*/  SHF.R.U32.HI R63, RZ, 0x10, R9 ;  /* 0x00000010ff3f7819 */ /* 0x000fe20000011609 */
[----:B------:R-:W-:Y:S01]  /*a3d0*/  IMAD.MOV.U32 R9, RZ, RZ, R12 ;  /* 0x000000ffff097224 */ /* 0x000fe200078e000c */
[----:B------:R-:W-:Y:S01]  /*a3e0*/  ISETP.GE.AND P0, PT, R25, R56, PT ;  /* 0x000000381900720c */ /* 0x000fe20003f06270 */
[----:B------:R-:W-:Y:S01]  /*a3f0*/  IMAD.MOV.U32 R69, RZ, RZ, R42 ;  /* 0x000000ffff457224 */ /* 0x000fe200078e002a */
[----:B------:R-:W-:Y:S01]  /*a400*/  SHF.R.U32.HI R70, RZ, 0x10, R37 ;  /* 0x00000010ff467819 */ /* 0x000fe20000011625 */
[--C-:B------:R-:W-:Y:S01]  /*a410*/  IMAD.MOV.U32 R37, RZ, RZ, R15.reuse ;  /* 0x000000ffff257224 */ /* 0x100fe200078e000f */
[----:B------:R-:W-:Y:S01]  /*a420*/  SHF.R.U32.HI R12, RZ, 0x10, R15 ;  /* 0x00000010ff0c7819 */ /* 0x000fe2000001160f */
[----:B------:R-:W-:Y:S01]  /*a430*/  IMAD.MOV.U32 R15, RZ, RZ, R34 ;  /* 0x000000ffff0f7224 */ /* 0x000fe200078e0022 */
[----:B------:R-:W-:Y:S01]  /*a440*/  SHF.R.U32.HI R72, RZ, 0x10, R41 ;  /* 0x00000010ff487819 */ /* 0x000fe20000011629 */
[----:B------:R-:W-:Y:S01]  /*a450*/  IMAD.MOV.U32 R29, RZ, RZ, R35 ;  /* 0x000000ffff1d7224 */ /* 0x000fe200078e0023 */
[----:B------:R-:W-:Y:S01]  /*a460*/  SHF.R.U64 R60, R42, 0x10, R43 ;  /* 0x000000102a3c7819 */ /* 0x000fe2000000122b */
[----:B------:R-:W-:-:S04]  /*a470*/  DEPBAR.LE SB0, 0x1 ;  /* 0x000080400000791a */ /* 0x000fc80000000000 */
[--C-:B------:R-:W-:Y:S01]  /*a480*/  SHF.R.U64 R30, R34, 0x10, R35.reuse ;  /* 0x00000010221e7819 */ /* 0x100fe20000001223 */
[----:B------:R-:W-:Y:S01]  /*a490*/  BSSY B1, `(.L_x_128) ;  /* 0x0000151000017945 */ /* 0x000fe20003800000 */
[----:B------:R-:W-:Y:S02]  /*a4a0*/  SHF.R.U32.HI R62, RZ, 0x10, R35 ;  /* 0x00000010ff3e7819 */ /* 0x000fe40000011623 */
        /* <DEDUP_REMOVED lines=22> */
[----:B------:R-:W-:Y:S01]  /*a610*/  PRMT R29, R29, 0x5410, R62 ;  /* 0x000054101d1d7816 */ /* 0x000fe2000000003e */
[----:B------:R-:W-:Y:S06]  /*a620*/  BAR.SYNC.DEFER_BLOCKING 0x0 ;  /* 0x0000000000007b1d */ /* 0x000fec0000010000 */
[----:B------:R-:W-:Y:S05]  /*a630*/  @P0 BRA `(.L_x_129) ;  /* 0x0000136000000947 */ /* 0x000fea0003800000 */
[----:B------:R-:W-:Y:S01]  /*a640*/  ISETP.GE.AND P0, PT, R28, c[0x0][0x27c], PT ;  /* 0x00009f001c007a0c */ /* 0x000fe20003f06270 */
[----:B------:R-:W-:-:S12]  /*a650*/  BSSY B0, `(.L_x_130) ;  /* 0x0000060000007945 */ /* 0x000fd80003800000 */
[----:B------:R-:W-:Y:S05]  /*a660*/  @P0 BRA `(.L_x_131) ;  /* 0x000005e000000947 */ /* 0x000fea0003800000 */
[----:B------:R-:W-:Y:S01]  /*a670*/  IMAD.MOV.U32 R9, RZ, RZ, c[0x0][0x27c] ;  /* 0x00009f00ff097624 */ /* 0x000fe200078e00ff */
[----:B------:R-:W-:Y:S01]  /*a680*/  SHF.L.U32 R10, R19, 0x9, RZ ;  /* 0x00000009130a7819 */ /* 0x000fe200000006ff */
[----:B------:R-:W-:Y:S01]  /*a690*/  IMAD.SHL.U32 R13, R25, 0x40, RZ ;  /* 0x00000040190d7824 */ /* 0x000fe200078e00ff */
[----:B------:R-:W-:Y:S01]  /*a6a0*/  LOP3.LUT R65, R51, 0xffff0000, RZ, 0xc0, !PT ;  /* 0xffff000033417812 */ /* 0x000fe200078ec0ff */
[----:B------:R-:W-:Y:S01]  /*a6b0*/  IMAD.U32 R62, R47, 0x10000, RZ ;  /* 0x000100002f3e7824 */ /* 0x000fe200078e00ff */
[----:B------:R-:W-:Y:S01]  /*a6c0*/  LEA.HI R12, R9, R54, RZ, 0x1d ;  /* 0x00000036090c7211 */ /* 0x000fe200078fe8ff */
[----:B------:R-:W-:Y:S01]  /*a6d0*/  IMAD.U32 R64, R51, 0x10000, RZ ;  /* 0x0001000033407824 */ /* 0x000fe200078e00ff */
[----:B------:R-:W-:Y:S01]  /*a6e0*/  LOP3.LUT R13, R13, 0x1c0, RZ, 0xc0, !PT ;  /* 0x000001c00d0d7812 */ /* 0x000fe200078ec0ff */
[----:B------:R-:W-:Y:S01]  /*a6f0*/  IMAD.U32 R72, R49, 0x10000, RZ ;  /* 0x0001000031487824 */ /* 0x000fe200078e00ff */
[----:B------:R-:W-:Y:S01]  /*a700*/  SHF.R.S32.HI R9, RZ, 0x1f, R12 ;  /* 0x0000001fff097819 */ /* 0x000fe2000001140c */
[----:B------:R-:W-:Y:S01]  /*a710*/  IMAD.SHL.U32 R8, R12, 0x8, RZ ;  /* 0x000000080c087824 */ /* 0x000fe200078e00ff */
[----:B------:R-:W-:Y:S01]  /*a720*/  SHF.R.U32.HI R11, RZ, 0x3, R13 ;  /* 0x00000003ff0b7819 */ /* 0x000fe2000001160d */
[----:B------:R-:W-:Y:S01]  /*a730*/  IMAD.U32 R69, R52, 0x10000, RZ ;  /* 0x0001000034457824 */ /* 0x000fe200078e00ff */
[----:B------:R-:W-:-:S02]  /*a740*/  LEA.HI R9, R9, R12, RZ, 0x3 ;  /* 0x0000000c09097211 */ /* 0x000fc400078f18ff */
[----:B------:R-:W-:Y:S02]  /*a750*/  LOP3.LUT R8, R13, 0x38, R8, 0xf8, !PT ;  /* 0x000000380d087812 */ /* 0x000fe400078ef808 */
[----:B------:R-:W-:Y:S02]  /*a760*/  SHF.L.U32 R9, R9, 0xa, RZ ;  /* 0x0000000a09097819 */ /* 0x000fe400000006ff */
[----:B------:R-:W-:Y:S02]  /*a770*/  LOP3.LUT R57, R13, 0x38, R28, 0xf8, !PT ;  /* 0x000000380d397812 */ /* 0x000fe400078ef81c */
[----:B------:R-:W-:Y:S02]  /*a780*/  LOP3.LUT R8, R8, R11, RZ, 0x3c, !PT ;  /* 0x0000000b08087212 */ /* 0x000fe400078e3cff */
[----:B------:R-:W-:Y:S02]  /*a790*/  LOP3.LUT R9, R9, 0x7fffe000, RZ, 0xc0, !PT ;  /* 0x7fffe00009097812 */ /* 0x000fe400078ec0ff */
[----:B------:R-:W-:-:S02]  /*a7a0*/  LOP3.LUT R57, R10, R57, R11, 0xf6, !PT ;  /* 0x000000390a397212 */ /* 0x000fc400078ef60b */
[----:B------:R-:W-:Y:S02]  /*a7b0*/  IADD3 R8, R8, R9, R10 ;  /* 0x0000000908087210 */ /* 0x000fe40007ffe00a */
[----:B------:R-:W-:Y:S01]  /*a7c0*/  SHF.L.U32 R74, R53, 0x10, RZ ;  /* 0x00000010354a7819 */ /* 0x000fe200000006ff */
[----:B------:R-:W-:Y:S01]  /*a7d0*/  IMAD.SHL.U32 R57, R57, 0x2, RZ ;  /* 0x0000000239397824 */ /* 0x000fe200078e00ff */
[----:B------:R-:W-:-:S04]  /*a7e0*/  SHF.L.U32 R55, R8, 0x1, RZ ;  /* 0x0000000108377819 */ /* 0x000fc800000006ff */
[----:B------:R-:W1:Y:S04]  /*a7f0*/  LDS.128 R12, [R57+0xc100] ;  /* 0x00c10000390c7984 */ /* 0x000e680000000c00 */
[----:B------:R-:W2:Y:S01]  /*a800*/  LDS.128 R8, [R55+0xc100] ;  /* 0x00c1000037087984 */ /* 0x000ea20000000c00 */
[C---:B-1----:R-:W-:Y:S01]  /*a810*/  IMAD.U32 R59, R12.reuse, 0x10000, RZ ;  /* 0x000100000c3b7824 */ /* 0x042fe200078e00ff */
[----:B------:R-:W-:Y:S01]  /*a820*/  LOP3.LUT R58, R12, 0xffff0000, RZ, 0xc0, !PT ;  /* 0xffff00000c3a7812 */ /* 0x000fe200078ec0ff */
[----:B------:R-:W-:Y:S01]  /*a830*/  IMAD.U32 R63, R14, 0x10000, RZ ;  /* 0x000100000e3f7824 */ /* 0x000fe200078e00ff */
[C---:B------:R-:W-:Y:S02]  /*a840*/  SHF.L.U32 R60, R13.reuse, 0x10, RZ ;  /* 0x000000100d3c7819 */ /* 0x040fe400000006ff */
[----:B------:R-:W-:-:S02]  /*a850*/  LOP3.LUT R12, R13, 0xffff0000, RZ, 0xc0, !PT ;  /* 0xffff00000d0c7812 */ /* 0x000fc400078ec0ff */
[----:B------:R-:W-:Y:S02]  /*a860*/  LOP3.LUT R61, R14, 0xffff0000, RZ, 0xc0, !PT ;  /* 0xffff00000e3d7812 */ /* 0x000fe400078ec0ff */
[----:B--2---:R-:W-:Y:S02]  /*a870*/  SHF.L.U32 R67, R10, 0x10, RZ ;  /* 0x000000100a437819 */ /* 0x004fe400000006ff */
[C---:B------:R-:W-:Y:S02]  /*a880*/  SHF.L.U32 R13, R15.reuse, 0x10, RZ ;  /* 0x000000100f0d7819 */ /* 0x040fe400000006ff */
[----:B------:R-:W-:Y:S01]  /*a890*/  LOP3.LUT R14, R15, 0xffff0000, RZ, 0xc0, !PT ;  /* 0xffff00000f0e7812 */ /* 0x000fe200078ec0ff */
[C---:B------:R-:W-:Y:S01]  /*a8a0*/  IMAD.U32 R15, R8.reuse, 0x10000, RZ ;  /* 0x00010000080f7824 */ /* 0x040fe200078e00ff */
[----:B------:R-:W-:Y:S01]  /*a8b0*/  LOP3.LUT R71, R8, 0xffff0000, RZ, 0xc0, !PT ;  /* 0xffff000008477812 */ /* 0x000fe200078ec0ff */
[----:B------:R-:W-:Y:S01]  /*a8c0*/  FMUL.FTZ R66, R67, R62 ;  /* 0x0000003e43427220 */ /* 0x000fe20000410000 */
[----:B------:R-:W-:Y:S01]  /*a8d0*/  SHF.L.U32 R8, R9, 0x10, RZ ;  /* 0x0000001009087819 */ /* 0x000fe200000006ff */
[-C--:B------:R-:W-:Y:S01]  /*a8e0*/  FMUL.FTZ R67, R67, R64.reuse ;  /* 0x0000004043437220 */ /* 0x080fe20000410000 */
[----:B------:R-:W-:Y:S01]  /*a8f0*/  LOP3.LUT R70, R9, 0xffff0000, RZ, 0xc0, !PT ;  /* 0xffff000009467812 */ /* 0x000fe200078ec0ff */
[----:B------:R-:W-:Y:S01]  /*a900*/  FFMA.FTZ R66, R63, R64, -R66 ;  /* 0x000000403f427223 */ /* 0x000fe20000010842 */
[----:B------:R-:W-:Y:S01]  /*a910*/  SHF.L.U32 R9, R11, 0x10, RZ ;  /* 0x000000100b097819 */ /* 0x000fe200000006ff */
[----:B------:R-:W-:Y:S01]  /*a920*/  FFMA.FTZ R63, R63, R62, R67 ;  /* 0x0000003e3f3f7223 */ /* 0x000fe20000010043 */
[----:B------:R-:W-:-:S02]  /*a930*/  LOP3.LUT R68, R11, 0xffff0000, RZ, 0xc0, !PT ;  /* 0xffff00000b447812 */ /* 0x000fc400078ec0ff */
[----:B------:R-:W-:Y:S02]  /*a940*/  LOP3.LUT R10, R10, 0xffff0000, RZ, 0xc0, !PT ;  /* 0xffff00000a0a7812 */ /* 0x000fe400078ec0ff */
[----:B------:R-:W-:Y:S02]  /*a950*/  LOP3.LUT R11, R47, 0xffff0000, RZ, 0xc0, !PT ;  /* 0xffff00002f0b7812 */ /* 0x000fe400078ec0ff */
[----:B------:R-:W-:-:S03]  /*a960*/  LOP3.LUT R62, R49, 0xffff0000, RZ, 0xc0, !PT ;  /* 0xffff0000313e7812 */ /* 0x000fc600078ec0ff */
[C---:B------:R-:W-:Y:S02]  /*a970*/  FMUL.FTZ R64, R10.reuse, R11 ;  /* 0x0000000b0a407220 */ /* 0x040fe40000410000 */
[-C--:B------:R-:W-:Y:S02]  /*a980*/  FMUL.FTZ R10, R10, R65.reuse ;  /* 0x000000410a0a7220 */ /* 0x080fe40000410000 */
[----:B------:R-:W-:Y:S02]  /*a990*/  FFMA.FTZ R65, R61, R65, -R64 ;  /* 0x000000413d417223 */ /* 0x000fe40000010840 */
[C---:B------:R-:W-:Y:S02]  /*a9a0*/  FMUL.FTZ R64, R15.reuse, R72 ;  /* 0x000000480f407220 */ /* 0x040fe40000410000 */
[-C--:B------:R-:W-:Y:S02]  /*a9b0*/  FMUL.FTZ R15, R15, R74.reuse ;  /* 0x0000004a0f0f7220 */ /* 0x080fe40000410000 */
[----:B------:R-:W-:Y:S01]  /*a9c0*/  FFMA.FTZ R10, R61, R11, R10 ;  /* 0x0000000b3d0a7223 */ /* 0x000fe2000001000a */
[----:B------:R-:W-:Y:S01]  /*a9d0*/  LOP3.LUT R61, R53, 0xffff0000, RZ, 0xc0, !PT ;  /* 0xffff0000353d7812 */ /* 0x000fe200078ec0ff */
[C---:B------:R-:W-:Y:S01]  /*a9e0*/  FFMA.FTZ R64, R59.reuse, R74, -R64 ;  /* 0x0000004a3b407223 */ /* 0x040fe20000010840 */
[----:B------:R-:W-:Y:S01]  /*a9f0*/  SHF.L.U32 R11, R48, 0x10, RZ ;  /* 0x00000010300b7819 */ /* 0x000fe200000006ff */
[----:B------:R-:W-:Y:S01]  /*aa00*/  FFMA.FTZ R59, R59, R72, R15 ;  /* 0x000000483b3b7223 */ /* 0x000fe2000001000f */
[----:B------:R-:W-:Y:S01]  /*aa10*/  SHF.L.U32 R74, R50, 0x10, RZ ;  /* 0x00000010324a7819 */ /* 0x000fe200000006ff */
[C---:B------:R-:W-:Y:S01]  /*aa20*/  FMUL.FTZ R15, R71.reuse, R62 ;  /* 0x0000003e470f7220 */ /* 0x040fe20000410000 */
[----:B------:R-:W-:Y:S01]  /*aa30*/  F2FP.BF16.PACK_AB R10, R10, R63 ;  /* 0x0000003f0a0a723e */ /* 0x000fe200000010ff */
[----:B------:R-:W-:-:S02]  /*aa40*/  FMUL.FTZ R71, R71, R61 ;  /* 0x0000003d47477220 */ /* 0x000fc40000410000 */
[----:B------:R-:W-:Y:S02]  /*aa50*/  FFMA.FTZ R61, R58, R61, -R15 ;  /* 0x0000003d3a3d7223 */ /* 0x000fe4000001080f */
[C---:B------:R-:W-:Y:S02]  /*aa60*/  FMUL.FTZ R67, R8.reuse, R11 ;  /* 0x0000000b08437220 */ /* 0x040fe40000410000 */
[-C--:B------:R-:W-:Y:S02]  /*aa70*/  FMUL.FTZ R15, R8, R69.reuse ;  /* 0x00000045080f7220 */ /* 0x080fe40000410000 */
[----:B------:R-:W-:Y:S02]  /*aa80*/  IMAD.U32 R72, R46, 0x10000, RZ ;  /* 0x000100002e487824 */ /* 0x000fe400078e00ff */
[----:B------:R-:W-:Y:S01]  /*aa90*/  FFMA.FTZ R8, R58, R62, R71 ;  /* 0x0000003e3a087223 */ /* 0x000fe20000010047 */
[----:B------:R-:W-:Y:S01]  /*aaa0*/  LOP3.LUT R71, R52, 0xffff0000, RZ, 0xc0, !PT ;  /* 0xffff000034477812 */ /* 0x000fe200078ec0ff */
[----:B------:R-:W-:Y:S01]  /*aab0*/  FFMA.FTZ R62, R60, R69, -R67 ;  /* 0x000000453c3e7223 */ /* 0x000fe20000010843 */
[----:B------:R-:W-:Y:S01]  /*aac0*/  LOP3.LUT R67, R46, 0xffff0000, RZ, 0xc0, !PT ;  /* 0xffff00002e437812 */ /* 0x000fe200078ec0ff */
[----:B------:R-:W-:Y:S01]  /*aad0*/  FFMA.FTZ R60, R60, R11, R15 ;  /* 0x0000000b3c3c7223 */ /* 0x000fe2000001000f */
[----:B------:R-:W-:Y:S01]  /*aae0*/  LOP3.LUT R15, R50, 0xffff0000, RZ, 0xc0, !PT ;  /* 0xffff0000320f7812 */ /* 0x000fe200078ec0ff */
[C---:B------:R-:W-:Y:S01]  /*aaf0*/  FMUL.FTZ R58, R9.reuse, R72 ;  /* 0x00000048093a7220 */ /* 0x040fe20000410000 */
[----:B------:R-:W-:Y:S01]  /*ab00*/  F2FP.BF16.PACK_AB R8, R8, R59 ;  /* 0x0000003b0808723e */ /* 0x000fe200000010ff */
[-C--:B------:R-:W-:Y:S01]  /*ab10*/  FMUL.FTZ R11, R9, R74.reuse ;  /* 0x0000004a090b7220 */ /* 0x080fe20000410000 */
[----:B------:R-:W-:Y:S01]  /*ab20*/  LOP3.LUT R9, R48, 0xffff0000, RZ, 0xc0, !PT ;  /* 0xffff000030097812 */ /* 0x000fe200078ec0ff */
[----:B------:R-:W-:-:S02]  /*ab30*/  FFMA.FTZ R58, R13, R74, -R58 ;  /* 0x0000004a0d3a7223 */ /* 0x000fc4000001083a */
[----:B------:R-:W-:Y:S02]  /*ab40*/  FFMA.FTZ R11, R13, R72, R11 ;  /* 0x000000480d0b7223 */ /* 0x000fe4000001000b */
[----:B------:R-:W-:Y:S02]  /*ab50*/  FMUL.FTZ R13, R70, R9 ;  /* 0x00000009460d7220 */ /* 0x000fe40000410000 */
[----:B------:R-:W-:Y:S02]  /*ab60*/  FMUL.FTZ R69, R68, R67 ;  /* 0x0000004344457220 */ /* 0x000fe40000410000 */
[----:B------:R-:W-:Y:S02]  /*ab70*/  FMUL.FTZ R70, R70, R71 ;  /* 0x0000004746467220 */ /* 0x000fe40000410000 */
[----:B------:R-:W-:Y:S02]  /*ab80*/  FMUL.FTZ R68, R68, R15 ;  /* 0x0000000f44447220 */ /* 0x000fe40000410000 */
[----:B------:R-:W-:-:S02]  /*ab90*/  FFMA.FTZ R13, R12, R71, -R13 ;  /* 0x000000470c0d7223 */ /* 0x000fc4000001080d */
[----:B------:R-:W-:Y:S02]  /*aba0*/  FFMA.FTZ R15, R14, R15, -R69 ;  /* 0x0000000f0e0f7223 */ /* 0x000fe40000010845 */
[----:B------:R-:W-:Y:S01]  /*abb0*/  FFMA.FTZ R9, R12, R9, R70 ;  /* 0x000000090c097223 */ /* 0x000fe20000010046 */
[----:B------:R-:W-:Y:S01]  /*abc0*/  F2FP.BF16.PACK_AB R12, R61, R64 ;  /* 0x000000403d0c723e */ /* 0x000fe200000010ff */
[----:B------:R-:W-:Y:S01]  /*abd0*/  FFMA.FTZ R68, R14, R67, R68 ;  /* 0x000000430e447223 */ /* 0x000fe20000010044 */
[----:B------:R-:W-:Y:S02]  /*abe0*/  F2FP.BF16.PACK_AB R14, R65, R66 ;  /* 0x00000042410e723e */ /* 0x000fe400000010ff */
[----:B------:R-:W-:Y:S02]  /*abf0*/  F2FP.BF16.PACK_AB R13, R13, R62 ;  /* 0x0000003e0d0d723e */ /* 0x000fe400000010ff */
[----:B------:R-:W-:Y:S02]  /*ac00*/  F2FP.BF16.PACK_AB R15, R15, R58 ;  /* 0x0000003a0f0f723e */ /* 0x000fe400000010ff */
[----:B------:R-:W-:-:S02]  /*ac10*/  F2FP.BF16.PACK_AB R9, R9, R60 ;  /* 0x0000003c0909723e */ /* 0x000fc400000010ff */
[----:B------:R-:W-:Y:S01]  /*ac20*/  F2FP.BF16.PACK_AB R11, R68, R11 ;  /* 0x0000000b440b723e */ /* 0x000fe200000010ff */
[----:B------:R1:W-:Y:S04]  /*ac30*/  STS.128 [R57+0xc100], R12 ;  /* 0x00c1000c39007388 */ /* 0x0003e80000000c00 */
[----:B------:R1:W-:Y:S02]  /*ac40*/  STS.128 [R55+0xc100], R8 ;  /* 0x00c1000837007388 */ /* 0x0003e40000000c00 */
.L_x_131:
[----:B------:R-:W-:Y:S05]  /*ac50*/  BSYNC B0 ;  /* 0x0000000000007941 */ /* 0x000fea0003800000 */
.L_x_130:
[----:B-1----:R-:W-:Y:S01]  /*ac60*/  IADD3 R12, R28, 0x20, RZ ;  /* 0x000000201c0c7810 */ /* 0x002fe20007ffe0ff */
[----:B------:R-:W-:Y:S03]  /*ac70*/  BSSY B0, `(.L_x_132) ;  /* 0x0000069000007945 */ /* 0x000fe60003800000 */
[----:B------:R-:W-:-:S13]  /*ac80*/  ISETP.GE.AND P0, PT, R12, c[0x0][0x27c], PT ;  /* 0x00009f000c007a0c */ /* 0x000fda0003f06270 */
[----:B------:R-:W-:Y:S05]  /*ac90*/  @P0 BRA `(.L_x_133) ;  /* 0x0000066000000947 */ /* 0x000fea0003800000 */
[----:B------:R-:W-:Y:S01]  /*aca0*/  SHF.R.S32.HI R11, RZ, 0x1f, R12 ;  /* 0x0000001fff0b7819 */ /* 0x000fe2000001140c */
[----:B------:R-:W-:Y:S01]  /*acb0*/  IMAD.MOV.U32 R8, RZ, RZ, c[0x0][0x27c] ;  /* 0x00009f00ff087624 */ /* 0x000fe200078e00ff */
[----:B------:R-:W-:Y:S01]  /*acc0*/  SHF.L.U32 R72, R45, 0x10, RZ ;  /* 0x000000102d487819 */ /* 0x000fe200000006ff */
[----:B------:R-:W-:Y:S01]  /*acd0*/  IMAD.SHL.U32 R9, R25, 0x40, RZ ;  /* 0x0000004019097824 */ /* 0x000fe200078e00ff */
[CC--:B------:R-:W-:Y:S01]  /*ace0*/  LEA.HI R10, R11.reuse, R12.reuse, RZ, 0x3 ;  /* 0x0000000c0b0a7211 */ /* 0x0c0fe200078f18ff */
[----:B------:R-:W-:Y:S01]  /*acf0*/  IMAD.U32 R64, R40, 0x10000, RZ ;  /* 0x0001000028407824 */ /* 0x000fe200078e00ff */
[----:B------:R-:W-:Y:S02]  /*ad00*/  LEA.HI R11, R11, R12, RZ, 0x6 ;  /* 0x0000000c0b0b7211 */ /* 0x000fe400078f30ff */
[----:B------:R-:W-:Y:S02]  /*ad10*/  SHF.R.S32.HI R13, RZ, 0x3, R10 ;  /* 0x00000003ff0d7819 */ /* 0x000fe4000001140a */
[----:B------:R-:W-:-:S02]  /*ad20*/  LOP3.LUT R9, R9, 0x1c0, RZ, 0xc0, !PT ;  /* 0x000001c009097812 */ /* 0x000fc400078ec0ff */
[----:B------:R-:W-:Y:S02]  /*ad30*/  LEA.HI R8, R8, R13, RZ, 0x1d ;  /* 0x0000000d08087211 */ /* 0x000fe400078fe8ff */
[----:B------:R-:W-:Y:S02]  /*ad40*/  LOP3.LUT R15, R9, 0x38, R10, 0xf8, !PT ;  /* 0x00000038090f7812 */ /* 0x000fe400078ef80a */
[----:B------:R-:W-:Y:S02]  /*ad50*/  SHF.R.S32.HI R13, RZ, 0x1f, R8 ;  /* 0x0000001fff0d7819 */ /* 0x000fe40000011408 */
[----:B------:R-:W-:Y:S02]  /*ad60*/  SHF.R.U32.HI R10, RZ, 0x3, R9 ;  /* 0x00000003ff0a7819 */ /* 0x000fe40000011609 */
[----:B------:R-:W-:Y:S01]  /*ad70*/  LEA.HI R13, R13, R8, RZ, 0x3 ;  /* 0x000000080d0d7211 */ /* 0x000fe200078f18ff */
[----:B------:R-:W-:Y:S01]  /*ad80*/  IMAD.SHL.U32 R8, R8, 0x8, RZ ;  /* 0x0000000808087824 */ /* 0x000fe200078e00ff */
[----:B------:R-:W-:-:S02]  /*ad90*/  SHF.L.U32 R11, R11, 0x7, RZ ;  /* 0x000000070b0b7819 */ /* 0x000fc400000006ff */
[----:B------:R-:W-:Y:S02]  /*ada0*/  SHF.L.U32 R13, R13, 0xa, RZ ;  /* 0x0000000a0d0d7819 */ /* 0x000fe400000006ff */
[----:B------:R-:W-:Y:S02]  /*adb0*/  LOP3.LUT R9, R9, 0x38, R8, 0xf8, !PT ;  /* 0x0000003809097812 */ /* 0x000fe400078ef808 */
[----:B------:R-:W-:Y:S02]  /*adc0*/  LOP3.LUT R8, R13, 0x7fffe000, RZ, 0xc0, !PT ;  /* 0x7fffe0000d087812 */ /* 0x000fe400078ec0ff */
[----:B------:R-:W-:Y:S02]  /*add0*/  LOP3.LUT R12, R11, 0x7fffe000, RZ, 0xc0, !PT ;  /* 0x7fffe0000b0c7812 */ /* 0x000fe400078ec0ff */
[----:B------:R-:W-:Y:S02]  /*ade0*/  LOP3.LUT R9, R9, R10, RZ, 0x3c, !PT ;  /* 0x0000000a09097212 */ /* 0x000fe400078e3cff */
[C---:B------:R-:W-:Y:S01]  /*adf0*/  LEA R8, R19.reuse, R8, 0x9 ;  /* 0x0000000813087211 */ /* 0x040fe200078e48ff */
[----:B------:R-:W-:Y:S01]  /*ae00*/  IMAD R12, R19, 0x200, R12 ;  /* 0x00000200130c7824 */ /* 0x000fe200078e020c */
[----:B------:R-:W-:-:S02]  /*ae10*/  LOP3.LUT R15, R15, R10, RZ, 0x3c, !PT ;  /* 0x0000000a0f0f7212 */ /* 0x000fc400078e3cff */
[----:B------:R-:W-:Y:S01]  /*ae20*/  LOP3.LUT R67, R40, 0xffff0000, RZ, 0xc0, !PT ;  /* 0xffff000028437812 */ /* 0x000fe200078ec0ff */
[----:B------:R-:W-:Y:S01]  /*ae30*/  IMAD.IADD R55, R8, 0x1, R9 ;  /* 0x0000000108377824 */ /* 0x000fe200078e0209 */
[----:B------:R-:W-:Y:S01]  /*ae40*/  SHF.L.U32 R74, R41, 0x10, RZ ;  /* 0x00000010294a7819 */ /* 0x000fe200000006ff */
[----:B------:R-:W-:Y:S02]  /*ae50*/  IMAD.IADD R12, R12, 0x1, R15 ;  /* 0x000000010c0c7824 */ /* 0x000fe400078e020f */
[----:B------:R-:W-:Y:S02]  /*ae60*/  IMAD.SHL.U32 R55, R55, 0x2, RZ ;  /* 0x0000000237377824 */ /* 0x000fe400078e00ff */
[----:B------:R-:W-:-:S03]  /*ae70*/  IMAD.SHL.U32 R57, R12, 0x2, RZ ;  /* 0x000000020c397824 */ /* 0x000fc600078e00ff */
[----:B------:R-:W1:Y:S04]  /*ae80*/  LDS.128 R8, [R55+0xc100] ;  /* 0x00c1000037087984 */ /* 0x000e680000000c00 */
[----:B------:R-:W2:Y:S01]  /*ae90*/  LDS.128 R12, [R57+0xc100] ;  /* 0x00c10000390c7984 */ /* 0x000ea20000000c00 */
[----:B-1----:R-:W-:Y:S01]  /*aea0*/  IMAD.U32 R65, R8, 0x10000, RZ ;  /* 0x0001000008417824 */ /* 0x002fe200078e00ff */
[C---:B------:R-:W-:Y:S01]  /*aeb0*/  LOP3.LUT R69, R10.reuse, 0xffff0000, RZ, 0xc0, !PT ;  /* 0xffff00000a457812 */ /* 0x040fe200078ec0ff */
[----:B------:R-:W-:Y:S01]  /*aec0*/  IMAD.U32 R63, R10, 0x10000, RZ ;  /* 0x000100000a3f7824 */ /* 0x000fe200078e00ff */
[----:B------:R-:W-:Y:S01]  /*aed0*/  LOP3.LUT R8, R8, 0xffff0000, RZ, 0xc0, !PT ;  /* 0xffff000008087812 */ /* 0x000fe200078ec0ff */
[----:B------:R-:W-:Y:S01]  /*aee0*/  FMUL.FTZ R66, R65, R64 ;  /* 0x0000004041427220 */ /* 0x000fe20000410000 */
[C---:B--2---:R-:W-:Y:S01]  /*aef0*/  SHF.L.U32 R59, R12.reuse, 0x10, RZ ;  /* 0x000000100c3b7819 */ /* 0x044fe200000006ff */
[C---:B------:R-:W-:Y:S01]  /*af00*/  IMAD.U32 R60, R13.reuse, 0x10000, RZ ;  /* 0x000100000d3c7824 */ /* 0x040fe200078e00ff */
[----:B------:R-:W-:Y:S01]  /*af10*/  LOP3.LUT R62, R12, 0xffff0000, RZ, 0xc0, !PT ;  /* 0xffff00000c3e7812 */ /* 0x000fe200078ec0ff */
[C---:B------:R-:W-:Y:S01]  /*af20*/  IMAD.U32 R61, R14.reuse, 0x10000, RZ ;  /* 0x000100000e3d7824 */ /* 0x040fe200078e00ff */
[----:B------:R-:W-:Y:S01]  /*af30*/  LOP3.LUT R12, R13, 0xffff0000, RZ, 0xc0, !PT ;  /* 0xffff00000d0c7812 */ /* 0x000fe200078ec0ff */
[-C--:B------:R-:W-:Y:S01]  /*af40*/  FMUL.FTZ R10, R65, R72.reuse ;  /* 0x00000048410a7220 */ /* 0x080fe20000410000 */
[----:B------:R-:W-:Y:S01]  /*af50*/  LOP3.LUT R58, R14, 0xffff0000, RZ, 0xc0, !PT ;  /* 0xffff00000e3a7812 */ /* 0x000fe200078ec0ff */
[----:B------:R-:W-:Y:S01]  /*af60*/  FFMA.FTZ R66, R59, R72, -R66 ;  /* 0x000000483b427223 */ /* 0x000fe20000010842 */
[----:B------:R-:W-:Y:S01]  /*af70*/  SHF.L.U32 R13, R15, 0x10, RZ ;  /* 0x000000100f0d7819 */ /* 0x000fe200000006ff */
[----:B------:R-:W-:Y:S01]  /*af80*/  FFMA.FTZ R59, R59, R64, R10 ;  /* 0x000000403b3b7223 */ /* 0x000fe2000001000a */
[----:B------:R-:W-:Y:S01]  /*af90*/  LOP3.LUT R14, R15, 0xffff0000, RZ, 0xc0, !PT ;  /* 0xffff00000f0e7812 */ /* 0x000fe200078ec0ff */
[----:B------:R-:W-:Y:S01]  /*afa0*/  IMAD.U32 R72, R38, 0x10000, RZ ;  /* 0x0001000026487824 */ /* 0x000fe200078e00ff */
[C---:B------:R-:W-:Y:S01]  /*afb0*/  SHF.L.U32 R15, R9.reuse, 0x10, RZ ;  /* 0x00000010090f7819 */ /* 0x040fe200000006ff */
[----:B------:R-:W-:Y:S01]  /*afc0*/  FMUL.FTZ R65, R8, R67 ;  /* 0x0000004308417220 */ /* 0x000fe20000410000 */
[----:B------:R-:W-:Y:S01]  /*afd0*/  LOP3.LUT R70, R9, 0xffff0000, RZ, 0xc0, !PT ;  /* 0xffff000009467812 */ /* 0x000fe200078ec0ff */
[----:B------:R-:W-:Y:S01]  /*afe0*/  FMUL.FTZ R71, R63, R72 ;  /* 0x000000483f477220 */ /* 0x000fe20000410000 */
[----:B------:R-:W-:-:S02]  /*aff0*/  SHF.L.U32 R9, R11, 0x10, RZ ;  /* 0x000000100b097819 */ /* 0x000fc400000006ff */
[----:B------:R-:W-:Y:S02]  /*b000*/  LOP3.LUT R68, R11, 0xffff0000, RZ, 0xc0, !PT ;  /* 0xffff00000b447812 */ /* 0x000fe400078ec0ff */
[----:B------:R-:W-:Y:S02]  /*b010*/  LOP3.LUT R11, R45, 0xffff0000, RZ, 0xc0, !PT ;  /* 0xffff00002d0b7812 */ /* 0x000fe400078ec0ff */
[----:B------:R-:W-:Y:S02]  /*b020*/  SHF.L.U32 R64, R42, 0x10, RZ ;  /* 0x000000102a407819 */ /* 0x000fe400000006ff */
[----:B------:R-:W-:Y:S01]  /*b030*/  LOP3.LUT R10, R38, 0xffff0000, RZ, 0xc0, !PT ;  /* 0xffff0000260a7812 */ /* 0x000fe200078ec0ff */
[-C--:B------:R-:W-:Y:S02]  /*b040*/  FMUL.FTZ R8, R8, R11.reuse ;  /* 0x0000000b08087220 */ /* 0x080fe40000410000 */
[----:B------:R-:W-:Y:S02]  /*b050*/  FFMA.FTZ R65, R62, R11, -R65 ;  /* 0x0000000b3e417223 */ /* 0x000fe40000010841 */
[-C--:B------:R-:W-:Y:S01]  /*b060*/  FMUL.FTZ R11, R63, R64.reuse ;  /* 0x000000403f0b7220 */ /* 0x080fe20000410000 */
[----:B------:R-:W-:Y:S01]  /*b070*/  LOP3.LUT R63, R42, 0xffff0000, RZ, 0xc0, !PT ;  /* 0xffff00002a3f7812 */ /* 0x000fe200078ec0ff */
[----:B------:R-:W-:Y:S01]  /*b080*/  FFMA.FTZ R64, R61, R64, -R71 ;  /* 0x000000403d407223 */ /* 0x000fe20000010847 */
[----:B------:R-:W-:Y:S01]  /*b090*/  LOP3.LUT R71, R43, 0xffff0000, RZ, 0xc0, !PT ;  /* 0xffff00002b477812 */ /* 0x000fe200078ec0ff */
[----:B------:R-:W-:-:S02]  /*b0a0*/  FFMA.FTZ R8, R62, R67, R8 ;  /* 0x000000433e087223 */ /* 0x000fc40000010008 */
[----:B------:R-:W-:Y:S01]  /*b0b0*/  FFMA.FTZ R61, R61, R72, R11 ;  /* 0x000000483d3d7223 */ /* 0x000fe2000001000b */
[----:B------:R-:W-:Y:S01]  /*b0c0*/  SHF.L.U32 R11, R39, 0x10, RZ ;  /* 0x00000010270b7819 */ /* 0x000fe200000006ff */
[----:B------:R-:W-:Y:S01]  /*b0d0*/  FMUL.FTZ R67, R69, R10 ;  /* 0x0000000a45437220 */ /* 0x000fe20000410000 */
[----:B------:R-:W-:Y:S01]  /*b0e0*/  F2FP.BF16.PACK_AB R8, R8, R59 ;  /* 0x0000003b0808723e */ /* 0x000fe200000010ff */
[----:B------:R-:W-:Y:S02]  /*b0f0*/  IMAD.U32 R62, R43, 0x10000, RZ ;  /* 0x000100002b3e7824 */ /* 0x000fe400078e00ff */
[-C--:B------:R-:W-:Y:S02]  /*b100*/  FMUL.FTZ R69, R69, R63.reuse ;  /* 0x0000003f45457220 */ /* 0x080fe40000410000 */
[----:B------:R-:W-:Y:S02]  /*b110*/  FFMA.FTZ R63, R58, R63, -R67 ;  /* 0x0000003f3a3f7223 */ /* 0x000fe40000010843 */
[----:B------:R-:W-:-:S02]  /*b120*/  FMUL.FTZ R67, R15, R11 ;  /* 0x0000000b0f437220 */ /* 0x000fc40000410000 */
[-C--:B------:R-:W-:Y:S02]  /*b130*/  FMUL.FTZ R15, R15, R62.reuse ;  /* 0x0000003e0f0f7220 */ /* 0x080fe40000410000 */
[C---:B------:R-:W-:Y:S02]  /*b140*/  IMAD.U32 R72, R37.reuse, 0x10000, RZ ;  /* 0x0001000025487824 */ /* 0x040fe400078e00ff */
[----:B------:R-:W-:Y:S01]  /*b150*/  FFMA.FTZ R62, R60, R62, -R67 ;  /* 0x0000003e3c3e7223 */ /* 0x000fe20000010843 */
[----:B------:R-:W-:Y:S01]  /*b160*/  LOP3.LUT R67, R37, 0xffff0000, RZ, 0xc0, !PT ;  /* 0xffff000025437812 */ /* 0x000fe200078ec0ff */
[----:B------:R-:W-:Y:S02]  /*b170*/  FFMA.FTZ R10, R58, R10, R69 ;  /* 0x0000000a3a0a7223 */ /* 0x000fe40000010045 */
        /* <DEDUP_REMOVED lines=24> */
.L_x_133:
[----:B------:R-:W-:Y:S05]  /*b300*/  BSYNC B0 ;  /* 0x0000000000007941 */ /* 0x000fea0003800000 */
.L_x_132:
[----:B-1----:R-:W-:-:S04]  /*b310*/  IADD3 R12, R28, 0x40, RZ ;  /* 0x000000401c0c7810 */ /* 0x002fc80007ffe0ff */
        /* <DEDUP_REMOVED lines=104> */
.L_x_129:
[----:B------:R-:W-:Y:S05]  /*b9a0*/  BSYNC B1 ;  /* 0x0000000000017941 */ /* 0x000fea0003800000 */
.L_x_128:
[----:B------:R-:W-:-:S04]  /*b9b0*/  IADD3 R25, R25, 0x40, RZ ;  /* 0x0000004019197810 */ /* 0x000fc80007ffe0ff */
[----:B------:R-:W-:-:S13]  /*b9c0*/  ISETP.GE.AND P0, PT, R25, R56, PT ;  /* 0x000000381900720c */ /* 0x000fda0003f06270 */
[----:B------:R-:W-:Y:S05]  /*b9d0*/  @P0 BRA `(.L_x_115) ;  /* 0x000013d000000947 */ /* 0x000fea0003800000 */
[----:B------:R-:W-:Y:S01]  /*b9e0*/  ISETP.GE.AND P0, PT, R28, c[0x0][0x27c], PT ;  /* 0x00009f001c007a0c */ /* 0x000fe20003f06270 */
[----:B------:R-:W-:-:S12]  /*b9f0*/  BSSY B0, `(.L_x_134) ;  /* 0x0000063000007945 */ /* 0x000fd80003800000 */
[----:B------:R-:W-:Y:S05]  /*ba00*/  @P0 BRA `(.L_x_135) ;  /* 0x0000061000000947 */ /* 0x000fea0003800000 */
[----:B-1----:R-:W-:Y:S01]  /*ba10*/  IMAD.MOV.U32 R11, RZ, RZ, c[0x0][0x27c] ;  /* 0x00009f00ff0b7624 */ /* 0x002fe200078e00ff */
[----:B------:R-:W-:Y:S01]  /*ba20*/  SHF.R.S32.HI R8, RZ, 0x1f, R25 ;  /* 0x0000001fff087819 */ /* 0x000fe20000011419 */
[----:B------:R-:W-:-:S03]  /*ba30*/  IMAD.SHL.U32 R9, R25, 0x40, RZ ;  /* 0x0000004019097824 */ /* 0x000fc600078e00ff */
[----:B------:R-:W-:Y:S02]  /*ba40*/  LEA.HI R11, R11, R54, RZ, 0x1d ;  /* 0x000000360b0b7211 */ /* 0x000fe400078fe8ff */
[----:B------:R-:W-:Y:S02]  /*ba50*/  LEA.HI R8, R8, R25, RZ, 0x3 ;  /* 0x0000001908087211 */ /* 0x000fe400078f18ff */
[----:B------:R-:W-:Y:S01]  /*ba60*/  SHF.R.S32.HI R10, RZ, 0x1f, R11 ;  /* 0x0000001fff0a7819 */ /* 0x000fe2000001140b */
[----:B------:R-:W-:Y:S01]  /*ba70*/  IMAD.SHL.U32 R12, R11, 0x8, RZ ;  /* 0x000000080b0c7824 */ /* 0x000fe200078e00ff */
[----:B------:R-:W-:Y:S02]  /*ba80*/  LOP3.LUT R9, R9, 0x1c0, RZ, 0xc0, !PT ;  /* 0x000001c009097812 */ /* 0x000fe400078ec0ff */
[----:B------:R-:W-:Y:S02]  /*ba90*/  LEA.HI R10, R10, R11, RZ, 0x3 ;  /* 0x0000000b0a0a7211 */ /* 0x000fe400078f18ff */
[----:B------:R-:W-:-:S02]  /*baa0*/  SHF.L.U32 R8, R8, 0x6, RZ ;  /* 0x0000000608087819 */ /* 0x000fc400000006ff */
[C---:B------:R-:W-:Y:S01]  /*bab0*/  LOP3.LUT R14, R9.reuse, 0x38, R28, 0xf8, !PT ;  /* 0x00000038090e7812 */ /* 0x040fe200078ef81c */
[----:B------:R-:W-:Y:S01]  /*bac0*/  IMAD.SHL.U32 R10, R10, 0x400, RZ ;  /* 0x000004000a0a7824 */ /* 0x000fe200078e00ff */
[----:B------:R-:W-:Y:S02]  /*bad0*/  SHF.R.U32.HI R13, RZ, 0x3, R9 ;  /* 0x00000003ff0d7819 */ /* 0x000fe40000011609 */
[----:B------:R-:W-:Y:S02]  /*bae0*/  LOP3.LUT R8, R8, 0xfffffe00, RZ, 0xc0, !PT ;  /* 0xfffffe0008087812 */ /* 0x000fe400078ec0ff */
[----:B------:R-:W-:Y:S02]  /*baf0*/  LOP3.LUT R12, R9, 0x38, R12, 0xf8, !PT ;  /* 0x00000038090c7812 */ /* 0x000fe400078ef80c */
[----:B------:R-:W-:Y:S02]  /*bb00*/  LOP3.LUT R14, R8, R14, R13, 0xf6, !PT ;  /* 0x0000000e080e7212 */ /* 0x000fe400078ef60d */
[----:B------:R-:W-:-:S02]  /*bb10*/  LOP3.LUT R13, R12, R13, RZ, 0x3c, !PT ;  /* 0x0000000d0c0d7212 */ /* 0x000fc400078e3cff */
[----:B------:R-:W-:Y:S02]  /*bb20*/  LOP3.LUT R10, R10, 0x7fffe000, RZ, 0xc0, !PT ;  /* 0x7fffe0000a0a7812 */ /* 0x000fe400078ec0ff */
[----:B------:R-:W-:Y:S02]  /*bb30*/  SHF.L.U32 R55, R14, 0x1, RZ ;  /* 0x000000010e377819 */ /* 0x000fe400000006ff */
[----:B------:R-:W-:-:S03]  /*bb40*/  IADD3 R54, R13, R10, R8 ;  /* 0x0000000a0d367210 */ /* 0x000fc60007ffe008 */
[----:B------:R-:W1:Y:S02]  /*bb50*/  LDS.128 R12, [R55+0xc100] ;  /* 0x00c10000370c7984 */ /* 0x000e640000000c00 */
[----:B------:R-:W-:-:S05]  /*bb60*/  IMAD.SHL.U32 R54, R54, 0x2, RZ ;  /* 0x0000000236367824 */ /* 0x000fca00078e00ff */
[----:B------:R-:W2:Y:S01]  /*bb70*/  LDS.128 R8, [R54+0xc100] ;  /* 0x00c1000036087984 */ /* 0x000ea20000000c00 */
[C---:B-1----:R-:W-:Y:S01]  /*bb80*/  IMAD.U32 R57, R12.reuse, 0x10000, RZ ;  /* 0x000100000c397824 */ /* 0x042fe200078e00ff */
[----:B------:R-:W-:Y:S01]  /*bb90*/  LOP3.LUT R56, R12, 0xffff0000, RZ, 0xc0, !PT ;  /* 0xffff00000c387812 */ /* 0x000fe200078ec0ff */
[----:B------:R-:W-:Y:S01]  /*bba0*/  IMAD.U32 R58, R14, 0x10000, RZ ;  /* 0x000100000e3a7824 */ /* 0x000fe200078e00ff */
[C---:B------:R-:W-:Y:S02]  /*bbb0*/  SHF.L.U32 R12, R13.reuse, 0x10, RZ ;  /* 0x000000100d0c7819 */ /* 0x040fe400000006ff */
[----:B------:R-:W-:Y:S02]  /*bbc0*/  LOP3.LUT R59, R13, 0xffff0000, RZ, 0xc0, !PT ;  /* 0xffff00000d3b7812 */ /* 0x000fe400078ec0ff */
[C---:B------:R-:W-:Y:S01]  /*bbd0*/  SHF.L.U32 R13, R15.reuse, 0x10, RZ ;  /* 0x000000100f0d7819 */ /* 0x040fe200000006ff */
[----:B--2---:R-:W-:Y:S01]  /*bbe0*/  IMAD.U32 R62, R8, 0x10000, RZ ;  /* 0x00010000083e7824 */ /* 0x004fe200078e00ff */
[----:B------:R-:W-:Y:S01]  /*bbf0*/  LOP3.LUT R63, R15, 0xffff0000, RZ, 0xc0, !PT ;  /* 0xffff00000f3f7812 */ /* 0x000fe200078ec0ff */
[----:B------:R-:W-:Y:S01]  /*bc00*/  IMAD.U32 R15, R47, 0x10000, RZ ;  /* 0x000100002f0f7824 */ /* 0x000fe200078e00ff */
[----:B------:R-:W-:-:S02]  /*bc10*/  SHF.L.U32 R60, R10, 0x10, RZ ;  /* 0x000000100a3c7819 */ /* 0x000fc400000006ff */
[----:B------:R-:W-:Y:S02]  /*bc20*/  LOP3.LUT R61, R8, 0xffff0000, RZ, 0xc0, !PT ;  /* 0xffff0000083d7812 */ /* 0x000fe400078ec0ff */
[C---:B------:R-:W-:Y:S02]  /*bc30*/  SHF.L.U32 R8, R9.reuse, 0x10, RZ ;  /* 0x0000001009087819 */ /* 0x040fe400000006ff */
[----:B------:R-:W-:Y:S01]  /*bc40*/  LOP3.LUT R66, R9, 0xffff0000, RZ, 0xc0, !PT ;  /* 0xffff000009427812 */ /* 0x000fe200078ec0ff */
[----:B------:R-:W-:Y:S01]  /*bc50*/  IMAD.U32 R9, R51, 0x10000, RZ ;  /* 0x0001000033097824 */ /* 0x000fe200078e00ff */
[----:B------:R-:W-:Y:S01]  /*bc60*/  LOP3.LUT R65, R10, 0xffff0000, RZ, 0xc0, !PT ;  /* 0xffff00000a417812 */ /* 0x000fe200078ec0ff */
[-C--:B------:R-:W-:Y:S01]  /*bc70*/  FMUL.FTZ R10, R15, R60.reuse ;  /* 0x0000003c0f0a7220 */ /* 0x080fe20000410000 */
[----:B------:R-:W-:Y:S01]  /*bc80*/  LOP3.LUT R47, R47, 0xffff0000, RZ, 0xc0, !PT ;  /* 0xffff00002f2f7812 */ /* 0x000fe200078ec0ff */
[----:B------:R-:W-:Y:S01]  /*bc90*/  FMUL.FTZ R60, R9, R60 ;  /* 0x0000003c093c7220 */ /* 0x000fe20000410000 */
[----:B------:R-:W-:Y:S01]  /*bca0*/  LOP3.LUT R51, R51, 0xffff0000, RZ, 0xc0, !PT ;  /* 0xffff000033337812 */ /* 0x000fe200078ec0ff */
[-C--:B------:R-:W-:Y:S01]  /*bcb0*/  FFMA.FTZ R10, R9, R58.reuse, -R10 ;  /* 0x0000003a090a7223 */ /* 0x080fe2000001080a */
[----:B------:R-:W-:Y:S01]  /*bcc0*/  LOP3.LUT R14, R14, 0xffff0000, RZ, 0xc0, !PT ;  /* 0xffff00000e0e7812 */ /* 0x000fe200078ec0ff */
[----:B------:R-:W-:Y:S01]  /*bcd0*/  FFMA.FTZ R60, R15, R58, R60 ;  /* 0x0000003a0f3c7223 */ /* 0x000fe2000001003c */
[----:B------:R-:W-:Y:S01]  /*bce0*/  SHF.L.U32 R15, R53, 0x10, RZ ;  /* 0x00000010350f7819 */ /* 0x000fe200000006ff */
[C---:B------:R-:W-:Y:S01]  /*bcf0*/  IMAD.U32 R9, R49.reuse, 0x10000, RZ ;  /* 0x0001000031097824 */ /* 0x040fe200078e00ff */
[----:B------:R-:W-:Y:S01]  /*bd00*/  LOP3.LUT R49, R49, 0xffff0000, RZ, 0xc0, !PT ;  /* 0xffff000031317812 */ /* 0x000fe200078ec0ff */
[-C--:B------:R-:W-:Y:S01]  /*bd10*/  FMUL.FTZ R67, R47, R65.reuse ;  /* 0x000000412f437220 */ /* 0x080fe20000410000 */
[----:B------:R-:W-:Y:S01]  /*bd20*/  LOP3.LUT R53, R53, 0xffff0000, RZ, 0xc0, !PT ;  /* 0xffff000035357812 */ /* 0x000fe200078ec0ff */
[-C--:B------:R-:W-:Y:S01]  /*bd30*/  FMUL.FTZ R58, R9, R62.reuse ;  /* 0x0000003e093a7220 */ /* 0x080fe20000410000 */
[----:B------:R-:W-:Y:S01]  /*bd40*/  SHF.L.U32 R64, R11, 0x10, RZ ;  /* 0x000000100b407819 */ /* 0x000fe200000006ff */
[----:B------:R-:W-:Y:S01]  /*bd50*/  FMUL.FTZ R65, R51, R65 ;  /* 0x0000004133417220 */ /* 0x000fe20000410000 */
[----:B------:R-:W-:Y:S01]  /*bd60*/  LOP3.LUT R11, R11, 0xffff0000, RZ, 0xc0, !PT ;  /* 0xffff00000b0b7812 */ /* 0x000fe200078ec0ff */
[----:B------:R-:W-:-:S02]  /*bd70*/  FMUL.FTZ R62, R15, R62 ;  /* 0x0000003e0f3e7220 */ /* 0x000fc40000410000 */
[-C--:B------:R-:W-:Y:S02]  /*bd80*/  FFMA.FTZ R67, R51, R14.reuse, -R67 ;  /* 0x0000000e33437223 */ /* 0x080fe40000010843 */
[----:B------:R-:W-:Y:S01]  /*bd90*/  FFMA.FTZ R65, R47, R14, R65 ;  /* 0x0000000e2f417223 */ /* 0x000fe20000010041 */
[----:B------:R-:W-:Y:S01]  /*bda0*/  SHF.L.U32 R47, R50, 0x10, RZ ;  /* 0x00000010322f7819 */ /* 0x000fe200000006ff */
[----:B------:R-:W-:Y:S01]  /*bdb0*/  FFMA.FTZ R62, R9, R57, R62 ;  /* 0x00000039093e7223 */ /* 0x000fe2000001003e */
[C---:B------:R-:W-:Y:S01]  /*bdc0*/  SHF.L.U32 R9, R48.reuse, 0x10, RZ ;  /* 0x0000001030097819 */ /* 0x040fe200000006ff */
[----:B------:R-:W-:Y:S01]  /*bdd0*/  FMUL.FTZ R14, R49, R61 ;  /* 0x0000003d310e7220 */ /* 0x000fe20000410000 */
[----:B------:R-:W-:Y:S01]  /*bde0*/  LOP3.LUT R48, R48, 0xffff0000, RZ, 0xc0, !PT ;  /* 0xffff000030307812 */ /* 0x000fe200078ec0ff */
[----:B------:R-:W-:Y:S01]  /*bdf0*/  FFMA.FTZ R58, R15, R57, -R58 ;  /* 0x000000390f3a7223 */ /* 0x000fe2000001083a */
[----:B------:R-:W-:Y:S01]  /*be00*/  LOP3.LUT R50, R50, 0xffff0000, RZ, 0xc0, !PT ;  /* 0xffff000032327812 */ /* 0x000fe200078ec0ff */
[C---:B------:R-:W-:Y:S01]  /*be10*/  IMAD.U32 R15, R52.reuse, 0x10000, RZ ;  /* 0x00010000340f7824 */ /* 0x040fe200078e00ff */
[----:B------:R-:W-:Y:S01]  /*be20*/  LOP3.LUT R52, R52, 0xffff0000, RZ, 0xc0, !PT ;  /* 0xffff000034347812 */ /* 0x000fe200078ec0ff */
[----:B------:R-:W-:-:S02]  /*be30*/  FMUL.FTZ R61, R53, R61 ;  /* 0x0000003d353d7220 */ /* 0x000fc40000410000 */
[----:B------:R-:W-:Y:S02]  /*be40*/  FFMA.FTZ R53, R53, R56, -R14 ;  /* 0x0000003835357223 */ /* 0x000fe4000001080e */
[C---:B------:R-:W-:Y:S01]  /*be50*/  IMAD.U32 R14, R46.reuse, 0x10000, RZ ;  /* 0x000100002e0e7824 */ /* 0x040fe200078e00ff */
[----:B------:R-:W-:Y:S01]  /*be60*/  LOP3.LUT R46, R46, 0xffff0000, RZ, 0xc0, !PT ;  /* 0xffff00002e2e7812 */ /* 0x000fe200078ec0ff */
[-C--:B------:R-:W-:Y:S02]  /*be70*/  FMUL.FTZ R51, R9, R8.reuse ;  /* 0x0000000809337220 */ /* 0x080fe40000410000 */
[----:B------:R-:W-:Y:S02]  /*be80*/  FMUL.FTZ R8, R15, R8 ;  /* 0x000000080f087220 */ /* 0x000fe40000410000 */
[----:B------:R-:W-:Y:S02]  /*be90*/  FFMA.FTZ R61, R49, R56, R61 ;  /* 0x00000038313d7223 */ /* 0x000fe4000001003d */
[----:B------:R-:W-:-:S02]  /*bea0*/  FFMA.FTZ R51, R15, R12, -R51 ;  /* 0x0000000c0f337223 */ /* 0x000fc40000010833 */
[----:B------:R-:W-:Y:S02]  /*beb0*/  FFMA.FTZ R9, R9, R12, R8 ;  /* 0x0000000c09097223 */ /* 0x000fe40000010008 */
[----:B------:R-:W-:Y:S02]  /*bec0*/  FMUL.FTZ R56, R14, R64 ;  /* 0x000000400e387220 */ /* 0x000fe40000410000 */
[----:B------:R-:W-:Y:S02]  /*bed0*/  FMUL.FTZ R12, R48, R66 ;  /* 0x00000042300c7220 */ /* 0x000fe40000410000 */
[----:B------:R-:W-:Y:S02]  /*bee0*/  FMUL.FTZ R8, R46, R11 ;  /* 0x0000000b2e087220 */ /* 0x000fe40000410000 */
[----:B------:R-:W-:Y:S02]  /*bef0*/  FMUL.FTZ R64, R47, R64 ;  /* 0x000000402f407220 */ /* 0x000fe40000410000 */
[----:B------:R-:W-:-:S02]  /*bf00*/  FMUL.FTZ R66, R52, R66 ;  /* 0x0000004234427220 */ /* 0x000fc40000410000 */
[----:B------:R-:W-:Y:S02]  /*bf10*/  FMUL.FTZ R11, R50, R11 ;  /* 0x0000000b320b7220 */ /* 0x000fe40000410000 */
[----:B------:R-:W-:Y:S02]  /*bf20*/  FFMA.FTZ R15, R47, R13, -R56 ;  /* 0x0000000d2f0f7223 */ /* 0x000fe40000010838 */
[----:B------:R-:W-:Y:S01]  /*bf30*/  FFMA.FTZ R52, R52, R59, -R12 ;  /* 0x0000003b34347223 */ /* 0x000fe2000001080c */
[----:B------:R-:W-:Y:S01]  /*bf40*/  F2FP.BF16.PACK_AB R12, R53, R58 ;  /* 0x0000003a350c723e */ /* 0x000fe200000010ff */
[----:B------:R-:W-:Y:S01]  /*bf50*/  FFMA.FTZ R50, R50, R63, -R8 ;  /* 0x0000003f32327223 */ /* 0x000fe20000010808 */
[----:B------:R-:W-:Y:S01]  /*bf60*/  F2FP.BF16.PACK_AB R8, R61, R62 ;  /* 0x0000003e3d08723e */ /* 0x000fe200000010ff */
[----:B------:R-:W-:Y:S01]  /*bf70*/  FFMA.FTZ R64, R14, R13, R64 ;  /* 0x0000000d0e407223 */ /* 0x000fe20000010040 */
[----:B------:R-:W-:Y:S01]  /*bf80*/  F2FP.BF16.PACK_AB R14, R67, R10 ;  /* 0x0000000a430e723e */ /* 0x000fe200000010ff */
[----:B------:R-:W-:Y:S01]  /*bf90*/  FFMA.FTZ R48, R48, R59, R66 ;  /* 0x0000003b30307223 */ /* 0x000fe20000010042 */
[----:B------:R-:W-:Y:S01]  /*bfa0*/  F2FP.BF16.PACK_AB R13, R52, R51 ;  /* 0x00000033340d723e */ /* 0x000fe200000010ff */
[----:B------:R-:W-:Y:S01]  /*bfb0*/  FFMA.FTZ R11, R46, R63, R11 ;  /* 0x0000003f2e0b7223 */ /* 0x000fe2000001000b */
[----:B------:R-:W-:-:S02]  /*bfc0*/  F2FP.BF16.PACK_AB R15, R50, R15 ;  /* 0x0000000f320f723e */ /* 0x000fc400000010ff */
[----:B------:R-:W-:Y:S02]  /*bfd0*/  F2FP.BF16.PACK_AB R10, R65, R60 ;  /* 0x0000003c410a723e */ /* 0x000fe400000010ff */
[----:B------:R-:W-:Y:S01]  /*bfe0*/  F2FP.BF16.PACK_AB R9, R48, R9 ;  /* 0x000000093009723e */ /* 0x000fe200000010ff */
[----:B------:R1:W-:Y:S01]  /*bff0*/  STS.128 [R55+0xc100], R12 ;  /* 0x00c1000c37007388 */ /* 0x0003e20000000c00 */
[----:B------:R-:W-:-:S05]  /*c000*/  F2FP.BF16.PACK_AB R11, R11, R64 ;  /* 0x000000400b0b723e */ /* 0x000fca00000010ff */
[----:B------:R1:W-:Y:S02]  /*c010*/  STS.128 [R54+0xc100], R8 ;  /* 0x00c1000836007388 */ /* 0x0003e40000000c00 */
.L_x_135:
[----:B------:R-:W-:Y:S05]  /*c020*/  BSYNC B0 ;  /* 0x0000000000007941 */ /* 0x000fea0003800000 */
.L_x_134:
[----:B-1----:R-:W-:Y:S01]  /*c030*/  IADD3 R9, R28, 0x20, RZ ;  /* 0x000000201c097810 */ /* 0x002fe20007ffe0ff */
[----:B------:R-:W-:Y:S03]  /*c040*/  BSSY B0, `(.L_x_136) ;  /* 0x000006b000007945 */ /* 0x000fe60003800000 */
[----:B------:R-:W-:-:S13]  /*c050*/  ISETP.GE.AND P0, PT, R9, c[0x0][0x27c], PT ;  /* 0x00009f0009007a0c */ /* 0x000fda0003f06270 */
[----:B------:R-:W-:Y:S05]  /*c060*/  @P0 BRA `(.L_x_137) ;  /* 0x0000068000000947 */ /* 0x000fea0003800000 */
[----:B------:R-:W-:Y:S01]  /*c070*/  SHF.R.S32.HI R12, RZ, 0x1f, R9 ;  /* 0x0000001fff0c7819 */ /* 0x000fe20000011409 */
[----:B------:R-:W-:Y:S01]  /*c080*/  IMAD.MOV.U32 R13, RZ, RZ, c[0x0][0x27c] ;  /* 0x00009f00ff0d7624 */ /* 0x000fe200078e00ff */
[----:B------:R-:W-:Y:S01]  /*c090*/  SHF.R.S32.HI R8, RZ, 0x1f, R25 ;  /* 0x0000001fff087819 */ /* 0x000fe20000011419 */
[----:B------:R-:W-:Y:S01]  /*c0a0*/  IMAD.SHL.U32 R14, R25, 0x40, RZ ;  /* 0x00000040190e7824 */ /* 0x000fe200078e00ff */
[CC--:B------:R-:W-:Y:S01]  /*c0b0*/  LEA.HI R15, R12.reuse, R9.reuse, RZ, 0x3 ;  /* 0x000000090c0f7211 */ /* 0x0c0fe200078f18ff */
[----:B------:R-:W-:Y:S01]  /*c0c0*/  IMAD.U32 R54, R45, 0x10000, RZ ;  /* 0x000100002d367824 */ /* 0x000fe200078e00ff */
[----:B------:R-:W-:Y:S01]  /*c0d0*/  LEA.HI R12, R12, R9, RZ, 0x6 ;  /* 0x000000090c0c7211 */ /* 0x000fe200078f30ff */
[----:B------:R-:W-:Y:S01]  /*c0e0*/  IMAD.U32 R63, R43, 0x10000, RZ ;  /* 0x000100002b3f7824 */ /* 0x000fe200078e00ff */
[----:B------:R-:W-:Y:S02]  /*c0f0*/  SHF.R.S32.HI R10, RZ, 0x3, R15 ;  /* 0x00000003ff0a7819 */ /* 0x000fe4000001140f */
[----:B------:R-:W-:Y:S01]  /*c100*/  LOP3.LUT R14, R14, 0x1c0, RZ, 0xc0, !PT ;  /* 0x000001c00e0e7812 */ /* 0x000fe200078ec0ff */
[----:B------:R-:W-:Y:S01]  /*c110*/  IMAD.SHL.U32 R12, R12, 0x80, RZ ;  /* 0x000000800c0c7824 */ /* 0x000fe200078e00ff */
[----:B------:R-:W-:-:S02]  /*c120*/  LEA.HI R13, R13, R10, RZ, 0x1d ;  /* 0x0000000a0d0d7211 */ /* 0x000fc400078fe8ff */
[----:B------:R-:W-:Y:S02]  /*c130*/  LEA.HI R9, R8, R25, RZ, 0x3 ;  /* 0x0000001908097211 */ /* 0x000fe400078f18ff */
[----:B------:R-:W-:Y:S01]  /*c140*/  SHF.R.S32.HI R10, RZ, 0x1f, R13 ;  /* 0x0000001fff0a7819 */ /* 0x000fe2000001140d */
[----:B------:R-:W-:Y:S01]  /*c150*/  IMAD.SHL.U32 R11, R13, 0x8, RZ ;  /* 0x000000080d0b7824 */ /* 0x000fe200078e00ff */
[----:B------:R-:W-:Y:S02]  /*c160*/  LOP3.LUT R15, R14, 0x38, R15, 0xf8, !PT ;  /* 0x000000380e0f7812 */ /* 0x000fe400078ef80f */
[----:B------:R-:W-:Y:S02]  /*c170*/  LEA.HI R10, R10, R13, RZ, 0x3 ;  /* 0x0000000d0a0a7211 */ /* 0x000fe400078f18ff */
[----:B------:R-:W-:Y:S02]  /*c180*/  SHF.R.U32.HI R8, RZ, 0x3, R14 ;  /* 0x00000003ff087819 */ /* 0x000fe4000001160e */
[----:B------:R-:W-:Y:S01]  /*c190*/  SHF.L.U32 R9, R9, 0x6, RZ ;  /* 0x0000000609097819 */ /* 0x000fe200000006ff */
[----:B------:R-:W-:Y:S01]  /*c1a0*/  IMAD.SHL.U32 R10, R10, 0x400, RZ ;  /* 0x000004000a0a7824 */ /* 0x000fe200078e00ff */
[----:B------:R-:W-:-:S02]  /*c1b0*/  LOP3.LUT R12, R12, 0x7fffe000, RZ, 0xc0, !PT ;  /* 0x7fffe0000c0c7812 */ /* 0x000fc400078ec0ff */
[----:B------:R-:W-:Y:S02]  /*c1c0*/  LOP3.LUT R15, R15, R8, RZ, 0x3c, !PT ;  /* 0x000000080f0f7212 */ /* 0x000fe400078e3cff */
[----:B------:R-:W-:Y:S02]  /*c1d0*/  LOP3.LUT R9, R9, 0xfffffe00, RZ, 0xc0, !PT ;  /* 0xfffffe0009097812 */ /* 0x000fe400078ec0ff */
[----:B------:R-:W-:Y:S02]  /*c1e0*/  LOP3.LUT R11, R14, 0x38, R11, 0xf8, !PT ;  /* 0x000000380e0b7812 */ /* 0x000fe400078ef80b */
[----:B------:R-:W-:Y:S02]  /*c1f0*/  IADD3 R12, R15, R12, R9 ;  /* 0x0000000c0f0c7210 */ /* 0x000fe40007ffe009 */
[----:B------:R-:W-:Y:S02]  /*c200*/  LOP3.LUT R46, R11, R8, RZ, 0x3c, !PT ;  /* 0x000000080b2e7212 */ /* 0x000fe400078e3cff */
[----:B------:R-:W-:Y:S01]  /*c210*/  LOP3.LUT R10, R10, 0x7fffe000, RZ, 0xc0, !PT ;  /* 0x7fffe0000a0a7812 */ /* 0x000fe200078ec0ff */
[----:B------:R-:W-:Y:S01]  /*c220*/  IMAD.SHL.U32 R47, R12, 0x2, RZ ;  /* 0x000000020c2f7824 */ /* 0x000fe200078e00ff */
[----:B------:R-:W-:-:S02]  /*c230*/  LOP3.LUT R61, R38, 0xffff0000, RZ, 0xc0, !PT ;  /* 0xffff0000263d7812 */ /* 0x000fc400078ec0ff */
[----:B------:R-:W-:Y:S02]  /*c240*/  IADD3 R46, R46, R10, R9 ;  /* 0x0000000a2e2e7210 */ /* 0x000fe40007ffe009 */
[----:B------:R-:W1:Y:S01]  /*c250*/  LDS.128 R12, [R47+0xc100] ;  /* 0x00c100002f0c7984 */ /* 0x000e620000000c00 */
[----:B------:R-:W-:Y:S02]  /*c260*/  LOP3.LUT R43, R43, 0xffff0000, RZ, 0xc0, !PT ;  /* 0xffff00002b2b7812 */ /* 0x000fe400078ec0ff */
[----:B------:R-:W-:-:S05]  /*c270*/  SHF.L.U32 R46, R46, 0x1, RZ ;  /* 0x000000012e2e7819 */ /* 0x000fca00000006ff */
[----:B------:R-:W2:Y:S01]  /*c280*/  LDS.128 R8, [R46+0xc100] ;  /* 0x00c100002e087984 */ /* 0x000ea20000000c00 */
[C---:B-1----:R-:W-:Y:S01]  /*c290*/  IMAD.U32 R49, R12.reuse, 0x10000, RZ ;  /* 0x000100000c317824 */ /* 0x042fe200078e00ff */
[----:B------:R-:W-:Y:S01]  /*c2a0*/  LOP3.LUT R48, R12, 0xffff0000, RZ, 0xc0, !PT ;  /* 0xffff00000c307812 */ /* 0x000fe200078ec0ff */
[C---:B------:R-:W-:Y:S01]  /*c2b0*/  IMAD.U32 R12, R13.reuse, 0x10000, RZ ;  /* 0x000100000d0c7824 */ /* 0x040fe200078e00ff */
[----:B------:R-:W-:Y:S01]  /*c2c0*/  LOP3.LUT R51, R13, 0xffff0000, RZ, 0xc0, !PT ;  /* 0xffff00000d337812 */ /* 0x000fe200078ec0ff */
[C---:B------:R-:W-:Y:S01]  /*c2d0*/  IMAD.U32 R13, R15.reuse, 0x10000, RZ ;  /* 0x000100000f0d7824 */ /* 0x040fe200078e00ff */
[----:B------:R-:W-:Y:S02]  /*c2e0*/  LOP3.LUT R53, R15, 0xffff0000, RZ, 0xc0, !PT ;  /* 0xffff00000f357812 */ /* 0x000fe400078ec0ff */
[----:B------:R-:W-:Y:S01]  /*c2f0*/  SHF.L.U32 R50, R14, 0x10, RZ ;  /* 0x000000100e327819 */ /* 0x000fe200000006ff */
[C---:B--2---:R-:W-:Y:S01]  /*c300*/  IMAD.U32 R52, R8.reuse, 0x10000, RZ ;  /* 0x0001000008347824 */ /* 0x044fe200078e00ff */
[----:B------:R-:W-:Y:S01]  /*c310*/  LOP3.LUT R15, R8, 0xffff0000, RZ, 0xc0, !PT ;  /* 0xffff0000080f7812 */ /* 0x000fe200078ec0ff */
[----:B------:R-:W-:Y:S01]  /*c320*/  IMAD.U32 R55, R11, 0x10000, RZ ;  /* 0x000100000b377824 */ /* 0x000fe200078e00ff */
[----:B------:R-:W-:-:S02]  /*c330*/  SHF.L.U32 R8, R9, 0x10, RZ ;  /* 0x0000001009087819 */ /* 0x000fc400000006ff */
[----:B------:R-:W-:Y:S01]  /*c340*/  LOP3.LUT R58, R9, 0xffff0000, RZ, 0xc0, !PT ;  /* 0xffff0000093a7812 */ /* 0x000fe200078ec0ff */
[----:B------:R-:W-:Y:S01]  /*c350*/  IMAD.U32 R9, R40, 0x10000, RZ ;  /* 0x0001000028097824 */ /* 0x000fe200078e00ff */
[C---:B------:R-:W-:Y:S02]  /*c360*/  SHF.L.U32 R57, R10.reuse, 0x10, RZ ;  /* 0x000000100a397819 */ /* 0x040fe400000006ff */
[----:B------:R-:W-:Y:S01]  /*c370*/  LOP3.LUT R56, R10, 0xffff0000, RZ, 0xc0, !PT ;  /* 0xffff00000a387812 */ /* 0x000fe200078ec0ff */
[-C--:B------:R-:W-:Y:S01]  /*c380*/  FMUL.FTZ R10, R9, R52.reuse ;  /* 0x00000034090a7220 */ /* 0x080fe20000410000 */
[----:B------:R-:W-:Y:S01]  /*c390*/  LOP3.LUT R40, R40, 0xffff0000, RZ, 0xc0, !PT ;  /* 0xffff000028287812 */ /* 0x000fe200078ec0ff */
[----:B------:R-:W-:Y:S01]  /*c3a0*/  FMUL.FTZ R52, R54, R52 ;  /* 0x0000003436347220 */ /* 0x000fe20000410000 */
[----:B------:R-:W-:Y:S01]  /*c3b0*/  LOP3.LUT R14, R14, 0xffff0000, RZ, 0xc0, !PT ;  /* 0xffff00000e0e7812 */ /* 0x000fe200078ec0ff */
[-C--:B------:R-:W-:Y:S01]  /*c3c0*/  FFMA.FTZ R10, R54, R49.reuse, -R10 ;  /* 0x00000031360a7223 */ /* 0x080fe2000001080a */
[----:B------:R-:W-:Y:S01]  /*c3d0*/  LOP3.LUT R54, R45, 0xffff0000, RZ, 0xc0, !PT ;  /* 0xffff00002d367812 */ /* 0x000fe200078ec0ff */
[----:B------:R-:W-:Y:S01]  /*c3e0*/  IMAD.U32 R45, R38, 0x10000, RZ ;  /* 0x00010000262d7824 */ /* 0x000fe200078e00ff */
[----:B------:R-:W-:Y:S01]  /*c3f0*/  LOP3.LUT R11, R11, 0xffff0000, RZ, 0xc0, !PT ;  /* 0xffff00000b0b7812 */ /* 0x000fe200078ec0ff */
[----:B------:R-:W-:Y:S01]  /*c400*/  FFMA.FTZ R52, R9, R49, R52 ;  /* 0x0000003109347223 */ /* 0x000fe20000010034 */
[----:B------:R-:W-:Y:S01]  /*c410*/  SHF.L.U32 R9, R42, 0x10, RZ ;  /* 0x000000102a097819 */ /* 0x000fe200000006ff */
[----:B------:R-:W-:-:S02]  /*c420*/  FMUL.FTZ R49, R45, R57 ;  /* 0x000000392d317220 */ /* 0x000fc40000410000 */
[----:B------:R-:W-:Y:S02]  /*c430*/  FMUL.FTZ R59, R40, R15 ;  /* 0x0000000f283b7220 */ /* 0x000fe40000410000 */
[C---:B------:R-:W-:Y:S02]  /*c440*/  FMUL.FTZ R57, R9.reuse, R57 ;  /* 0x0000003909397220 */ /* 0x040fe40000410000 */
[-C--:B------:R-:W-:Y:S01]  /*c450*/  FFMA.FTZ R49, R9, R50.reuse, -R49 ;  /* 0x0000003209317223 */ /* 0x080fe20000010831 */
[----:B------:R-:W-:Y:S01]  /*c460*/  LOP3.LUT R9, R42, 0xffff0000, RZ, 0xc0, !PT ;  /* 0xffff00002a097812 */ /* 0x000fe200078ec0ff */
[----:B------:R-:W-:Y:S02]  /*c470*/  FMUL.FTZ R15, R54, R15 ;  /* 0x0000000f360f7220 */ /* 0x000fe40000410000 */
[----:B------:R-:W-:Y:S02]  /*c480*/  FFMA.FTZ R57, R45, R50, R57 ;  /* 0x000000322d397223 */ /* 0x000fe40000010039 */
[----:B------:R-:W-:-:S02]  /*c490*/  FMUL.FTZ R38, R61, R56 ;  /* 0x000000383d267220 */ /* 0x000fc40000410000 */
[C---:B------:R-:W-:Y:S01]  /*c4a0*/  IMAD.U32 R45, R39.reuse, 0x10000, RZ ;  /* 0x00010000272d7824 */ /* 0x040fe200078e00ff */
[----:B------:R-:W-:Y:S01]  /*c4b0*/  LOP3.LUT R39, R39, 0xffff0000, RZ, 0xc0, !PT ;  /* 0xffff000027277812 */ /* 0x000fe200078ec0ff */
[----:B------:R-:W-:Y:S01]  /*c4c0*/  FFMA.FTZ R15, R40, R48, R15 ;  /* 0x00000030280f7223 */ /* 0x000fe2000001000f */
[----:B------:R-:W-:Y:S01]  /*c4d0*/  SHF.L.U32 R40, R37, 0x10, RZ ;  /* 0x0000001025287819 */ /* 0x000fe200000006ff */
[C---:B------:R-:W-:Y:S02]  /*c4e0*/  FMUL.FTZ R56, R9.reuse, R56 ;  /* 0x0000003809387220 */ /* 0x040fe40000410000 */
[----:B------:R-:W-:Y:S02]  /*c4f0*/  FFMA.FTZ R38, R9, R14, -R38 ;  /* 0x0000000e09267223 */ /* 0x000fe40000010826 */
[-C--:B------:R-:W-:Y:S02]  /*c500*/  FMUL.FTZ R9, R45, R8.reuse ;  /* 0x000000082d097220 */ /* 0x080fe40000410000 */
[----:B------:R-:W-:-:S02]  /*c510*/  FMUL.FTZ R8, R63, R8 ;  /* 0x000000083f087220 */ /* 0x000fc40000410000 */
[----:B------:R-:W-:Y:S02]  /*c520*/  IMAD.U32 R42, R41, 0x10000, RZ ;  /* 0x00010000292a7824 */ /* 0x000fe400078e00ff */
[----:B------:R-:W-:Y:S02]  /*c530*/  FFMA.FTZ R56, R61, R14, R56 ;  /* 0x0000000e3d387223 */ /* 0x000fe40000010038 */
[-C--:B------:R-:W-:Y:S02]  /*c540*/  FMUL.FTZ R14, R40, R55.reuse ;  /* 0x00000037280e7220 */ /* 0x080fe40000410000 */
[-C--:B------:R-:W-:Y:S01]  /*c550*/  FFMA.FTZ R45, R45, R12.reuse, R8 ;  /* 0x0000000c2d2d7223 */ /* 0x080fe20000010008 */
[----:B------:R-:W-:Y:S01]  /*c560*/  LOP3.LUT R8, R37, 0xffff0000, RZ, 0xc0, !PT ;  /* 0xffff000025087812 */ /* 0x000fe200078ec0ff */
[----:B------:R-:W-:Y:S01]  /*c570*/  FFMA.FTZ R9, R63, R12, -R9 ;  /* 0x0000000c3f097223 */ /* 0x000fe20000010809 */
[----:B------:R-:W-:Y:S01]  /*c580*/  LOP3.LUT R12, R41, 0xffff0000, RZ, 0xc0, !PT ;  /* 0xffff0000290c7812 */ /* 0x000fe200078ec0ff */
[----:B------:R-:W-:-:S02]  /*c590*/  FMUL.FTZ R55, R42, R55 ;  /* 0x000000372a377220 */ /* 0x000fc40000410000 */
[-C--:B------:R-:W-:Y:S02]  /*c5a0*/  FFMA.FTZ R42, R42, R13.reuse, -R14 ;  /* 0x0000000d2a2a7223 */ /* 0x080fe4000001080e */
[----:B------:R-:W-:Y:S02]  /*c5b0*/  FFMA.FTZ R55, R40, R13, R55 ;  /* 0x0000000d28377223 */ /* 0x000fe40000010037 */
[----:B------:R-:W-:Y:S02]  /*c5c0*/  FFMA.FTZ R59, R54, R48, -R59 ;  /* 0x00000030363b7223 */ /* 0x000fe4000001083b */
[-C--:B------:R-:W-:Y:S02]  /*c5d0*/  FMUL.FTZ R40, R39, R58.reuse ;  /* 0x0000003a27287220 */ /* 0x080fe40000410000 */
[----:B------:R-:W-:Y:S02]  /*c5e0*/  FMUL.FTZ R14, R8, R11 ;  /* 0x0000000b080e7220 */ /* 0x000fe40000410000 */
[----:B------:R-:W-:-:S02]  /*c5f0*/  FMUL.FTZ R48, R43, R58 ;  /* 0x0000003a2b307220 */ /* 0x000fc40000410000 */
[C---:B------:R-:W-:Y:S02]  /*c600*/  FMUL.FTZ R13, R12.reuse, R11 ;  /* 0x0000000b0c0d7220 */ /* 0x040fe40000410000 */
[----:B------:R-:W-:Y:S02]  /*c610*/  FFMA.FTZ R40, R43, R51, -R40 ;  /* 0x000000332b287223 */ /* 0x000fe40000010828 */
[----:B------:R-:W-:Y:S01]  /*c620*/  FFMA.FTZ R11, R12, R53, -R14 ;  /* 0x000000350c0b7223 */ /* 0x000fe2000001080e */
[----:B------:R-:W-:Y:S01]  /*c630*/  F2FP.BF16.PACK_AB R12, R59, R10 ;  /* 0x0000000a3b0c723e */ /* 0x000fe200000010ff */
[----:B------:R-:W-:Y:S01]  /*c640*/  FFMA.FTZ R48, R39, R51, R48 ;  /* 0x0000003327307223 */ /* 0x000fe20000010030 */
[----:B------:R-:W-:Y:S01]  /*c650*/  F2FP.BF16.PACK_AB R14, R38, R49 ;  /* 0x00000031260e723e */ /* 0x000fe200000010ff */
[----:B------:R-:W-:Y:S01]  /*c660*/  FFMA.FTZ R50, R8, R53, R13 ;  /* 0x0000003508327223 */ /* 0x000fe2000001000d */
[----:B------:R-:W-:Y:S02]  /*c670*/  F2FP.BF16.PACK_AB R8, R15, R52 ;  /* 0x000000340f08723e */ /* 0x000fe400000010ff */
[----:B------:R-:W-:-:S02]  /*c680*/  F2FP.BF16.PACK_AB R13, R40, R9 ;  /* 0x00000009280d723e */ /* 0x000fc400000010ff */
[----:B------:R-:W-:Y:S02]  /*c690*/  F2FP.BF16.PACK_AB R15, R11, R42 ;  /* 0x0000002a0b0f723e */ /* 0x000fe400000010ff */
[----:B------:R-:W-:Y:S02]  /*c6a0*/  F2FP.BF16.PACK_AB R10, R56, R57 ;  /* 0x00000039380a723e */ /* 0x000fe400000010ff */
[----:B------:R-:W-:Y:S01]  /*c6b0*/  F2FP.BF16.PACK_AB R9, R48, R45 ;  /* 0x0000002d3009723e */ /* 0x000fe200000010ff */
[----:B------:R1:W-:Y:S01]  /*c6c0*/  STS.128 [R47+0xc100], R12 ;  /* 0x00c1000c2f007388 */ /* 0x0003e20000000c00 */
[----:B------:R-:W-:-:S05]  /*c6d0*/  F2FP.BF16.PACK_AB R11, R50, R55 ;  /* 0x00000037320b723e */ /* 0x000fca00000010ff */
[----:B------:R1:W-:Y:S02]  /*c6e0*/  STS.128 [R46+0xc100], R8 ;  /* 0x00c100082e007388 */ /* 0x0003e40000000c00 */
.L_x_137:
[----:B------:R-:W-:Y:S05]  /*c6f0*/  BSYNC B0 ;  /* 0x0000000000007941 */ /* 0x000fea0003800000 */
.L_x_136:
[----:B------:R-:W-:-:S04]  /*c700*/  IADD3 R28, R28, 0x40, RZ ;  /* 0x000000401c1c7810 */ /* 0x000fc80007ffe0ff */
[----:B------:R-:W-:-:S13]  /*c710*/  ISETP.GE.AND P0, PT, R28, c[0x0][0x27c], PT ;  /* 0x00009f001c007a0c */ /* 0x000fda0003f06270 */
[----:B------:R-:W-:Y:S05]  /*c720*/  @P0 BRA `(.L_x_115) ;  /* 0x0000068000000947 */ /* 0x000fea0003800000 */
[----:B-1----:R-:W-:Y:S01]  /*c730*/  SHF.R.S32.HI R13, RZ, 0x1f, R28 ;  /* 0x0000001fff0d7819 */ /* 0x002fe2000001141c */
[----:B------:R-:W-:Y:S01]  /*c740*/  IMAD.MOV.U32 R11, RZ, RZ, c[0x0][0x27c] ;  /* 0x00009f00ff0b7624 */ /* 0x000fe200078e00ff */
[----:B------:R-:W-:Y:S01]  /*c750*/  SHF.R.S32.HI R8, RZ, 0x1f, R25 ;  /* 0x0000001fff087819 */ /* 0x000fe20000011419 */
[----:B------:R-:W-:Y:S01]  /*c760*/  IMAD.SHL.U32 R12, R25, 0x40, RZ ;  /* 0x00000040190c7824 */ /* 0x000fe200078e00ff */
[CC--:B------:R-:W-:Y:S01]  /*c770*/  LEA.HI R9, R13.reuse, R28.reuse, RZ, 0x3 ;  /* 0x0000001c0d097211 */ /* 0x0c0fe200078f18ff */
[----:B------:R-:W-:Y:S01]  /*c780*/  IMAD.U32 R42, R30, 0x10000, RZ ;  /* 0x000100001e2a7824 */ /* 0x000fe200078e00ff */
[----:B------:R-:W-:Y:S02]  /*c790*/  LEA.HI R13, R13, R28, RZ, 0x6 ;  /* 0x0000001c0d0d7211 */ /* 0x000fe400078f30ff */
        /* <DEDUP_REMOVED lines=9> */
[----:B------:R-:W-:Y:S02]  /*c830*/  SHF.L.U32 R8, R8, 0x6, RZ ;  /* 0x0000000608087819 */ /* 0x000fe400000006ff */
[----:B------:R-:W-:Y:S01]  /*c840*/  SHF.R.U32.HI R9, RZ, 0x3, R12 ;  /* 0x00000003ff097819 */ /* 0x000fe2000001160c */
[----:B------:R-:W-:Y:S01]  /*c850*/  IMAD.SHL.U32 R11, R10, 0x400, RZ ;  /* 0x000004000a0b7824 */ /* 0x000fe200078e00ff */
[----:B------:R-:W-:-:S02]  /*c860*/  LOP3.LUT R12, R12, 0x38, R15, 0xf8, !PT ;  /* 0x000000380c0c7812 */ /* 0x000fc400078ef80f */
[----:B------:R-:W-:Y:S02]  /*c870*/  LOP3.LUT R13, R13, 0x7fffe000, RZ, 0xc0, !PT ;  /* 0x7fffe0000d0d7812 */ /* 0x000fe400078ec0ff */
[----:B------:R-:W-:Y:S02]  /*c880*/  LOP3.LUT R8, R8, 0xfffffe00, RZ, 0xc0, !PT ;  /* 0xfffffe0008087812 */ /* 0x000fe400078ec0ff */
[-C--:B------:R-:W-:Y:S02]  /*c890*/  LOP3.LUT R14, R14, R9.reuse, RZ, 0x3c, !PT ;  /* 0x000000090e0e7212 */ /* 0x080fe400078e3cff */
[----:B------:R-:W-:Y:S02]  /*c8a0*/  LOP3.LUT R10, R12, R9, RZ, 0x3c, !PT ;  /* 0x000000090c0a7212 */ /* 0x000fe400078e3cff */
[----:B------:R-:W-:Y:S02]  /*c8b0*/  IADD3 R13, R14, R13, R8 ;  /* 0x0000000d0e0d7210 */ /* 0x000fe40007ffe008 */
[----:B------:R-:W-:-:S02]  /*c8c0*/  LOP3.LUT R9, R11, 0x7fffe000, RZ, 0xc0, !PT ;  /* 0x7fffe0000b097812 */ /* 0x000fc400078ec0ff */
[----:B------:R-:W-:Y:S01]  /*c8d0*/  SHF.L.U32 R46, R34, 0x10, RZ ;  /* 0x00000010222e7819 */ /* 0x000fe200000006ff */
[----:B------:R-:W-:Y:S01]  /*c8e0*/  IMAD.SHL.U32 R28, R13, 0x2, RZ ;  /* 0x000000020d1c7824 */ /* 0x000fe200078e00ff */
[----:B------:R-:W-:Y:S02]  /*c8f0*/  IADD3 R9, R10, R9, R8 ;  /* 0x000000090a097210 */ /* 0x000fe40007ffe008 */
[----:B------:R-:W-:Y:S02]  /*c900*/  LOP3.LUT R30, R30, 0xffff0000, RZ, 0xc0, !PT ;  /* 0xffff00001e1e7812 */ /* 0x000fe400078ec0ff */
[----:B------:R-:W-:Y:S01]  /*c910*/  SHF.L.U32 R25, R9, 0x1, RZ ;  /* 0x0000000109197819 */ /* 0x000fe200000006ff */
[----:B------:R-:W1:Y:S04]  /*c920*/  LDS.128 R12, [R28+0xc100] ;  /* 0x00c100001c0c7984 */ /* 0x000e680000000c00 */
[----:B------:R-:W2:Y:S01]  /*c930*/  LDS.128 R8, [R25+0xc100] ;  /* 0x00c1000019087984 */ /* 0x000ea20000000c00 */
[C---:B-1----:R-:W-:Y:S01]  /*c940*/  IMAD.U32 R38, R12.reuse, 0x10000, RZ ;  /* 0x000100000c267824 */ /* 0x042fe200078e00ff */
[----:B------:R-:W-:Y:S01]  /*c950*/  LOP3.LUT R37, R12, 0xffff0000, RZ, 0xc0, !PT ;  /* 0xffff00000c257812 */ /* 0x000fe200078ec0ff */
[C---:B------:R-:W-:Y:S01]  /*c960*/  IMAD.U32 R12, R13.reuse, 0x10000, RZ ;  /* 0x000100000d0c7824 */ /* 0x040fe200078e00ff */
[----:B------:R-:W-:Y:S01]  /*c970*/  LOP3.LUT R40, R13, 0xffff0000, RZ, 0xc0, !PT ;  /* 0xffff00000d287812 */ /* 0x000fe200078ec0ff */
[C---:B------:R-:W-:Y:S01]  /*c980*/  IMAD.U32 R13, R15.reuse, 0x10000, RZ ;  /* 0x000100000f0d7824 */ /* 0x040fe200078e00ff */
[----:B------:R-:W-:Y:S01]  /*c990*/  LOP3.LUT R45, R15, 0xffff0000, RZ, 0xc0, !PT ;  /* 0xffff00000f2d7812 */ /* 0x000fe200078ec0ff */
[----:B--2---:R-:W-:Y:S01]  /*c9a0*/  IMAD.U32 R43, R8, 0x10000, RZ ;  /* 0x00010000082b7824 */ /* 0x004fe200078e00ff */
[----:B------:R-:W-:-:S02]  /*c9b0*/  SHF.L.U32 R15, R10, 0x10, RZ ;  /* 0x000000100a0f7819 */ /* 0x000fc400000006ff */
[----:B------:R-:W-:Y:S01]  /*c9c0*/  LOP3.LUT R41, R8, 0xffff0000, RZ, 0xc0, !PT ;  /* 0xffff000008297812 */ /* 0x000fe200078ec0ff */
[C---:B------:R-:W-:Y:S01]  /*c9d0*/  IMAD.U32 R8, R9.reuse, 0x10000, RZ ;  /* 0x0001000009087824 */ /* 0x040fe200078e00ff */
[----:B------:R-:W-:Y:S02]  /*c9e0*/  SHF.L.U32 R39, R14, 0x10, RZ ;  /* 0x000000100e277819 */ /* 0x000fe400000006ff */
[----:B------:R-:W-:Y:S01]  /*c9f0*/  LOP3.LUT R48, R9, 0xffff0000, RZ, 0xc0, !PT ;  /* 0xffff000009307812 */ /* 0x000fe200078ec0ff */
[-C--:B------:R-:W-:Y:S01]  /*ca00*/  FMUL.FTZ R9, R42, R15.reuse ;  /* 0x0000000f2a097220 */ /* 0x080fe20000410000 */
[----:B------:R-:W-:Y:S01]  /*ca10*/  LOP3.LUT R47, R10, 0xffff0000, RZ, 0xc0, !PT ;  /* 0xffff00000a2f7812 */ /* 0x000fe200078ec0ff */
[----:B------:R-:W-:Y:S01]  /*ca20*/  FMUL.FTZ R15, R46, R15 ;  /* 0x0000000f2e0f7220 */ /* 0x000fe20000410000 */
[----:B------:R-:W-:Y:S01]  /*ca30*/  LOP3.LUT R14, R14, 0xffff0000, RZ, 0xc0, !PT ;  /* 0xffff00000e0e7812 */ /* 0x000fe200078ec0ff */
[-C--:B------:R-:W-:Y:S01]  /*ca40*/  FFMA.FTZ R9, R46, R39.reuse, -R9 ;  /* 0x000000272e097223 */ /* 0x080fe20000010809 */
[----:B------:R-:W-:Y:S01]  /*ca50*/  LOP3.LUT R46, R34, 0xffff0000, RZ, 0xc0, !PT ;  /* 0xffff0000222e7812 */ /* 0x000fe200078ec0ff */
[C---:B------:R-:W-:Y:S01]  /*ca60*/  IMAD.U32 R34, R32.reuse, 0x10000, RZ ;  /* 0x0001000020227824 */ /* 0x040fe200078e00ff */
[----:B------:R-:W-:Y:S01]  /*ca70*/  LOP3.LUT R32, R32, 0xffff0000, RZ, 0xc0, !PT ;  /* 0xffff000020207812 */ /* 0x000fe200078ec0ff */
[----:B------:R-:W-:Y:S01]  /*ca80*/  FFMA.FTZ R15, R42, R39, R15 ;  /* 0x000000272a0f7223 */ /* 0x000fe2000001000f */
[----:B------:R-:W-:Y:S01]  /*ca90*/  SHF.L.U32 R39, R36, 0x10, RZ ;  /* 0x0000001024277819 */ /* 0x000fe200000006ff */
[----:B------:R-:W-:Y:S01]  /*caa0*/  FMUL.FTZ R49, R30, R47 ;  /* 0x0000002f1e317220 */ /* 0x000fe20000410000 */
[----:B------:R-:W-:Y:S01]  /*cab0*/  LOP3.LUT R36, R36, 0xffff0000, RZ, 0xc0, !PT ;  /* 0xffff000024247812 */ /* 0x000fe200078ec0ff */
[----:B------:R-:W-:-:S02]  /*cac0*/  FMUL.FTZ R42, R34, R43 ;  /* 0x0000002b222a7220 */ /* 0x000fc40000410000 */
[C---:B------:R-:W-:Y:S02]  /*cad0*/  FMUL.FTZ R47, R46.reuse, R47 ;  /* 0x0000002f2e2f7220 */ /* 0x040fe40000410000 */
[----:B------:R-:W-:Y:S02]  /*cae0*/  FFMA.FTZ R46, R46, R14, -R49 ;  /* 0x0000000e2e2e7223 */ /* 0x000fe40000010831 */
[C---:B------:R-:W-:Y:S02]  /*caf0*/  FMUL.FTZ R43, R39.reuse, R43 ;  /* 0x0000002b272b7220 */ /* 0x040fe40000410000 */
[----:B------:R-:W-:Y:S02]  /*cb00*/  FFMA.FTZ R42, R39, R38, -R42 ;  /* 0x00000026272a7223 */ /* 0x000fe4000001082a */
[-C--:B------:R-:W-:Y:S02]  /*cb10*/  FMUL.FTZ R49, R32, R41.reuse ;  /* 0x0000002920317220 */ /* 0x080fe40000410000 */
[----:B------:R-:W-:Y:S01]  /*cb20*/  FFMA.FTZ R30, R30, R14, R47 ;  /* 0x0000000e1e1e7223 */ /* 0x000fe2000001002f */
[----:B------:R-:W-:Y:S01]  /*cb30*/  SHF.L.U32 R14, R29, 0x10, RZ ;  /* 0x000000101d0e7819 */ /* 0x000fe200000006ff */
[C---:B------:R-:W-:Y:S01]  /*cb40*/  IMAD.U32 R39, R31.reuse, 0x10000, RZ ;  /* 0x000100001f277824 */ /* 0x040fe200078e00ff */
[----:B------:R-:W-:Y:S01]  /*cb50*/  LOP3.LUT R31, R31, 0xffff0000, RZ, 0xc0, !PT ;  /* 0xffff00001f1f7812 */ /* 0x000fe200078ec0ff */
[C---:B------:R-:W-:Y:S01]  /*cb60*/  IMAD.U32 R47, R35.reuse, 0x10000, RZ ;  /* 0x00010000232f7824 */ /* 0x040fe200078e00ff */
[----:B------:R-:W-:Y:S01]  /*cb70*/  LOP3.LUT R35, R35, 0xffff0000, RZ, 0xc0, !PT ;  /* 0xffff000023237812 */ /* 0x000fe200078ec0ff */
[----:B------:R-:W-:-:S02]  /*cb80*/  FMUL.FTZ R41, R36, R41 ;  /* 0x0000002924297220 */ /* 0x000fc40000410000 */
[----:B------:R-:W-:Y:S02]  /*cb90*/  FFMA.FTZ R49, R36, R37, -R49 ;  /* 0x0000002524317223 */ /* 0x000fe40000010831 */
[----:B------:R-:W-:Y:S02]  /*cba0*/  FMUL.FTZ R36, R39, R8 ;  /* 0x0000000827247220 */ /* 0x000fe40000410000 */
[C---:B------:R-:W-:Y:S01]  /*cbb0*/  IMAD.U32 R10, R11.reuse, 0x10000, RZ ;  /* 0x000100000b0a7824 */ /* 0x040fe200078e00ff */
[----:B------:R-:W-:Y:S01]  /*cbc0*/  LOP3.LUT R11, R11, 0xffff0000, RZ, 0xc0, !PT ;  /* 0xffff00000b0b7812 */ /* 0x000fe200078ec0ff */
[----:B------:R-:W-:Y:S02]  /*cbd0*/  FFMA.FTZ R43, R34, R38, R43 ;  /* 0x00000026222b7223 */ /* 0x000fe4000001002b */
[----:B------:R-:W-:Y:S02]  /*cbe0*/  FMUL.FTZ R8, R47, R8 ;  /* 0x000000082f087220 */ /* 0x000fe40000410000 */
[----:B------:R-:W-:-:S02]  /*cbf0*/  IMAD.U32 R34, R33, 0x10000, RZ ;  /* 0x0001000021227824 */ /* 0x000fc400078e00ff */
[----:B------:R-:W-:Y:S02]  /*cc00*/  FFMA.FTZ R32, R32, R37, R41 ;  /* 0x0000002520207223 */ /* 0x000fe40000010029 */
[----:B------:R-:W-:Y:S02]  /*cc10*/  FMUL.FTZ R37, R14, R10 ;  /* 0x0000000a0e257220 */ /* 0x000fe40000410000 */
[-C--:B------:R-:W-:Y:S01]  /*cc20*/  FFMA.FTZ R39, R39, R12.reuse, R8 ;  /* 0x0000000c27277223 */ /* 0x080fe20000010008 */
[----:B------:R-:W-:Y:S01]  /*cc30*/  LOP3.LUT R8, R29, 0xffff0000, RZ, 0xc0, !PT ;  /* 0xffff00001d087812 */ /* 0x000fe200078ec0ff */
[----:B------:R-:W-:Y:S01]  /*cc40*/  FFMA.FTZ R36, R47, R12, -R36 ;  /* 0x0000000c2f247223 */ /* 0x000fe20000010824 */
[----:B------:R-:W-:Y:S01]  /*cc50*/  LOP3.LUT R12, R33, 0xffff0000, RZ, 0xc0, !PT ;  /* 0xffff0000210c7812 */ /* 0x000fe200078ec0ff */
[C---:B------:R-:W-:Y:S02]  /*cc60*/  FMUL.FTZ R10, R34.reuse, R10 ;  /* 0x0000000a220a7220 */ /* 0x040fe40000410000 */
[----:B------:R-:W-:-:S02]  /*cc70*/  FFMA.FTZ R37, R34, R13, -R37 ;  /* 0x0000000d22257223 */ /* 0x000fc40000010825 */
[----:B------:R-:W-:Y:S01]  /*cc80*/  FFMA.FTZ R29, R14, R13, R10 ;  /* 0x0000000d0e1d7223 */ /* 0x000fe2000001000a */
[----:B------:R-:W-:Y:S01]  /*cc90*/  F2FP.BF16.PACK_AB R10, R30, R15 ;  /* 0x0000000f1e0a723e */ /* 0x000fe200000010ff */
[-C--:B------:R-:W-:Y:S01]  /*cca0*/  FMUL.FTZ R13, R31, R48.reuse ;  /* 0x000000301f0d7220 */ /* 0x080fe20000410000 */
[----:B------:R-:W-:Y:S01]  /*ccb0*/  F2FP.BF16.PACK_AB R14, R46, R9 ;  /* 0x000000092e0e723e */ /* 0x000fe200000010ff */
[-C--:B------:R-:W-:Y:S02]  /*ccc0*/  FMUL.FTZ R34, R8, R11.reuse ;  /* 0x0000000b08227220 */ /* 0x080fe40000410000 */
[C---:B------:R-:W-:Y:S02]  /*ccd0*/  FMUL.FTZ R48, R35.reuse, R48 ;  /* 0x0000003023307220 */ /* 0x040fe40000410000 */
[----:B------:R-:W-:Y:S02]  /*cce0*/  FMUL.FTZ R11, R12, R11 ;  /* 0x0000000b0c0b7220 */ /* 0x000fe40000410000 */
[----:B------:R-:W-:-:S02]  /*ccf0*/  FFMA.FTZ R13, R35, R40, -R13 ;  /* 0x00000028230d7223 */ /* 0x000fc4000001080d */
[-C--:B------:R-:W-:Y:S01]  /*cd00*/  FFMA.FTZ R34, R12, R45.reuse, -R34 ;  /* 0x0000002d0c227223 */ /* 0x080fe20000010822 */
[----:B------:R-:W-:Y:S01]  /*cd10*/  F2FP.BF16.PACK_AB R12, R49, R42 ;  /* 0x0000002a310c723e */ /* 0x000fe200000010ff */
[----:B------:R-:W-:Y:S01]  /*cd20*/  FFMA.FTZ R40, R31, R40, R48 ;  /* 0x000000281f287223 */ /* 0x000fe20000010030 */
[----:B------:R-:W-:Y:S01]  /*cd30*/  F2FP.BF16.PACK_AB R13, R13, R36 ;  /* 0x000000240d0d723e */ /* 0x000fe200000010ff */
[----:B------:R-:W-:Y:S01]  /*cd40*/  FFMA.FTZ R38, R8, R45, R11 ;  /* 0x0000002d08267223 */ /* 0x000fe2000001000b */
[----:B------:R-:W-:Y:S02]  /*cd50*/  F2FP.BF16.PACK_AB R15, R34, R37 ;  /* 0x00000025220f723e */ /* 0x000fe400000010ff */
[----:B------:R-:W-:Y:S02]  /*cd60*/  F2FP.BF16.PACK_AB R8, R32, R43 ;  /* 0x0000002b2008723e */ /* 0x000fe400000010ff */
[----:B------:R-:W-:Y:S01]  /*cd70*/  F2FP.BF16.PACK_AB R9, R40, R39 ;  /* 0x000000272809723e */ /* 0x000fe200000010ff */
[----:B------:R1:W-:Y:S01]  /*cd80*/  STS.128 [R28+0xc100], R12 ;  /* 0x00c1000c1c007388 */ /* 0x0003e20000000c00 */
[----:B------:R-:W-:-:S05]  /*cd90*/  F2FP.BF16.PACK_AB R11, R38, R29 ;  /* 0x0000001d260b723e */ /* 0x000fca00000010ff */
[----:B------:R1:W-:Y:S02]  /*cda0*/  STS.128 [R25+0xc100], R8 ;  /* 0x00c1000819007388 */ /* 0x0003e40000000c00 */
.L_x_115:
[----:B------:R-:W-:Y:S05]  /*cdb0*/  BSYNC B2 ;  /* 0x0000000000027941 */ /* 0x000fea0003800000 */
.L_x_99:
[----:B------:R-:W-:Y:S01]  /*cdc0*/  IMAD R24, R24, c[0x0][0x208], RZ ;  /* 0x0000820018187a24 */ /* 0x000fe200078e02ff */
[----:B------:R-:W-:-:S04]  /*cdd0*/  DEPBAR.LE SB0, 0x0 ;  /* 0x000080000000791a */ /* 0x000fc80000000000 */
[C---:B-1----:R-:W-:Y:S01]  /*cde0*/  IMAD.WIDE.U32 R10, R207.reuse, c[0x0][0x208], RZ ;  /* 0x00008200cf0a7a25 */ /* 0x042fe200078e00ff */
[----:B------:R-:W-:Y:S01]  /*cdf0*/  BAR.SYNC.DEFER_BLOCKING 0x0 ;  /* 0x0000000000007b1d */ /* 0x000fe20000010000 */
[----:B------:R-:W-:Y:S02]  /*ce00*/  ISETP.GE.AND P2, PT, R18, c[0x0][0x1d4], PT ;  /* 0x0000750012007a0c */ /* 0x000fe40003f46270 */
[----:B------:R-:W-:Y:S01]  /*ce10*/  IMAD R9, R207, c[0x0][0x20c], R24 ;  /* 0x00008300cf097a24 */ /* 0x000fe200078e0218 */
[----:B------:R-:W-:Y:S01]  /*ce20*/  P2R R8, PR, RZ, 0x8 ;  /* 0x00000008ff087803 */ /* 0x000fe20000000000 */
[----:B------:R-:W-:Y:S02]  /*ce30*/  IMAD.MOV.U32 R14, RZ, RZ, R10 ;  /* 0x000000ffff0e7224 */ /* 0x000fe400078e000a */
[----:B------:R-:W-:Y:S01]  /*ce40*/  IMAD.IADD R15, R11, 0x1, R9 ;  /* 0x000000010b0f7824 */ /* 0x000fe200078e0209 */
[----:B------:R-:W-:Y:S01]  /*ce50*/  SHF.R.S32.HI R9, RZ, 0x4, R22 ;  /* 0x00000004ff097819 */ /* 0x000fe20000011416 */
[----:B------:R-:W-:-:S02]  /*ce60*/  IMAD R11, R23, c[0x0][0x218], RZ ;  /* 0x00008600170b7a24 */ /* 0x000fc400078e02ff */
[----:B------:R-:W-:Y:S01]  /*ce70*/  IMAD.WIDE.U32 R14, R206, c[0x0][0x218], R14 ;  /* 0x00008600ce0e7a25 */ /* 0x000fe200078e000e */
[----:B------:R-:W-:-:S03]  /*ce80*/  LEA.HI R22, R22, R9, RZ, 0x1 ;  /* 0x0000000916167211 */ /* 0x000fc600078f08ff */
[----:B------:R-:W-:Y:S01]  /*ce90*/  IMAD R11, R206, c[0x0][0x21c], R11 ;  /* 0x00008700ce0b7a24 */ /* 0x000fe200078e020b */
[----:B------:R-:W-:Y:S01]  /*cea0*/  IADD3 R27, P0, R26, R14, RZ ;  /* 0x0000000e1a1b7210 */ /* 0x000fe20007f1e0ff */
[----:B------:R-:W-:Y:S02]  /*ceb0*/  IMAD.SHL.U32 R12, R16, 0x40, RZ ;  /* 0x00000040100c7824 */ /* 0x000fe400078e00ff */
[----:B------:R-:W-:Y:S01]  /*cec0*/  IMAD.SHL.U32 R10, R21, 0x8, RZ ;  /* 0x00000008150a7824 */ /* 0x000fe200078e00ff */
[----:B------:R-:W-:Y:S01]  /*ced0*/  IADD3.X R14, R202, R15, R11, P0, !PT ;  /* 0x0000000fca0e7210 */ /* 0x000fe200007fe40b */
[----:B------:R-:W-:Y:S01]  /*cee0*/  IMAD.WIDE R24, R134, 0x2, RZ ;  /* 0x0000000286187825 */ /* 0x000fe200078e02ff */
[----:B------:R-:W-:Y:S02]  /*cef0*/  LOP3.LUT R11, R12, 0x1c0, RZ, 0xc0, !PT ;  /* 0x000001c00c0b7812 */ /* 0x000fe400078ec0ff */
[----:B------:R-:W-:Y:S01]  /*cf00*/  LEA R21, P0, R27, c[0x0][0x1f8], 0x1 ;  /* 0x00007e001b157a11 */ /* 0x000fe200078008ff */
[----:B------:R-:W-:Y:S01]  /*cf10*/  IMAD.SHL.U32 R82, R7, 0x40, RZ ;  /* 0x0000004007527824 */ /* 0x000fe200078e00ff */
[----:B------:R-:W-:Y:S01]  /*cf20*/  LOP3.LUT R12, R22, 0xfffffffe, RZ, 0xc0, !PT ;  /* 0xfffffffe160c7812 */ /* 0x000fe200078ec0ff */
[----:B------:R-:W-:Y:S01]  /*cf30*/  IMAD.SHL.U32 R208, R2, 0x2, RZ ;  /* 0x0000000202d07824 */ /* 0x000fe200078e00ff */
[----:B------:R-:W-:Y:S01]  /*cf40*/  LOP3.LUT R22, R11, 0x8, R10, 0xf8, !PT ;  /* 0x000000080b167812 */ /* 0x000fe200078ef80a */
[----:B------:R-:W1:Y:S01]  /*cf50*/  SHFL.IDX PT, R72, R21, 0x1, 0x181f ;  /* 0x00381f0015487f89 */ /* 0x000e6200000e0000 */
[----:B------:R-:W-:Y:S01]  /*cf60*/  SHF.R.U32.HI R11, RZ, 0x3, R11 ;  /* 0x00000003ff0b7819 */ /* 0x000fe2000001160b */
[----:B------:R-:W-:Y:S01]  /*cf70*/  IMAD.IADD R12, R9, 0x1, -R12 ;  /* 0x00000001090c7824 */ /* 0x000fe200078e0a0c */
[----:B------:R-:W-:Y:S01]  /*cf80*/  LEA.HI.X R14, R27, c[0x0][0x1fc], R14, 0x1, P0 ;  /* 0x00007f001b0e7a11 */ /* 0x000fe200000f0c0e */
[----:B------:R-:W2:Y:S01]  /*cf90*/  SHFL.IDX PT, R10, R21, RZ, 0x181f ;  /* 0x00181fff150a7589 */ /* 0x000ea200000e0000 */
[----:B------:R-:W-:-:S02]  /*cfa0*/  LOP3.LUT R197, R22, R11, RZ, 0x3c, !PT ;  /* 0x0000000b16c57212 */ /* 0x000fc400078e3cff */
[----:B------:R-:W-:Y:S01]  /*cfb0*/  LOP3.LUT P0, RZ, R16, 0x2, RZ, 0xc0, !PT ;  /* 0x0000000210ff7812 */ /* 0x000fe2000780c0ff */
[----:B------:R-:W3:Y:S01]  /*cfc0*/  SHFL.IDX PT, R11, R14, RZ, 0x181f ;  /* 0x00181fff0e0b7589 */ /* 0x000ee200000e0000 */
[----:B------:R-:W-:Y:S01]  /*cfd0*/  SHF.R.S32.HI R15, RZ, 0x1f, R18 ;  /* 0x0000001fff0f7819 */ /* 0x000fe20000011412 */
[----:B------:R-:W-:Y:S01]  /*cfe0*/  IMAD R197, R12, 0x200, R197 ;  /* 0x000002000cc57824 */ /* 0x000fe200078e02c5 */
[----:B------:R-:W-:Y:S01]  /*cff0*/  SHF.R.S32.HI R22, RZ, 0x1f, R17 ;  /* 0x0000001fff167819 */ /* 0x000fe20000011411 */
[----:B------:R4:W5:Y:S01]  /*d000*/  SHFL.IDX PT, R9, R14, 0x1, 0x181f ;  /* 0x00381f000e097f89 */ /* 0x00096200000e0000 */
[----:B------:R-:W-:Y:S01]  /*d010*/  LEA.HI R144, R15, R18, RZ, 0x3 ;  /* 0x000000120f907211 */ /* 0x000fe200078f18ff */
[----:B------:R-:W-:Y:S01]  /*d020*/  IMAD.SHL.U32 R197, R197, 0x2, RZ ;  /* 0x00000002c5c57824 */ /* 0x000fe200078e00ff */
[----:B------:R-:W-:Y:S02]  /*d030*/  LEA.HI R135, R22, R17, RZ, 0x3 ;  /* 0x0000001116877211 */ /* 0x000fe400078f18ff */
[----:B------:R-:W-:-:S02]  /*d040*/  LOP3.LUT R144, R144, 0xfffffff8, RZ, 0xc0, !PT ;  /* 0xfffffff890907812 */ /* 0x000fc400078ec0ff */
[C---:B------:R-:W-:Y:S01]  /*d050*/  IADD3 R13, R197.reuse, 0x6100, RZ ;  /* 0x00006100c50d7810 */ /* 0x040fe20007ffe0ff */
[----:B------:R-:W-:Y:S01]  /*d060*/  LDSM.16.M88.4 R28, [R197+0x6100] ;  /* 0x00610000c51c783b */ /* 0x000fe20000000200 */
[----:B------:R-:W-:Y:S01]  /*d070*/  IADD3 R196, R197, 0x6120, RZ ;  /* 0x00006120c5c47810 */ /* 0x000fe20007ffe0ff */
[----:B------:R-:W-:Y:S01]  /*d080*/  IMAD.WIDE R22, R144, 0x2, RZ ;  /* 0x0000000290167825 */ /* 0x000fe200078e02ff */
[----:B------:R-:W-:Y:S01]  /*d090*/  @P0 IADD3 R196, R13, -0x20, RZ ;  /* 0xffffffe00dc40810 */ /* 0x000fe20007ffe0ff */
[----:B------:R-:W-:Y:S01]  /*d0a0*/  LDSM.16.M88.4 R40, [R197+0x7900] ;  /* 0x00790000c528783b */ /* 0x000fe20000000200 */
[----:B------:R-:W-:Y:S01]  /*d0b0*/  LOP3.LUT R135, R135, 0xfffffff8, RZ, 0xc0, !PT ;  /* 0xfffffff887877812 */ /* 0x000fe200078ec0ff */
[----:B------:R-:W-:Y:S01]  /*d0c0*/  IMAD.SHL.U32 R13, R12, 0x8, RZ ;  /* 0x000000080c0d7824 */ /* 0x000fe200078e00ff */
[----:B-1----:R-:W-:Y:S01]  /*d0d0*/  IADD3 R46, P0, R24, R72, RZ ;  /* 0x00000048182e7210 */ /* 0x002fe20007f1e0ff */
[----:B------:R-:W-:Y:S01]  /*d0e0*/  LDSM.16.M88.4 R36, [R196] ;  /* 0x00000000c424783b */ /* 0x000fe20000000200 */
[----:B--2---:R-:W-:-:S02]  /*d0f0*/  IADD3 R26, P1, R10, R24, RZ ;  /* 0x000000180a1a7210 */ /* 0x004fc40007f3e0ff */
[----:B------:R-:W-:Y:S01]  /*d100*/  LOP3.LUT R82, R82, 0xfffffe00, RZ, 0xc0, !PT ;  /* 0xfffffe0052527812 */ /* 0x000fe200078ec0ff */
[----:B------:R-:W-:Y:S01]  /*d110*/  LDSM.16.M88.4 R68, [R196+0x800] ;  /* 0x00080000c444783b */ /* 0x000fe20000000200 */
[----:B------:R-:W-:Y:S01]  /*d120*/  IADD3 R187, R196, 0x800, RZ ;  /* 0x00000800c4bb7810 */ /* 0x000fe20007ffe0ff */
[----:B---3--:R-:W-:Y:S01]  /*d130*/  IMAD.X R27, R11, 0x1, R25, P1 ;  /* 0x000000010b1b7824 */ /* 0x008fe200008e0619 */
[----:B------:R-:W-:Y:S01]  /*d140*/  IADD3 R24, P1, R10, R22, RZ ;  /* 0x000000160a187210 */ /* 0x000fe20007f3e0ff */
[----:B----4-:R-:W-:Y:S01]  /*d150*/  IMAD.SHL.U32 R14, R20, 0x40, RZ ;  /* 0x00000040140e7824 */ /* 0x010fe200078e00ff */
[----:B------:R-:W-:Y:S01]  /*d160*/  LDSM.16.M88.4 R64, [R196+0x1000] ;  /* 0x00100000c440783b */ /* 0x000fe20000000200 */
[----:B------:R-:W-:Y:S01]  /*d170*/  IMAD.WIDE R20, R135, 0x2, RZ ;  /* 0x0000000287147825 */ /* 0x000fe200078e02ff */
[----:B------:R-:W-:Y:S02]  /*d180*/  IADD3 R186, R196, 0x1000, RZ ;  /* 0x00001000c4ba7810 */ /* 0x000fe40007ffe0ff */
[----:B------:R-:W-:Y:S01]  /*d190*/  LOP3.LUT R14, R14, 0x1c0, RZ, 0xc0, !PT ;  /* 0x000001c00e0e7812 */ /* 0x000fe200078ec0ff */
[----:B-----5:R-:W-:Y:S01]  /*d1a0*/  IMAD.X R47, R25, 0x1, R9, P0 ;  /* 0x00000001192f7824 */ /* 0x020fe200000e0609 */
[----:B------:R-:W-:Y:S01]  /*d1b0*/  IADD3 R74, P0, R22, R72, RZ ;  /* 0x00000048164a7210 */ /* 0x000fe20007f1e0ff */
[----:B------:R-:W-:Y:S01]  /*d1c0*/  IMAD.X R25, R11, 0x1, R23, P1 ;  /* 0x000000010b197824 */ /* 0x000fe200008e0617 */
[----:B------:R-:W-:Y:S01]  /*d1d0*/  LOP3.LUT R13, R14, 0x8, R13, 0xf8, !PT ;  /* 0x000000080e0d7812 */ /* 0x000fe200078ef80d */
[----:B------:R-:W-:Y:S01]  /*d1e0*/  LDSM.16.M88.4 R60, [R196+0x1800] ;  /* 0x00180000c43c783b */ /* 0x000fe20000000200 */
[----:B------:R-:W-:Y:S01]  /*d1f0*/  SHF.R.U32.HI R12, RZ, 0x3, R14 ;  /* 0x00000003ff0c7819 */ /* 0x000fe2000001160e */
[----:B------:R-:W-:Y:S01]  /*d200*/  IMAD.X R75, R23, 0x1, R9, P0 ;  /* 0x00000001174b7824 */ /* 0x000fe200000e0609 */
[----:B------:R-:W-:-:S02]  /*d210*/  IADD3 R10, P1, R10, R20, RZ ;  /* 0x000000140a0a7210 */ /* 0x000fc40007f3e0ff */
[----:B------:R-:W-:Y:S01]  /*d220*/  LOP3.LUT R7, R13, R12, RZ, 0x3c, !PT ;  /* 0x0000000c0d077212 */ /* 0x000fe200078e3cff */
[----:B------:R-:W-:Y:S01]  /*d230*/  IMAD R12, R19, 0x400, R82 ;  /* 0x00000400130c7824 */ /* 0x000fe200078e0252 */
[----:B------:R-:W-:Y:S01]  /*d240*/  IADD3 R72, P0, R20, R72, RZ ;  /* 0x0000004814487210 */ /* 0x000fe20007f1e0ff */
[----:B------:R-:W-:Y:S01]  /*d250*/  IMAD.X R11, R11, 0x1, R21, P1 ;  /* 0x000000010b0b7824 */ /* 0x000fe200008e0615 */
[----:B------:R-:W-:Y:S01]  /*d260*/  ISETP.GE.AND P1, PT, R134, c[0x0][0x1d4], PT ;  /* 0x0000750086007a0c */ /* 0x000fe20003f26270 */
[----:B------:R-:W-:Y:S01]  /*d270*/  IMAD.IADD R2, R7, 0x1, R12 ;  /* 0x0000000107027824 */ /* 0x000fe200078e020c */
[----:B------:R-:W-:Y:S01]  /*d280*/  IADD3 R185, R196, 0x1800, RZ ;  /* 0x00001800c4b97810 */ /* 0x000fe20007ffe0ff */
[----:B------:R-:W-:Y:S01]  /*d290*/  IMAD.X R73, R21, 0x1, R9, P0 ;  /* 0x0000000115497824 */ /* 0x000fe200000e0609 */
[----:B------:R-:W-:Y:S01]  /*d2a0*/  ISETP.LT.OR P0, PT, R44, 0x1, P1 ;  /* 0x000000012c00780c */ /* 0x000fe20000f01670 */
[----:B------:R-:W-:Y:S01]  /*d2b0*/  IMAD.SHL.U32 R198, R2, 0x2, RZ ;  /* 0x0000000202c67824 */ /* 0x000fe200078e00ff */
[----:B------:R-:W-:Y:S01]  /*d2c0*/  LDSM.16.M88.4 R20, [R197+0x6900] ;  /* 0x00690000c514783b */ /* 0x000fe20000000200 */
[----:B------:R-:W-:Y:S01]  /*d2d0*/  ISETP.LT.OR P1, PT, R44, 0x21, P1 ;  /* 0x000000212c00780c */ /* 0x000fe20000f21670 */
[----:B------:R-:W-:Y:S01]  /*d2e0*/  IMAD.MOV.U32 R2, RZ, RZ, 0x40 ;  /* 0x00000040ff027424 */ /* 0x000fe200078e00ff */
[----:B------:R-:W-:Y:S01]  /*d2f0*/  IADD3 R183, R196, 0x2000, RZ ;  /* 0x00002000c4b77810 */ /* 0x000fe20007ffe0ff */
[----:B------:R-:W1:Y:S01]  /*d300*/  LDSM.16.M88.4 R76, [R198+0xc100] ;  /* 0x00c10000c64c783b */ /* 0x000e620000000200 */
[--C-:B------:R-:W-:Y:S01]  /*d310*/  IMAD R194, R0, 0x2, R198.reuse ;  /* 0x0000000200c27824 */ /* 0x100fe200078e02c6 */
[C---:B------:R-:W-:Y:S01]  /*d320*/  IADD3 R182, R196.reuse, 0x2800, RZ ;  /* 0x00002800c4b67810 */ /* 0x040fe20007ffe0ff */
[C---:B------:R-:W-:Y:S01]  /*d330*/  IMAD R193, R5.reuse, 0x2, R198 ;  /* 0x0000000205c17824 */ /* 0x040fe200078e02c6 */
[----:B------:R-:W2:Y:S01]  /*d340*/  LDSM.16.M88.4 R12, [R197+0x7100] ;  /* 0x00710000c50c783b */ /* 0x000ea20000000200 */
[----:B------:R-:W-:Y:S01]  /*d350*/  IMAD R191, R5, 0x2, R194 ;  /* 0x0000000205bf7824 */ /* 0x000fe200078e02c2 */
[----:B------:R-:W-:-:S02]  /*d360*/  IADD3 R181, R196, 0x3000, RZ ;  /* 0x00003000c4b57810 */ /* 0x000fc40007ffe0ff */
[----:B------:R-:W3:Y:S01]  /*d370*/  LDSM.16.M88.4 R56, [R194+0xc100] ;  /* 0x00c10000c238783b */ /* 0x000ee20000000200 */
[C---:B------:R-:W-:Y:S02]  /*d380*/  IADD3 R180, R196.reuse, 0x3800, RZ ;  /* 0x00003800c4b47810 */ /* 0x040fe40007ffe0ff */
[----:B------:R-:W-:Y:S01]  /*d390*/  IADD3 R179, R196, 0x4000, RZ ;  /* 0x00004000c4b37810 */ /* 0x000fe20007ffe0ff */
[----:B------:R-:W-:Y:S01]  /*d3a0*/  @!PT LDS RZ, [RZ] ;  /* 0x00000000fffff984 */ /* 0x000fe20000000800 */
[----:B------:R-:W-:Y:S01]  /*d3b0*/  @!PT LDS RZ, [RZ] ;  /* 0x00000000fffff984 */ /* 0x000fe20000000800 */
[----:B------:R-:W-:Y:S01]  /*d3c0*/  @!PT LDS RZ, [RZ] ;  /* 0x00000000fffff984 */ /* 0x000fe20000000800 */
[----:B------:R4:W-:Y:S01]  /*d3d0*/  LDGSTS.E.BYPASS.LTC128B.128 [R208+0x100], [R26.64], !P0 ;  /* 0x001000001ad07fae */ /* 0x0009e2000c101d46 */
[----:B------:R-:W-:Y:S02]  /*d3e0*/  ISETP.LT.OR P0, PT, R44, 0x1, P2 ;  /* 0x000000012c00780c */ /* 0x000fe40001701670 */
[C---:B------:R-:W-:Y:S02]  /*d3f0*/  IADD3 R178, R196.reuse, 0x4800, RZ ;  /* 0x00004800c4b27810 */ /* 0x040fe40007ffe0ff */
[C---:B------:R-:W-:Y:S02]  /*d400*/  IADD3 R177, R196.reuse, 0x5000, RZ ;  /* 0x00005000c4b17810 */ /* 0x040fe40007ffe0ff */
[----:B------:R-:W-:-:S07]  /*d410*/  IADD3 R176, R196, 0x5800, RZ ;  /* 0x00005800c4b07810 */ /* 0x000fce0007ffe0ff */
[----:B------:R4:W-:Y:S01]  /*d420*/  LDGSTS.E.BYPASS.LTC128B.128 [R208+0x2100], [R24.64], !P0 ;  /* 0x0210000018d07fae */ /* 0x0009e2000c101d46 */
[----:B------:R-:W-:-:S04]  /*d430*/  ISETP.GE.AND P0, PT, R17, c[0x0][0x1d4], PT ;  /* 0x0000750011007a0c */ /* 0x000fc80003f06270 */
[C---:B------:R-:W-:Y:S02]  /*d440*/  ISETP.LT.OR P3, PT, R44.reuse, 0x1, P0 ;  /* 0x000000012c00780c */ /* 0x040fe40000761670 */
[----:B------:R-:W-:Y:S01]  /*d450*/  ISETP.LT.OR P0, PT, R44, 0x21, P0 ;  /* 0x000000212c00780c */ /* 0x000fe20000701670 */
[C---:B-1----:R-:W-:Y:S10]  /*d460*/  HMMA.16816.F32.BF16 R32, R76.reuse, R28, RZ ;  /* 0x0000001c4c20723c */ /* 0x042ff400000418ff */
[----:B------:R1:W-:Y:S01]  /*d470*/  LDGSTS.E.BYPASS.LTC128B.128 [R208+0x4100], [R10.64], !P3 ;  /* 0x041000000ad07fae */ /* 0x0003e2000d901d46 */
[----:B------:R-:W-:Y:S01]  /*d480*/  ISETP.NE.AND P3, PT, R8, RZ, PT ;  /* 0x000000ff0800720c */ /* 0x000fe20003f65270 */
[----:B------:R-:W-:Y:S02]  /*d490*/  HMMA.16816.F32.BF16 R28, R76, R30, RZ ;  /* 0x0000001e4c1c723c */ /* 0x000fe400000418ff */
[----:B------:R5:W-:Y:S01]  /*d4a0*/  LDGSTS.E.BYPASS.LTC128B.128 [R208+0x1100], [R46.64], !P1 ;  /* 0x011000002ed07fae */ /* 0x000be2000c901d46 */
[----:B------:R-:W-:-:S04]  /*d4b0*/  LOP3.LUT P1, RZ, R16, 0x4, RZ, 0xc0, !PT ;  /* 0x0000000410ff7812 */ /* 0x000fc8000782c0ff */
[----:B------:R-:W-:Y:S02]  /*d4c0*/  SEL R2, R2, 0xffffffc0, !P1 ;  /* 0xffffffc002027807 */ /* 0x000fe40004800000 */
[----:B------:R-:W-:Y:S01]  /*d4d0*/  ISETP.LT.OR P1, PT, R44, 0x21, P2 ;  /* 0x000000212c00780c */ /* 0x000fe20001721670 */
[C---:B----4-:R-:W-:Y:S01]  /*d4e0*/  HMMA.16816.F32.BF16 R24, R76.reuse, R20, RZ ;  /* 0x000000144c18723c */ /* 0x050fe200000418ff */
[----:B------:R-:W-:Y:S01]  /*d4f0*/  ISETP.GE.AND P2, PT, R85, 0x41, PT ;  /* 0x000000415500780c */ /* 0x000fe20003f46270 */
[----:B------:R-:W-:Y:S02]  /*d500*/  IMAD.IADD R192, R197, 0x1, R2 ;  /* 0x00000001c5c07824 */ /* 0x000fe400078e0202 */
[----:B------:R-:W-:Y:S01]  /*d510*/  IMAD.IADD R184, R2, 0x1, R196 ;  /* 0x0000000102b87824 */ /* 0x000fe200078e02c4 */
[----:B------:R-:W-:Y:S02]  /*d520*/  LOP3.LUT R2, R7, R82, RZ, 0xfc, !PT ;  /* 0x0000005207027212 */ /* 0x000fe400078efcff */
[----:B------:R-:W-:Y:S01]  /*d530*/  SHF.R.S32.HI R7, RZ, 0x1f, R134 ;  /* 0x0000001fff077819 */ /* 0x000fe20000011486 */
[C---:B--2---:R-:W-:Y:S04]  /*d540*/  HMMA.16816.F32.BF16 R16, R76.reuse, R12, RZ ;  /* 0x0000000c4c10723c */ /* 0x044fe800000418ff */
[----:B------:R2:W-:Y:S04]  /*d550*/  LDGSTS.E.BYPASS.LTC128B.128 [R208+0x3100], [R74.64], !P1 ;  /* 0x031000004ad07fae */ /* 0x0005e8000c901d46 */
[C---:B------:R-:W-:Y:S01]  /*d560*/  HMMA.16816.F32.BF16 R20, R76.reuse, R22, RZ ;  /* 0x000000164c14723c */ /* 0x040fe200000418ff */
[----:B------:R2:W-:Y:S04]  /*d570*/  LDGSTS.E.BYPASS.LTC128B.128 [R208+0x5100], [R72.64], !P0 ;  /* 0x0510000048d07fae */ /* 0x0005e8000c101d46 */
[----:B------:R-:W-:Y:S03]  /*d580*/  LDSM.16.M88.4 R52, [R193+0xc100] ;  /* 0x00c10000c134783b */ /* 0x000fe60000000200 */
[C---:B------:R-:W-:Y:S01]  /*d590*/  HMMA.16816.F32.BF16 R12, R76.reuse, R14, RZ ;  /* 0x0000000e4c0c723c */ /* 0x040fe200000418ff */
[----:B------:R-:W4:Y:S04]  /*d5a0*/  LDSM.16.M88.4 R48, [R192+0x6100] ;  /* 0x00610000c030783b */ /* 0x000f280000000200 */
[----:B-----5:R-:W5:Y:S03]  /*d5b0*/  LDSM.16.M88.4 R44, [R192+0x6900] ;  /* 0x00690000c02c783b */ /* 0x020f660000000200 */
[C---:B-1----:R-:W-:Y:S01]  /*d5c0*/  HMMA.16816.F32.BF16 R8, R76.reuse, R40, RZ ;  /* 0x000000284c08723c */ /* 0x042fe200000418ff */
[----:B------:R-:W0:Y:S07]  /*d5d0*/  LDGDEPBAR ;  /* 0x00000000000079af */ /* 0x000e2e0000000000 */
[----:B------:R-:W-:Y:S01]  /*d5e0*/  HMMA.16816.F32.BF16 R76, R76, R42, RZ ;  /* 0x0000002a4c4c723c */ /* 0x000fe200000418ff */
[----:B------:R-:W1:Y:S04]  /*d5f0*/  LDSM.16.M88.4 R40, [R192+0x7100] ;  /* 0x00710000c028783b */ /* 0x000e680000000200 */
[----:B--2---:R-:W-:Y:S03]  /*d600*/  LDSM.16.M88.4 R72, [R191+0xc100] ;  /* 0x00c10000bf48783b */ /* 0x004fe60000000200 */
[C---:B---3--:R-:W-:Y:S08]  /*d610*/  HMMA.16816.F32.BF16 R32, R56.reuse, R36, R32 ;  /* 0x000000243820723c */ /* 0x048ff00000041820 */
[C---:B------:R-:W-:Y:S01]  /*d620*/  HMMA.16816.F32.BF16 R28, R56.reuse, R38, R28 ;  /* 0x00000026381c723c */ /* 0x040fe2000004181c */
[----:B------:R-:W2:Y:S07]  /*d630*/  LDSM.16.M88.4 R36, [R192+0x7900] ;  /* 0x00790000c024783b */ /* 0x000eae0000000200 */
[C---:B------:R-:W-:Y:S08]  /*d640*/  HMMA.16816.F32.BF16 R24, R56.reuse, R68, R24 ;  /* 0x000000443818723c */ /* 0x040ff00000041818 */
[C---:B------:R-:W-:Y:S01]  /*d650*/  HMMA.16816.F32.BF16 R20, R56.reuse, R70, R20 ;  /* 0x000000463814723c */ /* 0x040fe20000041814 */
[----:B------:R-:W3:Y:S07]  /*d660*/  LDSM.16.M88.4 R68, [R184] ;  /* 0x00000000b844783b */ /* 0x000eee0000000200 */
[C---:B------:R-:W-:Y:S08]  /*d670*/  HMMA.16816.F32.BF16 R16, R56.reuse, R64, R16 ;  /* 0x000000403810723c */ /* 0x040ff00000041810 */
[C---:B------:R-:W-:Y:S01]  /*d680*/  HMMA.16816.F32.BF16 R12, R56.reuse, R66, R12 ;  /* 0x00000042380c723c */ /* 0x040fe2000004180c */
[----:B------:R-:W1:Y:S07]  /*d690*/  LDSM.16.M88.4 R64, [R184+0x800] ;  /* 0x00080000b840783b */ /* 0x000e6e0000000200 */
[C---:B------:R-:W-:Y:S08]  /*d6a0*/  HMMA.16816.F32.BF16 R8, R56.reuse, R60, R8 ;  /* 0x0000003c3808723c */ /* 0x040ff00000041808 */
[----:B------:R-:W-:Y:S01]  /*d6b0*/  HMMA.16816.F32.BF16 R76, R56, R62, R76 ;  /* 0x0000003e384c723c */ /* 0x000fe2000004184c */
[----:B------:R-:W2:Y:S04]  /*d6c0*/  LDSM.16.M88.4 R60, [R184+0x1000] ;  /* 0x00100000b83c783b */ /* 0x000ea80000000200 */
[----:B------:R-:W2:Y:S03]  /*d6d0*/  LDSM.16.M88.4 R56, [R184+0x1800] ;  /* 0x00180000b838783b */ /* 0x000ea60000000200 */
[C---:B----4-:R-:W-:Y:S08]  /*d6e0*/  HMMA.16816.F32.BF16 R32, R52.reuse, R48, R32 ;  /* 0x000000303420723c */ /* 0x050ff00000041820 */
[C---:B------:R-:W-:Y:S01]  /*d6f0*/  HMMA.16816.F32.BF16 R28, R52.reuse, R50, R28 ;  /* 0x00000032341c723c */ /* 0x040fe2000004181c */
[----:B------:R-:W-:Y:S07]  /*d700*/  LDSM.16.M88.4 R48, [R197+0x8100] ;  /* 0x00810000c530783b */ /* 0x000fee0000000200 */
[C---:B-----5:R-:W-:Y:S08]  /*d710*/  HMMA.16816.F32.BF16 R24, R52.reuse, R44, R24 ;  /* 0x0000002c3418723c */ /* 0x060ff00000041818 */
        /* <DEDUP_REMOVED lines=107> */
[C---:B--2---:R-:W-:Y:S07]  /*ddd0*/  HMMA.16816.F32.BF16 R8, R52.reuse, R36, R8 ;  /* 0x000000243408723c */ /* 0x044fee0000041808 */
[----:B------:R-:W-:Y:S01]  /*dde0*/  SHF.R.S32.HI R36, RZ, 0x1f, R135 ;  /* 0x0000001fff247819 */ /* 0x000fe20000011487 */
[----:B------:R-:W-:Y:S07]  /*ddf0*/  HMMA.16816.F32.BF16 R76, R52, R38, R76 ;  /* 0x00000026344c723c */ /* 0x000fee000004184c */
[----:B------:R-:W-:Y:S01]  /*de00*/  SHF.R.S32.HI R39, RZ, 0x1f, R144 ;  /* 0x0000001fff277819 */ /* 0x000fe20000011490 */
        /* <DEDUP_REMOVED lines=11> */
[----:B------:R-:W-:Y:S01]  /*dec0*/  IMAD.MOV.U32 R206, RZ, RZ, RZ ;  /* 0x000000ffffce7224 */ /* 0x000fe200078e00ff */
[----:B------:R-:W-:-:S04]  /*ded0*/  IADD3 R207, R209, R83, R200 ;  /* 0x00000053d1cf7210 */ /* 0x000fc80007ffe0c8 */
[----:B------:R-:W-:-:S05]  /*dee0*/  IADD3 R207, R207, -0x80, RZ ;  /* 0xffffff80cfcf7810 */ /* 0x000fca0007ffe0ff */
[----:B------:R-:W-:Y:S02]  /*def0*/  IMAD.MOV.U32 R37, RZ, RZ, R207 ;  /* 0x000000ffff257224 */ /* 0x000fe400078e00cf */
[----:B------:R-:W-:-:S05]  /*df00*/  @P1 IMAD.HI.U32 R38, R207, c[0x0][0x2bc], RZ ;  /* 0x0000af00cf261a27 */ /* 0x000fca00078e00ff */
[----:B------:R-:W-:-:S04]  /*df10*/  @P1 SHF.R.U32.HI R37, RZ, c[0x0][0x2c0], R38 ;  /* 0x0000b000ff251a19 */ /* 0x000fc80000011626 */
[----:B------:R-:W-:-:S04]  /*df20*/  @!P3 IADD3 R41, P0, R37, R210, RZ ;  /* 0x000000d22529b210 */ /* 0x000fc80007f1e0ff */
[----:B------:R-:W-:Y:S02]  /*df30*/  @!P3 LEA.HI.X.SX32 R38, R37, R205, 0x1, P0 ;  /* 0x000000cd2526b211 */ /* 0x000fe400000f0eff */
[----:B------:R-:W-:-:S04]  /*df40*/  @!P3 LEA R42, P0, R41, c[0x0][0x2a0], 0x2 ;  /* 0x0000a800292aba11 */ /* 0x000fc800078010ff */
[----:B------:R-:W-:-:S05]  /*df50*/  @!P3 LEA.HI.X R43, R41, c[0x0][0x2a4], R38, 0x2, P0 ;  /* 0x0000a900292bba11 */ /* 0x000fca00000f1426 */
[----:B------:R1:W2:Y:S01]  /*df60*/  @!P3 LDG.E R206, [R42.64] ;  /* 0x000000062aceb981 */ /* 0x0002a2000c1e1900 */
[----:B------:R-:W-:Y:S01]  /*df70*/  IMAD.MOV R38, RZ, RZ, -R37 ;  /* 0x000000ffff267224 */ /* 0x000fe200078e0a25 */
[----:B------:R-:W-:Y:S02]  /*df80*/  IADD3 R46, -R6, 0x10, RZ ;  /* 0x00000010062e7810 */ /* 0x000fe40007ffe1ff */
[----:B------:R-:W-:Y:S01]  /*df90*/  SHF.L.U64.HI R39, R144, 0x1, R39 ;  /* 0x0000000190277819 */ /* 0x000fe20000010227 */
[----:B------:R-:W-:Y:S01]  /*dfa0*/  IMAD R207, R38, c[0x0][0x2b8], R207 ;  /* 0x0000ae0026cf7a24 */ /* 0x000fe200078e02cf */
[----:B------:R-:W-:Y:S02]  /*dfb0*/  LOP3.LUT R46, R46, 0xf, RZ, 0xc0, !PT ;  /* 0x0000000f2e2e7812 */ /* 0x000fe400078ec0ff */
[----:B------:R-:W-:Y:S01]  /*dfc0*/  SHF.L.U64.HI R36, R135, 0x1, R36 ;  /* 0x0000000187247819 */ /* 0x000fe20000010224 */
[----:B------:R-:W-:Y:S01]  /*dfd0*/  IMAD.WIDE.U32 R40, R207, c[0x0][0x1e0], RZ ;  /* 0x00007800cf287a25 */ /* 0x000fe200078e00ff */
[----:B------:R-:W-:-:S05]  /*dfe0*/  SHF.R.S32.HI R38, RZ, 0x1f, R207 ;  /* 0x0000001fff267819 */ /* 0x000fca00000114cf */
[----:B------:R-:W-:-:S04]  /*dff0*/  IMAD R38, R38, c[0x0][0x1e0], RZ ;  /* 0x0000780026267a24 */ /* 0x000fc800078e02ff */
[----:B------:R-:W-:-:S04]  /*e000*/  IMAD R37, R207, c[0x0][0x1e4], R38 ;  /* 0x00007900cf257a24 */ /* 0x000fc800078e0226 */
[----:B------:R-:W-:Y:S01]  /*e010*/  IMAD.IADD R41, R41, 0x1, R37 ;  /* 0x0000000129297824 */ /* 0x000fe200078e0225 */
[----:B-1----:R-:W-:Y:S01]  /*e020*/  SHF.L.U64.HI R42, R134, 0x1, R7 ;  /* 0x00000001862a7819 */ /* 0x002fe20000010207 */
[----:B------:R-:W-:Y:S01]  /*e030*/  IMAD.SHL.U32 R7, R135, 0x2, RZ ;  /* 0x0000000287077824 */ /* 0x000fe200078e00ff */
[----:B--2---:R-:W-:Y:S01]  /*e040*/  SHF.R.S32.HI R37, RZ, 0x1f, R206 ;  /* 0x0000001fff257819 */ /* 0x004fe200000114ce */
[----:B------:R-:W-:-:S04]  /*e050*/  IMAD.WIDE.U32 R40, R206, c[0x0][0x1f0], R40 ;  /* 0x00007c00ce287a25 */ /* 0x000fc800078e0028 */
[----:B------:R-:W-:Y:S01]  /*e060*/  IMAD R37, R37, c[0x0][0x1f0], RZ ;  /* 0x00007c0025257a24 */ /* 0x000fe200078e02ff */
[----:B------:R-:W-:Y:S02]  /*e070*/  IADD3 R43, P0, R80, R40, RZ ;  /* 0x00000028502b7210 */ /* 0x000fe40007f1e0ff */
[----:B------:R-:W-:Y:S01]  /*e080*/  SEL R40, RZ, 0x10, P6 ;  /* 0x00000010ff287807 */ /* 0x000fe20003000000 */
[----:B------:R-:W-:Y:S01]  /*e090*/  IMAD R38, R206, c[0x0][0x1f4], R37 ;  /* 0x00007d00ce267a24 */ /* 0x000fe200078e0225 */
[----:B------:R-:W-:Y:S02]  /*e0a0*/  SEL R37, RZ, 0x10, P5 ;  /* 0x00000010ff257807 */ /* 0x000fe40002800000 */
[----:B------:R-:W-:Y:S02]  /*e0b0*/  IADD3 R50, -R40, 0x10, RZ ;  /* 0x0000001028327810 */ /* 0x000fe40007ffe1ff */
[----:B------:R-:W-:Y:S01]  /*e0c0*/  IADD3.X R38, R203, R41, R38, P0, !PT ;  /* 0x00000029cb267210 */ /* 0x000fe200007fe426 */
[----:B------:R-:W-:Y:S01]  /*e0d0*/  IMAD.SHL.U32 R41, R134, 0x2, RZ ;  /* 0x0000000286297824 */ /* 0x000fe200078e00ff */
[----:B------:R-:W-:-:S02]  /*e0e0*/  LEA R44, P0, R43, c[0x0][0x1c8], 0x1 ;  /* 0x000072002b2c7a11 */ /* 0x000fc400078008ff */
[----:B------:R-:W-:Y:S02]  /*e0f0*/  LOP3.LUT R50, R50, 0xf, RZ, 0xc0, !PT ;  /* 0x0000000f32327812 */ /* 0x000fe400078ec0ff */
[----:B------:R-:W-:Y:S01]  /*e100*/  LEA.HI.X R43, R43, c[0x0][0x1cc], R38, 0x1, P0 ;  /* 0x000073002b2b7a11 */ /* 0x000fe200000f0c26 */
[----:B------:R-:W1:Y:S01]  /*e110*/  SHFL.IDX PT, R45, R44, 0x1, 0x181f ;  /* 0x00381f002c2d7f89 */ /* 0x000e6200000e0000 */
[----:B------:R-:W-:Y:S01]  /*e120*/  IADD3 R48, -R37, 0x10, RZ ;  /* 0x0000001025307810 */ /* 0x000fe20007ffe1ff */
[----:B------:R-:W-:Y:S02]  /*e130*/  IMAD.SHL.U32 R38, R144, 0x2, RZ ;  /* 0x0000000290267824 */ /* 0x000fe400078e00ff */
        /* <DEDUP_REMOVED lines=25> */
.L_x_138:
        /* <DEDUP_REMOVED lines=11> */
[----:B-1----:R-:W-:Y:S03]  /*e380*/  LDSM.16.MT88.4 R44, [R190+0x100] ;  /* 0x00010000be2c783b */ /* 0x002fe60000004200 */
[----:B------:R-:W-:Y:S01]  /*e390*/  LOP3.LUT R3, R3, 0x7ffffffc, RZ, 0xc0, !PT ;  /* 0x7ffffffc03037812 */ /* 0x000fe200078ec0ff */
[----:B------:R-:W-:Y:S04]  /*e3a0*/  LDSM.16.MT88.4 R52, [R189+0x100] ;  /* 0x00010000bd34783b */ /* 0x000fe80000004200 */
        /* <DEDUP_REMOVED lines=345> */
[----:B------:R-:W-:Y:S01]  /*f940*/  SHF.R.S32.HI R219, RZ, 0x1f, R134 ;  /* 0x0000001fffdb7819 */ /* 0x000fe20000011486 */
[----:B------:R-:W-:Y:S01]  /*f950*/  IMAD.MOV.U32 R0, RZ, RZ, R3 ;  /* 0x000000ffff007224 */ /* 0x000fe200078e0003 */
[----:B------:R-:W-:Y:S01]  /*f960*/  SHF.R.S32.HI R217, RZ, 0x1f, R144 ;  /* 0x0000001fffd97819 */ /* 0x000fe20000011490 */
[----:B------:R-:W-:Y:S01]  /*f970*/  IMAD.SHL.U32 R218, R134, 0x2, RZ ;  /* 0x0000000286da7824 */ /* 0x000fe200078e00ff */
[----:B------:R-:W-:Y:S01]  /*f980*/  SHF.R.S32.HI R2, RZ, 0x1f, R135 ;  /* 0x0000001fff027819 */ /* 0x000fe20000011487 */
[----:B------:R-:W-:Y:S01]  /*f990*/  IMAD.SHL.U32 R216, R144, 0x2, RZ ;  /* 0x0000000290d87824 */ /* 0x000fe200078e00ff */
[----:B------:R-:W-:Y:S01]  /*f9a0*/  LEA.HI.SX32 R221, R133, 0xfffffffe, 0x1a ;  /* 0xfffffffe85dd7811 */ /* 0x000fe200078fd2ff */
[----:B------:R-:W-:Y:S01]  /*f9b0*/  IMAD.MOV.U32 R133, RZ, RZ, R132 ;  /* 0x000000ffff857224 */ /* 0x000fe200078e0084 */
[----:B------:R-:W-:Y:S01]  /*f9c0*/  SHF.L.U64.HI R219, R134, 0x1, R219 ;  /* 0x0000000186db7819 */ /* 0x000fe200000102db */
[----:B------:R-:W-:Y:S01]  /*f9d0*/  IMAD.SHL.U32 R214, R135, 0x2, RZ ;  /* 0x0000000287d67824 */ /* 0x000fe200078e00ff */
[----:B------:R-:W-:Y:S01]  /*f9e0*/  SHF.L.U64.HI R217, R144, 0x1, R217 ;  /* 0x0000000190d97819 */ /* 0x000fe200000102d9 */
[----:B------:R-:W-:Y:S01]  /*f9f0*/  IMAD R213, R199, c[0x0][0x210], RZ ;  /* 0x00008400c7d57a24 */ /* 0x000fe200078e02ff */
[----:B------:R-:W-:Y:S01]  /*fa00*/  SHF.L.U64.HI R215, R135, 0x1, R2 ;  /* 0x0000000187d77819 */ /* 0x000fe20000010202 */
[----:B------:R-:W-:Y:S01]  /*fa10*/  ULDC.64 UR4, c[0x0][0x118] ;  /* 0x0000460000047ab9 */ /* 0x000fe20000000a00 */
[----:B------:R-:W-:Y:S01]  /*fa20*/  IADD3 R212, R208, 0x100, RZ ;  /* 0x00000100d0d47810 */ /* 0x000fe20007ffe0ff */
[----:B------:R-:W-:Y:S05]  /*fa30*/  BRA `(.L_x_140) ;  /* 0x0000033000007947 */ /* 0x000fea0003800000 */
.L_x_142:
[----:B------:R-:W-:Y:S01]  /*fa40*/  ISETP.NE.AND P2, PT, R204, 0x1, PT ;  /* 0x00000001cc00780c */ /* 0x000fe20003f45270 */
[----:B------:R-:W-:Y:S02]  /*fa50*/  IMAD R2, R221, 0x40, R200 ;  /* 0x00000040dd027824 */ /* 0x000fe400078e02c8 */
[----:B------:R-:W-:Y:S03]  /*fa60*/  IMAD.MOV.U32 R206, RZ, RZ, RZ ;  /* 0x000000ffffce7224 */ /* 0x000fe600078e00ff */
[----:B------:R-:W-:Y:S05]  /*fa70*/  IADD3 R207, R2, -0x40, R209 ;  /* 0xffffffc002cf7810 */ /* 0x000fea0007ffe0d1 */
[----:B------:R-:W-:Y:S02]  /*fa80*/  IMAD.MOV.U32 R2, RZ, RZ, R207 ;  /* 0x000000ffff027224 */ /* 0x000fe400078e00cf */
[----:B------:R-:W-:Y:S05]  /*fa90*/  @P2 IMAD.HI.U32 R3, R207, c[0x0][0x2bc], RZ ;  /* 0x0000af00cf032a27 */ /* 0x000fea00078e00ff */
[----:B------:R-:W-:Y:S04]  /*faa0*/  @P2 SHF.R.U32.HI R2, RZ, c[0x0][0x2c0], R3 ;  /* 0x0000b000ff022a19 */ /* 0x000fe80000011603 */
[C---:B------:R-:W-:Y:S04]  /*fab0*/  @!P3 IADD3 R132, P0, R2.reuse, R210, RZ ;  /* 0x000000d20284b210 */ /* 0x040fe80007f1e0ff */
[----:B------:R-:W-:Y:S01]  /*fac0*/  @!P3 LEA.HI.X.SX32 R3, R2, R205, 0x1, P0 ;  /* 0x000000cd0203b211 */ /* 0x000fe200000f0eff */
[----:B------:R-:W-:Y:S01]  /*fad0*/  IMAD.MOV R2, RZ, RZ, -R2 ;  /* 0x000000ffff027224 */ /* 0x000fe200078e0a02 */
[----:B------:R-:W-:Y:S03]  /*fae0*/  @!P3 LEA R136, P0, R132, c[0x0][0x2a0], 0x2 ;  /* 0x0000a8008488ba11 */ /* 0x000fe600078010ff */
[----:B------:R-:W-:Y:S01]  /*faf0*/  IMAD R207, R2, c[0x0][0x2b8], R207 ;  /* 0x0000ae0002cf7a24 */ /* 0x000fe200078e02cf */
[----:B------:R-:W-:Y:S01]  /*fb00*/  @!P3 LEA.HI.X R137, R132, c[0x0][0x2a4], R3, 0x2, P0 ;  /* 0x0000a9008489ba11 */ /* 0x000fe200000f1403 */
[----:B------:R-:W-:Y:S02]  /*fb10*/  IMAD R2, R199, c[0x0][0x1e8], RZ ;  /* 0x00007a00c7027a24 */ /* 0x000fe400078e02ff */
        /* <DEDUP_REMOVED lines=14> */
[----:B------:R-:W1:Y:S04]  /*fc00*/  SHFL.IDX PT, R3, R145, 0x1, 0x181f ;  /* 0x00381f0091037f89 */ /* 0x000e6800000e0000 */
[----:B------:R-:W2:Y:S04]  /*fc10*/  SHFL.IDX PT, R135, R145, RZ, 0x181f ;  /* 0x00181fff91877589 */ /* 0x000ea800000e0000 */
[----:B------:R-:W3:Y:S04]  /*fc20*/  SHFL.IDX PT, R132, R144, RZ, 0x181f ;  /* 0x00181fff90847589 */ /* 0x000ee800000e0000 */
[----:B------:R-:W4:Y:S01]  /*fc30*/  SHFL.IDX PT, R2, R144, 0x1, 0x181f ;  /* 0x00381f0090027f89 */ /* 0x000f2200000e0000 */
[-C--:B-1----:R-:W-:Y:S02]  /*fc40*/  IADD3 R138, P2, R3, R218.reuse, RZ ;  /* 0x000000da038a7210 */ /* 0x082fe40007f5e0ff */
[C---:B--2---:R-:W-:Y:S02]  /*fc50*/  IADD3 R136, P0, R135.reuse, R218, RZ ;  /* 0x000000da87887210 */ /* 0x044fe40007f1e0ff */
[C---:B------:R-:W-:Y:S02]  /*fc60*/  IADD3 R134, P1, R135.reuse, R216, RZ ;  /* 0x000000d887867210 */ /* 0x040fe40007f3e0ff */
[C---:B---3--:R-:W-:Y:S02]  /*fc70*/  IADD3.X R137, R132.reuse, R219, RZ, P0, !PT ;  /* 0x000000db84897210 */ /* 0x048fe400007fe4ff */
[----:B------:R-:W-:Y:S01]  /*fc80*/  IADD3 R140, P0, R135, R214, RZ ;  /* 0x000000d6878c7210 */ /* 0x000fe20007f1e0ff */
[----:B------:R-:W-:Y:S01]  /*fc90*/  IMAD.X R135, R132, 0x1, R217, P1 ;  /* 0x0000000184877824 */ /* 0x000fe200008e06d9 */
[C---:B------:R-:W-:Y:S01]  /*fca0*/  IADD3 R142, P1, R3.reuse, R216, RZ ;  /* 0x000000d8038e7210 */ /* 0x040fe20007f3e0ff */
[----:B------:R1:W-:Y:S01]  /*fcb0*/  LDGSTS.E.BYPASS.LTC128B.128 [R208+0x6100], [R136.64], !P6 ;  /* 0x0610000088d07fae */ /* 0x0003e2000f101d44 */
[----:B----4-:R-:W-:Y:S02]  /*fcc0*/  IMAD.X R139, R2, 0x1, R219, P2 ;  /* 0x00000001028b7824 */ /* 0x010fe400010e06db */
[--C-:B------:R-:W-:Y:S01]  /*fcd0*/  IMAD.X R141, R132, 0x1, R215.reuse, P0 ;  /* 0x00000001848d7824 */ /* 0x100fe200000e06d7 */
[----:B------:R1:W-:Y:S01]  /*fce0*/  LDGSTS.E.BYPASS.LTC128B.128 [R208+0x8100], [R134.64], !P5 ;  /* 0x0810000086d07fae */ /* 0x0003e2000e901d44 */
[----:B------:R-:W-:Y:S02]  /*fcf0*/  IADD3 R144, P0, R3, R214, RZ ;  /* 0x000000d603907210 */ /* 0x000fe40007f1e0ff */
[C---:B------:R-:W-:Y:S01]  /*fd00*/  IADD3.X R143, R2.reuse, R217, RZ, P1, !PT ;  /* 0x000000d9028f7210 */ /* 0x040fe20000ffe4ff */
[----:B------:R1:W-:Y:S02]  /*fd10*/  LDGSTS.E.BYPASS.LTC128B.128 [R208+0xa100], [R140.64], !P4 ;  /* 0x0a1000008cd07fae */ /* 0x0003e4000e101d44 */
[----:B------:R-:W-:Y:S02]  /*fd20*/  IMAD.X R145, R2, 0x1, R215, P0 ;  /* 0x0000000102917824 */ /* 0x000fe400000e06d7 */
[----:B------:R1:W-:Y:S04]  /*fd30*/  LDGSTS.E.BYPASS.LTC128B.128 [R208+0x7100], [R138.64], !P6 ;  /* 0x071000008ad07fae */ /* 0x0003e8000f101d44 */
[----:B------:R1:W-:Y:S04]  /*fd40*/  LDGSTS.E.BYPASS.LTC128B.128 [R208+0x9100], [R142.64], !P5 ;  /* 0x091000008ed07fae */ /* 0x0003e8000e901d44 */
[----:B------:R1:W-:Y:S01]  /*fd50*/  LDGSTS.E.BYPASS.LTC128B.128 [R208+0xb100], [R144.64], !P4 ;  /* 0x0b10000090d07fae */ /* 0x0003e2000e101d44 */
[----:B------:R-:W-:-:S05]  /*fd60*/  BRA `(.L_x_141) ;  /* 0x00000c9000007947 */ /* 0x000fca0003800000 */
.L_x_140:
[----:B------:R-:W-:Y:S04]  /*fd70*/  DEPBAR.LE SB0, 0x0 ;  /* 0x000080000000791a */ /* 0x000fe80000000000 */
[----:B------:R-:W-:Y:S01]  /*fd80*/  BAR.SYNC.DEFER_BLOCKING 0x0 ;  /* 0x0000000000007b1d */ /* 0x000fe20000010000 */
[----:B------:R-:W-:Y:S01]  /*fd90*/  SHF.R.S32.HI R3, RZ, 0x1f, R207 ;  /* 0x0000001fff037819 */ /* 0x000fe200000114cf */
[----:B------:R-:W-:Y:S01]  /*fda0*/  IMAD.WIDE.U32 R24, R207, c[0x0][0x208], RZ ;  /* 0x00008200cf187a25 */ /* 0x000fe200078e00ff */
[----:B------:R-:W-:Y:S03]  /*fdb0*/  SHF.R.S32.HI R23, RZ, 0x1f, R206 ;  /* 0x0000001fff177819 */ /* 0x000fe600000114ce */
[----:B------:R-:W-:Y:S02]  /*fdc0*/  IMAD R3, R3, c[0x0][0x208], RZ ;  /* 0x0000820003037a24 */ /* 0x000fe400078e02ff */
[----:B------:R-:W-:Y:S02]  /*fdd0*/  IMAD R23, R23, c[0x0][0x218], RZ ;  /* 0x0000860017177a24 */ /* 0x000fe400078e02ff */
[----:B------:R-:W-:Y:S02]  /*fde0*/  IMAD R3, R207, c[0x0][0x20c], R3 ;  /* 0x00008300cf037a24 */ /* 0x000fe400078e0203 */
[C---:B------:R-:W-:Y:S02]  /*fdf0*/  IMAD R23, R206.reuse, c[0x0][0x21c], R23 ;  /* 0x00008700ce177a24 */ /* 0x040fe400078e0217 */
[----:B------:R-:W-:Y:S04]  /*fe00*/  IMAD.IADD R25, R25, 0x1, R3 ;  /* 0x0000000119197824 */ /* 0x000fe800078e0203 */
[----:B------:R-:W-:Y:S05]  /*fe10*/  IMAD.WIDE.U32 R24, R206, c[0x0][0x218], R24 ;  /* 0x00008600ce187a25 */ /* 0x000fea00078e0018 */
[----:B------:R-:W-:Y:S01]  /*fe20*/  IADD3 R3, P0, R213, R24, RZ ;  /* 0x00000018d5037210 */ /* 0x000fe20007f1e0ff */
[----:B------:R-:W-:Y:S03]  /*fe30*/  LDSM.16.M88.4 R136, [R198+0xc100] ;  /* 0x00c10000c688783b */ /* 0x000fe60000000200 */
[----:B------:R-:W-:Y:S01]  /*fe40*/  IADD3.X R2, R202, R25, R23, P0, !PT ;  /* 0x00000019ca027210 */ /* 0x000fe200007fe417 */
[----:B------:R-:W1:Y:S01]  /*fe50*/  LDSM.16.M88.4 R140, [R197+0x6100] ;  /* 0x00610000c58c783b */ /* 0x000e620000000200 */
[C---:B------:R-:W-:Y:S03]  /*fe60*/  LEA R21, P0, R3.reuse, c[0x0][0x1f8], 0x1 ;  /* 0x00007e0003157a11 */ /* 0x040fe600078008ff */
[----:B------:R-:W-:Y:S01]  /*fe70*/  LDSM.16.M88.4 R144, [R197+0x6900] ;  /* 0x00690000c590783b */ /* 0x000fe20000000200 */
[----:B------:R-:W-:Y:S03]  /*fe80*/  LEA.HI.X R20, R3, c[0x0][0x1fc], R2, 0x1, P0 ;  /* 0x00007f0003147a11 */ /* 0x000fe600000f0c02 */
[----:B------:R-:W2:Y:S04]  /*fe90*/  SHFL.IDX PT, R25, R21, RZ, 0x181f ;  /* 0x00181fff15197589 */ /* 0x000ea800000e0000 */
[----:B------:R-:W3:Y:S04]  /*fea0*/  SHFL.IDX PT, R24, R20, RZ, 0x181f ;  /* 0x00181fff14187589 */ /* 0x000ee800000e0000 */
[----:B------:R-:W-:Y:S04]  /*feb0*/  LDSM.16.M88.4 R148, [R197+0x7100] ;  /* 0x00710000c594783b */ /* 0x000fe80000000200 */
[----:B------:R-:W-:Y:S04]  /*fec0*/  LDSM.16.M88.4 R152, [R194+0xc100] ;  /* 0x00c10000c298783b */ /* 0x000fe80000000200 */
[----:B------:R-:W-:Y:S04]  /*fed0*/  LDSM.16.M88.4 R156, [R187] ;  /* 0x00000000bb9c783b */ /* 0x000fe80000000200 */
[----:B------:R-:W-:Y:S04]  /*fee0*/  LDSM.16.M88.4 R160, [R186] ;  /* 0x00000000baa0783b */ /* 0x000fe80000000200 */
[----:B------:R-:W-:Y:S04]  /*fef0*/  LDSM.16.M88.4 R164, [R185] ;  /* 0x00000000b9a4783b */ /* 0x000fe80000000200 */
[----:B------:R-:W4:Y:S01]  /*ff00*/  SHFL.IDX PT, R3, R21, 0x1, 0x181f ;  /* 0x00381f0015037f89 */ /* 0x000f2200000e0000 */
[C---:B-1----:R-:W-:Y:S03]  /*ff10*/  HMMA.16816.F32.BF16 R4, R136.reuse, R140, RZ ;  /* 0x0000008c8804723c */ /* 0x042fe600000418ff */
[----:B------:R-:W1:Y:S01]  /*ff20*/  SHFL.IDX PT, R2, R20, 0x1, 0x181f ;  /* 0x00381f0014027f89 */ /* 0x000e6200000e0000 */
[C---:B--2---:R-:W-:Y:S02]  /*ff30*/  IADD3 R30, P1, R25.reuse, R218, RZ ;  /* 0x000000da191e7210 */ /* 0x044fe40007f3e0ff */
[C---:B------:R-:W-:Y:S02]  /*ff40*/  IADD3 R28, P0, R25.reuse, R216, RZ ;  /* 0x000000d8191c7210 */ /* 0x040fe40007f1e0ff */
[C---:B------:R-:W-:Y:S01]  /*ff50*/  HMMA.16816.F32.BF16 R8, R136.reuse, R142, RZ ;  /* 0x0000008e8808723c */ /* 0x040fe200000418ff */
[----:B------:R-:W2:Y:S03]  /*ff60*/  LDSM.16.M88.4 R140, [R197+0x7900] ;  /* 0x00790000c58c783b */ /* 0x000ea60000000200 */
[C---:B---3--:R-:W-:Y:S02]  /*ff70*/  IMAD.X R31, R24.reuse, 0x1, R219, P1 ;  /* 0x00000001181f7824 */ /* 0x048fe400008e06db */
[C---:B------:R-:W-:Y:S01]  /*ff80*/  IMAD.X R29, R24.reuse, 0x1, R217, P0 ;  /* 0x00000001181d7824 */ /* 0x040fe200000e06d9 */
[----:B------:R-:W-:Y:S01]  /*ff90*/  IADD3 R230, P0, R25, R214, RZ ;  /* 0x000000d619e67210 */ /* 0x000fe20007f1e0ff */
[C---:B------:R-:W-:Y:S04]  /*ffa0*/  HMMA.16816.F32.BF16 R12, R136.reuse, R144, RZ ;  /* 0x00000090880c723c */ /* 0x040fe800000418ff */
[----:B------:R-:W-:Y:S01]  /*ffb0*/  IMAD.X R231, R24, 0x1, R215, P0 ;  /* 0x0000000118e77824 */ /* 0x000fe200000e06d7 */
[C---:B----4-:R-:W-:Y:S02]  /*ffc0*/  IADD3 R228, P2, R3.reuse, R218, RZ ;  /* 0x000000da03e47210 */ /* 0x050fe40007f5e0ff */
[C---:B------:R-:W-:Y:S01]  /*ffd0*/  IADD3 R134, P1, R3.reuse, R216, RZ ;  /* 0x000000d803867210 */ /* 0x040fe20007f3e0ff */
[C---:B------:R-:W-:Y:S01]  /*ffe0*/  HMMA.16816.F32.BF16 R16, R136.reuse, R146, RZ ;  /* 0x000000928810723c */ /* 0x040fe200000418ff */
[----:B------:R-:W3:Y:S03]  /*fff0*/  LDSM.16.M88.4 R144, [R196] ;  /* 0x00000000c490783b */ /* 0x000ee60000000200 */
[C---:B-1----:R-:W-:Y:S01]  /*10000*/  IMAD.X R229, R2.reuse, 0x1, R219, P2 ;  /* 0x0000000102e57824 */ /* 0x042fe200010e06db */
[----:B------:R-:W-:Y:S01]  /*10010*/  @!PT LDS RZ, [RZ] ;  /* 0x00000000fffff984 */ /* 0x000fe20000000800 */
[----:B------:R-:W-:Y:S01]  /*10020*/  @!PT LDS RZ, [RZ] ;  /* 0x00000000fffff984 */ /* 0x000fe20000000800 */
[----:B------:R-:W-:Y:S01]  /*10030*/  @!PT LDS RZ, [RZ] ;  /* 0x00000000fffff984 */ /* 0x000fe20000000800 */
[----:B------:R2:W-:Y:S01]  /*10040*/  LDGSTS.E.BYPASS.LTC128B.128 [R212], [R30.64], !P6 ;  /* 0x000000001ed47fae */ /* 0x0005e2000f101d44 */
[----:B------:R-:W-:Y:S01]  /*10050*/  IADD3 R226, P0, R3, R214, RZ ;  /* 0x000000d603e27210 */ /* 0x000fe20007f1e0ff */
[C---:B------:R-:W-:Y:S01]  /*10060*/  IMAD.X R135, R2.reuse, 0x1, R217, P1 ;  /* 0x0000000102877824 */ /* 0x040fe200008e06d9 */
[C---:B------:R-:W-:Y:S01]  /*10070*/  HMMA.16816.F32.BF16 R20, R136.reuse, R148, RZ ;  /* 0x000000948814723c */ /* 0x040fe200000418ff */
[----:B------:R2:W-:Y:S03]  /*10080*/  LDGSTS.E.BYPASS.LTC128B.128 [R212+0x2000], [R28.64], !P5 ;  /* 0x020000001cd47fae */ /* 0x0005e6000e901d44 */
[----:B------:R-:W-:Y:S01]  /*10090*/  IMAD.X R227, R2, 0x1, R215, P0 ;  /* 0x0000000102e37824 */ /* 0x000fe200000e06d7 */
[----:B------:R1:W-:Y:S01]  /*100a0*/  LDGSTS.E.BYPASS.LTC128B.128 [R212+0x4000], [R230.64], !P4 ;  /* 0x04000000e6d47fae */ /* 0x0003e2000e101d44 */
[----:B------:R-:W-:Y:S02]  /*100b0*/  ISETP.GE.AND P0, PT, R221, 0x1, PT ;  /* 0x00000001dd00780c */ /* 0x000fe40003f06270 */
[C---:B------:R-:W-:Y:S01]  /*100c0*/  HMMA.16816.F32.BF16 R24, R136.reuse, R150, RZ ;  /* 0x000000968818723c */ /* 0x040fe200000418ff */
[----:B------:R1:W-:Y:S04]  /*100d0*/  LDGSTS.E.BYPASS.LTC128B.128 [R212+0x1000], [R228.64], !P6 ;  /* 0x01000000e4d47fae */ /* 0x0003e8000f101d44 */
[----:B------:R1:W-:Y:S04]  /*100e0*/  LDGSTS.E.BYPASS.LTC128B.128 [R212+0x3000], [R134.64], !P5 ;  /* 0x0300000086d47fae */ /* 0x0003e8000e901d44 */
[----:B------:R1:W-:Y:S04]  /*100f0*/  LDGSTS.E.BYPASS.LTC128B.128 [R212+0x5000], [R226.64], !P4 ;  /* 0x05000000e2d47fae */ /* 0x0003e8000e101d44 */
[----:B------:R-:W-:Y:S04]  /*10100*/  LDSM.16.M88.4 R148, [R193+0xc100] ;  /* 0x00c10000c194783b */ /* 0x000fe80000000200 */
[----:B------:R-:W0:Y:S01]  /*10110*/  LDGDEPBAR ;  /* 0x00000000000079af */ /* 0x000e220000000000 */
[C---:B--2---:R-:W-:Y:S03]  /*10120*/  HMMA.16816.F32.BF16 R28, R136.reuse, R140, RZ ;  /* 0x0000008c881c723c */ /* 0x044fe600000418ff */
[----:B------:R-:W2:Y:S04]  /*10130*/  LDSM.16.M88.4 R168, [R192+0x6100] ;  /* 0x00610000c0a8783b */ /* 0x000ea80000000200 */
[----:B------:R-:W4:Y:S01]  /*10140*/  LDSM.16.M88.4 R172, [R192+0x6900] ;  /* 0x00690000c0ac783b */ /* 0x000f220000000200 */
[----:B------:R-:W-:Y:S03]  /*10150*/  HMMA.16816.F32.BF16 R32, R136, R142, RZ ;  /* 0x0000008e8820723c */ /* 0x000fe600000418ff */
[----:B------:R-:W5:Y:S04]  /*10160*/  LDSM.16.M88.4 R136, [R192+0x7100] ;  /* 0x00710000c088783b */ /* 0x000f680000000200 */
[----:B------:R-:W1:Y:S01]  /*10170*/  LDSM.16.M88.4 R140, [R192+0x7900] ;  /* 0x00790000c08c783b */ /* 0x000e620000000200 */
[C---:B---3--:R-:W-:Y:S08]  /*10180*/  HMMA.16816.F32.BF16 R4, R152.reuse, R144, R4 ;  /* 0x000000909804723c */ /* 0x048ff00000041804 */
[C---:B------:R-:W-:Y:S01]  /*10190*/  HMMA.16816.F32.BF16 R8, R152.reuse, R146, R8 ;  /* 0x000000929808723c */ /* 0x040fe20000041808 */
[----:B------:R-:W-:Y:S07]  /*101a0*/  LDSM.16.M88.4 R144, [R191+0xc100] ;  /* 0x00c10000bf90783b */ /* 0x000fee0000000200 */
        /* <DEDUP_REMOVED lines=8> */
[----:B------:R-:W1:Y:S04]  /*10230*/  LDSM.16.M88.4 R152, [R184+0x1000] ;  /* 0x00100000b898783b */ /* 0x000e680000000200 */
[----:B------:R-:W1:Y:S03]  /*10240*/  LDSM.16.M88.4 R164, [R184+0x1800] ;  /* 0x00180000b8a4783b */ /* 0x000e660000000200 */
[C---:B--2---:R-:W-:Y:S08]  /*10250*/  HMMA.16816.F32.BF16 R4, R148.reuse, R168, R4 ;  /* 0x000000a89404723c */ /* 0x044ff00000041804 */
[C---:B------:R-:W-:Y:S01]  /*10260*/  HMMA.16816.F32.BF16 R8, R148.reuse, R170, R8 ;  /* 0x000000aa9408723c */ /* 0x040fe20000041808 */
[----:B------:R-:W-:Y:S07]  /*10270*/  LDSM.16.M88.4 R168, [R197+0x8100] ;  /* 0x00810000c5a8783b */ /* 0x000fee0000000200 */
[C---:B----4-:R-:W-:Y:S08]  /*10280*/  HMMA.16816.F32.BF16 R12, R148.reuse, R172, R12 ;  /* 0x000000ac940c723c */ /* 0x050ff0000004180c */
[C---:B------:R-:W-:Y:S01]  /*10290*/  HMMA.16816.F32.BF16 R16, R148.reuse, R174, R16 ;  /* 0x000000ae9410723c */ /* 0x040fe20000041810 */
[----:B------:R-:W-:Y:S07]  /*102a0*/  LDSM.16.M88.4 R172, [R197+0x8900] ;  /* 0x00890000c5ac783b */ /* 0x000fee0000000200 */
[C---:B-----5:R-:W-:Y:S08]  /*102b0*/  HMMA.16816.F32.BF16 R20, R148.reuse, R136, R20 ;  /* 0x000000889414723c */ /* 0x060ff00000041814 */
[C---:B------:R-:W-:Y:S01]  /*102c0*/  HMMA.16816.F32.BF16 R24, R148.reuse, R138, R24 ;  /* 0x0000008a9418723c */ /* 0x040fe20000041818 */
[----:B------:R-:W2:Y:S07]  /*102d0*/  LDSM.16.M88.4 R136, [R198+0x10100] ;  /* 0x01010000c688783b */ /* 0x000eae0000000200 */
[C---:B-1----:R-:W-:Y:S08]  /*102e0*/  HMMA.16816.F32.BF16 R28, R148.reuse, R140, R28 ;  /* 0x0000008c941c723c */ /* 0x042ff0000004181c */
[----:B------:R-:W-:Y:S01]  /*102f0*/  HMMA.16816.F32.BF16 R32, R148, R142, R32 ;  /* 0x0000008e9420723c */ /* 0x000fe20000041820 */
[----:B------:R-:W1:Y:S04]  /*10300*/  LDSM.16.M88.4 R140, [R197+0x9100] ;  /* 0x00910000c58c783b */ /* 0x000e680000000200 */
[----:B------:R-:W4:Y:S03]  /*10310*/  LDSM.16.M88.4 R148, [R197+0x9900] ;  /* 0x00990000c594783b */ /* 0x000f260000000200 */
[C---:B---3--:R-:W-:Y:S08]  /*10320*/  HMMA.16816.F32.BF16 R4, R144.reuse, R156, R4 ;  /* 0x0000009c9004723c */ /* 0x048ff00000041804 */
[C---:B------:R-:W-:Y:S01]  /*10330*/  HMMA.16816.F32.BF16 R8, R144.reuse, R158, R8 ;  /* 0x0000009e9008723c */ /* 0x040fe20000041808 */
[----:B------:R-:W-:Y:S07]  /*10340*/  LDSM.16.M88.4 R156, [R183] ;  /* 0x00000000b79c783b */ /* 0x000fee0000000200 */
[C---:B------:R-:W-:Y:S08]  /*10350*/  HMMA.16816.F32.BF16 R12, R144.reuse, R160, R12 ;  /* 0x000000a0900c723c */ /* 0x040ff0000004180c */
        /* <DEDUP_REMOVED lines=9> */
[C---:B--2---:R-:W-:Y:S08]  /*103f0*/  HMMA.16816.F32.BF16 R4, R136.reuse, R168, R4 ;  /* 0x000000a88804723c */ /* 0x044ff00000041804 */
[C---:B------:R-:W-:Y:S01]  /*10400*/  HMMA.16816.F32.BF16 R8, R136.reuse, R170, R8 ;  /* 0x000000aa8808723c */ /* 0x040fe20000041808 */
[----:B------:R-:W-:Y:S07]  /*10410*/  LDSM.16.M88.4 R168, [R192+0x8100] ;  /* 0x00810000c0a8783b */ /* 0x000fee0000000200 */
[C---:B------:R-:W-:Y:S08]  /*10420*/  HMMA.16816.F32.BF16 R12, R136.reuse, R172, R12 ;  /* 0x000000ac880c723c */ /* 0x040ff0000004180c */
[C---:B------:R-:W-:Y:S01]  /*10430*/  HMMA.16816.F32.BF16 R16, R136.reuse, R174, R16 ;  /* 0x000000ae8810723c */ /* 0x040fe20000041810 */
[----:B------:R-:W-:Y:S07]  /*10440*/  LDSM.16.M88.4 R172, [R192+0x8900] ;  /* 0x00890000c0ac783b */ /* 0x000fee0000000200 */
[C---:B-1----:R-:W-:Y:S08]  /*10450*/  HMMA.16816.F32.BF16 R20, R136.reuse, R140, R20 ;  /* 0x0000008c8814723c */ /* 0x042ff00000041814 */
        /* <DEDUP_REMOVED lines=90> */
.L_x_141:
        /* <DEDUP_REMOVED lines=407> */
.L_x_139:
        /* <DEDUP_REMOVED lines=10> */
[----:B-1----:R-:W-:Y:S02]  /*12410*/  FADD.FTZ R5, R6, R5 ;  /* 0x0000000506057221 */ /* 0x002fe40000010000 */
[----:B--2---:R-:W-:-:S03]  /*12420*/  FADD.FTZ R0, R0, R7 ;  /* 0x0000000700007221 */ /* 0x004fc60000010000 */
[----:B------:R-:W-:Y:S02]  /*12430*/  FSETP.NE.FTZ.AND P1, PT, R5, RZ, PT ;  /* 0x000000ff0500720b */ /* 0x000fe40003f35000 */
[----:B------:R-:W-:-:S11]  /*12440*/  FSETP.NE.FTZ.AND P0, PT, R0, RZ, PT ;  /* 0x000000ff0000720b */ /* 0x000fd60003f15000 */
[----:B------:R-:W1:Y:S01]  /*12450*/  @P1 MUFU.RCP R4, R5 ;  /* 0x0000000500041308 */ /* 0x000e620000001000 */
[----:B------:R-:W-:Y:S02]  /*12460*/  @P1 MOV R15, 0x3f317218 ;  /* 0x3f317218000f1802 */ /* 0x000fe40000000f00 */
[----:B------:R-:W-:-:S03]  /*12470*/  @P0 MOV R17, 0x3f317218 ;  /* 0x3f31721800110802 */ /* 0x000fc60000000f00 */
[----:B------:R-:W-:Y:S02]  /*12480*/  @P1 FMUL.FTZ R15, R15, c[0x0][0x2d0] ;  /* 0x0000b4000f0f1a20 */ /* 0x000fe40000410000 */
[----:B------:R-:W2:Y:S08]  /*12490*/  @P0 MUFU.LG2 R14, R0 ;  /* 0x00000000000e0308 */ /* 0x000eb00000000c00 */
[----:B------:R-:W3:Y:S01]  /*124a0*/  @P1 MUFU.LG2 R5, R5 ;  /* 0x0000000500051308 */ /* 0x000ee20000000c00 */
[----:B-1----:R-:W-:-:S02]  /*124b0*/  FMUL.FTZ R128, R4, R128 ;  /* 0x0000008004807220 */ /* 0x002fc40000410000 */
[C---:B------:R-:W-:Y:S02]  /*124c0*/  FMUL.FTZ R129, R4.reuse, R129 ;  /* 0x0000008104817220 */ /* 0x040fe40000410000 */
[C---:B------:R-:W-:Y:S02]  /*124d0*/  FMUL.FTZ R36, R4.reuse, R36 ;  /* 0x0000002404247220 */ /* 0x040fe40000410000 */
[----:B------:R-:W-:Y:S01]  /*124e0*/  FMUL.FTZ R37, R4, R37 ;  /* 0x0000002504257220 */ /* 0x000fe20000410000 */
[----:B------:R1:W4:Y:S01]  /*124f0*/  @P0 MUFU.RCP R2, R0 ;  /* 0x0000000000020308 */ /* 0x0003220000001000 */
[----:B--2---:R-:W-:Y:S02]  /*12500*/  @P0 FMUL.FTZ R16, R14, 0.69314718246459960938 ;  /* 0x3f3172180e100820 */ /* 0x004fe40000410000 */
[----:B------:R-:W-:Y:S02]  /*12510*/  @P0 FMUL.FTZ R14, R17, c[0x0][0x2d0] ;  /* 0x0000b400110e0a20 */ /* 0x000fe40000410000 */
[----:B------:R-:W-:-:S02]  /*12520*/  FMUL.FTZ R40, R4, R40 ;  /* 0x0000002804287220 */ /* 0x000fc40000410000 */
[C---:B------:R-:W-:Y:S02]  /*12530*/  FMUL.FTZ R41, R4.reuse, R41 ;  /* 0x0000002904297220 */ /* 0x040fe40000410000 */
[----:B---3--:R-:W-:Y:S02]  /*12540*/  @P1 FMUL.FTZ R5, R5, 0.69314718246459960938 ;  /* 0x3f31721805051820 */ /* 0x008fe40000410000 */
[C---:B------:R-:W-:Y:S02]  /*12550*/  FMUL.FTZ R44, R4.reuse, R44 ;  /* 0x0000002c042c7220 */ /* 0x040fe40000410000 */
[C---:B------:R-:W-:Y:S02]  /*12560*/  FMUL.FTZ R45, R4.reuse, R45 ;  /* 0x0000002d042d7220 */ /* 0x040fe40000410000 */
[C---:B------:R-:W-:Y:S01]  /*12570*/  FMUL.FTZ R48, R4.reuse, R48 ;  /* 0x0000003004307220 */ /* 0x040fe20000410000 */
[----:B-1----:R-:W-:Y:S01]  /*12580*/  MOV R0, 0xff800000 ;  /* 0xff80000000007802 */ /* 0x002fe20000000f00 */
        /* <DEDUP_REMOVED lines=39> */
[C---:B----4-:R-:W-:Y:S02]  /*12800*/  FMUL.FTZ R130, R2.reuse, R130 ;  /* 0x0000008202827220 */ /* 0x050fe40000410000 */
        /* <DEDUP_REMOVED lines=49> */
.L_x_91:
[----:B------:R-:W-:Y:S01]  /*12b20*/  ULDC.64 UR4, c[0x0][0x118] ;  /* 0x0000460000047ab9 */ /* 0x000fe20000000a00 */
[----:B------:R-:W-:Y:S01]  /*12b30*/  SHF.R.S32.HI R2, RZ, 0x1f, R199 ;  /* 0x0000001fff027819 */ /* 0x000fe200000114c7 */
[----:B------:R-:W-:Y:S05]  /*12b40*/  @P2 BRA `(.L_x_143) ;  /* 0x0000168000002947 */ /* 0x000fea0003800000 */
[----:B------:R-:W1:Y:S01]  /*12b50*/  S2R R3, SR_TID.X ;  /* 0x0000000000037919 */ /* 0x000e620000002100 */
[----:B------:R-:W-:Y:S02]  /*12b60*/  F2FP.BF16.PACK_AB R15, R7, R6 ;  /* 0x00000006070f723e */ /* 0x000fe400000010ff */
[----:B------:R-:W-:Y:S01]  /*12b70*/  F2FP.BF16.PACK_AB R8, R9, R8 ;  /* 0x000000080908723e */ /* 0x000fe200000010ff */
[----:B------:R-:W-:Y:S01]  /*12b80*/  BAR.SYNC.DEFER_BLOCKING 0x1, 0x100 ;  /* 0x0044000000007b1d */ /* 0x000fe20000010000 */
[----:B------:R-:W-:-:S02]  /*12b90*/  F2FP.BF16.PACK_AB R4, R13, R4 ;  /* 0x000000040d04723e */ /* 0x000fc400000010ff */
[----:B------:R-:W-:Y:S02]  /*12ba0*/  F2FP.BF16.PACK_AB R128, R129, R128 ;  /* 0x000000808180723e */ /* 0x000fe400000010ff */
[----:B------:R-:W-:Y:S02]  /*12bb0*/  F2FP.BF16.PACK_AB R130, R131, R130 ;  /* 0x000000828382723e */ /* 0x000fe400000010ff */
[----:B------:R-:W-:Y:S02]  /*12bc0*/  F2FP.BF16.PACK_AB R36, R37, R36 ;  /* 0x000000242524723e */ /* 0x000fe400000010ff */
[----:B------:R-:W-:Y:S02]  /*12bd0*/  F2FP.BF16.PACK_AB R38, R39, R38 ;  /* 0x000000262726723e */ /* 0x000fe400000010ff */
[----:B------:R-:W-:Y:S02]  /*12be0*/  F2FP.BF16.PACK_AB R40, R41, R40 ;  /* 0x000000282928723e */ /* 0x000fe400000010ff */
[----:B------:R-:W-:-:S02]  /*12bf0*/  F2FP.BF16.PACK_AB R42, R43, R42 ;  /* 0x0000002a2b2a723e */ /* 0x000fc400000010ff */
[----:B------:R-:W-:Y:S02]  /*12c00*/  F2FP.BF16.PACK_AB R44, R45, R44 ;  /* 0x0000002c2d2c723e */ /* 0x000fe400000010ff */
[----:B------:R-:W-:Y:S02]  /*12c10*/  F2FP.BF16.PACK_AB R46, R47, R46 ;  /* 0x0000002e2f2e723e */ /* 0x000fe400000010ff */
[----:B------:R-:W-:Y:S02]  /*12c20*/  F2FP.BF16.PACK_AB R48, R49, R48 ;  /* 0x000000303130723e */ /* 0x000fe400000010ff */
[----:B-1----:R-:W-:Y:S02]  /*12c30*/  SHF.R.S32.HI R14, RZ, 0x1f, R3 ;  /* 0x0000001fff0e7819 */ /* 0x002fe40000011403 */
[----:B------:R-:W-:Y:S02]  /*12c40*/  F2FP.BF16.PACK_AB R50, R51, R50 ;  /* 0x000000323332723e */ /* 0x000fe400000010ff */
[----:B------:R-:W-:-:S02]  /*12c50*/  LEA.HI R5, R14, R3, RZ, 0x2 ;  /* 0x000000030e057211 */ /* 0x000fc400078f10ff */
[----:B------:R-:W-:Y:S02]  /*12c60*/  F2FP.BF16.PACK_AB R52, R53, R52 ;  /* 0x000000343534723e */ /* 0x000fe400000010ff */
[--C-:B------:R-:W-:Y:S02]  /*12c70*/  SHF.R.S32.HI R7, RZ, 0x2, R5.reuse ;  /* 0x00000002ff077819 */ /* 0x100fe40000011405 */
[----:B------:R-:W-:Y:S02]  /*12c80*/  SHF.R.S32.HI R6, RZ, 0x1f, R5 ;  /* 0x0000001fff067819 */ /* 0x000fe40000011405 */
[----:B------:R-:W-:Y:S02]  /*12c90*/  LOP3.LUT R16, R5, 0xfffffffc, RZ, 0xc0, !PT ;  /* 0xfffffffc05107812 */ /* 0x000fe400078ec0ff */
[----:B------:R-:W-:Y:S02]  /*12ca0*/  LEA.HI R6, R6, R7, RZ, 0x3 ;  /* 0x0000000706067211 */ /* 0x000fe400078f18ff */
[----:B------:R-:W-:Y:S01]  /*12cb0*/  F2FP.BF16.PACK_AB R54, R55, R54 ;  /* 0x000000363736723e */ /* 0x000fe200000010ff */
[----:B------:R-:W-:Y:S01]  /*12cc0*/  IMAD.IADD R16, R3, 0x1, -R16 ;  /* 0x0000000103107824 */ /* 0x000fe200078e0a10 */
[----:B------:R-:W-:-:S02]  /*12cd0*/  LOP3.LUT R6, R6, 0xfffffff8, RZ, 0xc0, !PT ;  /* 0xfffffff806067812 */ /* 0x000fc400078ec0ff */
[----:B------:R-:W-:Y:S02]  /*12ce0*/  F2FP.BF16.PACK_AB R56, R57, R56 ;  /* 0x000000383938723e */ /* 0x000fe400000010ff */
[----:B------:R-:W-:Y:S01]  /*12cf0*/  F2FP.BF16.PACK_AB R58, R59, R58 ;  /* 0x0000003a3b3a723e */ /* 0x000fe200000010ff */
[----:B------:R-:W-:Y:S01]  /*12d00*/  IMAD.IADD R7, R7, 0x1, -R6 ;  /* 0x0000000107077824 */ /* 0x000fe200078e0a06 */
[----:B------:R-:W-:Y:S02]  /*12d10*/  LEA.HI R6, R14, R3, RZ, 0x5 ;  /* 0x000000030e067211 */ /* 0x000fe400078f28ff */
[----:B------:R-:W-:Y:S01]  /*12d20*/  F2FP.BF16.PACK_AB R60, R61, R60 ;  /* 0x0000003c3d3c723e */ /* 0x000fe200000010ff */
[C---:B------:R-:W-:Y:S01]  /*12d30*/  IMAD.SHL.U32 R9, R7.reuse, 0x40, RZ ;  /* 0x0000004007097824 */ /* 0x040fe200078e00ff */
[----:B------:R-:W-:Y:S02]  /*12d40*/  SHF.R.S32.HI R5, RZ, 0x5, R6 ;  /* 0x00000005ff057819 */ /* 0x000fe40000011406 */
[----:B------:R-:W-:-:S02]  /*12d50*/  LOP3.LUT R17, R7, 0x1, RZ, 0xc0, !PT ;  /* 0x0000000107117812 */ /* 0x000fc400078ec0ff */
[----:B------:R-:W-:Y:S01]  /*12d60*/  LOP3.LUT R9, R9, 0x1c0, RZ, 0xc0, !PT ;  /* 0x000001c009097812 */ /* 0x000fe200078ec0ff */
[----:B------:R-:W-:Y:S01]  /*12d70*/  IMAD R13, R5, 0x200, R16 ;  /* 0x00000200050d7824 */ /* 0x000fe200078e0210 */
[----:B------:R-:W-:Y:S02]  /*12d80*/  ISETP.NE.U32.AND P0, PT, R17, 0x1, PT ;  /* 0x000000011100780c */ /* 0x000fe40003f05070 */
[----:B------:R-:W-:Y:S02]  /*12d90*/  LEA.HI R18, R9, R9, RZ, 0x1d ;  /* 0x0000000909127211 */ /* 0x000fe400078fe8ff */
[----:B------:R-:W-:Y:S01]  /*12da0*/  R2P PR, R7, 0x6 ;  /* 0x0000000607007804 */ /* 0x000fe20000000000 */
[----:B------:R-:W-:Y:S01]  /*12db0*/  IMAD.MOV.U32 R7, RZ, RZ, 0x20 ;  /* 0x00000020ff077424 */ /* 0x000fe200078e00ff */
[----:B------:R-:W-:Y:S01]  /*12dc0*/  F2FP.BF16.PACK_AB R62, R63, R62 ;  /* 0x0000003e3f3e723e */ /* 0x000fe200000010ff */
[----:B------:R-:W-:Y:S01]  /*12dd0*/  IMAD.U32 R13, R13, 0x2, R18 ;  /* 0x000000020d0d7824 */ /* 0x000fe200078e0012 */
[----:B------:R-:W-:-:S02]  /*12de0*/  F2FP.BF16.PACK_AB R64, R65, R64 ;  /* 0x000000404140723e */ /* 0x000fc400000010ff */
[----:B------:R-:W-:Y:S01]  /*12df0*/  SEL R18, R7, 0xffffffe0, !P1 ;  /* 0xffffffe007127807 */ /* 0x000fe20004800000 */
[----:B------:R-:W-:Y:S01]  /*12e00*/  IMAD.SHL.U32 R13, R13, 0x2, RZ ;  /* 0x000000020d0d7824 */ /* 0x000fe200078e00ff */
[----:B------:R-:W-:Y:S01]  /*12e10*/  F2FP.BF16.PACK_AB R66, R67, R66 ;  /* 0x000000424342723e */ /* 0x000fe200000010ff */
[----:B------:R-:W-:Y:S01]  /*12e20*/  IMAD.MOV.U32 R7, RZ, RZ, 0x40 ;  /* 0x00000040ff077424 */ /* 0x000fe200078e00ff */
[----:B------:R-:W-:Y:S02]  /*12e30*/  F2FP.BF16.PACK_AB R68, R69, R68 ;  /* 0x000000444544723e */ /* 0x000fe400000010ff */
[C---:B------:R-:W-:Y:S01]  /*12e40*/  IADD3 R17, R13.reuse, 0x80, RZ ;  /* 0x000000800d117810 */ /* 0x040fe20007ffe0ff */
[----:B------:R-:W-:Y:S01]  /*12e50*/  STS [R13+0x80], R128 ;  /* 0x000080800d007388 */ /* 0x000fe20000000800 */
[----:B------:R-:W-:Y:S02]  /*12e60*/  IADD3 R9, R13, 0x70, RZ ;  /* 0x000000700d097810 */ /* 0x000fe40007ffe0ff */
[----:B------:R-:W-:Y:S01]  /*12e70*/  @P0 IADD3 R9, R17, 0x10, RZ ;  /* 0x0000001011090810 */ /* 0x000fe20007ffe0ff */
[----:B------:R-:W-:Y:S01]  /*12e80*/  IMAD.IADD R17, R13, 0x1, R18 ;  /* 0x000000010d117824 */ /* 0x000fe200078e0212 */
[----:B------:R-:W-:Y:S01]  /*12e90*/  SEL R20, R7, 0xffffffc0, !P2 ;  /* 0xffffffc007147807 */ /* 0x000fe20005000000 */
[----:B------:R-:W-:Y:S01]  /*12ea0*/  STS [R13+0x480], R130 ;  /* 0x000480820d007388 */ /* 0x000fe20000000800 */
[----:B------:R-:W-:Y:S01]  /*12eb0*/  F2FP.BF16.PACK_AB R70, R71, R70 ;  /* 0x000000464746723e */ /* 0x000fe200000010ff */
[--C-:B------:R-:W-:Y:S01]  /*12ec0*/  IMAD.IADD R7, R18, 0x1, R9.reuse ;  /* 0x0000000112077824 */ /* 0x100fe200078e0209 */
[----:B------:R-:W-:Y:S01]  /*12ed0*/  F2FP.BF16.PACK_AB R72, R73, R72 ;  /* 0x000000484948723e */ /* 0x000fe200000010ff */
[--C-:B------:R-:W-:Y:S01]  /*12ee0*/  IMAD.IADD R19, R13, 0x1, R20.reuse ;  /* 0x000000010d137824 */ /* 0x100fe200078e0214 */
[----:B------:R-:W-:Y:S01]  /*12ef0*/  STS [R9], R36 ;  /* 0x0000002409007388 */ /* 0x000fe20000000800 */
[C---:B------:R-:W-:Y:S01]  /*12f00*/  IMAD.IADD R21, R20.reuse, 0x1, R9 ;  /* 0x0000000114157824 */ /* 0x040fe200078e0209 */
[----:B------:R-:W-:Y:S01]  /*12f10*/  F2FP.BF16.PACK_AB R74, R75, R74 ;  /* 0x0000004a4b4a723e */ /* 0x000fe200000010ff */
[----:B------:R-:W-:Y:S01]  /*12f20*/  IMAD.IADD R23, R20, 0x1, R17 ;  /* 0x0000000114177824 */ /* 0x000fe200078e0211 */
[----:B------:R-:W-:Y:S01]  /*12f30*/  STS [R9+0x400], R38 ;  /* 0x0004002609007388 */ /* 0x000fe20000000800 */
[----:B------:R-:W-:Y:S01]  /*12f40*/  IMAD.IADD R25, R7, 0x1, R20 ;  /* 0x0000000107197824 */ /* 0x000fe200078e0214 */
[----:B------:R-:W-:-:S02]  /*12f50*/  F2FP.BF16.PACK_AB R76, R77, R76 ;  /* 0x0000004c4d4c723e */ /* 0x000fc400000010ff */
[----:B------:R-:W-:Y:S01]  /*12f60*/  STS [R17+0x80], R40 ;  /* 0x0000802811007388 */ /* 0x000fe20000000800 */
[----:B------:R-:W-:Y:S02]  /*12f70*/  F2FP.BF16.PACK_AB R78, R79, R78 ;  /* 0x0000004e4f4e723e */ /* 0x000fe400000010ff */
        /* <DEDUP_REMOVED lines=13> */
[----:B------:R-:W-:Y:S01]  /*13050*/  STS [R19+0x480], R50 ;  /* 0x0004803213007388 */ /* 0x000fe20000000800 */
[----:B------:R-:W-:Y:S02]  /*13060*/  F2FP.BF16.PACK_AB R124, R125, R124 ;  /* 0x0000007c7d7c723e */ /* 0x000fe400000010ff */
[----:B------:R-:W-:Y:S01]  /*13070*/  F2FP.BF16.PACK_AB R126, R127, R126 ;  /* 0x0000007e7f7e723e */ /* 0x000fe200000010ff */
[----:B------:R-:W-:Y:S01]  /*13080*/  STS [R21], R52 ;  /* 0x0000003415007388 */ /* 0x000fe20000000800 */
        /* <DEDUP_REMOVED lines=15> */
[----:B------:R-:W-:Y:S02]  /*13180*/  ISETP.NE.U32.AND P1, PT, RZ, c[0x0][0x508], PT ;  /* 0x00014200ff007a0c */ /* 0x000fe40003f25070 */
[----:B------:R-:W-:Y:S01]  /*13190*/  ISETP.NE.U32.AND P0, PT, RZ, c[0x0][0x500], PT ;  /* 0x00014000ff007a0c */ /* 0x000fe20003f05070 */
[----:B------:R-:W-:Y:S01]  /*131a0*/  STS [R13+0x4080], R64 ;  /* 0x004080400d007388 */ /* 0x000fe20000000800 */
[----:B------:R-:W-:-:S02]  /*131b0*/  ISETP.NE.AND.EX P1, PT, RZ, c[0x0][0x50c], PT, P1 ;  /* 0x00014300ff007a0c */ /* 0x000fc40003f25310 */
[----:B------:R-:W-:Y:S01]  /*131c0*/  ISETP.NE.AND.EX P0, PT, RZ, c[0x0][0x504], PT, P0 ;  /* 0x00014100ff007a0c */ /* 0x000fe20003f05300 */
        /* <DEDUP_REMOVED lines=18> */
[----:B-1----:R-:W-:-:S03]  /*132f0*/  IMAD.MOV.U32 R8, RZ, RZ, 0x4 ;  /* 0x00000004ff087424 */ /* 0x002fc600078e00ff */
[----:B------:R1:W-:Y:S01]  /*13300*/  STS [R9+0x8400], R102 ;  /* 0x0084006609007388 */ /* 0x0003e20000000800 */
[----:B------:R-:W-:-:S03]  /*13310*/  IMAD.WIDE R26, R201, R8, c[0x0][0x500] ;  /* 0x00014000c91a7625 */ /* 0x000fc600078e0208 */
[----:B------:R-:W-:Y:S04]  /*13320*/  STS [R17+0x8080], R124 ;  /* 0x0080807c11007388 */ /* 0x000fe80000000800 */
[----:B------:R-:W-:Y:S04]  /*13330*/  STS [R17+0x8480], R126 ;  /* 0x0084807e11007388 */ /* 0x000fe80000000800 */
[----:B------:R-:W-:Y:S04]  /*13340*/  STS [R7+0x8000], R104 ;  /* 0x0080006807007388 */ /* 0x000fe80000000800 */
[----:B------:R2:W-:Y:S04]  /*13350*/  STS [R7+0x8400], R106 ;  /* 0x0084006a07007388 */ /* 0x0005e80000000800 */
        /* <DEDUP_REMOVED lines=8> */
[----:B------:R-:W-:Y:S01]  /*133e0*/  BAR.SYNC.DEFER_BLOCKING 0x1, 0x100 ;  /* 0x0044000000007b1d */ /* 0x000fe20000010000 */
[----:B------:R-:W-:-:S02]  /*133f0*/  IMAD.MOV.U32 R4, RZ, RZ, c[0x0][0x388] ;  /* 0x0000e200ff047624 */ /* 0x000fc400078e00ff */
[----:B-1----:R-:W-:-:S03]  /*13400*/  @P1 IMAD.WIDE R8, R201, R8, c[0x0][0x508] ;  /* 0x00014200c9081625 */ /* 0x002fc600078e0208 */
[----:B--2---:R-:W2:Y:S04]  /*13410*/  @P0 LDG.E R7, [R26.64] ;  /* 0x000000041a070981 */ /* 0x004ea8000c1e1900 */
[----:B------:R3:W5:Y:S01]  /*13420*/  @P1 LDG.E R4, [R8.64] ;  /* 0x0000000408041981 */ /* 0x000762000c1e1900 */
[----:B------:R-:W-:Y:S02]  /*13430*/  CS2R R10, SRZ ;  /* 0x00000000000a7805 */ /* 0x000fe4000001ff00 */
[--C-:B--2---:R-:W-:Y:S01]  /*13440*/  @P0 SHF.R.S32.HI R11, RZ, 0x1f, R7.reuse ;  /* 0x0000001fff0b0819 */ /* 0x104fe20000011407 */
[----:B------:R-:W-:Y:S01]  /*13450*/  @P0 IMAD.MOV.U32 R10, RZ, RZ, R7 ;  /* 0x000000ffff0a0224 */ /* 0x000fe200078e0007 */
[----:B------:R-:W-:Y:S05]  /*13460*/  @P1 BRA `(.L_x_144) ;  /* 0x0000004000001947 */ /* 0x000fea0003800000 */
[----:B---3--:R-:W-:Y:S05]  /*13470*/  @!P0 BRA `(.L_x_144) ;  /* 0x0000003000008947 */ /* 0x008fea0003800000 */
[----:B-----5:R-:W2:Y:S04]  /*13480*/  LDG.E R4, [R26.64] ;  /* 0x000000041a047981 */ /* 0x020ea8000c1e1900 */
[----:B------:R-:W2:Y:S02]  /*13490*/  LDG.E R7, [R26.64+0x4] ;  /* 0x000004041a077981 */ /* 0x000ea4000c1e1900 */
[----:B--2---:R-:W-:-:S02]  /*134a0*/  IADD3 R4, -R4, R7, RZ ;  /* 0x0000000704047210 */ /* 0x004fc40007ffe1ff */
.L_x_144:
[----:B---3--:R-:W-:Y:S01]  /*134b0*/  LOP3.LUT R6, R6, 0xffffffe0, RZ, 0xc0, !PT ;  /* 0xffffffe006067812 */ /* 0x008fe200078ec0ff */
[----:B------:R-:W1:Y:S01]  /*134c0*/  S2R R54, SR_CTAID.X ;  /* 0x0000000000367919 */ /* 0x000e620000002500 */
[----:B------:R-:W-:Y:S01]  /*134d0*/  SHF.R.S32.HI R18, RZ, 0x1f, R5 ;  /* 0x0000001fff127819 */ /* 0x000fe20000011405 */
[----:B------:R-:W-:Y:S01]  /*134e0*/  IMAD.MOV.U32 R8, RZ, RZ, c[0x0][0x4e8] ;  /* 0x00013a00ff087624 */ /* 0x000fe200078e00ff */
[----:B------:R-:W-:Y:S01]  /*134f0*/  LEA.HI R9, R16, R16, RZ, 0x1 ;  /* 0x0000001010097211 */ /* 0x000fe200078f08ff */
[----:B------:R-:W-:Y:S01]  /*13500*/  IMAD.IADD R7, R3, 0x1, -R6 ;  /* 0x0000000103077824 */ /* 0x000fe200078e0a06 */
[----:B------:R-:W-:Y:S01]  /*13510*/  LEA.HI R18, R18, R5, RZ, 0x3 ;  /* 0x0000000512127211 */ /* 0x000fe200078f18ff */
[----:B------:R-:W-:Y:S01]  /*13520*/  IMAD.MOV.U32 R19, RZ, RZ, R11 ;  /* 0x000000ffff137224 */ /* 0x000fe200078e000b */
[----:B------:R-:W-:Y:S01]  /*13530*/  LOP3.LUT R9, R9, 0x1ffffffe, RZ, 0xc0, !PT ;  /* 0x1ffffffe09097812 */ /* 0x000fe200078ec0ff */
[----:B------:R-:W-:Y:S01]  /*13540*/  BSSY B0, `(.L_x_145) ;  /* 0x0000080000007945 */ /* 0x000fe20003800000 */
[----:B------:R-:W-:-:S02]  /*13550*/  SHF.R.S32.HI R6, RZ, 0x1f, R7 ;  /* 0x0000001fff067819 */ /* 0x000fc40000011407 */
[----:B------:R-:W-:Y:S01]  /*13560*/  LOP3.LUT R18, R18, 0xffffff8, RZ, 0xc0, !PT ;  /* 0x0ffffff812127812 */ /* 0x000fe200078ec0ff */
[----:B------:R-:W-:Y:S01]  /*13570*/  IMAD.IADD R16, R16, 0x1, -R9 ;  /* 0x0000000110107824 */ /* 0x000fe200078e0a09 */
[----:B------:R-:W-:Y:S02]  /*13580*/  LEA.HI R6, R6, R7, RZ, 0x2 ;  /* 0x0000000706067211 */ /* 0x000fe400078f10ff */
[----:B------:R-:W-:Y:S02]  /*13590*/  IADD3 R5, -R18, R5, RZ ;  /* 0x0000000512057210 */ /* 0x000fe40007ffe1ff */
[----:B------:R-:W-:Y:S02]  /*135a0*/  SHF.R.S32.HI R6, RZ, 0x2, R6 ;  /* 0x00000002ff067819 */ /* 0x000fe40000011406 */
[----:B------:R-:W-:Y:S02]  /*135b0*/  ISETP.NE.AND P1, PT, R8, 0x1, PT ;  /* 0x000000010800780c */ /* 0x000fe40003f25270 */
[----:B------:R-:W-:Y:S01]  /*135c0*/  MOV R18, R10 ;  /* 0x0000000a00127202 */ /* 0x000fe20000000f00 */
[----:B------:R-:W-:Y:S01]  /*135d0*/  IMAD R5, R5, 0x10, R6 ;  /* 0x0000001005057824 */ /* 0x000fe200078e0206 */
[----:B------:R-:W-:Y:S01]  /*135e0*/  LOP3.LUT P2, RZ, R7, 0x3, RZ, 0xc0, !PT ;  /* 0x0000000307ff7812 */ /* 0x000fe2000784c0ff */
[----:B------:R-:W-:Y:S01]  /*135f0*/  IMAD R6, R2, c[0x0][0x490], RZ ;  /* 0x0001240002067a24 */ /* 0x000fe200078e02ff */
[-C--:B------:R-:W-:Y:S01]  /*13600*/  LEA.HI R13, R14, R3.reuse, RZ, 0x3 ;  /* 0x000000030e0d7211 */ /* 0x080fe200078f18ff */
[----:B------:R-:W-:Y:S01]  /*13610*/  IMAD R15, R16, 0x8, R5 ;  /* 0x00000008100f7824 */ /* 0x000fe200078e0205 */
[----:B------:R-:W-:Y:S01]  /*13620*/  LEA.HI R14, R14, R3, RZ, 0x6 ;  /* 0x000000030e0e7211 */ /* 0x000fe200078f30ff */
[----:B------:R-:W-:-:S02]  /*13630*/  IMAD R7, R11, c[0x0][0x3a0], RZ ;  /* 0x0000e8000b077a24 */ /* 0x000fc400078e02ff */
[----:B------:R-:W-:Y:S01]  /*13640*/  IMAD.WIDE.U32 R18, R199, c[0x0][0x490], R18 ;  /* 0x00012400c7127a25 */ /* 0x000fe200078e0012 */
[----:B-1----:R-:W-:-:S03]  /*13650*/  LEA R8, R54, R15, 0x7 ;  /* 0x0000000f36087211 */ /* 0x002fc600078e38ff */
[----:B------:R-:W-:Y:S01]  /*13660*/  IMAD R9, R199, c[0x0][0x494], R6 ;  /* 0x00012500c7097a24 */ /* 0x000fe200078e0206 */
[----:B------:R-:W-:Y:S01]  /*13670*/  LOP3.LUT R6, R13, 0xfffffff8, RZ, 0xc0, !PT ;  /* 0xfffffff80d067812 */ /* 0x000fe200078ec0ff */
[C---:B------:R-:W-:Y:S01]  /*13680*/  IMAD R7, R10.reuse, c[0x0][0x3a4], R7 ;  /* 0x0000e9000a077a24 */ /* 0x040fe200078e0207 */
[----:B------:R-:W-:Y:S01]  /*13690*/  SHF.R.S32.HI R13, RZ, 0x3, R13 ;  /* 0x00000003ff0d7819 */ /* 0x000fe2000001140d */
[----:B------:R-:W-:-:S04]  /*136a0*/  IMAD.WIDE.U32 R10, R10, c[0x0][0x3a0], RZ ;  /* 0x0000e8000a0a7a25 */ /* 0x000fc800078e00ff */
[----:B------:R-:W-:Y:S01]  /*136b0*/  IMAD.IADD R19, R19, 0x1, R9 ;  /* 0x0000000113137824 */ /* 0x000fe200078e0209 */
[----:B------:R-:W-:Y:S01]  /*136c0*/  IADD3 R11, R11, R7, RZ ;  /* 0x000000070b0b7210 */ /* 0x000fe20007ffe0ff */
[----:B------:R-:W-:-:S04]  /*136d0*/  @P1 IMAD.HI.U32 R9, R8, c[0x0][0x4ec], RZ ;  /* 0x00013b0008091a27 */ /* 0x000fc800078e00ff */
[----:B------:R-:W-:Y:S01]  /*136e0*/  IMAD.IADD R6, R3, 0x1, -R6 ;  /* 0x0000000103067824 */ /* 0x000fe200078e0a06 */
[----:B------:R-:W-:Y:S01]  /*136f0*/  SHF.R.S32.HI R3, RZ, 0x1f, R201 ;  /* 0x0000001fff037819 */ /* 0x000fe200000114c9 */
[----:B------:R-:W-:Y:S01]  /*13700*/  IMAD.MOV.U32 R7, RZ, RZ, R8 ;  /* 0x000000ffff077224 */ /* 0x000fe200078e0008 */
[----:B------:R-:W-:Y:S01]  /*13710*/  @P1 SHF.R.U32.HI R7, RZ, c[0x0][0x4f0], R9 ;  /* 0x00013c00ff071a19 */ /* 0x000fe20000011609 */
[----:B------:R-:W-:Y:S01]  /*13720*/  IMAD R2, R2, c[0x0][0x3e8], RZ ;  /* 0x0000fa0002027a24 */ /* 0x000fe200078e02ff */
[----:B------:R-:W-:Y:S01]  /*13730*/  SEL R201, R201, RZ, !P0 ;  /* 0x000000ffc9c97207 */ /* 0x000fe20004000000 */
[----:B------:R-:W-:Y:S01]  /*13740*/  IMAD.WIDE.U32 R10, R199, c[0x0][0x3e8], R10 ;  /* 0x0000fa00c70a7a25 */ /* 0x000fe200078e000a */
[----:B------:R-:W-:Y:S02]  /*13750*/  SEL R3, R3, RZ, !P0 ;  /* 0x000000ff03037207 */ /* 0x000fe40004000000 */
[----:B------:R-:W-:Y:S01]  /*13760*/  LEA R15, R6, R13, 0x5 ;  /* 0x0000000d060f7211 */ /* 0x000fe200078e28ff */
[----:B------:R-:W-:-:S02]  /*13770*/  IMAD.MOV R9, RZ, RZ, -R7 ;  /* 0x000000ffff097224 */ /* 0x000fc400078e0a07 */
[----:B------:R-:W-:-:S04]  /*13780*/  IMAD.WIDE.U32 R18, R201, c[0x0][0x498], R18 ;  /* 0x00012600c9127a25 */ /* 0x000fc800078e0012 */
[----:B------:R-:W-:Y:S01]  /*13790*/  IMAD R9, R9, c[0x0][0x4e8], R8 ;  /* 0x00013a0009097a24 */ /* 0x000fe200078e0208 */
[----:B------:R-:W-:Y:S01]  /*137a0*/  IADD3 R20, P0, R7, R18, RZ ;  /* 0x0000001207147210 */ /* 0x000fe20007f1e0ff */
[----:B------:R-:W-:Y:S02]  /*137b0*/  IMAD R16, R3, c[0x0][0x498], RZ ;  /* 0x0001260003107a24 */ /* 0x000fe400078e02ff */
[----:B------:R-:W-:Y:S01]  /*137c0*/  IMAD R8, R54, 0x80, R15 ;  /* 0x0000008036087824 */ /* 0x000fe200078e020f */
[----:B------:R-:W-:Y:S01]  /*137d0*/  SHF.R.S32.HI R18, RZ, 0x1f, R9 ;  /* 0x0000001fff127819 */ /* 0x000fe20000011409 */
[----:B------:R-:W-:Y:S01]  /*137e0*/  IMAD R15, R201, c[0x0][0x49c], R16 ;  /* 0x00012700c90f7a24 */ /* 0x000fe200078e0210 */
[----:B------:R-:W-:Y:S01]  /*137f0*/  SHF.R.S32.HI R16, RZ, 0x1f, R7 ;  /* 0x0000001fff107819 */ /* 0x000fe20000011407 */
[----:B------:R-:W-:Y:S02]  /*13800*/  IMAD R17, R199, c[0x0][0x3ec], R2 ;  /* 0x0000fb00c7117a24 */ /* 0x000fe400078e0202 */
[----:B------:R-:W-:Y:S01]  /*13810*/  IMAD.SHL.U32 R2, R13, 0x40, RZ ;  /* 0x000000400d027824 */ /* 0x000fe200078e00ff */
[----:B------:R-:W-:Y:S01]  /*13820*/  IADD3.X R21, R16, R19, R15, P0, !PT ;  /* 0x0000001310157210 */ /* 0x000fe200007fe40f */
[----:B------:R-:W-:Y:S01]  /*13830*/  IMAD R18, R18, c[0x0][0x488], RZ ;  /* 0x0001220012127a24 */ /* 0x000fe200078e02ff */
[----:B------:R-:W-:Y:S01]  /*13840*/  IADD3 R11, R11, R17, RZ ;  /* 0x000000110b0b7210 */ /* 0x000fe20007ffe0ff */
[----:B------:R-:W-:Y:S01]  /*13850*/  @P1 IMAD.HI.U32 R17, R8, c[0x0][0x4ec], RZ ;  /* 0x00013b0008111a27 */ /* 0x000fe200078e00ff */
[----:B------:R-:W-:-:S03]  /*13860*/  LOP3.LUT R15, R2, 0x1c0, RZ, 0xc0, !PT ;  /* 0x000001c0020f7812 */ /* 0x000fc600078ec0ff */
[----:B------:R-:W-:Y:S02]  /*13870*/  IMAD.SHL.U32 R2, R6, 0x8, RZ ;  /* 0x0000000806027824 */ /* 0x000fe400078e00ff */
[----:B------:R-:W-:-:S03]  /*13880*/  IMAD.WIDE.U32 R20, R9, c[0x0][0x488], R20 ;  /* 0x0001220009147a25 */ /* 0x000fc600078e0014 */
[----:B------:R-:W-:Y:S01]  /*13890*/  LOP3.LUT R16, R15, 0x38, R2, 0xf8, !PT ;  /* 0x000000380f107812 */ /* 0x000fe200078ef802 */
[----:B------:R-:W-:Y:S01]  /*138a0*/  IMAD R18, R9, c[0x0][0x48c], R18 ;  /* 0x0001230009127a24 */ /* 0x000fe200078e0212 */
[C---:B------:R-:W-:Y:S01]  /*138b0*/  LEA R9, P0, R20.reuse, c[0x0][0x450], 0x2 ;  /* 0x0001140014097a11 */ /* 0x040fe200078010ff */
[----:B------:R-:W-:Y:S01]  /*138c0*/  IMAD R6, R3, c[0x0][0x3f0], RZ ;  /* 0x0000fc0003067a24 */ /* 0x000fe200078e02ff */
[----:B------:R-:W-:Y:S01]  /*138d0*/  SHF.R.U32.HI R3, RZ, 0x3, R15 ;  /* 0x00000003ff037819 */ /* 0x000fe2000001160f */
[----:B------:R-:W-:Y:S01]  /*138e0*/  IMAD.MOV.U32 R7, RZ, RZ, R8 ;  /* 0x000000ffff077224 */ /* 0x000fe200078e0008 */
[----:B------:R-:W-:Y:S01]  /*138f0*/  IADD3 R15, R21, R18, RZ ;  /* 0x00000012150f7210 */ /* 0x000fe20007ffe0ff */
[C---:B------:R-:W-:Y:S01]  /*13900*/  IMAD R6, R201.reuse, c[0x0][0x3f4], R6 ;  /* 0x0000fd00c9067a24 */ /* 0x040fe200078e0206 */
[----:B------:R-:W-:Y:S01]  /*13910*/  @P1 SHF.R.U32.HI R7, RZ, c[0x0][0x4f0], R17 ;  /* 0x00013c00ff071a19 */ /* 0x000fe20000011611 */
[----:B------:R-:W-:Y:S01]  /*13920*/  IMAD.WIDE.U32 R10, R201, c[0x0][0x3f0], R10 ;  /* 0x0000fc00c90a7a25 */ /* 0x000fe200078e000a */
[----:B------:R-:W-:Y:S01]  /*13930*/  LEA.HI.X R15, R20, c[0x0][0x454], R15, 0x2, P0 ;  /* 0x00011500140f7a11 */ /* 0x000fe200000f140f */
[----:B------:R-:W-:Y:S01]  /*13940*/  SHFL.IDX PT, R32, R9, RZ, 0x1c1f ;  /* 0x001c1fff09207589 */ /* 0x000fe200000e0000 */
[----:B------:R-:W-:Y:S01]  /*13950*/  LOP3.LUT R16, R16, R3, RZ, 0x3c, !PT ;  /* 0x0000000310107212 */ /* 0x000fe200078e3cff */
[--C-:B------:R-:W-:Y:S01]  /*13960*/  IMAD.MOV R3, RZ, RZ, -R7.reuse ;  /* 0x000000ffff037224 */ /* 0x100fe200078e0a07 */
[----:B------:R-:W-:Y:S01]  /*13970*/  IADD3 R11, R11, R6, RZ ;  /* 0x000000060b0b7210 */ /* 0x000fe20007ffe0ff */
[----:B------:R-:W1:Y:S01]  /*13980*/  SHFL.IDX PT, R33, R15, RZ, 0x1c1f ;  /* 0x001c1fff0f217589 */ /* 0x000e6200000e0000 */
[----:B------:R-:W-:Y:S01]  /*13990*/  SHF.R.S32.HI R17, RZ, 0x1f, R7 ;  /* 0x0000001fff117819 */ /* 0x000fe20000011407 */
[C---:B------:R-:W-:Y:S01]  /*139a0*/  IMAD R6, R54.reuse, 0x80, R5 ;  /* 0x0000008036067824 */ /* 0x040fe200078e0205 */
[----:B------:R-:W-:Y:S01]  /*139b0*/  LEA R54, R54, R13, 0x7 ;  /* 0x0000000d36367211 */ /* 0x000fe200078e38ff */
[----:B------:R-:W-:Y:S01]  /*139c0*/  SHFL.IDX PT, R34, R9, 0x1, 0x1c1f ;  /* 0x003c1f0009227f89 */ /* 0x000fe200000e0000 */
[----:B------:R-:W-:-:S02]  /*139d0*/  IMAD R56, R3, c[0x0][0x4e8], R8 ;  /* 0x00013a0003387a24 */ /* 0x000fc400078e0208 */
[----:B-----5:R-:W-:Y:S01]  /*139e0*/  IMAD R3, R4, c[0x0][0x4e8], RZ ;  /* 0x00013a0004037a24 */ /* 0x020fe200078e02ff */
[----:B------:R-:W2:Y:S01]  /*139f0*/  SHFL.IDX PT, R35, R15, 0x1, 0x1c1f ;  /* 0x003c1f000f237f89 */ /* 0x000ea200000e0000 */
[----:B------:R-:W-:Y:S01]  /*13a00*/  IMAD R8, R17, c[0x0][0x3e0], RZ ;  /* 0x0000f80011087a24 */ /* 0x000fe200078e02ff */
[C---:B------:R-:W-:Y:S01]  /*13a10*/  IADD3 R4, R6.reuse, 0x8, RZ ;  /* 0x0000000806047810 */ /* 0x040fe20007ffe0ff */
[C---:B------:R-:W-:Y:S01]  /*13a20*/  IMAD.WIDE.U32 R10, R7.reuse, c[0x0][0x3e0], R10 ;  /* 0x0000f800070a7a25 */ /* 0x040fe200078e000a */
[-C--:B------:R-:W-:Y:S02]  /*13a30*/  ISETP.GE.OR P1, PT, R6, R3.reuse, P2 ;  /* 0x000000030600720c */ /* 0x080fe40001726670 */
[----:B------:R-:W-:Y:S01]  /*13a40*/  ISETP.GE.OR P0, PT, R4, R3, P2 ;  /* 0x000000030400720c */ /* 0x000fe20001706670 */
[----:B------:R-:W-:Y:S01]  /*13a50*/  IMAD R8, R7, c[0x0][0x3e4], R8 ;  /* 0x0000f90007087a24 */ /* 0x000fe200078e0208 */
[----:B------:R-:W-:Y:S02]  /*13a60*/  SHF.L.U32 R7, R14, 0x3, RZ ;  /* 0x000000030e077819 */ /* 0x000fe400000006ff */
[----:B------:R-:W-:Y:S01]  /*13a70*/  SHF.R.S32.HI R5, RZ, 0x1f, R56 ;  /* 0x0000001fff057819 */ /* 0x000fe20000011438 */
[----:B------:R-:W-:Y:S01]  /*13a80*/  IMAD.IADD R11, R11, 0x1, R8 ;  /* 0x000000010b0b7824 */ /* 0x000fe200078e0208 */
[----:B------:R-:W-:-:S03]  /*13a90*/  LOP3.LUT R7, R16, 0x7ffffe00, R7, 0xf8, !PT ;  /* 0x7ffffe0010077812 */ /* 0x000fc600078ef807 */
[----:B------:R-:W-:Y:S01]  /*13aa0*/  IMAD R5, R5, c[0x0][0x3d8], RZ ;  /* 0x0000f60005057a24 */ /* 0x000fe200078e02ff */
[----:B------:R-:W-:Y:S01]  /*13ab0*/  SHF.L.U32 R58, R7, 0x1, RZ ;  /* 0x00000001073a7819 */ /* 0x000fe200000006ff */
[----:B-1----:R1:W-:Y:S02]  /*13ac0*/  @!P1 ST.E [R32.64], R0 ;  /* 0x0000000020009985 */ /* 0x0023e4000c101904 */
[C---:B------:R-:W-:Y:S02]  /*13ad0*/  IMAD R14, R56.reuse, c[0x0][0x3dc], R5 ;  /* 0x0000f700380e7a24 */ /* 0x040fe400078e0205 */
[----:B------:R-:W-:Y:S01]  /*13ae0*/  IMAD.WIDE.U32 R56, R56, c[0x0][0x3d8], R10 ;  /* 0x0000f60038387a25 */ /* 0x000fe200078e000a */
[----:B--2---:R1:W-:Y:S03]  /*13af0*/  @!P0 ST.E [R34.64], R12 ;  /* 0x0000000c22008985 */ /* 0x0043e6000c101904 */
[----:B------:R-:W-:Y:S01]  /*13b00*/  IMAD.IADD R14, R57, 0x1, R14 ;  /* 0x00000001390e7824 */ /* 0x000fe200078e020e */
[C---:B------:R-:W-:Y:S01]  /*13b10*/  LEA R57, P0, R56.reuse, c[0x0][0x380], 0x1 ;  /* 0x0000e00038397a11 */ /* 0x040fe200078008ff */
[----:B------:R1:W2:Y:S03]  /*13b20*/  LDS.128 R44, [R58+0x1080] ;  /* 0x001080003a2c7984 */ /* 0x0002a60000000c00 */
[----:B------:R-:W-:Y:S01]  /*13b30*/  LEA.HI.X R56, R56, c[0x0][0x384], R14, 0x1, P0 ;  /* 0x0000e10038387a11 */ /* 0x000fe200000f0c0e */
[----:B------:R1:W3:Y:S01]  /*13b40*/  LDS.128 R40, [R58+0x2080] ;  /* 0x002080003a287984 */ /* 0x0002e20000000c00 */
[----:B------:R-:W-:-:S03]  /*13b50*/  ISETP.GE.AND P0, PT, R54, R3, PT ;  /* 0x000000033600720c */ /* 0x000fc60003f06270 */
        /* <DEDUP_REMOVED lines=10> */
[----:B--2---:R-:W2:Y:S01]  /*13c00*/  LDS.128 R48, [R58+0x80] ;  /* 0x000080003a307984 */ /* 0x004ea20000000c00 */
[----:B------:R-:W-:-:S02]  /*13c10*/  IADD3 R55, R2, 0x40, RZ ;  /* 0x0000004002377810 */ /* 0x000fc40007ffe0ff */
[C---:B------:R-:W-:Y:S01]  /*13c20*/  IADD3 R53, R2.reuse, 0x80, RZ ;  /* 0x0000008002357810 */ /* 0x040fe20007ffe0ff */
[----:B-1----:R-:W1:Y:S01]  /*13c30*/  LDS.128 R32, [R58+0x4080] ;  /* 0x004080003a207984 */ /* 0x002e620000000c00 */
        /* <DEDUP_REMOVED lines=13> */
[----:B--2---:R2:W-:Y:S04]  /*13d10*/  @!P2 ST.E.128 [R58.64], R48 ;  /* 0x000000303a00a985 */ /* 0x0045e8000c101d04 */
[----:B-1----:R2:W-:Y:S04]  /*13d20*/  @!P1 ST.E.128 [R52.64], R32 ;  /* 0x0000002034009985 */ /* 0x0025e8000c101d04 */
[----:B----4-:R2:W-:Y:S02]  /*13d30*/  @!P0 ST.E.128 [R60.64], R12 ;  /* 0x0000000c3c008985 */ /* 0x0105e4000c101d04 */
.L_x_146:
[----:B--2---:R-:W-:Y:S05]  /*13d40*/  BSYNC B0 ;  /* 0x0000000000007941 */ /* 0x004fea0003800000 */
.L_x_145:
[----:B-1----:R-:W-:Y:S01]  /*13d50*/  IADD3 R0, R54, 0x20, RZ ;  /* 0x0000002036007810 */ /* 0x002fe20007ffe0ff */
[----:B------:R1:W2:Y:S01]  /*13d60*/  SHFL.IDX PT, R33, R56, 0x1, 0x181f ;  /* 0x00381f0038217f89 */ /* 0x0002a200000e0000 */
[----:B------:R-:W-:Y:S02]  /*13d70*/  BSSY B0, `(.L_x_147) ;  /* 0x0000015000007945 */ /* 0x000fe40003800000 */
[----:B------:R-:W-:Y:S01]  /*13d80*/  ISETP.GE.AND P0, PT, R0, R3, PT ;  /* 0x000000030000720c */ /* 0x000fe20003f06270 */
[----:B------:R1:W4:-:S12]  /*13d90*/  SHFL.IDX PT, R32, R57, 0x1, 0x181f ;  /* 0x00381f0039207f89 */ /* 0x00031800000e0000 */
[----:B------:R-:W-:Y:S05]  /*13da0*/  @P0 BRA `(.L_x_148) ;  /* 0x0000011000000947 */ /* 0x000fea0003800000 */
[C---:B------:R-:W-:Y:S02]  /*13db0*/  IADD3 R15, R2.reuse, 0x40, RZ ;  /* 0x00000040020f7810 */ /* 0x040fe40007ffe0ff */
[C---:B------:R-:W-:Y:S02]  /*13dc0*/  IADD3 R13, R2.reuse, 0x80, RZ ;  /* 0x00000080020d7810 */ /* 0x040fe40007ffe0ff */
        /* <DEDUP_REMOVED lines=15> */
.L_x_148:
[----:B------:R-:W-:Y:S05]  /*13ec0*/  BSYNC B0 ;  /* 0x0000000000007941 */ /* 0x000fea0003800000 */
.L_x_147:
[----:B------:R-:W-:Y:S01]  /*13ed0*/  IADD3 R0, R54, 0x40, RZ ;  /* 0x0000004036007810 */ /* 0x000fe20007ffe0ff */
[----:B--2---:R2:W1:Y:S01]  /*13ee0*/  SHFL.IDX PT, R17, R56, 0x2, 0x181f ;  /* 0x00581f0038117f89 */ /* 0x00446200000e0000 */
        /* <DEDUP_REMOVED lines=21> */
.L_x_150:
[----:B------:R-:W-:Y:S05]  /*14040*/  BSYNC B0 ;  /* 0x0000000000007941 */ /* 0x000fea0003800000 */
.L_x_149:
[----:B------:R-:W-:Y:S01]  /*14050*/  IADD3 R54, R54, 0x60, RZ ;  /* 0x0000006036367810 */ /* 0x000fe20007ffe0ff */
[----:B-1----:R1:W2:Y:S03]  /*14060*/  SHFL.IDX PT, R9, R56, 0x3, 0x181f ;  /* 0x00781f0038097f89 */ /* 0x0022a600000e0000 */
[----:B------:R-:W-:Y:S01]  /*14070*/  ISETP.GE.AND P0, PT, R54, R3, PT ;  /* 0x000000033600720c */ /* 0x000fe20003f06270 */
[----:B------:R1:W4:-:S12]  /*14080*/  SHFL.IDX PT, R8, R57, 0x3, 0x181f ;  /* 0x00781f0039087f89 */ /* 0x00031800000e0000 */
[----:B------:R-:W-:Y:S05]  /*14090*/  @P0 EXIT ;  /* 0x000000000000094d */ /* 0x000fea0003800000 */
[C---:B------:R-:W-:Y:S02]  /*140a0*/  IADD3 R3, R2.reuse, 0x40, RZ ;  /* 0x0000004002037810 */ /* 0x040fe40007ffe0ff */
[----:B------:R-:W-:Y:S02]  /*140b0*/  ISETP.GE.AND P1, PT, R2, c[0x0][0x3c8], PT ;  /* 0x0000f20002007a0c */ /* 0x000fe40003f26270 */
[----:B------:R-:W-:-:S11]  /*140c0*/  ISETP.GE.AND P0, PT, R3, c[0x0][0x3c8], PT ;  /* 0x0000f20003007a0c */ /* 0x000fd60003f06270 */
[----:B--2-4-:R-:W-:Y:S02]  /*140d0*/  @!P1 IMAD.WIDE R10, R2, 0x2, R8 ;  /* 0x00000002020a9825 */ /* 0x014fe400078e0208 */
[----:B------:R-:W-:-:S03]  /*140e0*/  @!P0 SHF.R.S32.HI R0, RZ, 0x1f, R3 ;  /* 0x0000001fff008819 */ /* 0x000fc60000011403 */
[----:B------:R2:W-:Y:S01]  /*140f0*/  @!P1 ST.E.128 [R10.64], R36 ;  /* 0x000000240a009985 */ /* 0x0005e2000c101d04 */
[----:B------:R-:W-:Y:S02]  /*14100*/  @!P0 LEA.HI R0, R0, R3, RZ, 0x3 ;  /* 0x0000000300008211 */ /* 0x000fe400078f18ff */
[----:B------:R-:W-:Y:S02]  /*14110*/  IADD3 R3, R2, 0x80, RZ ;  /* 0x0000008002037810 */ /* 0x000fe40007ffe0ff */
[----:B------:R-:W-:-:S05]  /*14120*/  @!P0 LOP3.LUT R0, R0, 0xfffffff8, RZ, 0xc0, !PT ;  /* 0xfffffff800008812 */ /* 0x000fca00078ec0ff */
[----:B------:R-:W-:-:S05]  /*14130*/  @!P0 IMAD.WIDE R12, R0, 0x2, R8 ;  /* 0x00000002000c8825 */ /* 0x000fca00078e0208 */
[----:B------:R2:W-:Y:S01]  /*14140*/  @!P0 ST.E.128 [R12.64], R20 ;  /* 0x000000140c008985 */ /* 0x0005e2000c101d04 */
[----:B------:R-:W-:-:S13]  /*14150*/  ISETP.GE.AND P0, PT, R3, c[0x0][0x3c8], PT ;  /* 0x0000f20003007a0c */ /* 0x000fda0003f06270 */
[----:B------:R-:W-:Y:S05]  /*14160*/  @P0 EXIT ;  /* 0x000000000000094d */ /* 0x000fea0003800000 */
[----:B------:R-:W-:-:S04]  /*14170*/  SHF.R.S32.HI R0, RZ, 0x1f, R3 ;  /* 0x0000001fff007819 */ /* 0x000fc80000011403 */
[----:B------:R-:W-:-:S04]  /*14180*/  LEA.HI R3, R0, R3, RZ, 0x3 ;  /* 0x0000000300037211 */ /* 0x000fc800078f18ff */
[----:B------:R-:W-:-:S05]  /*14190*/  LOP3.LUT R3, R3, 0xfffffff8, RZ, 0xc0, !PT ;  /* 0xfffffff803037812 */ /* 0x000fca00078ec0ff */
[----:B------:R-:W-:-:S05]  /*141a0*/  IMAD.WIDE R8, R3, 0x2, R8 ;  /* 0x0000000203087825 */ /* 0x000fca00078e0208 */
[----:B------:R-:W-:Y:S01]  /*141b0*/  ST.E.128 [R8.64], R4 ;  /* 0x0000000408007985 */ /* 0x000fe2000c101d04 */
[----:B------:R-:W-:Y:S05]  /*141c0*/  EXIT ;  /* 0x000000000000794d */ /* 0x000fea0003800000 */
.L_x_143:
[----:B------:R-:W-:Y:S01]  /*141d0*/  ISETP.NE.U32.AND P1, PT, RZ, c[0x0][0x508], PT ;  /* 0x00014200ff007a0c */ /* 0x000fe20003f25070 */
[----:B------:R-:W-:Y:S01]  /*141e0*/  IMAD.MOV.U32 R0, RZ, RZ, 0x4 ;  /* 0x00000004ff007424 */ /* 0x000fe200078e00ff */
[----:B------:R-:W-:Y:S02]  /*141f0*/  ISETP.NE.U32.AND P0, PT, RZ, c[0x0][0x500], PT ;  /* 0x00014000ff007a0c */ /* 0x000fe40003f05070 */
[----:B------:R-:W-:Y:S01]  /*14200*/  ISETP.NE.AND.EX P1, PT, RZ, c[0x0][0x50c], PT, P1 ;  /* 0x00014300ff007a0c */ /* 0x000fe20003f25310 */
[----:B------:R-:W-:Y:S01]  /*14210*/  IMAD.WIDE R6, R201, R0, c[0x0][0x500] ;  /* 0x00014000c9067625 */ /* 0x000fe200078e0200 */
[----:B------:R-:W-:-:S03]  /*14220*/  ISETP.NE.AND.EX P0, PT, RZ, c[0x0][0x504], PT, P0 ;  /* 0x00014100ff007a0c */ /* 0x000fc60003f05300 */
[----:B------:R-:W-:-:S08]  /*14230*/  IMAD.MOV.U32 R3, RZ, RZ, c[0x0][0x388] ;  /* 0x0000e200ff037624 */ /* 0x000fd000078e00ff */
[----:B------:R-:W-:Y:S02]  /*14240*/  @P1 IMAD.WIDE R8, R201, R0, c[0x0][0x508] ;  /* 0x00014200c9081625 */ /* 0x000fe400078e0200 */
[----:B------:R-:W2:Y:S04]  /*14250*/  @P0 LDG.E R5, [R6.64] ;  /* 0x0000000406050981 */ /* 0x000ea8000c1e1900 */
[----:B------:R1:W5:Y:S01]  /*14260*/  @P1 LDG.E R3, [R8.64] ;  /* 0x0000000408031981 */ /* 0x000362000c1e1900 */
[----:B------:R-:W-:Y:S02]  /*14270*/  CS2R R10, SRZ ;  /* 0x00000000000a7805 */ /* 0x000fe4000001ff00 */
[--C-:B--2---:R-:W-:Y:S01]  /*14280*/  @P0 SHF.R.S32.HI R11, RZ, 0x1f, R5.reuse ;  /* 0x0000001fff0b0819 */ /* 0x104fe20000011405 */
[----:B------:R-:W-:Y:S01]  /*14290*/  @P0 IMAD.MOV.U32 R10, RZ, RZ, R5 ;  /* 0x000000ffff0a0224 */ /* 0x000fe200078e0005 */
[----:B------:R-:W-:Y:S05]  /*142a0*/  @P1 BRA `(.L_x_151) ;  /* 0x0000004000001947 */ /* 0x000fea0003800000 */
[----:B-1----:R-:W-:Y:S05]  /*142b0*/  @!P0 BRA `(.L_x_151) ;  /* 0x0000003000008947 */ /* 0x002fea0003800000 */
[----:B-----5:R-:W2:Y:S04]  /*142c0*/  LDG.E R3, [R6.64] ;  /* 0x0000000406037981 */ /* 0x020ea8000c1e1900 */
[----:B------:R-:W2:Y:S02]  /*142d0*/  LDG.E R0, [R6.64+0x4] ;  /* 0x0000040406007981 */ /* 0x000ea4000c1e1900 */
[----:B--2---:R-:W-:-:S02]  /*142e0*/  IADD3 R3, -R3, R0, RZ ;  /* 0x0000000003037210 */ /* 0x004fc40007ffe1ff */
.L_x_151:
[----:B-1----:R-:W1:Y:S01]  /*142f0*/  S2R R0, SR_TID.X ;  /* 0x0000000000007919 */ /* 0x002e620000002100 */
[----:B------:R-:W-:Y:S01]  /*14300*/  SHF.R.S32.HI R5, RZ, 0x1f, R201 ;  /* 0x0000001fff057819 */ /* 0x000fe200000114c9 */
[----:B------:R-:W-:Y:S01]  /*14310*/  BSSY B0, `(.L_x_152) ;  /* 0x0000026000007945 */ /* 0x000fe20003800000 */
[----:B------:R-:W-:-:S02]  /*14320*/  SEL R201, R201, RZ, !P0 ;  /* 0x000000ffc9c97207 */ /* 0x000fc40004000000 */
[----:B------:R-:W-:Y:S02]  /*14330*/  SEL R5, R5, RZ, !P0 ;  /* 0x000000ff05057207 */ /* 0x000fe40004000000 */
[----:B-1----:R-:W-:-:S13]  /*14340*/  ISETP.GE.AND P1, PT, R0, 0x80, PT ;  /* 0x000000800000780c */ /* 0x002fda0003f26270 */
[----:B------:R-:W-:Y:S05]  /*14350*/  @P1 BRA `(.L_x_153) ;  /* 0x0000021000001947 */ /* 0x000fea0003800000 */
[----:B------:R-:W1:Y:S01]  /*14360*/  S2R R9, SR_CTAID.X ;  /* 0x0000000000097919 */ /* 0x000e620000002500 */
[----:B-----5:R-:W-:Y:S01]  /*14370*/  IMAD R7, R3, c[0x0][0x4e8], RZ ;  /* 0x00013a0003077a24 */ /* 0x020fe200078e02ff */
[----:B-1----:R-:W-:-:S04]  /*14380*/  LEA R8, R9, R0, 0x7 ;  /* 0x0000000009087211 */ /* 0x002fc800078e38ff */
[----:B------:R-:W-:-:S13]  /*14390*/  ISETP.GE.AND P0, PT, R8, R7, PT ;  /* 0x000000070800720c */ /* 0x000fda0003f06270 */
[----:B------:R-:W-:Y:S05]  /*143a0*/  @P0 BRA `(.L_x_153) ;  /* 0x000001c000000947 */ /* 0x000fea0003800000 */
[----:B------:R-:W-:Y:S01]  /*143b0*/  MOV R4, c[0x0][0x4e8] ;  /* 0x00013a0000047a02 */ /* 0x000fe20000000f00 */
[----:B------:R-:W-:Y:S01]  /*143c0*/  IMAD.MOV.U32 R13, RZ, RZ, R11 ;  /* 0x000000ffff0d7224 */ /* 0x000fe200078e000b */
[----:B------:R-:W-:Y:S02]  /*143d0*/  MOV R12, R10 ;  /* 0x0000000a000c7202 */ /* 0x000fe40000000f00 */
[----:B------:R-:W-:Y:S01]  /*143e0*/  ISETP.NE.AND P0, PT, R4, 0x1, PT ;  /* 0x000000010400780c */ /* 0x000fe20003f05270 */
[----:B------:R-:W-:Y:S01]  /*143f0*/  IMAD R4, R2, c[0x0][0x490], RZ ;  /* 0x0001240002047a24 */ /* 0x000fe200078e02ff */
[----:B------:R-:W-:Y:S01]  /*14400*/  MOV R7, R8 ;  /* 0x0000000800077202 */ /* 0x000fe20000000f00 */
[----:B------:R-:W-:-:S04]  /*14410*/  IMAD.WIDE.U32 R12, R199, c[0x0][0x490], R12 ;  /* 0x00012400c70c7a25 */ /* 0x000fc800078e000c */
[----:B------:R-:W-:-:S05]  /*14420*/  IMAD R4, R199, c[0x0][0x494], R4 ;  /* 0x00012500c7047a24 */ /* 0x000fca00078e0204 */
[----:B------:R-:W-:Y:S01]  /*14430*/  IADD3 R13, R4, R13, RZ ;  /* 0x0000000d040d7210 */ /* 0x000fe20007ffe0ff */
[----:B------:R-:W-:-:S04]  /*14440*/  @P0 IMAD.HI.U32 R6, R8, c[0x0][0x4ec], RZ ;  /* 0x00013b0008060a27 */ /* 0x000fc800078e00ff */
[----:B------:R-:W-:Y:S01]  /*14450*/  IMAD R4, R5, c[0x0][0x498], RZ ;  /* 0x0001260005047a24 */ /* 0x000fe200078e02ff */
[----:B------:R-:W-:Y:S01]  /*14460*/  @P0 SHF.R.U32.HI R7, RZ, c[0x0][0x4f0], R6 ;  /* 0x00013c00ff070a19 */ /* 0x000fe20000011606 */
[----:B------:R-:W-:-:S04]  /*14470*/  IMAD.WIDE.U32 R12, R201, c[0x0][0x498], R12 ;  /* 0x00012600c90c7a25 */ /* 0x000fc800078e000c */
[--C-:B------:R-:W-:Y:S01]  /*14480*/  IMAD.MOV R9, RZ, RZ, -R7.reuse ;  /* 0x000000ffff097224 */ /* 0x100fe200078e0a07 */
[----:B------:R-:W-:Y:S01]  /*14490*/  IADD3 R12, P0, R7, R12, RZ ;  /* 0x0000000c070c7210 */ /* 0x000fe20007f1e0ff */
[----:B------:R-:W-:Y:S01]  /*144a0*/  IMAD R15, R201, c[0x0][0x49c], R4 ;  /* 0x00012700c90f7a24 */ /* 0x000fe200078e0204 */
[----:B------:R-:W-:Y:S01]  /*144b0*/  SHF.R.S32.HI R4, RZ, 0x1f, R7 ;  /* 0x0000001fff047819 */ /* 0x000fe20000011407 */
[----:B------:R-:W-:-:S03]  /*144c0*/  IMAD R9, R9, c[0x0][0x4e8], R8 ;  /* 0x00013a0009097a24 */ /* 0x000fc600078e0208 */
[----:B------:R-:W-:Y:S02]  /*144d0*/  IADD3.X R13, R4, R13, R15, P0, !PT ;  /* 0x0000000d040d7210 */ /* 0x000fe400007fe40f */
[----:B------:R-:W-:Y:S02]  /*144e0*/  SHF.R.S32.HI R6, RZ, 0x1f, R9 ;  /* 0x0000001fff067819 */ /* 0x000fe40000011409 */
[----:B------:R-:W-:Y:S01]  /*144f0*/  MOV R4, 0xff800000 ;  /* 0xff80000000047802 */ /* 0x000fe20000000f00 */
[----:B------:R-:W-:-:S04]  /*14500*/  IMAD.WIDE.U32 R12, R9, c[0x0][0x488], R12 ;  /* 0x00012200090c7a25 */ /* 0x000fc800078e000c */
[----:B------:R-:W-:-:S04]  /*14510*/  IMAD R6, R6, c[0x0][0x488], RZ ;  /* 0x0001220006067a24 */ /* 0x000fc800078e02ff */
[----:B------:R-:W-:Y:S01]  /*14520*/  IMAD R7, R9, c[0x0][0x48c], R6 ;  /* 0x0001230009077a24 */ /* 0x000fe200078e0206 */
[----:B------:R-:W-:-:S04]  /*14530*/  LEA R6, P0, R12, c[0x0][0x450], 0x2 ;  /* 0x000114000c067a11 */ /* 0x000fc800078010ff */
[----:B------:R-:W-:-:S04]  /*14540*/  IADD3 R7, R13, R7, RZ ;  /* 0x000000070d077210 */ /* 0x000fc80007ffe0ff */
[----:B------:R-:W-:-:S05]  /*14550*/  LEA.HI.X R7, R12, c[0x0][0x454], R7, 0x2, P0 ;  /* 0x000115000c077a11 */ /* 0x000fca00000f1407 */
[----:B------:R1:W-:Y:S02]  /*14560*/  STG.E [R6.64], R4 ;  /* 0x0000000406007986 */ /* 0x0003e4000c101904 */
.L_x_153:
[----:B------:R-:W-:Y:S05]  /*14570*/  BSYNC B0 ;  /* 0x0000000000007941 */ /* 0x000fea0003800000 */
.L_x_152:
[----:B-1----:R-:W1:Y:S01]  /*14580*/  S2R R6, SR_CTAID.X ;  /* 0x0000000000067919 */ /* 0x002e620000002500 */
[----:B------:R-:W-:Y:S01]  /*14590*/  SHF.R.S32.HI R9, RZ, 0x1f, R0 ;  /* 0x0000001fff097819 */ /* 0x000fe20000011400 */
[----:B------:R-:W-:Y:S01]  /*145a0*/  IMAD R7, R11, c[0x0][0x3a0], RZ ;  /* 0x0000e8000b077a24 */ /* 0x000fe200078e02ff */
[----:B------:R-:W-:Y:S01]  /*145b0*/  MOV R8, c[0x0][0x4e8] ;  /* 0x00013a0000087a02 */ /* 0x000fe20000000f00 */
[----:B------:R-:W-:Y:S01]  /*145c0*/  IMAD R2, R2, c[0x0][0x3e8], RZ ;  /* 0x0000fa0002027a24 */ /* 0x000fe200078e02ff */
[----:B------:R-:W-:Y:S01]  /*145d0*/  LEA.HI R4, R9, R0, RZ, 0x3 ;  /* 0x0000000009047211 */ /* 0x000fe200078f18ff */
[----:B------:R-:W-:Y:S01]  /*145e0*/  IMAD R7, R10, c[0x0][0x3a4], R7 ;  /* 0x0000e9000a077a24 */ /* 0x000fe200078e0207 */
[----:B------:R-:W-:Y:S01]  /*145f0*/  ISETP.NE.AND P0, PT, R8, 0x1, PT ;  /* 0x000000010800780c */ /* 0x000fe20003f05270 */
[----:B------:R-:W-:Y:S01]  /*14600*/  IMAD.WIDE.U32 R10, R10, c[0x0][0x3a0], RZ ;  /* 0x0000e8000a0a7a25 */ /* 0x000fe200078e00ff */
[----:B------:R-:W-:Y:S01]  /*14610*/  LOP3.LUT R9, R4, 0xfffffff8, RZ, 0xc0, !PT ;  /* 0xfffffff804097812 */ /* 0x000fe200078ec0ff */
[----:B------:R-:W-:Y:S01]  /*14620*/  BSSY B0, `(.L_x_154) ;  /* 0x0000036000007945 */ /* 0x000fe20003800000 */
[----:B------:R-:W-:Y:S01]  /*14630*/  SHF.R.S32.HI R4, RZ, 0x3, R4 ;  /* 0x00000003ff047819 */ /* 0x000fe20000011404 */
[----:B------:R-:W-:Y:S01]  /*14640*/  IMAD R2, R199, c[0x0][0x3ec], R2 ;  /* 0x0000fb00c7027a24 */ /* 0x000fe200078e0202 */
[----:B------:R-:W-:Y:S01]  /*14650*/  IADD3 R11, R11, R7, RZ ;  /* 0x000000070b0b7210 */ /* 0x000fe20007ffe0ff */
[----:B------:R-:W-:-:S02]  /*14660*/  IMAD.IADD R9, R0, 0x1, -R9 ;  /* 0x0000000100097824 */ /* 0x000fc400078e0a09 */
[----:B-----5:R-:W-:Y:S02]  /*14670*/  IMAD R3, R3, c[0x0][0x4e8], RZ ;  /* 0x00013a0003037a24 */ /* 0x020fe400078e02ff */
[----:B------:R-:W-:Y:S01]  /*14680*/  IMAD.WIDE.U32 R10, R199, c[0x0][0x3e8], R10 ;  /* 0x0000fa00c70a7a25 */ /* 0x000fe200078e000a */
[CC--:B------:R-:W-:Y:S02]  /*14690*/  LEA R7, R9.reuse, R4.reuse, 0x5 ;  /* 0x0000000409077211 */ /* 0x0c0fe400078e28ff */
[----:B------:R-:W-:Y:S02]  /*146a0*/  SHF.L.U32 R9, R9, 0x3, RZ ;  /* 0x0000000309097819 */ /* 0x000fe400000006ff */
[----:B------:R-:W-:Y:S01]  /*146b0*/  IADD3 R11, R2, R11, RZ ;  /* 0x0000000b020b7210 */ /* 0x000fe20007ffe0ff */
[C---:B-1----:R-:W-:Y:S01]  /*146c0*/  IMAD R7, R6.reuse, 0x80, R7 ;  /* 0x0000008006077824 */ /* 0x042fe200078e0207 */
[----:B------:R-:W-:Y:S01]  /*146d0*/  LEA R4, R6, R4, 0x7 ;  /* 0x0000000406047211 */ /* 0x000fe200078e38ff */
[----:B------:R-:W-:Y:S01]  /*146e0*/  IMAD R2, R5, c[0x0][0x3f0], RZ ;  /* 0x0000fc0005027a24 */ /* 0x000fe200078e02ff */
[----:B------:R-:W-:Y:S01]  /*146f0*/  IADD3 R6, R9, 0x40, RZ ;  /* 0x0000004009067810 */ /* 0x000fe20007ffe0ff */
[----:B------:R-:W-:Y:S01]  /*14700*/  @P0 IMAD.HI.U32 R0, R7, c[0x0][0x4ec], RZ ;  /* 0x00013b0007000a27 */ /* 0x000fe200078e00ff */
[----:B------:R-:W-:-:S03]  /*14710*/  MOV R5, R7 ;  /* 0x0000000700057202 */ /* 0x000fc60000000f00 */
[C---:B------:R-:W-:Y:S01]  /*14720*/  IMAD R2, R201.reuse, c[0x0][0x3f4], R2 ;  /* 0x0000fd00c9027a24 */ /* 0x040fe200078e0202 */
[----:B------:R-:W-:Y:S01]  /*14730*/  @P0 SHF.R.U32.HI R5, RZ, c[0x0][0x4f0], R0 ;  /* 0x00013c00ff050a19 */ /* 0x000fe20000011600 */
[----:B------:R-:W-:-:S03]  /*14740*/  IMAD.WIDE.U32 R10, R201, c[0x0][0x3f0], R10 ;  /* 0x0000fc00c90a7a25 */ /* 0x000fc600078e000a */
[--C-:B------:R-:W-:Y:S01]  /*14750*/  SHF.R.S32.HI R8, RZ, 0x1f, R5.reuse ;  /* 0x0000001fff087819 */ /* 0x100fe20000011405 */
[----:B------:R-:W-:Y:S01]  /*14760*/  IMAD.MOV R0, RZ, RZ, -R5 ;  /* 0x000000ffff007224 */ /* 0x000fe200078e0a05 */
[----:B------:R-:W-:-:S03]  /*14770*/  IADD3 R11, R11, R2, RZ ;  /* 0x000000020b0b7210 */ /* 0x000fc60007ffe0ff */
[----:B------:R-:W-:Y:S02]  /*14780*/  IMAD R8, R8, c[0x0][0x3e0], RZ ;  /* 0x0000f80008087a24 */ /* 0x000fe400078e02ff */
[----:B------:R-:W-:Y:S02]  /*14790*/  IMAD R0, R0, c[0x0][0x4e8], R7 ;  /* 0x00013a0000007a24 */ /* 0x000fe400078e0207 */
[----:B------:R-:W-:-:S03]  /*147a0*/  IMAD.WIDE.U32 R10, R5, c[0x0][0x3e0], R10 ;  /* 0x0000f800050a7a25 */ /* 0x000fc600078e000a */
[----:B------:R-:W-:Y:S01]  /*147b0*/  SHF.R.S32.HI R2, RZ, 0x1f, R0 ;  /* 0x0000001fff027819 */ /* 0x000fe20000011400 */
[----:B------:R-:W-:-:S05]  /*147c0*/  IMAD R5, R5, c[0x0][0x3e4], R8 ;  /* 0x0000f90005057a24 */ /* 0x000fca00078e0208 */
[----:B------:R-:W-:Y:S01]  /*147d0*/  IADD3 R11, R11, R5, RZ ;  /* 0x000000050b0b7210 */ /* 0x000fe20007ffe0ff */
[----:B------:R-:W-:-:S04]  /*147e0*/  IMAD R5, R2, c[0x0][0x3d8], RZ ;  /* 0x0000f60002057a24 */ /* 0x000fc800078e02ff */
[C---:B------:R-:W-:Y:S02]  /*147f0*/  IMAD R5, R0.reuse, c[0x0][0x3dc], R5 ;  /* 0x0000f70000057a24 */ /* 0x040fe400078e0205 */
[----:B------:R-:W-:-:S04]  /*14800*/  IMAD.WIDE.U32 R10, R0, c[0x0][0x3d8], R10 ;  /* 0x0000f600000a7a25 */ /* 0x000fc800078e000a */
[----:B------:R-:W-:Y:S01]  /*14810*/  IMAD.IADD R5, R11, 0x1, R5 ;  /* 0x000000010b057824 */ /* 0x000fe200078e0205 */
[----:B------:R-:W-:-:S04]  /*14820*/  LEA R2, P0, R10, c[0x0][0x380], 0x1 ;  /* 0x0000e0000a027a11 */ /* 0x000fc800078008ff */
[----:B------:R-:W-:Y:S02]  /*14830*/  LEA.HI.X R0, R10, c[0x0][0x384], R5, 0x1, P0 ;  /* 0x0000e1000a007a11 */ /* 0x000fe400000f0c05 */
[----:B------:R-:W-:Y:S01]  /*14840*/  ISETP.GE.AND P0, PT, R4, R3, PT ;  /* 0x000000030400720c */ /* 0x000fe20003f06270 */
[----:B------:R1:W2:Y:S01]  /*14850*/  SHFL.IDX PT, R10, R2, RZ, 0x181f ;  /* 0x00181fff020a7589 */ /* 0x0002a200000e0000 */
[----:B------:R-:W-:-:S03]  /*14860*/  IADD3 R5, R9, 0x80, RZ ;  /* 0x0000008009057810 */ /* 0x000fc60007ffe0ff */
[----:B------:R1:W3:Y:S08]  /*14870*/  SHFL.IDX PT, R11, R0, RZ, 0x181f ;  /* 0x00181fff000b7589 */ /* 0x0002f000000e0000 */
        /* <DEDUP_REMOVED lines=16> */
.L_x_155:
[----:B------:R-:W-:Y:S05]  /*14980*/  BSYNC B0 ;  /* 0x0000000000007941 */ /* 0x000fea0003800000 */
.L_x_154:
[----:B------:R-:W-:Y:S01]  /*14990*/  IADD3 R8, R4, 0x20, RZ ;  /* 0x0000002004087810 */ /* 0x000fe20007ffe0ff */
[----:B--23--:R2:W3:Y:S01]  /*149a0*/  SHFL.IDX PT, R11, R0, 0x1, 0x181f ;  /* 0x00381f00000b7f89 */ /* 0x00c4e200000e0000 */
        /* <DEDUP_REMOVED lines=14> */
[----:B------:R3:W-:Y:S01]  /*14a90*/  @!P2 ST.E.128 [R12.64], RZ ;  /* 0x000000ff0c00a985 */ /* 0x0007e2000c101d04 */
[----:B------:R-:W-:-:S04]  /*14aa0*/  @!P1 IMAD.WIDE R14, R8, 0x2, R10 ;  /* 0x00000002080e9825 */ /* 0x000fc800078e020a */
[----:B------:R-:W-:Y:S01]  /*14ab0*/  @!P0 IMAD.WIDE R10, R7, 0x2, R10 ;  /* 0x00000002070a8825 */ /* 0x000fe200078e020a */
[----:B------:R3:W-:Y:S04]  /*14ac0*/  @!P1 ST.E.128 [R14.64], RZ ;  /* 0x000000ff0e009985 */ /* 0x0007e8000c101d04 */
[----:B------:R3:W-:Y:S02]  /*14ad0*/  @!P0 ST.E.128 [R10.64], RZ ;  /* 0x000000ff0a008985 */ /* 0x0007e4000c101d04 */
.L_x_157:
[----:B------:R-:W-:Y:S05]  /*14ae0*/  BSYNC B0 ;  /* 0x0000000000007941 */ /* 0x000fea0003800000 */
.L_x_156:
[----:B------:R-:W-:Y:S01]  /*14af0*/  IADD3 R8, R4, 0x40, RZ ;  /* 0x0000004004087810 */ /* 0x000fe20007ffe0ff */
[----:B---3--:R3:W1:Y:S01]  /*14b00*/  SHFL.IDX PT, R11, R0, 0x2, 0x181f ;  /* 0x00581f00000b7f89 */ /* 0x00866200000e0000 */
        /* <DEDUP_REMOVED lines=14> */
[----:B------:R1:W-:Y:S01]  /*14bf0*/  @!P2 ST.E.128 [R12.64], RZ ;  /* 0x000000ff0c00a985 */ /* 0x0003e2000c101d04 */
[----:B------:R-:W-:-:S04]  /*14c00*/  @!P1 IMAD.WIDE R14, R8, 0x2, R10 ;  /* 0x00000002080e9825 */ /* 0x000fc800078e020a */
[----:B------:R-:W-:Y:S01]  /*14c10*/  @!P0 IMAD.WIDE R10, R7, 0x2, R10 ;  /* 0x00000002070a8825 */ /* 0x000fe200078e020a */
[----:B------:R1:W-:Y:S04]  /*14c20*/  @!P1 ST.E.128 [R14.64], RZ ;  /* 0x000000ff0e009985 */ /* 0x0003e8000c101d04 */
[----:B------:R1:W-:Y:S02]  /*14c30*/  @!P0 ST.E.128 [R10.64], RZ ;  /* 0x000000ff0a008985 */ /* 0x0003e4000c101d04 */
.L_x_159:
[----:B------:R-:W-:Y:S05]  /*14c40*/  BSYNC B0 ;  /* 0x0000000000007941 */ /* 0x000fea0003800000 */
.L_x_158:
        /* <DEDUP_REMOVED lines=12> */
[----:B-1-3--:R-:W-:-:S05]  /*14d10*/  @!P0 IMAD.WIDE R2, R3, 0x2, R10 ;  /* 0x0000000203028825 */ /* 0x00afca00078e020a */
        /* <DEDUP_REMOVED lines=9> */
.L_x_160:
        /* <DEDUP_REMOVED lines=13> */
.L_x_1699:


//--------------------- .text._ZN7cutlass13device_kernelIN5flash19enable_sm80_to_sm89INS1_16FlashAttnFwdSm80INS1_25CollectiveMainloopFwdSm80ILi8ELi1ELb0EN4cute5tupleIJNS5_1CILi128EEENS7_ILi64EEENS7_ILi192EEEEEELi192ENS_10bfloat16_tEfNS_4arch4Sm80ELb0ELb1ELb0ELb0ELb1ELb0ELb1ELb0EEENS1_21CollectiveEpilogueFwdINS6_IJS8_SA_S9_EEENS6_IJNS7_ILi1EEESI_SI_EEESC_SE_Li256ELb0ELb1ELb0ELb0EEENS1_19SingleTileSchedulerILb0ELb0ELb1ELi128EEEEEEEEEvNT_6ParamsE --------------------------
	.section	.text._ZN7cutlass13device_kernelIN5flash19enable_sm80_to_sm89INS1_16FlashAttnFwdSm80INS1_25CollectiveMainloopFwdSm80ILi8ELi1ELb0EN4cute5tupleIJNS5_1CILi128EEENS7_ILi64EEENS7_ILi192EEEEEELi192ENS_10bfloat16_tEfNS_4arch4Sm80ELb0ELb1ELb0ELb0ELb1ELb0ELb1ELb0EEENS1_21CollectiveEpilogueFwdINS6_IJS8_SA_S9_EEENS6_IJNS7_ILi1EEESI_SI_EEESC_SE_Li256ELb0ELb1ELb0ELb0EEENS1_19SingleTileSchedulerILb0ELb0ELb1ELi128EEEEEEEEEvNT_6ParamsE,"ax",@progbits
	.sectioninfo	@"SHI_REGISTERS=237"
	.align	128
.text._ZN7cutlass13device_kernelIN5flash19enable_sm80_to_sm89INS1_16FlashAttnFwdSm80INS1_25CollectiveMainloopFwdSm80ILi8ELi1ELb0EN4cute5tupleIJNS5_1CILi128EEENS7_ILi64EEENS7_ILi192EEEEEELi192ENS_10bfloat16_tEfNS_4arch4Sm80ELb0ELb1ELb0ELb0ELb1ELb0ELb1ELb0EEENS1_21CollectiveEpilogueFwdINS6_IJS8_SA_S9_EEENS6_IJNS7_ILi1EEESI_SI_EEESC_SE_Li256ELb0ELb1ELb0ELb0EEENS1_19SingleTileSchedulerILb0ELb0ELb1ELi128EEEEEEEEEvNT_6ParamsE:
        .type           _ZN7cutlass13device_kernelIN5flash19enable_sm80_to_sm89INS1_16FlashAttnFwdSm80INS1_25CollectiveMainloopFwdSm80ILi8ELi1ELb0EN4cute5tupleIJNS5_1CILi128EEENS7_ILi64EEENS7_ILi192EEEEEELi192ENS_10bfloat16_tEfNS_4arch4Sm80ELb0ELb1ELb0ELb0ELb1ELb0ELb1ELb0EEENS1_21CollectiveEpilogueFwdINS6_IJS8_SA_S9_EEENS6_IJNS7_ILi1EEESI_SI_EEESC_SE_Li256ELb0ELb1ELb0ELb0EEENS1_19SingleTileSchedulerILb0ELb0ELb1ELi128EEEEEEEEEvNT_6ParamsE,@function
        .size           _ZN7cutlass13device_kernelIN5flash19enable_sm80_to_sm89INS1_16FlashAttnFwdSm80INS1_25CollectiveMainloopFwdSm80ILi8ELi1ELb0EN4cute5tupleIJNS5_1CILi128EEENS7_ILi64EEENS7_ILi192EEEEEELi192ENS_10bfloat16_tEfNS_4arch4Sm80ELb0ELb1ELb0ELb0ELb1ELb0ELb1ELb0EEENS1_21CollectiveEpilogueFwdINS6_IJS8_SA_S9_EEENS6_IJNS7_ILi1EEESI_SI_EEESC_SE_Li256ELb0ELb1ELb0ELb0EEENS1_19SingleTileSchedulerILb0ELb0ELb1ELi128EEEEEEEEEvNT_6ParamsE,(.L_x_1700 - _ZN7cutlass13device_kernelIN5flash19enable_sm80_to_sm89INS1_16FlashAttnFwdSm80INS1_25CollectiveMainloopFwdSm80ILi8ELi1ELb0EN4cute5tupleIJNS5_1CILi128EEENS7_ILi64EEENS7_ILi192EEEEEELi192ENS_10bfloat16_tEfNS_4arch4Sm80ELb0ELb1ELb0ELb0ELb1ELb0ELb1ELb0EEENS1_21CollectiveEpilogueFwdINS6_IJS8_SA_S9_EEENS6_IJNS7_ILi1EEESI_SI_EEESC_SE_Li256ELb0ELb1ELb0ELb0EEENS1_19SingleTileSchedulerILb0ELb0ELb1ELi128EEEEEEEEEvNT_6ParamsE)
        .other          _ZN7cutlass13device_kernelIN5flash19enable_sm80_to_sm89INS1_16FlashAttnFwdSm80INS1_25CollectiveMainloopFwdSm80ILi8ELi1ELb0EN4cute5tupleIJNS5_1CILi128EEENS7_ILi64EEENS7_ILi192EEEEEELi192ENS_10bfloat16_tEfNS_4arch4Sm80ELb0ELb1ELb0ELb0ELb1ELb0ELb1ELb0EEENS1_21CollectiveEpilogueFwdINS6_IJS8_SA_S9_EEENS6_IJNS7_ILi1EEESI_SI_EEESC_SE_Li256ELb0ELb1ELb0ELb0EEENS1_19SingleTileSchedulerILb0ELb0ELb1ELi128EEEEEEEEEvNT_6ParamsE,@"STO_CUDA_ENTRY STV_DEFAULT"
_ZN7cutlass13device_kernelIN5flash19enable_sm80_to_sm89INS1_16FlashAttnFwdSm80INS1_25CollectiveMainloopFwdSm80ILi8ELi1ELb0EN4cute5tupleIJNS5_1CILi128EEENS7_ILi64EEENS7_ILi192EEEEEELi192ENS_10bfloat16_tEfNS_4arch4Sm80ELb0ELb1ELb0ELb0ELb1ELb0ELb1ELb0EEENS1_21CollectiveEpilogueFwdINS6_IJS8_SA_S9_EEENS6_IJNS7_ILi1EEESI_SI_EEESC_SE_Li256ELb0ELb1ELb0ELb0EEENS1_19SingleTileSchedulerILb0ELb0ELb1ELi128EEEEEEEEEvNT_6ParamsE:
        /* <DEDUP_REMOVED lines=8> */
[----:B------:R-:W-:-:S04]  /*0080*/  ULDC.64 UR22, c[0x0][0x118] ;  /* 0x0000460000167ab9 */ /* 0x000fc80000000a00 */
[----:B------:R-:W-:-:S05]  /*0090*/  PLOP3.LUT P0, PT, PT, PT, UP0, 0x80, 0x0 ;  /* 0x000000000000781c */ /* 0x000fca0003f0f008 */
[----:B------:R-:W-:Y:S02]  /*00a0*/  @UP0 UMOV UR4, 0x4 ;  /* 0x0000000400040882 */ /* 0x000fe40000000000 */
[----:B------:R-:W-:-:S06]  /*00b0*/  @UP0 UIMAD.WIDE UR4, UR6, UR4, UR8 ;  /* 0x00000004060402a5 */ /* 0x000fcc000f8e0208 */
[----:B------:R-:W-:Y:S02]  /*00c0*/  IMAD.U32 R2, RZ, RZ, UR4 ;  /* 0x00000004ff027e24 */ /* 0x000fe4000f8e00ff */
[----:B------:R-:W-:Y:S01]  /*00d0*/  IMAD.U32 R3, RZ, RZ, UR5 ;  /* 0x00000005ff037e24 */ /* 0x000fe2000f8e00ff */
[----:B------:R-:W1:Y:S01]  /*00e0*/  S2UR UR25, SR_CTAID.X ;  /* 0x00000000001979c3 */ /* 0x000e620000002500 */
[----:B------:R-:W-:Y:S02]  /*00f0*/  ULDC UR9, c[0x0][0x2c4] ;  /* 0x0000b10000097ab9 */ /* 0x000fe40000000800 */
[----:B------:R-:W-:Y:S01]  /*0100*/  ULDC.64 UR4, c[0x0][0x2c8] ;  /* 0x0000b20000047ab9 */ /* 0x000fe20000000a00 */
[----:B------:R-:W2:Y:S01]  /*0110*/  @P0 LDG.E R2, [R2.64] ;  /* 0x0000001602020981 */ /* 0x000ea2000c1e1900 */
[----:B------:R-:W-:Y:S02]  /*0120*/  UISETP.NE.AND UP2, UPT, UR9, 0x1, UPT ;  /* 0x000000010900788c */ /* 0x000fe4000bf45270 */
[----:B------:R-:W-:Y:S01]  /*0130*/  ULDC UR20, c[0x0][0x2ac] ;  /* 0x0000ab0000147ab9 */ /* 0x000fe20000000800 */
[----:B------:R-:W3:Y:S01]  /*0140*/  S2UR UR11, SR_CTAID.Y ;  /* 0x00000000000b79c3 */ /* 0x000ee20000002600 */
[----:B------:R-:W4:Y:S01]  /*0150*/  S2R R88, SR_TID.X ;  /* 0x0000000000587919 */ /* 0x000f220000002100 */
[----:B------:R-:W-:-:S02]  /*0160*/  ULDC UR10, c[0x0][0x1d0] ;  /* 0x00007400000a7ab9 */ /* 0x000fc40000000800 */
[----:B------:R-:W-:Y:S02]  /*0170*/  UIMAD UR10, UR20, UR10, URZ ;  /* 0x0000000a140a72a4 */ /* 0x000fe4000f8e023f */
[----:B------:R-:W-:Y:S02]  /*0180*/  ULDC UR8, c[0x0][0x168] ;  /* 0x00005a0000087ab9 */ /* 0x000fe40000000800 */
[----:B-1----:R-:W-:-:S04]  /*0190*/  USHF.L.U32 UR25, UR25, 0x7, URZ ;  /* 0x0000000719197899 */ /* 0x002fc8000800063f */
[----:B------:R-:W-:Y:S02]  /*01a0*/  @UP2 UIADD3 UR12, UR25, 0x7f, URZ ;  /* 0x0000007f190c2890 */ /* 0x000fe4000fffe03f */
[----:B------:R-:W-:Y:S02]  /*01b0*/  UIADD3 UR7, UR25, 0x7f, URZ ;  /* 0x0000007f19077890 */ /* 0x000fe4000fffe03f */
[----:B------:R-:W-:-:S04]  /*01c0*/  UIMAD.WIDE.U32 UR12, UR12, UR4, URZ ;  /* 0x000000040c0c72a5 */ /* 0x000fc8000f8e003f */
[----:B------:R-:W-:-:S03]  /*01d0*/  @UP2 USHF.R.U32.HI UR7, URZ, UR5, UR13 ;  /* 0x000000053f072299 */ /* 0x000fc6000801160d */
[----:B------:R-:W-:Y:S02]  /*01e0*/  UMOV UR12, 0x1 ;  /* 0x00000001000c7882 */ /* 0x000fe40000000000 */
[----:B------:R-:W-:Y:S02]  /*01f0*/  ULDC.64 UR4, c[0x0][0x328] ;  /* 0x0000ca0000047ab9 */ /* 0x000fe40000000a00 */
[----:B------:R-:W-:Y:S02]  /*0200*/  UISETP.LE.AND UP1, UPT, UR12, UR5, UPT ;  /* 0x000000050c00728c */ /* 0x000fe4000bf23270 */
[----:B------:R-:W-:Y:S02]  /*0210*/  UMOV UR13, URZ ;  /* 0x0000003f000d7c82 */ /* 0x000fe40008000000 */
[----:B------:R-:W-:-:S04]  /*0220*/  UIADD3 UR8, UR10, -UR8, UR12 ;  /* 0x800000080a087290 */ /* 0x000fc8000fffe00c */
[----:B------:R-:W-:Y:S02]  /*0230*/  UIADD3 UR5, UR8, UR7, URZ ;  /* 0x0000000708057290 */ /* 0x000fe4000fffe03f */
[----:B---3--:R-:W-:Y:S02]  /*0240*/  USHF.R.S32.HI UR8, URZ, 0x1f, UR11 ;  /* 0x0000001f3f087899 */ /* 0x008fe4000801140b */
[----:B------:R-:W-:Y:S01]  /*0250*/  UIADD3 UR7, UR5, UR4, URZ ;  /* 0x0000000405077290 */ /* 0x000fe2000fffe03f */
[----:B--2---:R1:W2:Y:S01]  /*0260*/  @P0 R2UR UR13, R2 ;  /* 0x00000000020d03c2 */ /* 0x0042a200000e0000 */
[----:B------:R-:W-:-:S13]  /*0270*/  PLOP3.LUT P0, PT, PT, PT, UP1, 0x40, 0x0 ;  /* 0x000000000000781c */ /* 0x000fda0003f0e818 */
[----:B------:R-:W-:Y:S05]  /*0280*/  @P0 BRA `(.L_x_161) ;  /* 0x0000016000000947 */ /* 0x000fea0003800000 */
[----:B----4-:R-:W-:Y:S01]  /*0290*/  ISETP.LT.AND P0, PT, RZ, UR5, PT ;  /* 0x00000005ff007c0c */ /* 0x010fe2000bf01270 */
[----:B------:R-:W-:-:S12]  /*02a0*/  UIADD3 UR14, UR5, -0x1, URZ ;  /* 0xffffffff050e7890 */ /* 0x000fd8000fffe03f */
[----:B------:R-:W-:Y:S05]  /*02b0*/  @P0 BRA `(.L_x_162) ;  /* 0x0000009000000947 */ /* 0x000fea0003800000 */
[----:B------:R-:W-:Y:S02]  /*02c0*/  ULDC UR4, c[0x0][0x32c] ;  /* 0x0000cb0000047ab9 */ /* 0x000fe40000000800 */
[----:B------:R-:W-:Y:S02]  /*02d0*/  UISETP.NE.AND UP0, UPT, UR12, UR4, UPT ;  /* 0x000000040c00728c */ /* 0x000fe4000bf05270 */
[----:B------:R-:W-:-:S03]  /*02e0*/  UIADD3 UR14, -UR5, URZ, URZ ;  /* 0x0000003f050e7290 */ /* 0x000fc6000fffe13f */
[----:B------:R-:W-:Y:S02]  /*02f0*/  ULDC.64 UR4, c[0x0][0x330] ;  /* 0x0000cc0000047ab9 */ /* 0x000fe40000000a00 */
[----:B------:R-:W-:-:S07]  /*0300*/  UIMAD.WIDE.U32 UR16, UR14, UR4, URZ ;  /* 0x000000040e1072a5 */ /* 0x000fce000f8e003f */
[----:B------:R-:W-:Y:S02]  /*0310*/  @UP0 UMOV UR15, UR17 ;  /* 0x00000011000f0c82 */ /* 0x000fe40008000000 */
[----:B------:R-:W-:-:S04]  /*0320*/  @UP0 USHF.R.U32.HI UR14, URZ, UR5, UR15 ;  /* 0x000000053f0e0299 */ /* 0x000fc8000801160f */
[----:B------:R-:W-:Y:S01]  /*0330*/  ULOP3.LUT UR14, URZ, UR14, URZ, 0x33, !UPT ;  /* 0x0000000e3f0e7292 */ /* 0x000fe2000f8e333f */
[----:B------:R-:W-:Y:S05]  /*0340*/  BRA `(.L_x_163) ;  /* 0x0000006000007947 */ /* 0x000fea0003800000 */
.L_x_162:
[----:B------:R-:W-:Y:S02]  /*0350*/  ULDC UR4, c[0x0][0x32c] ;  /* 0x0000cb0000047ab9 */ /* 0x000fe40000000800 */
[----:B------:R-:W-:-:S03]  /*0360*/  UISETP.NE.AND UP0, UPT, UR12, UR4, UPT ;  /* 0x000000040c00728c */ /* 0x000fc6000bf05270 */
[----:B------:R-:W-:Y:S02]  /*0370*/  ULDC.64 UR4, c[0x0][0x330] ;  /* 0x0000cc0000047ab9 */ /* 0x000fe40000000a00 */
[----:B------:R-:W-:-:S07]  /*0380*/  UIMAD.WIDE.U32 UR16, UR14, UR4, URZ ;  /* 0x000000040e1072a5 */ /* 0x000fce000f8e003f */
[----:B------:R-:W-:Y:S02]  /*0390*/  @UP0 UMOV UR15, UR17 ;  /* 0x00000011000f0c82 */ /* 0x000fe40008000000 */
[----:B------:R-:W-:Y:S02]  /*03a0*/  @UP0 USHF.R.U32.HI UR14, URZ, UR5, UR15 ;  /* 0x000000053f0e0299 */ /* 0x000fe4000801160f */
.L_x_163:
[----:B------:R-:W-:Y:S02]  /*03b0*/  ULDC UR4, c[0x0][0x32c] ;  /* 0x0000cb0000047ab9 */ /* 0x000fe40000000800 */
[----:B------:R-:W-:-:S04]  /*03c0*/  UIMAD UR4, UR14, UR4, UR4 ;  /* 0x000000040e0472a4 */ /* 0x000fc8000f8e0204 */
[----:B------:R-:W-:-:S04]  /*03d0*/  UISETP.LT.AND UP0, UPT, UR7, UR4, UPT ;  /* 0x000000040700728c */ /* 0x000fc8000bf01270 */
[----:B------:R-:W-:Y:S02]  /*03e0*/  USEL UR7, UR7, UR4, UP0 ;  /* 0x0000000407077287 */ /* 0x000fe40008000000 */
.L_x_161:
[----:B----4-:R-:W-:Y:S01]  /*03f0*/  UIADD3 UR12, UR10, 0x3f, URZ ;  /* 0x0000003f0a0c7890 */ /* 0x010fe2000fffe03f */
[----:B------:R-:W-:Y:S01]  /*0400*/  PLOP3.LUT P0, PT, PT, PT, UP1, 0x40, 0x0 ;  /* 0x000000000000781c */ /* 0x000fe20003f0e818 */
[----:B------:R-:W-:Y:S02]  /*0410*/  UIADD3 UR14, UR7, 0x3f, URZ ;  /* 0x0000003f070e7890 */ /* 0x000fe4000fffe03f */
[----:B------:R-:W-:Y:S02]  /*0420*/  ULDC.64 UR4, c[0x0][0x2c8] ;  /* 0x0000b20000047ab9 */ /* 0x000fe40000000a00 */
[----:B------:R-:W-:Y:S02]  /*0430*/  UIMAD.WIDE.U32 UR16, UR25, UR4, URZ ;  /* 0x00000004191072a5 */ /* 0x000fe4000f8e003f */
[----:B------:R-:W-:Y:S02]  /*0440*/  USHF.R.S32.HI UR15, URZ, 0x1f, UR12 ;  /* 0x0000001f3f0f7899 */ /* 0x000fe4000801140c */
[----:B------:R-:W-:-:S02]  /*0450*/  USHF.R.S32.HI UR7, URZ, 0x1f, UR14 ;  /* 0x0000001f3f077899 */ /* 0x000fc4000801140e */
[----:B------:R-:W-:Y:S02]  /*0460*/  UMOV UR4, UR25 ;  /* 0x0000001900047c82 */ /* 0x000fe40008000000 */
[----:B------:R-:W-:Y:S02]  /*0470*/  @UP2 USHF.R.U32.HI UR4, URZ, UR5, UR17 ;  /* 0x000000053f042299 */ /* 0x000fe40008011611 */
[----:B------:R-:W-:Y:S02]  /*0480*/  ULEA.HI UR5, UR15, UR12, URZ, 0x6 ;  /* 0x0000000c0f057291 */ /* 0x000fe4000f8f303f */
[----:B------:R-:W-:Y:S02]  /*0490*/  ULEA.HI UR21, UR7, UR14, URZ, 0x6 ;  /* 0x0000000e07157291 */ /* 0x000fe4000f8f303f */
[----:B------:R-:W-:Y:S02]  /*04a0*/  ULDC UR24, c[0x0][0x168] ;  /* 0x00005a0000187ab9 */ /* 0x000fe40000000800 */
[----:B------:R-:W-:-:S02]  /*04b0*/  USHF.R.S32.HI UR5, URZ, 0x6, UR5 ;  /* 0x000000063f057899 */ /* 0x000fc40008011405 */
[----:B------:R-:W-:Y:S02]  /*04c0*/  USHF.R.S32.HI UR21, URZ, 0x6, UR21 ;  /* 0x000000063f157899 */ /* 0x000fe40008011415 */
[----:B------:R-:W-:Y:S02]  /*04d0*/  UIADD3 UR24, UR10, -UR24, URZ ;  /* 0x800000180a187290 */ /* 0x000fe4000fffe03f */
[----:B------:R-:W-:Y:S02]  /*04e0*/  UISETP.LT.AND UP0, UPT, UR5, UR21, UPT ;  /* 0x000000150500728c */ /* 0x000fe4000bf01270 */
[----:B------:R-:W-:Y:S02]  /*04f0*/  UIADD3 UR4, UR24, UR4, URZ ;  /* 0x0000000418047290 */ /* 0x000fe4000fffe03f */
[----:B------:R-:W-:Y:S02]  /*0500*/  ULDC UR7, c[0x0][0x324] ;  /* 0x0000c90000077ab9 */ /* 0x000fe40000000800 */
[----:B------:R-:W-:-:S02]  /*0510*/  USEL UR21, UR5, UR21, UP0 ;  /* 0x0000001505157287 */ /* 0x000fc40008000000 */
[----:B------:R-:W-:Y:S01]  /*0520*/  UIADD3 UR7, UR4, -UR7, URZ ;  /* 0x8000000704077290 */ /* 0x000fe2000fffe03f */
[----:B------:R-:W-:Y:S05]  /*0530*/  @P0 BRA `(.L_x_164) ;  /* 0x0000015000000947 */ /* 0x000fea0003800000 */
[----:B------:R-:W-:Y:S02]  /*0540*/  UMOV UR12, UR4 ;  /* 0x00000004000c7c82 */ /* 0x000fe40008000000 */
[----:B------:R-:W-:-:S06]  /*0550*/  UISETP.GT.AND UP0, UPT, UR12, -0x1, UPT ;  /* 0xffffffff0c00788c */ /* 0x000fcc000bf04270 */
[----:B------:R-:W-:-:S13]  /*0560*/  PLOP3.LUT P0, PT, PT, PT, UP0, 0x80, 0x0 ;  /* 0x000000000000781c */ /* 0x000fda0003f0f008 */
[----:B------:R-:W-:Y:S05]  /*0570*/  @P0 BRA `(.L_x_165) ;  /* 0x0000008000000947 */ /* 0x000fea0003800000 */
[----:B------:R-:W-:Y:S02]  /*0580*/  ULDC UR4, c[0x0][0x32c] ;  /* 0x0000cb0000047ab9 */ /* 0x000fe40000000800 */
[----:B------:R-:W-:Y:S02]  /*0590*/  UISETP.NE.AND UP0, UPT, UR4, 0x1, UPT ;  /* 0x000000010400788c */ /* 0x000fe4000bf05270 */
[----:B------:R-:W-:Y:S02]  /*05a0*/  ULOP3.LUT UR12, URZ, UR12, URZ, 0x33, !UPT ;  /* 0x0000000c3f0c7292 */ /* 0x000fe4000f8e333f */
[----:B------:R-:W-:Y:S02]  /*05b0*/  ULDC.64 UR4, c[0x0][0x330] ;  /* 0x0000cc0000047ab9 */ /* 0x000fe40000000a00 */
[----:B------:R-:W-:-:S05]  /*05c0*/  UIMAD.WIDE.U32 UR14, UR12, UR4, URZ ;  /* 0x000000040c0e72a5 */ /* 0x000fca000f8e003f */
[----:B------:R-:W-:-:S04]  /*05d0*/  @UP0 USHF.R.U32.HI UR12, URZ, UR5, UR15 ;  /* 0x000000053f0c0299 */ /* 0x000fc8000801160f */
[----:B------:R-:W-:Y:S01]  /*05e0*/  ULOP3.LUT UR12, URZ, UR12, URZ, 0x33, !UPT ;  /* 0x0000000c3f0c7292 */ /* 0x000fe2000f8e333f */
[----:B------:R-:W-:Y:S05]  /*05f0*/  BRA `(.L_x_166) ;  /* 0x0000005000007947 */ /* 0x000fea0003800000 */
.L_x_165:
[----:B------:R-:W-:Y:S02]  /*0600*/  ULDC UR4, c[0x0][0x32c] ;  /* 0x0000cb0000047ab9 */ /* 0x000fe40000000800 */
[----:B------:R-:W-:-:S03]  /*0610*/  UISETP.NE.AND UP0, UPT, UR4, 0x1, UPT ;  /* 0x000000010400788c */ /* 0x000fc6000bf05270 */
[----:B------:R-:W-:Y:S02]  /*0620*/  ULDC.64 UR4, c[0x0][0x330] ;  /* 0x0000cc0000047ab9 */ /* 0x000fe40000000a00 */
[----:B------:R-:W-:-:S06]  /*0630*/  UIMAD.WIDE.U32 UR14, UR12, UR4, URZ ;  /* 0x000000040c0e72a5 */ /* 0x000fcc000f8e003f */
[----:B------:R-:W-:Y:S02]  /*0640*/  @UP0 USHF.R.U32.HI UR12, URZ, UR5, UR15 ;  /* 0x000000053f0c0299 */ /* 0x000fe4000801160f */
.L_x_166:
[----:B------:R-:W-:Y:S02]  /*0650*/  ULDC UR4, c[0x0][0x32c] ;  /* 0x0000cb0000047ab9 */ /* 0x000fe40000000800 */
[----:B------:R-:W-:-:S04]  /*0660*/  UIMAD UR4, UR12, UR4, URZ ;  /* 0x000000040c0472a4 */ /* 0x000fc8000f8e023f */
[----:B------:R-:W-:-:S04]  /*0670*/  UISETP.LT.AND UP0, UPT, UR7, UR4, UPT ;  /* 0x000000040700728c */ /* 0x000fc8000bf01270 */
[----:B------:R-:W-:-:S04]  /*0680*/  USEL UR7, UR7, UR4, !UP0 ;  /* 0x0000000407077287 */ /* 0x000fc8000c000000 */
.L_x_164:
[----:B------:R-:W-:Y:S01]  /*0690*/  USHF.R.S32.HI UR4, URZ, 0x1f, UR7 ;  /* 0x0000001f3f047899 */ /* 0x000fe20008011407 */
[----:B------:R-:W-:Y:S01]  /*06a0*/  PLOP3.LUT P2, PT, PT, PT, PT, 0x80, 0x0 ;  /* 0x000000000000781c */ /* 0x000fe20003f4f070 */
[----:B------:R-:W-:Y:S01]  /*06b0*/  CS2R R98, SRZ ;  /* 0x0000000000627805 */ /* 0x000fe2000001ff00 */
[----:B------:R-:W-:Y:S01]  /*06c0*/  IMAD.MOV.U32 R5, RZ, RZ, RZ ;  /* 0x000000ffff057224 */ /* 0x000fe200078e00ff */
[----:B------:R-:W-:Y:S01]  /*06d0*/  ULEA.HI UR7, UR4, UR7, URZ, 0x6 ;  /* 0x0000000704077291 */ /* 0x000fe2000f8f303f */
[----:B------:R-:W-:Y:S01]  /*06e0*/  IMAD.MOV.U32 R96, RZ, RZ, RZ ;  /* 0x000000ffff607224 */ /* 0x000fe200078e00ff */
[----:B------:R-:W-:Y:S01]  /*06f0*/  CS2R R94, SRZ ;  /* 0x00000000005e7805 */ /* 0x000fe2000001ff00 */
[----:B------:R-:W-:Y:S01]  /*0700*/  CS2R R92, SRZ ;  /* 0x00000000005c7805 */ /* 0x000fe2000001ff00 */
[----:B------:R-:W-:Y:S01]  /*0710*/  USHF.R.S32.HI UR7, URZ, 0x6, UR7 ;  /* 0x000000063f077899 */ /* 0x000fe20008011407 */
[----:B------:R-:W-:Y:S01]  /*0720*/  CS2R R90, SRZ ;  /* 0x00000000005a7805 */ /* 0x000fe2000001ff00 */
[----:B------:R-:W-:Y:S01]  /*0730*/  MOV R89, RZ ;  /* 0x000000ff00597202 */ /* 0x000fe20000000f00 */
[----:B------:R-:W-:Y:S01]  /*0740*/  CS2R R6, SRZ ;  /* 0x0000000000067805 */ /* 0x000fe2000001ff00 */
[----:B------:R-:W-:Y:S01]  /*0750*/  UISETP.LT.AND UP0, UPT, URZ, UR7, UPT ;  /* 0x000000073f00728c */ /* 0x000fe2000bf01270 */
[----:B------:R-:W-:Y:S01]  /*0760*/  CS2R R86, SRZ ;  /* 0x0000000000567805 */ /* 0x000fe2000001ff00 */
[----:B------:R-:W-:Y:S01]  /*0770*/  CS2R R84, SRZ ;  /* 0x0000000000547805 */ /* 0x000fe2000001ff00 */
[----:B------:R-:W-:Y:S01]  /*0780*/  CS2R R82, SRZ ;  /* 0x0000000000527805 */ /* 0x000fe2000001ff00 */
[----:B------:R-:W-:Y:S01]  /*0790*/  USEL UR7, URZ, UR7, !UP0 ;  /* 0x000000073f077287 */ /* 0x000fe2000c000000 */
[----:B------:R-:W-:Y:S01]  /*07a0*/  CS2R R80, SRZ ;  /* 0x0000000000507805 */ /* 0x000fe2000001ff00 */
[----:B------:R-:W-:Y:S01]  /*07b0*/  CS2R R78, SRZ ;  /* 0x00000000004e7805 */ /* 0x000fe2000001ff00 */
[----:B------:R-:W-:Y:S01]  /*07c0*/  CS2R R76, SRZ ;  /* 0x00000000004c7805 */ /* 0x000fe2000001ff00 */
[----:B------:R-:W-:Y:S01]  /*07d0*/  UISETP.GT.AND UP0, UPT, UR21, UR7, UPT ;  /* 0x000000071500728c */ /* 0x000fe2000bf04270 */
[----:B------:R-:W-:Y:S01]  /*07e0*/  CS2R R74, SRZ ;  /* 0x00000000004a7805 */ /* 0x000fe2000001ff00 */
[----:B------:R-:W-:Y:S01]  /*07f0*/  CS2R R72, SRZ ;  /* 0x0000000000487805 */ /* 0x000fe2000001ff00 */
[----:B------:R-:W-:Y:S01]  /*0800*/  CS2R R70, SRZ ;  /* 0x0000000000467805 */ /* 0x000fe2000001ff00 */
[----:B------:R-:W-:Y:S01]  /*0810*/  CS2R R68, SRZ ;  /* 0x0000000000447805 */ /* 0x000fe2000001ff00 */
[----:B------:R-:W-:Y:S01]  /*0820*/  CS2R R66, SRZ ;  /* 0x0000000000427805 */ /* 0x000fe2000001ff00 */
[----:B------:R-:W-:Y:S01]  /*0830*/  PLOP3.LUT P0, PT, PT, PT, UP0, 0x80, 0x0 ;  /* 0x000000000000781c */ /* 0x000fe20003f0f008 */
        /* <DEDUP_REMOVED lines=33> */
[----:B------:R-:W-:Y:S02]  /*0a50*/  ULDC.64 UR4, c[0x0][0x340] ;  /* 0x0000d00000047ab9 */ /* 0x000fe40000000a00 */
[----:B------:R-:W-:-:S02]  /*0a60*/  UISETP.NE.U32.AND UP0, UPT, URZ, UR4, UPT ;  /* 0x000000043f00728c */ /* 0x000fc4000bf05070 */
[----:B------:R-:W-:Y:S02]  /*0a70*/  ULDC.64 UR14, c[0x0][0x340] ;  /* 0x0000d000000e7ab9 */ /* 0x000fe40000000a00 */
[----:B------:R-:W-:-:S06]  /*0a80*/  UISETP.NE.AND.EX UP0, UPT, URZ, UR5, UPT, UP0 ;  /* 0x000000053f00728c */ /* 0x000fcc000bf05300 */
[----:B------:R-:W-:-:S05]  /*0a90*/  PLOP3.LUT P0, PT, PT, PT, UP0, 0x80, 0x0 ;  /* 0x000000000000781c */ /* 0x000fca0003f0f008 */
[----:B------:R-:W-:Y:S02]  /*0aa0*/  @UP0 UMOV UR4, 0x4 ;  /* 0x0000000400040882 */ /* 0x000fe40000000000 */
[----:B------:R-:W-:-:S06]  /*0ab0*/  @UP0 UIMAD.WIDE UR4, UR6, UR4, UR14 ;  /* 0x00000004060402a5 */ /* 0x000fcc000f8e020e */
[----:B------:R-:W-:Y:S02]  /*0ac0*/  IMAD.U32 R14, RZ, RZ, UR4 ;  /* 0x00000004ff0e7e24 */ /* 0x000fe4000f8e00ff */
[----:B------:R-:W-:Y:S01]  /*0ad0*/  IMAD.U32 R15, RZ, RZ, UR5 ;  /* 0x00000005ff0f7e24 */ /* 0x000fe2000f8e00ff */
[----:B------:R-:W-:Y:S01]  /*0ae0*/  SHF.R.S32.HI R91, RZ, 0x1f, R88 ;  /* 0x0000001fff5b7819 */ /* 0x000fe20000011458 */
[----:B------:R-:W-:-:S03]  /*0af0*/  ULDC.64 UR4, c[0x0][0x1b8] ;  /* 0x00006e0000047ab9 */ /* 0x000fc60000000a00 */
[----:B------:R-:W-:Y:S01]  /*0b00*/  LEA.HI R0, R91, R88, RZ, 0x3 ;  /* 0x000000585b007211 */ /* 0x000fe200078f18ff */
[----:B------:R-:W3:Y:S01]  /*0b10*/  @P0 LDG.E R14, [R14.64] ;  /* 0x000000160e0e0981 */ /* 0x000ee2000c1e1900 */
[----:B------:R-:W-:Y:S01]  /*0b20*/  PLOP3.LUT P2, PT, PT, PT, UP2, 0x80, 0x0 ;  /* 0x000000000000781c */ /* 0x000fe20003f4f028 */
[----:B------:R-:W-:Y:S01]  /*0b30*/  UIMAD UR12, UR8, UR4, URZ ;  /* 0x00000004080c72a4 */ /* 0x000fe2000f8e023f */
[----:B------:R-:W-:Y:S01]  /*0b40*/  LOP3.LUT R13, R0, 0xfffffff8, RZ, 0xc0, !PT ;  /* 0xfffffff8000d7812 */ /* 0x000fe200078ec0ff */
[----:B------:R-:W-:Y:S01]  /*0b50*/  UIMAD.WIDE.U32 UR16, UR11, UR4, URZ ;  /* 0x000000040b1072a5 */ /* 0x000fe2000f8e003f */
[----:B------:R-:W-:Y:S01]  /*0b60*/  SHF.R.S32.HI R0, RZ, 0x3, R0 ;  /* 0x00000003ff007819 */ /* 0x000fe20000011400 */
[----:B------:R-:W-:Y:S01]  /*0b70*/  UIMAD UR12, UR11, UR5, UR12 ;  /* 0x000000050b0c72a4 */ /* 0x000fe2000f8e020c */
[----:B------:R-:W-:Y:S01]  /*0b80*/  PLOP3.LUT P1, PT, PT, PT, UP2, 0x80, 0x0 ;  /* 0x000000000000781c */ /* 0x000fe20003f2f028 */
[----:B------:R-:W-:Y:S01]  /*0b90*/  IMAD.IADD R13, R88, 0x1, -R13 ;  /* 0x00000001580d7824 */ /* 0x000fe200078e0a0d */
[----:B------:R-:W-:Y:S01]  /*0ba0*/  USHF.R.S32.HI UR14, URZ, 0x1f, UR6 ;  /* 0x0000001f3f0e7899 */ /* 0x000fe20008011406 */
[----:B------:R-:W-:Y:S01]  /*0bb0*/  IMAD.SHL.U32 R201, R0, 0x40, RZ ;  /* 0x0000004000c97824 */ /* 0x000fe200078e00ff */
[----:B------:R-:W-:Y:S01]  /*0bc0*/  ULDC.64 UR4, c[0x0][0x1c0] ;  /* 0x0000700000047ab9 */ /* 0x000fe20000000a00 */
[C---:B------:R-:W-:Y:S01]  /*0bd0*/  IMAD R202, R13.reuse, 0x20, R0 ;  /* 0x000000200dca7824 */ /* 0x040fe200078e0200 */
[----:B------:R-:W-:Y:S01]  /*0be0*/  UIADD3 UR17, UR17, UR12, URZ ;  /* 0x0000000c11117290 */ /* 0x000fe2000fffe03f */
[----:B------:R-:W-:Y:S01]  /*0bf0*/  IMAD.SHL.U32 R210, R13, 0x8, RZ ;  /* 0x000000080dd27824 */ /* 0x000fe200078e00ff */
[----:B------:R-:W-:Y:S01]  /*0c00*/  UIMAD UR14, UR14, UR4, URZ ;  /* 0x000000040e0e72a4 */ /* 0x000fe2000f8e023f */
[----:B------:R-:W-:Y:S01]  /*0c10*/  LOP3.LUT R201, R201, 0x1c0, RZ, 0xc0, !PT ;  /* 0x000001c0c9c97812 */ /* 0x000fe200078ec0ff */
[----:B------:R-:W-:Y:S01]  /*0c20*/  UIMAD.WIDE.U32 UR16, UR6, UR4, UR16 ;  /* 0x00000004061072a5 */ /* 0x000fe2000f8e0010 */
[----:B-1----:R-:W-:Y:S01]  /*0c30*/  IADD3 R2, R202, UR25, RZ ;  /* 0x00000019ca027c10 */ /* 0x002fe2000fffe0ff */
[----:B------:R-:W-:Y:S01]  /*0c40*/  UIMAD UR5, UR6, UR5, UR14 ;  /* 0x00000005060572a4 */ /* 0x000fe2000f8e020e */
[----:B------:R-:W-:Y:S01]  /*0c50*/  SHF.R.U32.HI R8, RZ, 0x3, R201 ;  /* 0x00000003ff087819 */ /* 0x000fe200000116c9 */
[----:B------:R-:W-:Y:S01]  /*0c60*/  ULDC UR4, c[0x0][0x168] ;  /* 0x00005a0000047ab9 */ /* 0x000fe20000000800 */
[----:B------:R-:W-:Y:S01]  /*0c70*/  LOP3.LUT R201, R201, 0x38, R210, 0xf8, !PT ;  /* 0x00000038c9c97812 */ /* 0x000fe200078ef8d2 */
[----:B------:R-:W-:Y:S01]  /*0c80*/  @P2 IMAD.HI.U32 R3, R2, c[0x0][0x2c8], RZ ;  /* 0x0000b20002032a27 */ /* 0x000fe200078e00ff */
[----:B------:R-:W-:Y:S01]  /*0c90*/  UIADD3 UR5, UR17, UR5, URZ ;  /* 0x0000000511057290 */ /* 0x000fe2000fffe03f */
[C---:B------:R-:W-:Y:S01]  /*0ca0*/  IADD3 R12, R210.reuse, 0x80, RZ ;  /* 0x00000080d20c7810 */ /* 0x040fe20007ffe0ff */
[----:B------:R-:W-:Y:S01]  /*0cb0*/  UIMAD UR4, UR9, UR4, URZ ;  /* 0x00000004090472a4 */ /* 0x000fe2000f8e023f */
[----:B------:R-:W-:Y:S01]  /*0cc0*/  IMAD.MOV.U32 R5, RZ, RZ, R2 ;  /* 0x000000ffff057224 */ /* 0x000fe200078e0002 */
[----:B------:R-:W-:Y:S01]  /*0cd0*/  @P1 SHF.R.U32.HI R5, RZ, c[0x0][0x2cc], R3 ;  /* 0x0000b300ff051a19 */ /* 0x000fe20000011603 */
[----:B------:R-:W-:Y:S01]  /*0ce0*/  IMAD.U32 R7, RZ, RZ, UR17 ;  /* 0x00000011ff077e24 */ /* 0x000fe2000f8e00ff */
[----:B------:R-:W-:Y:S01]  /*0cf0*/  LOP3.LUT R201, R201, R8, RZ, 0x3c, !PT ;  /* 0x00000008c9c97212 */ /* 0x000fe200078e3cff */
[----:B------:R-:W-:Y:S01]  /*0d00*/  IMAD.U32 R6, RZ, RZ, UR16 ;  /* 0x00000010ff067e24 */ /* 0x000fe2000f8e00ff */
[--C-:B------:R-:W-:Y:S01]  /*0d10*/  SHF.R.S32.HI R4, RZ, 0x1f, R5.reuse ;  /* 0x0000001fff047819 */ /* 0x100fe20000011405 */
[----:B------:R-:W-:Y:S01]  /*0d20*/  IMAD.MOV R3, RZ, RZ, -R5 ;  /* 0x000000ffff037224 */ /* 0x000fe200078e0a05 */
[----:B------:R-:W-:Y:S01]  /*0d30*/  SHF.R.S32.HI R9, RZ, 0x1f, R12 ;  /* 0x0000001fff097819 */ /* 0x000fe2000001140c */
[----:B------:R-:W-:Y:S01]  /*0d40*/  IMAD.U32 R7, RZ, RZ, UR5 ;  /* 0x00000005ff077e24 */ /* 0x000fe2000f8e00ff */
[----:B------:R-:W-:Y:S01]  /*0d50*/  ISETP.GE.AND P4, PT, R210, c[0x0][0x198], PT ;  /* 0x00006600d2007a0c */ /* 0x000fe20003f86270 */
[----:B------:R-:W-:Y:S01]  /*0d60*/  IMAD R3, R3, c[0x0][0x2c4], R2 ;  /* 0x0000b10003037a24 */ /* 0x000fe200078e0202 */
[----:B------:R-:W-:Y:S01]  /*0d70*/  LEA.HI R208, R9, R12, RZ, 0x3 ;  /* 0x0000000c09d07211 */ /* 0x000fe200078f18ff */
[----:B------:R-:W-:Y:S01]  /*0d80*/  IMAD R4, R4, c[0x0][0x1b0], RZ ;  /* 0x00006c0004047a24 */ /* 0x000fe200078e02ff */
[----:B------:R-:W-:Y:S01]  /*0d90*/  ISETP.GE.AND P2, PT, R12, c[0x0][0x198], PT ;  /* 0x000066000c007a0c */ /* 0x000fe20003f46270 */
[C---:B------:R-:W-:Y:S01]  /*0da0*/  IMAD.WIDE.U32 R6, R5.reuse, c[0x0][0x1b0], R6 ;  /* 0x00006c0005067a25 */ /* 0x040fe200078e0006 */
[----:B------:R-:W-:Y:S01]  /*0db0*/  SHF.R.S32.HI R2, RZ, 0x1f, R3 ;  /* 0x0000001fff027819 */ /* 0x000fe20000011403 */
[----:B------:R-:W-:Y:S01]  /*0dc0*/  UIADD3 UR26, UR21, -0x1, URZ ;  /* 0xffffffff151a7890 */ /* 0x000fe2000fffe03f */
[----:B------:R-:W-:Y:S01]  /*0dd0*/  LOP3.LUT R208, R208, 0xfffffff8, RZ, 0xc0, !PT ;  /* 0xfffffff8d0d07812 */ /* 0x000fe200078ec0ff */
[----:B------:R-:W-:-:S02]  /*0de0*/  IMAD R5, R5, c[0x0][0x1b4], R4 ;  /* 0x00006d0005057a24 */ /* 0x000fc400078e0204 */
[----:B------:R-:W-:Y:S01]  /*0df0*/  IMAD R2, R2, c[0x0][0x1a8], RZ ;  /* 0x00006a0002027a24 */ /* 0x000fe200078e02ff */
[----:B------:R-:W-:Y:S01]  /*0e00*/  USHF.L.U32 UR12, UR26, 0x6, URZ ;  /* 0x000000061a0c7899 */ /* 0x000fe2000800063f */
[----:B------:R-:W-:Y:S02]  /*0e10*/  IMAD.IADD R7, R7, 0x1, R5 ;  /* 0x0000000107077824 */ /* 0x000fe400078e0205 */
[C---:B------:R-:W-:Y:S02]  /*0e20*/  IMAD R2, R3.reuse, c[0x0][0x1ac], R2 ;  /* 0x00006b0003027a24 */ /* 0x040fe400078e0202 */
[----:B------:R-:W-:Y:S01]  /*0e30*/  IMAD.WIDE.U32 R4, R3, c[0x0][0x1a8], R6 ;  /* 0x00006a0003047a25 */ /* 0x000fe200078e0006 */
[----:B------:R-:W-:Y:S02]  /*0e40*/  LEA.HI R7, R91, R88, RZ, 0x6 ;  /* 0x000000585b077211 */ /* 0x000fe400078f30ff */
[----:B------:R-:W-:Y:S01]  /*0e50*/  IADD3 R200, R202, UR12, RZ ;  /* 0x0000000ccac87c10 */ /* 0x000fe2000fffe0ff */
[----:B------:R-:W-:Y:S01]  /*0e60*/  IMAD.IADD R3, R5, 0x1, R2 ;  /* 0x0000000105037824 */ /* 0x000fe200078e0202 */
[----:B------:R-:W-:Y:S01]  /*0e70*/  LEA R5, P1, R4, c[0x0][0x160], 0x1 ;  /* 0x0000580004057a11 */ /* 0x000fe200078208ff */
[----:B------:R-:W-:Y:S01]  /*0e80*/  IMAD.SHL.U32 R8, R7, 0x8, RZ ;  /* 0x0000000807087824 */ /* 0x000fe200078e00ff */
[----:B------:R-:W-:Y:S01]  /*0e90*/  IADD3 R2, R0, UR25, RZ ;  /* 0x0000001900027c10 */ /* 0x000fe2000fffe0ff */
[----:B------:R-:W-:Y:S01]  /*0ea0*/  IMAD.MOV.U32 R199, RZ, RZ, RZ ;  /* 0x000000ffffc77224 */ /* 0x000fe200078e00ff */
[----:B------:R-:W-:Y:S01]  /*0eb0*/  LEA.HI.X R4, R4, c[0x0][0x164], R3, 0x1, P1 ;  /* 0x0000590004047a11 */ /* 0x000fe200008f0c03 */
[----:B------:R-:W-:Y:S01]  /*0ec0*/  SHFL.IDX PT, R10, R5, RZ, 0x181f ;  /* 0x00181fff050a7589 */ /* 0x000fe200000e0000 */
[----:B------:R-:W-:Y:S01]  /*0ed0*/  IADD3 R6, R2, 0x20, RZ ;  /* 0x0000002002067810 */ /* 0x000fe20007ffe0ff */
[----:B------:R-:W-:Y:S01]  /*0ee0*/  IMAD.MOV.U32 R3, RZ, RZ, c[0x0][0x2b8] ;  /* 0x0000ae00ff037624 */ /* 0x000fe200078e00ff */
[----:B------:R-:W-:Y:S01]  /*0ef0*/  LOP3.LUT R201, R201, 0xfffffe00, R8, 0xf8, !PT ;  /* 0xfffffe00c9c97812 */ /* 0x000fe200078ef808 */
[----:B------:R-:W1:Y:S01]  /*0f00*/  SHFL.IDX PT, R11, R4, RZ, 0x181f ;  /* 0x00181fff040b7589 */ /* 0x000e6200000e0000 */
[----:B------:R-:W-:-:S02]  /*0f10*/  ISETP.GE.AND P6, PT, R6, UR4, PT ;  /* 0x0000000406007c0c */ /* 0x000fc4000bfc6270 */
[----:B------:R-:W-:Y:S01]  /*0f20*/  ISETP.NE.AND P3, PT, R3, 0x1, PT ;  /* 0x000000010300780c */ /* 0x000fe20003f65270 */
[----:B------:R-:W-:Y:S01]  /*0f30*/  SHFL.IDX PT, R6, R5, 0x1, 0x181f ;  /* 0x00381f0005067f89 */ /* 0x000fe200000e0000 */
[----:B------:R-:W-:Y:S01]  /*0f40*/  IADD3 R3, R210, 0x40, RZ ;  /* 0x00000040d2037810 */ /* 0x000fe20007ffe0ff */
[----:B------:R-:W-:Y:S01]  /*0f50*/  IMAD.SHL.U32 R201, R201, 0x2, RZ ;  /* 0x00000002c9c97824 */ /* 0x000fe200078e00ff */
[----:B------:R-:W-:Y:S01]  /*0f60*/  ISETP.GE.AND P1, PT, R2, UR4, PT ;  /* 0x0000000402007c0c */ /* 0x000fe2000bf26270 */
[----:B------:R-:W4:Y:S01]  /*0f70*/  SHFL.IDX PT, R7, R4, 0x1, 0x181f ;  /* 0x00381f0004077f89 */ /* 0x000f2200000e0000 */
[----:B------:R-:W-:Y:S02]  /*0f80*/  SHF.R.S32.HI R8, RZ, 0x1f, R3 ;  /* 0x0000001fff087819 */ /* 0x000fe40000011403 */
[----:B------:R-:W-:Y:S01]  /*0f90*/  ISETP.GE.AND P5, PT, R3, c[0x0][0x198], PT ;  /* 0x0000660003007a0c */ /* 0x000fe20003fa6270 */
[----:B------:R-:W-:Y:S01]  /*0fa0*/  SHFL.IDX PT, R9, R4, 0x2, 0x181f ;  /* 0x00581f0004097f89 */ /* 0x000fe200000e0000 */
[----:B------:R-:W-:-:S02]  /*0fb0*/  LEA.HI R209, R8, R3, RZ, 0x3 ;  /* 0x0000000308d17211 */ /* 0x000fc400078f18ff */
[C---:B------:R-:W-:Y:S02]  /*0fc0*/  IADD3 R8, R2.reuse, 0x40, RZ ;  /* 0x0000004002087810 */ /* 0x040fe40007ffe0ff */
[----:B------:R-:W-:Y:S02]  /*0fd0*/  LOP3.LUT R209, R209, 0xfffffff8, RZ, 0xc0, !PT ;  /* 0xfffffff8d1d17812 */ /* 0x000fe400078ec0ff */
[----:B------:R-:W-:Y:S01]  /*0fe0*/  IADD3 R2, R2, 0x60, RZ ;  /* 0x0000006002027810 */ /* 0x000fe20007ffe0ff */
[----:B-1----:R-:W-:-:S04]  /*0ff0*/  @!P1 IMAD.WIDE R16, R210, 0x2, R10 ;  /* 0x00000002d2109825 */ /* 0x002fc800078e020a */
[----:B------:R-:W-:Y:S01]  /*1000*/  @!P1 IMAD.WIDE R22, R208, 0x2, R10 ;  /* 0x00000002d0169825 */ /* 0x000fe200078e020a */
[----:B------:R1:W-:Y:S03]  /*1010*/  @!P1 LDGSTS.E.BYPASS.LTC128B.128 [R201+0xc100], [R16.64], !P4 ;  /* 0x0c10000010c99fae */ /* 0x0003e6000e101d56 */
[----:B----4-:R-:W-:-:S04]  /*1020*/  @!P6 IMAD.WIDE R20, R210, 0x2, R6 ;  /* 0x00000002d214e825 */ /* 0x010fc800078e0206 */
[----:B------:R-:W-:Y:S01]  /*1030*/  @!P6 IMAD.WIDE R18, R208, 0x2, R6 ;  /* 0x00000002d012e825 */ /* 0x000fe200078e0206 */
[----:B---3--:R3:W4:Y:S01]  /*1040*/  @P0 R2UR UR9, R14 ;  /* 0x000000000e0903c2 */ /* 0x00872200000e0000 */
[----:B------:R-:W-:Y:S01]  /*1050*/  ISETP.GE.AND P0, PT, R8, UR4, PT ;  /* 0x0000000408007c0c */ /* 0x000fe2000bf06270 */
[----:B----4-:R-:W-:Y:S01]  /*1060*/  @!UP0 UMOV UR9, UR6 ;  /* 0x0000000600098c82 */ /* 0x010fe20008000000 */
[----:B------:R-:W1:Y:S01]  /*1070*/  SHFL.IDX PT, R8, R5, 0x2, 0x181f ;  /* 0x00581f0005087f89 */ /* 0x000e6200000e0000 */
[----:B------:R-:W-:Y:S01]  /*1080*/  USHF.R.S32.HI UR6, URZ, 0x1f, UR9 ;  /* 0x0000001f3f067899 */ /* 0x000fe20008011409 */
[----:B---3--:R-:W-:-:S04]  /*1090*/  @!P1 IMAD.WIDE R14, R209, 0x2, R10 ;  /* 0x00000002d10e9825 */ /* 0x008fc800078e020a */
[C---:B------:R-:W-:Y:S01]  /*10a0*/  @!P6 IMAD.WIDE R10, R209.reuse, 0x2, R6 ;  /* 0x00000002d10ae825 */ /* 0x040fe200078e0206 */
[----:B------:R3:W-:Y:S04]  /*10b0*/  @!P1 LDGSTS.E.BYPASS.LTC128B.128 [R201+0x10100], [R14.64], !P5 ;  /* 0x101000000ec99fae */ /* 0x0007e8000e901d56 */
[----:B-1----:R-:W-:Y:S01]  /*10c0*/  @!P0 IMAD.WIDE R16, R209, 0x2, R8 ;  /* 0x00000002d1108825 */ /* 0x002fe200078e0208 */
[----:B------:R-:W-:Y:S04]  /*10d0*/  SHFL.IDX PT, R6, R5, 0x3, 0x181f ;  /* 0x00781f0005067f89 */ /* 0x000fe800000e0000 */
[----:B------:R-:W3:Y:S04]  /*10e0*/  SHFL.IDX PT, R7, R4, 0x3, 0x181f ;  /* 0x00781f0004077f89 */ /* 0x000ee800000e0000 */
[----:B------:R1:W-:Y:S01]  /*10f0*/  @!P1 LDGSTS.E.BYPASS.LTC128B.128 [R201+0x14100], [R22.64], !P2 ;  /* 0x1410000016c99fae */ /* 0x0003e2000d101d56 */
[----:B------:R-:W-:Y:S01]  /*1100*/  ISETP.GE.AND P1, PT, R2, UR4, PT ;  /* 0x0000000402007c0c */ /* 0x000fe2000bf26270 */
[----:B------:R-:W-:-:S02]  /*1110*/  ULDC.64 UR4, c[0x0][0x2b0] ;  /* 0x0000ac0000047ab9 */ /* 0x000fc40000000a00 */
[----:B------:R4:W-:Y:S01]  /*1120*/  @!P6 LDGSTS.E.BYPASS.LTC128B.128 [R201+0xd100], [R20.64], !P4 ;  /* 0x0d10000014c9efae */ /* 0x0009e2000e101d56 */
[----:B------:R-:W-:Y:S02]  /*1130*/  UIMAD UR6, UR6, UR4, URZ ;  /* 0x00000004060672a4 */ /* 0x000fe4000f8e023f */
[----:B------:R-:W-:Y:S01]  /*1140*/  UIMAD.WIDE.U32 UR14, UR9, UR4, URZ ;  /* 0x00000004090e72a5 */ /* 0x000fe2000f8e003f */
[----:B------:R5:W-:Y:S01]  /*1150*/  @!P6 LDGSTS.E.BYPASS.LTC128B.128 [R201+0x11100], [R10.64], !P5 ;  /* 0x111000000ac9efae */ /* 0x000be2000e901d56 */
[----:B------:R-:W-:-:S03]  /*1160*/  UIMAD UR6, UR9, UR5, UR6 ;  /* 0x00000005090672a4 */ /* 0x000fc6000f8e0206 */
[----:B------:R2:W-:Y:S01]  /*1170*/  @!P6 LDGSTS.E.BYPASS.LTC128B.128 [R201+0x15100], [R18.64], !P2 ;  /* 0x1510000012c9efae */ /* 0x0005e2000d101d56 */
[C---:B------:R-:W-:Y:S01]  /*1180*/  ISETP.GE.AND P6, PT, R200.reuse, UR10, PT ;  /* 0x0000000ac8007c0c */ /* 0x040fe2000bfc6270 */
[----:B------:R-:W-:Y:S01]  /*1190*/  UIADD3 UR6, UR15, UR6, URZ ;  /* 0x000000060f067290 */ /* 0x000fe2000fffe03f */
[----:B--2---:R-:W-:Y:S01]  /*11a0*/  IADD3 R200, R200, UR13, RZ ;  /* 0x0000000dc8c87c10 */ /* 0x004fe2000fffe0ff */
[----:B------:R-:W-:Y:S01]  /*11b0*/  ULDC.64 UR4, c[0x0][0x210] ;  /* 0x0000840000047ab9 */ /* 0x000fe20000000a00 */
[----:B------:R-:W-:-:S03]  /*11c0*/  ISETP.GT.OR P6, PT, R202, 0x3f, P6 ;  /* 0x0000003fca00780c */ /* 0x000fc600037c4670 */
[----:B------:R-:W-:Y:S02]  /*11d0*/  IMAD.MOV.U32 R2, RZ, RZ, R200 ;  /* 0x000000ffff027224 */ /* 0x000fe400078e00c8 */
[----:B---3--:R-:W-:-:S04]  /*11e0*/  @!P1 IMAD.WIDE R14, R210, 0x2, R6 ;  /* 0x00000002d20e9825 */ /* 0x008fc800078e0206 */
[----:B----4-:R-:W-:-:S04]  /*11f0*/  @!P0 IMAD.WIDE R20, R208, 0x2, R8 ;  /* 0x00000002d0148825 */ /* 0x010fc800078e0208 */
[----:B-----5:R-:W-:-:S04]  /*1200*/  @P3 IMAD.HI.U32 R10, R200, c[0x0][0x2bc], RZ ;  /* 0x0000af00c80a3a27 */ /* 0x020fc800078e00ff */
[----:B------:R-:W-:Y:S01]  /*1210*/  @!P0 IMAD.WIDE R18, R210, 0x2, R8 ;  /* 0x00000002d2128825 */ /* 0x000fe200078e0208 */
[----:B------:R-:W-:-:S03]  /*1220*/  @P3 SHF.R.U32.HI R2, RZ, c[0x0][0x2c0], R10 ;  /* 0x0000b000ff023a19 */ /* 0x000fc6000001160a */
[--C-:B------:R-:W-:Y:S01]  /*1230*/  @!P1 IMAD.WIDE R10, R209, 0x2, R6.reuse ;  /* 0x00000002d10a9825 */ /* 0x100fe200078e0206 */
[----:B------:R2:W-:Y:S03]  /*1240*/  @!P0 LDGSTS.E.BYPASS.LTC128B.128 [R201+0xe100], [R18.64], !P4 ;  /* 0x0e10000012c98fae */ /* 0x0005e6000e101d56 */
[----:B------:R-:W-:Y:S01]  /*1250*/  @!P1 IMAD.WIDE R6, R208, 0x2, R6 ;  /* 0x00000002d0069825 */ /* 0x000fe200078e0206 */
[----:B------:R3:W-:Y:S04]  /*1260*/  @!P0 LDGSTS.E.BYPASS.LTC128B.128 [R201+0x12100], [R16.64], !P5 ;  /* 0x1210000010c98fae */ /* 0x0007e8000e901d56 */
[----:B------:R4:W-:Y:S01]  /*1270*/  @!P0 LDGSTS.E.BYPASS.LTC128B.128 [R201+0x16100], [R20.64], !P2 ;  /* 0x1610000014c98fae */ /* 0x0009e2000d101d56 */
[----:B------:R-:W-:-:S03]  /*1280*/  @!P6 IADD3 R5, P0, R2, UR14, RZ ;  /* 0x0000000e0205ec10 */ /* 0x000fc6000ff1e0ff */
[----:B------:R5:W-:Y:S01]  /*1290*/  @!P1 LDGSTS.E.BYPASS.LTC128B.128 [R201+0xf100], [R14.64], !P4 ;  /* 0x0f1000000ec99fae */ /* 0x000be2000e101d56 */
[----:B------:R-:W-:Y:S02]  /*12a0*/  @!P6 LEA.HI.X.SX32 R4, R2, UR6, 0x1, P0 ;  /* 0x000000060204ec11 */ /* 0x000fe400080f0eff */
[C---:B------:R-:W-:Y:S01]  /*12b0*/  @!P6 LEA R8, P0, R5.reuse, c[0x0][0x2a0], 0x2 ;  /* 0x0000a8000508ea11 */ /* 0x040fe200078010ff */
[----:B------:R1:W-:Y:S03]  /*12c0*/  @!P1 LDGSTS.E.BYPASS.LTC128B.128 [R201+0x13100], [R10.64], !P5 ;  /* 0x131000000ac99fae */ /* 0x0003e6000e901d56 */
[----:B------:R-:W-:Y:S01]  /*12d0*/  @!P6 LEA.HI.X R9, R5, c[0x0][0x2a4], R4, 0x2, P0 ;  /* 0x0000a9000509ea11 */ /* 0x000fe200000f1404 */
[----:B------:R1:W-:Y:S04]  /*12e0*/  @!P1 LDGSTS.E.BYPASS.LTC128B.128 [R201+0x17100], [R6.64], !P2 ;  /* 0x1710000006c99fae */ /* 0x0003e8000d101d56 */
[----:B------:R-:W0:Y:S04]  /*12f0*/  LDGDEPBAR ;  /* 0x00000000000079af */ /* 0x000e280000000000 */
[----:B------:R-:W-:Y:S06]  /*1300*/  BAR.SYNC.DEFER_BLOCKING 0x0 ;  /* 0x0000000000007b1d */ /* 0x000fec0000010000 */
[----:B------:R-:W2:Y:S01]  /*1310*/  @!P6 LDG.E R199, [R8.64] ;  /* 0x0000001608c7e981 */ /* 0x000ea2000c1e1900 */
[----:B------:R-:W-:Y:S01]  /*1320*/  IMAD.MOV R5, RZ, RZ, -R2 ;  /* 0x000000ffff057224 */ /* 0x000fe200078e0a02 */
[----:B------:R-:W-:Y:S01]  /*1330*/  UIMAD UR9, UR8, UR4, URZ ;  /* 0x00000004080972a4 */ /* 0x000fe2000f8e023f */
[-C--:B------:R-:W-:Y:S01]  /*1340*/  LEA.HI R2, R91, R88.reuse, RZ, 0x4 ;  /* 0x000000585b027211 */ /* 0x080fe200078f20ff */
[----:B------:R-:W-:Y:S01]  /*1350*/  UIMAD.WIDE.U32 UR16, UR11, UR4, URZ ;  /* 0x000000040b1072a5 */ /* 0x000fe2000f8e003f */
[----:B------:R-:W-:Y:S01]  /*1360*/  IMAD R200, R5, c[0x0][0x2b8], R200 ;  /* 0x0000ae0005c87a24 */ /* 0x000fe200078e02c8 */
[----:B------:R-:W-:Y:S01]  /*1370*/  UIMAD UR9, UR11, UR5, UR9 ;  /* 0x000000050b0972a4 */ /* 0x000fe2000f8e0209 */
[----:B------:R-:W-:Y:S01]  /*1380*/  IMAD.SHL.U32 R197, R0, 0x8, RZ ;  /* 0x0000000800c57824 */ /* 0x000fe200078e00ff */
[----:B------:R-:W-:Y:S01]  /*1390*/  ISETP.GE.AND P6, PT, R210, c[0x0][0x1d4], PT ;  /* 0x00007500d2007a0c */ /* 0x000fe20003fc6270 */
[C---:B-----5:R-:W-:Y:S01]  /*13a0*/  IMAD.WIDE.U32 R14, R200.reuse, c[0x0][0x208], RZ ;  /* 0x00008200c80e7a25 */ /* 0x060fe200078e00ff */
[----:B------:R-:W-:Y:S01]  /*13b0*/  SHF.R.S32.HI R5, RZ, 0x1f, R200 ;  /* 0x0000001fff057819 */ /* 0x000fe200000114c8 */
[----:B------:R-:W-:Y:S01]  /*13c0*/  UIADD3 UR9, UR17, UR9, URZ ;  /* 0x0000000911097290 */ /* 0x000fe2000fffe03f */
[----:B------:R-:W-:Y:S01]  /*13d0*/  ISETP.GE.AND P5, PT, R3, c[0x0][0x1d4], PT ;  /* 0x0000750003007a0c */ /* 0x000fe20003fa6270 */
[----:B-1----:R-:W-:Y:S01]  /*13e0*/  IMAD.MOV.U32 R10, RZ, RZ, R14 ;  /* 0x000000ffff0a7224 */ /* 0x002fe200078e000e */
[----:B------:R-:W-:Y:S01]  /*13f0*/  ULDC.64 UR4, c[0x0][0x1e8] ;  /* 0x00007a0000047ab9 */ /* 0x000fe20000000a00 */
[C---:B---3--:R-:W-:Y:S01]  /*1400*/  IMAD R17, R5.reuse, c[0x0][0x208], RZ ;  /* 0x0000820005117a24 */ /* 0x048fe200078e02ff */
[----:B------:R-:W-:Y:S01]  /*1410*/  UIMAD.WIDE.U32 UR18, UR11, UR4, URZ ;  /* 0x000000040b1272a5 */ /* 0x000fe2000f8e003f */
[----:B------:R-:W-:Y:S01]  /*1420*/  IMAD R5, R5, c[0x0][0x1e0], RZ ;  /* 0x0000780005057a24 */ /* 0x000fe200078e02ff */
[----:B------:R-:W-:Y:S01]  /*1430*/  UIMAD UR4, UR8, UR4, URZ ;  /* 0x00000004080472a4 */ /* 0x000fe2000f8e023f */
[----:B------:R-:W-:Y:S01]  /*1440*/  IMAD R11, R200, c[0x0][0x20c], R17 ;  /* 0x00008300c80b7a24 */ /* 0x000fe200078e0211 */
[----:B------:R-:W-:Y:S01]  /*1450*/  ISETP.GE.AND P4, PT, R12, c[0x0][0x1d4], PT ;  /* 0x000075000c007a0c */ /* 0x000fe20003f86270 */
[C---:B------:R-:W-:Y:S01]  /*1460*/  IMAD.WIDE.U32 R6, R200.reuse, c[0x0][0x1e0], RZ ;  /* 0x00007800c8067a25 */ /* 0x040fe200078e00ff */
[----:B------:R-:W-:Y:S01]  /*1470*/  UIMAD UR4, UR11, UR5, UR4 ;  /* 0x000000050b0472a4 */ /* 0x000fe2000f8e0204 */
[----:B------:R-:W-:Y:S01]  /*1480*/  LEA.HI R89, R91, R88, RZ, 0x5 ;  /* 0x000000585b597211 */ /* 0x000fe200078f28ff */
[----:B------:R-:W-:Y:S01]  /*1490*/  UISETP.GT.AND UP0, UPT, UR26, UR7, UPT ;  /* 0x000000071a00728c */ /* 0x000fe2000bf04270 */
[----:B------:R-:W-:Y:S01]  /*14a0*/  IMAD.IADD R11, R15, 0x1, R11 ;  /* 0x000000010f0b7824 */ /* 0x000fe200078e020b */
[----:B------:R-:W-:Y:S01]  /*14b0*/  UIADD3 UR8, UR19, UR4, URZ ;  /* 0x0000000413087290 */ /* 0x000fe2000fffe03f */
[----:B------:R-:W-:Y:S01]  /*14c0*/  IMAD R5, R200, c[0x0][0x1e4], R5 ;  /* 0x00007900c8057a24 */ /* 0x000fe200078e0205 */
[----:B------:R-:W-:Y:S01]  /*14d0*/  SHF.R.S32.HI R86, RZ, 0x5, R89 ;  /* 0x00000005ff567819 */ /* 0x000fe20000011459 */
[----:B------:R-:W-:Y:S01]  /*14e0*/  IMAD.U32 R85, RZ, RZ, UR12 ;  /* 0x0000000cff557e24 */ /* 0x000fe2000f8e00ff */
[----:B------:R-:W-:Y:S01]  /*14f0*/  SEL R213, RZ, 0x10, P4 ;  /* 0x00000010ffd57807 */ /* 0x000fe20002000000 */
[----:B------:R-:W-:Y:S01]  /*1500*/  IMAD.IADD R7, R7, 0x1, R5 ;  /* 0x0000000107077824 */ /* 0x000fe200078e0205 */
[----:B------:R-:W-:Y:S01]  /*1510*/  SHF.R.S32.HI R212, RZ, 0x1f, R209 ;  /* 0x0000001fffd47819 */ /* 0x000fe200000114d1 */
[----:B------:R-:W-:Y:S01]  /*1520*/  IMAD.MOV.U32 R38, RZ, RZ, 0x20 ;  /* 0x00000020ff267424 */ /* 0x000fe200078e00ff */
[----:B------:R-:W-:-:S02]  /*1530*/  IADD3 R0, -R0, UR10, -R85 ;  /* 0x0000000a00007c10 */ /* 0x000fc4000fffe955 */
[----:B------:R-:W-:Y:S02]  /*1540*/  SHF.R.S32.HI R211, RZ, 0x1f, R208 ;  /* 0x0000001fffd37819 */ /* 0x000fe400000114d0 */
[----:B------:R-:W-:Y:S02]  /*1550*/  ISETP.GE.AND P2, PT, R0, 0x1, PT ;  /* 0x000000010000780c */ /* 0x000fe40003f46270 */
[----:B------:R-:W-:Y:S02]  /*1560*/  IADD3 R205, R201, 0x100, RZ ;  /* 0x00000100c9cd7810 */ /* 0x000fe40007ffe0ff */
[----:B--2---:R-:W-:Y:S01]  /*1570*/  SHF.R.S32.HI R14, RZ, 0x1f, R199 ;  /* 0x0000001fff0e7819 */ /* 0x004fe200000114c7 */
[----:B------:R-:W-:Y:S01]  /*1580*/  IMAD.WIDE.U32 R8, R199, c[0x0][0x218], R10 ;  /* 0x00008600c7087a25 */ /* 0x000fe200078e000a */
[----:B------:R-:W-:-:S03]  /*1590*/  SHF.R.S32.HI R11, RZ, 0x4, R2 ;  /* 0x00000004ff0b7819 */ /* 0x000fc60000011402 */
[----:B------:R-:W-:Y:S01]  /*15a0*/  IMAD R10, R14, c[0x0][0x218], RZ ;  /* 0x000086000e0a7a24 */ /* 0x000fe200078e02ff */
[----:B------:R-:W-:Y:S01]  /*15b0*/  IADD3 R5, P0, R8, UR16, RZ ;  /* 0x0000001008057c10 */ /* 0x000fe2000ff1e0ff */
[----:B------:R-:W-:-:S04]  /*15c0*/  IMAD.WIDE.U32 R6, R199, c[0x0][0x1f0], R6 ;  /* 0x00007c00c7067a25 */ /* 0x000fc800078e0006 */
[----:B------:R-:W-:Y:S02]  /*15d0*/  IMAD R10, R199, c[0x0][0x21c], R10 ;  /* 0x00008700c70a7a24 */ /* 0x000fe400078e020a */
[----:B------:R-:W-:Y:S02]  /*15e0*/  IMAD R14, R14, c[0x0][0x1f0], RZ ;  /* 0x00007c000e0e7a24 */ /* 0x000fe400078e02ff */
[----:B------:R-:W-:Y:S01]  /*15f0*/  IMAD.SHL.U32 R8, R13, 0x40, RZ ;  /* 0x000000400d087824 */ /* 0x000fe200078e00ff */
[----:B------:R-:W-:Y:S01]  /*1600*/  IADD3.X R10, R9, UR9, R10, P0, !PT ;  /* 0x00000009090a7c10 */ /* 0x000fe200087fe40a */
[----:B------:R-:W-:Y:S01]  /*1610*/  IMAD R14, R199, c[0x0][0x1f4], R14 ;  /* 0x00007d00c70e7a24 */ /* 0x000fe200078e020e */
[C---:B------:R-:W-:Y:S02]  /*1620*/  LEA R16, P0, R5.reuse, c[0x0][0x1f8], 0x1 ;  /* 0x00007e0005107a11 */ /* 0x040fe400078008ff */
[----:B------:R-:W-:Y:S02]  /*1630*/  IADD3 R9, P1, R6, UR18, RZ ;  /* 0x0000001206097c10 */ /* 0x000fe4000ff3e0ff */
[----:B------:R-:W-:Y:S01]  /*1640*/  LEA.HI.X R10, R5, c[0x0][0x1fc], R10, 0x1, P0 ;  /* 0x00007f00050a7a11 */ /* 0x000fe200000f0c0a */
[----:B------:R-:W1:Y:S01]  /*1650*/  SHFL.IDX PT, R30, R16, RZ, 0x181f ;  /* 0x00181fff101e7589 */ /* 0x000e6200000e0000 */
[----:B------:R-:W-:-:S02]  /*1660*/  LEA.HI R6, R2, R11, RZ, 0x1 ;  /* 0x0000000b02067211 */ /* 0x000fc400078f08ff */
[----:B------:R-:W-:Y:S01]  /*1670*/  IADD3.X R14, R7, UR8, R14, P1, !PT ;  /* 0x00000008070e7c10 */ /* 0x000fe20008ffe40e */
[----:B----4-:R2:W3:Y:S01]  /*1680*/  SHFL.IDX PT, R20, R16, 0x1, 0x181f ;  /* 0x00381f0010147f89 */ /* 0x0104e200000e0000 */
[C---:B------:R-:W-:Y:S02]  /*1690*/  LEA R15, P0, R9.reuse, c[0x0][0x1c8], 0x1 ;  /* 0x00007200090f7a11 */ /* 0x040fe400078008ff */
[----:B------:R-:W-:Y:S01]  /*16a0*/  LOP3.LUT R8, R8, 0x1c0, RZ, 0xc0, !PT ;  /* 0x000001c008087812 */ /* 0x000fe200078ec0ff */
[----:B------:R-:W4:Y:S01]  /*16b0*/  SHFL.IDX PT, R5, R10, RZ, 0x181f ;  /* 0x00181fff0a057589 */ /* 0x000f2200000e0000 */
[----:B------:R-:W-:Y:S02]  /*16c0*/  LOP3.LUT R6, R6, 0xfffffffe, RZ, 0xc0, !PT ;  /* 0xfffffffe06067812 */ /* 0x000fe400078ec0ff */
[----:B------:R-:W-:Y:S01]  /*16d0*/  LEA.HI.X R14, R9, c[0x0][0x1cc], R14, 0x1, P0 ;  /* 0x00007300090e7a11 */ /* 0x000fe200000f0c0e */
[----:B------:R-:W5:Y:S01]  /*16e0*/  SHFL.IDX PT, R4, R10, 0x1, 0x181f ;  /* 0x00381f000a047f89 */ /* 0x000f6200000e0000 */
[----:B------:R-:W-:Y:S01]  /*16f0*/  LOP3.LUT R197, R8, 0x8, R197, 0xf8, !PT ;  /* 0x0000000808c57812 */ /* 0x000fe200078ef8c5 */
[----:B------:R-:W-:Y:S01]  /*1700*/  IMAD.IADD R6, R11, 0x1, -R6 ;  /* 0x000000010b067824 */ /* 0x000fe200078e0a06 */
[----:B------:R-:W-:Y:S01]  /*1710*/  SHF.R.U32.HI R8, RZ, 0x3, R8 ;  /* 0x00000003ff087819 */ /* 0x000fe20000011608 */
[----:B------:R-:W-:Y:S01]  /*1720*/  SHFL.IDX PT, R10, R15, RZ, 0x181f ;  /* 0x00181fff0f0a7589 */ /* 0x000fe200000e0000 */
[----:B------:R-:W-:Y:S01]  /*1730*/  LOP3.LUT R7, R2, 0xfffffff0, RZ, 0xc0, !PT ;  /* 0xfffffff002077812 */ /* 0x000fe200078ec0ff */
[----:B------:R-:W-:Y:S01]  /*1740*/  IMAD.SHL.U32 R84, R6, 0x8, RZ ;  /* 0x0000000806547824 */ /* 0x000fe200078e00ff */
[----:B------:R-:W-:Y:S01]  /*1750*/  LOP3.LUT R197, R197, R8, RZ, 0x3c, !PT ;  /* 0x00000008c5c57212 */ /* 0x000fe200078e3cff */
[----:B------:R-:W5:Y:S02]  /*1760*/  SHFL.IDX PT, R11, R14, RZ, 0x181f ;  /* 0x00181fff0e0b7589 */ /* 0x000f6400000e0000 */
[----:B------:R-:W-:-:S02]  /*1770*/  IMAD.IADD R7, R88, 0x1, -R7 ;  /* 0x0000000158077824 */ /* 0x000fc400078e0a07 */
[----:B------:R-:W-:Y:S01]  /*1780*/  SHFL.IDX PT, R8, R15, 0x1, 0x181f ;  /* 0x00381f000f087f89 */ /* 0x000fe200000e0000 */
[----:B------:R-:W-:Y:S02]  /*1790*/  IMAD R197, R6, 0x200, R197 ;  /* 0x0000020006c57824 */ /* 0x000fe400078e02c5 */
[----:B--2---:R-:W-:Y:S01]  /*17a0*/  IMAD.WIDE R16, R210, 0x2, RZ ;  /* 0x00000002d2107825 */ /* 0x004fe200078e02ff */
[----:B------:R2:W2:Y:S01]  /*17b0*/  SHFL.IDX PT, R9, R14, 0x1, 0x181f ;  /* 0x00381f000e097f89 */ /* 0x0004a200000e0000 */
[----:B------:R-:W-:Y:S02]  /*17c0*/  SHF.R.S32.HI R2, RZ, 0x1f, R7 ;  /* 0x0000001fff027819 */ /* 0x000fe40000011407 */
[----:B------:R-:W-:Y:S01]  /*17d0*/  IMAD.SHL.U32 R197, R197, 0x2, RZ ;  /* 0x00000002c5c57824 */ /* 0x000fe200078e00ff */
[----:B-1----:R-:W-:Y:S02]  /*17e0*/  IADD3 R36, P1, R30, R16, RZ ;  /* 0x000000101e247210 */ /* 0x002fe40007f3e0ff */
[----:B---3--:R-:W-:-:S02]  /*17f0*/  IADD3 R28, P0, R16, R20, RZ ;  /* 0x00000014101c7210 */ /* 0x008fc40007f1e0ff */
[----:B------:R-:W-:Y:S01]  /*1800*/  LEA.HI R87, R2, R7, RZ, 0x3 ;  /* 0x0000000702577211 */ /* 0x000fe200078f18ff */
[----:B----4-:R-:W-:Y:S01]  /*1810*/  IMAD.X R37, R5, 0x1, R17, P1 ;  /* 0x0000000105257824 */ /* 0x010fe200008e0611 */
[----:B------:R-:W-:Y:S01]  /*1820*/  ISETP.GT.AND P1, PT, R0, 0x20, PT ;  /* 0x000000200000780c */ /* 0x000fe20003f24270 */
[----:B-----5:R-:W-:Y:S01]  /*1830*/  IMAD.X R29, R17, 0x1, R4, P0 ;  /* 0x00000001111d7824 */ /* 0x020fe200000e0604 */
[----:B------:R-:W-:Y:S01]  /*1840*/  LOP3.LUT R2, R87, 0xfffffff8, RZ, 0xc0, !PT ;  /* 0xfffffff857027812 */ /* 0x000fe200078ec0ff */
[----:B------:R-:W-:Y:S01]  /*1850*/  IMAD.WIDE R16, R209, 0x2, RZ ;  /* 0x00000002d1107825 */ /* 0x000fe200078e02ff */
[----:B------:R-:W-:-:S03]  /*1860*/  IADD3 R196, R197, 0x6120, RZ ;  /* 0x00006120c5c47810 */ /* 0x000fc60007ffe0ff */
[----:B------:R-:W-:-:S04]  /*1870*/  @P2 IMAD.WIDE R18, R210, 0x2, R10 ;  /* 0x00000002d2122825 */ /* 0x000fc800078e020a */
[--C-:B------:R-:W-:Y:S01]  /*1880*/  @P2 IMAD.WIDE R24, R209, 0x2, R10.reuse ;  /* 0x00000002d1182825 */ /* 0x100fe200078e020a */
[----:B------:R1:W-:Y:S01]  /*1890*/  @P2 LDGSTS.E.BYPASS.LTC128B.128 [R201+0x6100], [R18.64], !P6 ;  /* 0x0610000012c92fae */ /* 0x0003e2000f101d56 */
[----:B--2---:R-:W-:Y:S02]  /*18a0*/  IADD3 R14, P0, R30, R16, RZ ;  /* 0x000000101e0e7210 */ /* 0x004fe40007f1e0ff */
[----:B------:R-:W-:Y:S01]  /*18b0*/  @P2 IMAD.WIDE R26, R208, 0x2, R10 ;  /* 0x00000002d01a2825 */ /* 0x000fe200078e020a */
[----:B------:R2:W-:Y:S03]  /*18c0*/  @P2 LDGSTS.E.BYPASS.LTC128B.128 [R201+0x8100], [R24.64], !P5 ;  /* 0x0810000018c92fae */ /* 0x0005e6000e901d56 */
[----:B------:R-:W-:Y:S01]  /*18d0*/  IMAD.X R15, R5, 0x1, R17, P0 ;  /* 0x00000001050f7824 */ /* 0x000fe200000e0611 */
[----:B------:R-:W-:Y:S01]  /*18e0*/  IADD3 R22, P0, R16, R20, RZ ;  /* 0x0000001410167210 */ /* 0x000fe20007f1e0ff */
[----:B------:R-:W-:Y:S01]  /*18f0*/  @P1 IMAD.WIDE R10, R209, 0x2, R8 ;  /* 0x00000002d10a1825 */ /* 0x000fe200078e0208 */
[----:B------:R2:W-:Y:S03]  /*1900*/  @P2 LDGSTS.E.BYPASS.LTC128B.128 [R201+0xa100], [R26.64], !P4 ;  /* 0x0a1000001ac92fae */ /* 0x0005e6000e101d56 */
[----:B------:R-:W-:Y:S01]  /*1910*/  IMAD.X R23, R17, 0x1, R4, P0 ;  /* 0x0000000111177824 */ /* 0x000fe200000e0604 */
[----:B------:R-:W-:Y:S01]  /*1920*/  LOP3.LUT P0, RZ, R13, 0x2, RZ, 0xc0, !PT ;  /* 0x000000020dff7812 */ /* 0x000fe2000780c0ff */
[----:B------:R-:W-:-:S04]  /*1930*/  @P1 IMAD.WIDE R16, R210, 0x2, R8 ;  /* 0x00000002d2101825 */ /* 0x000fc800078e0208 */
[----:B------:R-:W-:Y:S01]  /*1940*/  @P1 IMAD.WIDE R8, R208, 0x2, R8 ;  /* 0x00000002d0081825 */ /* 0x000fe200078e0208 */
[----:B------:R1:W-:Y:S03]  /*1950*/  @P1 LDGSTS.E.BYPASS.LTC128B.128 [R201+0x7100], [R16.64], !P6 ;  /* 0x0710000010c91fae */ /* 0x0003e6000f101d56 */
[----:B------:R-:W-:Y:S01]  /*1960*/  IMAD.IADD R2, R7, 0x1, -R2 ;  /* 0x0000000107027824 */ /* 0x000fe200078e0a02 */
[----:B------:R3:W-:Y:S01]  /*1970*/  @P1 LDGSTS.E.BYPASS.LTC128B.128 [R201+0x9100], [R10.64], !P5 ;  /* 0x091000000ac91fae */ /* 0x0007e2000e901d56 */
[----:B------:R-:W-:Y:S02]  /*1980*/  IMAD.SHL.U32 R87, R87, 0x40, RZ ;  /* 0x0000004057577824 */ /* 0x000fe400078e00ff */
[----:B------:R-:W-:Y:S01]  /*1990*/  IMAD.SHL.U32 R7, R2, 0x40, RZ ;  /* 0x0000004002077824 */ /* 0x000fe200078e00ff */
[----:B------:R3:W-:Y:S02]  /*19a0*/  @P1 LDGSTS.E.BYPASS.LTC128B.128 [R201+0xb100], [R8.64], !P4 ;  /* 0x0b10000008c91fae */ /* 0x0007e4000e101d56 */
[----:B------:R-:W-:-:S02]  /*19b0*/  LOP3.LUT R87, R87, 0xfffffe00, RZ, 0xc0, !PT ;  /* 0xfffffe0057577812 */ /* 0x000fc400078ec0ff */
[----:B------:R-:W0:Y:S01]  /*19c0*/  LDGDEPBAR ;  /* 0x00000000000079af */ /* 0x000e220000000000 */
[----:B------:R-:W-:-:S04]  /*19d0*/  LOP3.LUT R7, R7, 0x1c0, RZ, 0xc0, !PT ;  /* 0x000001c007077812 */ /* 0x000fc800078ec0ff */
[----:B------:R-:W-:Y:S02]  /*19e0*/  LOP3.LUT R84, R7, 0x8, R84, 0xf8, !PT ;  /* 0x0000000807547812 */ /* 0x000fe400078ef854 */
[----:B------:R-:W-:-:S04]  /*19f0*/  SHF.R.U32.HI R7, RZ, 0x3, R7 ;  /* 0x00000003ff077819 */ /* 0x000fc80000011607 */
[----:B------:R-:W-:Y:S01]  /*1a00*/  LOP3.LUT R84, R84, R7, RZ, 0x3c, !PT ;  /* 0x0000000754547212 */ /* 0x000fe200078e3cff */
[----:B------:R-:W-:-:S05]  /*1a10*/  IMAD.WIDE R6, R208, 0x2, RZ ;  /* 0x00000002d0067825 */ /* 0x000fca00078e02ff */
[----:B------:R-:W-:Y:S02]  /*1a20*/  IADD3 R20, P1, R6, R20, RZ ;  /* 0x0000001406147210 */ /* 0x000fe40007f3e0ff */
[----:B------:R-:W-:-:S03]  /*1a30*/  IADD3 R30, P2, R30, R6, RZ ;  /* 0x000000061e1e7210 */ /* 0x000fc60007f5e0ff */
[----:B------:R-:W-:Y:S01]  /*1a40*/  IMAD.X R21, R7, 0x1, R4, P1 ;  /* 0x0000000107157824 */ /* 0x000fe200008e0604 */
[----:B------:R-:W-:Y:S01]  /*1a50*/  IADD3 R4, R197, 0x6100, RZ ;  /* 0x00006100c5047810 */ /* 0x000fe20007ffe0ff */
[----:B------:R-:W-:-:S04]  /*1a60*/  DEPBAR.LE SB0, 0x1 ;  /* 0x000080400000791a */ /* 0x000fc80000000000 */
[----:B------:R-:W-:-:S04]  /*1a70*/  DEPBAR.LE SB0, 0x0 ;  /* 0x000080000000791a */ /* 0x000fc80000000000 */
[----:B------:R-:W-:Y:S01]  /*1a80*/  BAR.SYNC.DEFER_BLOCKING 0x0 ;  /* 0x0000000000007b1d */ /* 0x000fe20000010000 */
[----:B------:R-:W-:Y:S01]  /*1a90*/  IMAD.X R31, R5, 0x1, R7, P2 ;  /* 0x00000001051f7824 */ /* 0x000fe200010e0607 */
[----:B------:R-:W-:Y:S01]  /*1aa0*/  R2P PR, R2, 0x6 ;  /* 0x0000000602007804 */ /* 0x000fe20000000000 */
[----:B------:R-:W-:Y:S01]  /*1ab0*/  IMAD.MOV.U32 R2, RZ, RZ, 0x10 ;  /* 0x00000010ff027424 */ /* 0x000fe200078e00ff */
[----:B------:R-:W-:Y:S01]  /*1ac0*/  @P0 IADD3 R196, R4, -0x20, RZ ;  /* 0xffffffe004c40810 */ /* 0x000fe20007ffe0ff */
[----:B------:R-:W-:Y:S01]  /*1ad0*/  IMAD R5, R86, 0x400, R87 ;  /* 0x0000040056057824 */ /* 0x000fe200078e0257 */
[----:B------:R-:W-:Y:S02]  /*1ae0*/  ISETP.GE.AND P0, PT, R210, c[0x0][0x1d4], PT ;  /* 0x00007500d2007a0c */ /* 0x000fe40003f06270 */
[----:B------:R-:W-:Y:S01]  /*1af0*/  SEL R2, R2, 0xfffffff0, !P1 ;  /* 0xfffffff002027807 */ /* 0x000fe20004800000 */
[----:B------:R-:W-:Y:S01]  /*1b00*/  IMAD.IADD R198, R84, 0x1, R5 ;  /* 0x0000000154c67824 */ /* 0x000fe200078e0205 */
[----:B------:R-:W-:-:S02]  /*1b10*/  ISETP.LT.OR P1, PT, R0, 0x1, P0 ;  /* 0x000000010000780c */ /* 0x000fc40000721670 */
[----:B------:R-:W-:Y:S01]  /*1b20*/  ISETP.LT.OR P0, PT, R0, 0x21, P0 ;  /* 0x000000210000780c */ /* 0x000fe20000701670 */
[----:B------:R-:W-:Y:S01]  /*1b30*/  IMAD.SHL.U32 R198, R198, 0x2, RZ ;  /* 0x00000002c6c67824 */ /* 0x000fe200078e00ff */
[C---:B------:R-:W-:Y:S02]  /*1b40*/  IADD3 R187, R196.reuse, 0x800, RZ ;  /* 0x00000800c4bb7810 */ /* 0x040fe40007ffe0ff */
[----:B------:R-:W-:Y:S01]  /*1b50*/  IADD3 R186, R196, 0x1000, RZ ;  /* 0x00001000c4ba7810 */ /* 0x000fe20007ffe0ff */
[----:B------:R-:W-:Y:S01]  /*1b60*/  IMAD R194, R2, 0x2, R198 ;  /* 0x0000000202c27824 */ /* 0x000fe200078e02c6 */
[C---:B------:R-:W-:Y:S02]  /*1b70*/  IADD3 R185, R196.reuse, 0x1800, RZ ;  /* 0x00001800c4b97810 */ /* 0x040fe40007ffe0ff */
[C---:B------:R-:W-:Y:S02]  /*1b80*/  IADD3 R183, R196.reuse, 0x2000, RZ ;  /* 0x00002000c4b77810 */ /* 0x040fe40007ffe0ff */
[C---:B------:R-:W-:Y:S01]  /*1b90*/  IADD3 R182, R196.reuse, 0x2800, RZ ;  /* 0x00002800c4b67810 */ /* 0x040fe20007ffe0ff */
[----:B-1----:R-:W-:Y:S01]  /*1ba0*/  LDSM.16.M88.4 R16, [R198+0xc100] ;  /* 0x00c10000c610783b */ /* 0x002fe20000000200 */
[----:B------:R-:W-:-:S02]  /*1bb0*/  IADD3 R181, R196, 0x3000, RZ ;  /* 0x00003000c4b57810 */ /* 0x000fc40007ffe0ff */
[C---:B------:R-:W-:Y:S01]  /*1bc0*/  IADD3 R180, R196.reuse, 0x3800, RZ ;  /* 0x00003800c4b47810 */ /* 0x040fe20007ffe0ff */
[----:B---3--:R-:W-:Y:S01]  /*1bd0*/  LDSM.16.M88.4 R8, [R194+0xc100] ;  /* 0x00c10000c208783b */ /* 0x008fe20000000200 */
[C---:B------:R-:W-:Y:S02]  /*1be0*/  IADD3 R179, R196.reuse, 0x4000, RZ ;  /* 0x00004000c4b37810 */ /* 0x040fe40007ffe0ff */
[C---:B------:R-:W-:Y:S01]  /*1bf0*/  IADD3 R178, R196.reuse, 0x4800, RZ ;  /* 0x00004800c4b27810 */ /* 0x040fe20007ffe0ff */
[----:B------:R-:W-:Y:S01]  /*1c00*/  LDSM.16.M88.4 R60, [R197+0x6100] ;  /* 0x00610000c53c783b */ /* 0x000fe20000000200 */
[C---:B------:R-:W-:Y:S02]  /*1c10*/  IADD3 R177, R196.reuse, 0x5000, RZ ;  /* 0x00005000c4b17810 */ /* 0x040fe40007ffe0ff */
[----:B------:R-:W-:Y:S01]  /*1c20*/  IADD3 R176, R196, 0x5800, RZ ;  /* 0x00005800c4b07810 */ /* 0x000fe20007ffe0ff */
[----:B------:R-:W1:Y:S04]  /*1c30*/  LDSM.16.M88.4 R52, [R197+0x6900] ;  /* 0x00690000c534783b */ /* 0x000e680000000200 */
[----:B------:R-:W3:Y:S04]  /*1c40*/  LDSM.16.M88.4 R44, [R197+0x7100] ;  /* 0x00710000c52c783b */ /* 0x000ee80000000200 */
[----:B------:R-:W4:Y:S04]  /*1c50*/  LDSM.16.M88.4 R4, [R197+0x7900] ;  /* 0x00790000c504783b */ /* 0x000f280000000200 */
[----:B------:R-:W5:Y:S04]  /*1c60*/  LDSM.16.M88.4 R80, [R196] ;  /* 0x00000000c450783b */ /* 0x000f680000000200 */
[----:B------:R-:W4:Y:S04]  /*1c70*/  LDSM.16.M88.4 R64, [R196+0x800] ;  /* 0x00080000c440783b */ /* 0x000f280000000200 */
[----:B------:R-:W4:Y:S04]  /*1c80*/  LDSM.16.M88.4 R32, [R196+0x1000] ;  /* 0x00100000c420783b */ /* 0x000f280000000200 */
[----:B--2---:R-:W2:Y:S04]  /*1c90*/  LDSM.16.M88.4 R24, [R196+0x1800] ;  /* 0x00180000c418783b */ /* 0x004ea80000000200 */
[----:B------:R-:W-:Y:S01]  /*1ca0*/  @!PT LDS RZ, [RZ] ;  /* 0x00000000fffff984 */ /* 0x000fe20000000800 */
[----:B------:R-:W-:Y:S01]  /*1cb0*/  @!PT LDS RZ, [RZ] ;  /* 0x00000000fffff984 */ /* 0x000fe20000000800 */
[----:B------:R-:W-:Y:S01]  /*1cc0*/  @!PT LDS RZ, [RZ] ;  /* 0x00000000fffff984 */ /* 0x000fe20000000800 */
[----:B------:R2:W-:Y:S01]  /*1cd0*/  LDGSTS.E.BYPASS.LTC128B.128 [R201+0x100], [R36.64], !P1 ;  /* 0x0010000024c97fae */ /* 0x0005e2000c901d56 */
[----:B------:R-:W-:-:S04]  /*1ce0*/  ISETP.GE.AND P1, PT, R3, c[0x0][0x1d4], PT ;  /* 0x0000750003007a0c */ /* 0x000fc80003f26270 */
[----:B------:R-:W-:Y:S01]  /*1cf0*/  ISETP.LT.OR P1, PT, R0, 0x1, P1 ;  /* 0x000000010000780c */ /* 0x000fe20000f21670 */
[C---:B-1----:R-:W-:Y:S11]  /*1d00*/  HMMA.16816.F32.BF16 R56, R16.reuse, R52, RZ ;  /* 0x000000341038723c */ /* 0x042ff600000418ff */
[----:B------:R-:W-:Y:S01]  /*1d10*/  @!UPT UIADD3 URZ, URZ, URZ, URZ ;  /* 0x0000003f3f3ff290 */ /* 0x000fe2000fffe03f */
[----:B------:R1:W-:Y:S01]  /*1d20*/  LDGSTS.E.BYPASS.LTC128B.128 [R201+0x2100], [R14.64], !P1 ;  /* 0x021000000ec97fae */ /* 0x0003e2000c901d56 */
[----:B------:R-:W-:Y:S01]  /*1d30*/  ISETP.GE.AND P1, PT, R12, c[0x0][0x1d4], PT ;  /* 0x000075000c007a0c */ /* 0x000fe20003f26270 */
[----:B---3--:R-:W-:Y:S03]  /*1d40*/  HMMA.16816.F32.BF16 R48, R16, R44, RZ ;  /* 0x0000002c1030723c */ /* 0x008fe600000418ff */
[----:B------:R-:W-:-:S05]  /*1d50*/  ISETP.LT.OR P1, PT, R0, 0x1, P1 ;  /* 0x000000010000780c */ /* 0x000fca0000f21670 */
[C---:B------:R-:W-:Y:S08]  /*1d60*/  HMMA.16816.F32.BF16 R52, R16.reuse, R54, RZ ;  /* 0x000000361034723c */ /* 0x040ff000000418ff */
[----:B------:R3:W-:Y:S01]  /*1d70*/  LDGSTS.E.BYPASS.LTC128B.128 [R201+0x4100], [R30.64], !P1 ;  /* 0x041000001ec97fae */ /* 0x0007e2000c901d56 */
[----:B------:R-:W-:Y:S01]  /*1d80*/  ISETP.GE.AND P1, PT, R3, c[0x0][0x1d4], PT ;  /* 0x0000750003007a0c */ /* 0x000fe20003f26270 */
[----:B------:R-:W-:Y:S01]  /*1d90*/  HMMA.16816.F32.BF16 R44, R16, R46, RZ ;  /* 0x0000002e102c723c */ /* 0x000fe200000418ff */
[----:B------:R-:W-:Y:S01]  /*1da0*/  SEL R3, R38, 0xffffffe0, !P2 ;  /* 0xffffffe026037807 */ /* 0x000fe20005000000 */
[----:B------:R3:W-:Y:S01]  /*1db0*/  LDGSTS.E.BYPASS.LTC128B.128 [R201+0x1100], [R28.64], !P0 ;  /* 0x011000001cc97fae */ /* 0x0007e2000c101d56 */
[----:B------:R-:W-:-:S02]  /*1dc0*/  ISETP.GE.AND P2, PT, R12, c[0x0][0x1d4], PT ;  /* 0x000075000c007a0c */ /* 0x000fc40003f46270 */
[C---:B------:R-:W-:Y:S01]  /*1dd0*/  ISETP.LT.OR P1, PT, R0.reuse, 0x21, P1 ;  /* 0x000000210000780c */ /* 0x040fe20000f21670 */
[----:B------:R-:W-:Y:S01]  /*1de0*/  IMAD R193, R3, 0x2, R198 ;  /* 0x0000000203c17824 */ /* 0x000fe200078e02c6 */
[----:B------:R-:W-:Y:S01]  /*1df0*/  ISETP.LT.OR P2, PT, R0, 0x21, P2 ;  /* 0x000000210000780c */ /* 0x000fe20001741670 */
[----:B------:R-:W-:Y:S01]  /*1e00*/  IMAD.MOV.U32 R0, RZ, RZ, 0x40 ;  /* 0x00000040ff007424 */ /* 0x000fe200078e00ff */
[----:B------:R-:W-:Y:S01]  /*1e10*/  LOP3.LUT P0, RZ, R13, 0x4, RZ, 0xc0, !PT ;  /* 0x000000040dff7812 */ /* 0x000fe2000780c0ff */
[----:B----4-:R-:W-:Y:S01]  /*1e20*/  HMMA.16816.F32.BF16 R40, R16, R4, RZ ;  /* 0x000000041028723c */ /* 0x010fe200000418ff */
[----:B------:R-:W-:Y:S02]  /*1e30*/  IMAD R191, R3, 0x2, R194 ;  /* 0x0000000203bf7824 */ /* 0x000fe400078e02c2 */
[----:B------:R-:W-:Y:S02]  /*1e40*/  SEL R0, R0, 0xffffffc0, !P0 ;  /* 0xffffffc000007807 */ /* 0x000fe40004000000 */
[----:B------:R-:W-:-:S03]  /*1e50*/  PLOP3.LUT P0, PT, PT, PT, UP0, 0x40, 0x0 ;  /* 0x000000000000781c */ /* 0x000fc60003f0e808 */
[C---:B-1----:R-:W-:Y:S01]  /*1e60*/  HMMA.16816.F32.BF16 R12, R16.reuse, R60, RZ ;  /* 0x0000003c100c723c */ /* 0x042fe200000418ff */
[----:B------:R-:W-:Y:S01]  /*1e70*/  IMAD.IADD R192, R197, 0x1, R0 ;  /* 0x00000001c5c07824 */ /* 0x000fe200078e0200 */
[----:B------:R1:W-:Y:S01]  /*1e80*/  LDGSTS.E.BYPASS.LTC128B.128 [R201+0x3100], [R22.64], !P1 ;  /* 0x0310000016c97fae */ /* 0x0003e2000c901d56 */
[----:B------:R-:W-:Y:S01]  /*1e90*/  IMAD.IADD R184, R0, 0x1, R196 ;  /* 0x0000000100b87824 */ /* 0x000fe200078e02c4 */
[----:B------:R-:W-:Y:S02]  /*1ea0*/  ISETP.GT.AND P1, PT, R202, 0x3f, PT ;  /* 0x0000003fca00780c */ /* 0x000fe40003f24270 */
[----:B------:R1:W-:Y:S02]  /*1eb0*/  LDGSTS.E.BYPASS.LTC128B.128 [R201+0x5100], [R20.64], !P2 ;  /* 0x0510000014c97fae */ /* 0x0003e4000d101d56 */
[C---:B------:R-:W-:Y:S02]  /*1ec0*/  HMMA.16816.F32.BF16 R60, R16.reuse, R62, RZ ;  /* 0x0000003e103c723c */ /* 0x040fe400000418ff */
[----:B--2---:R-:W-:Y:S04]  /*1ed0*/  LDSM.16.M88.4 R36, [R193+0xc100] ;  /* 0x00c10000c124783b */ /* 0x004fe80000000200 */
[----:B------:R-:W2:Y:S02]  /*1ee0*/  LDSM.16.M88.4 R76, [R192+0x6100] ;  /* 0x00610000c04c783b */ /* 0x000ea40000000200 */
[----:B------:R-:W-:Y:S02]  /*1ef0*/  HMMA.16816.F32.BF16 R16, R16, R6, RZ ;  /* 0x000000061010723c */ /* 0x000fe400000418ff */
[----:B------:R-:W4:Y:S04]  /*1f00*/  LDSM.16.M88.4 R72, [R192+0x6900] ;  /* 0x00690000c048783b */ /* 0x000f280000000200 */
[----:B---3--:R-:W3:Y:S02]  /*1f10*/  LDSM.16.M88.4 R28, [R192+0x7100] ;  /* 0x00710000c01c783b */ /* 0x008ee40000000200 */
[C---:B-----5:R-:W-:Y:S02]  /*1f20*/  HMMA.16816.F32.BF16 R12, R8.reuse, R80, R12 ;  /* 0x00000050080c723c */ /* 0x060fe4000004180c */
[----:B------:R-:W-:Y:S04]  /*1f30*/  LDSM.16.M88.4 R4, [R191+0xc100] ;  /* 0x00c10000bf04783b */ /* 0x000fe80000000200 */
[----:B------:R-:W-:Y:S02]  /*1f40*/  LDSM.16.M88.4 R68, [R184] ;  /* 0x00000000b844783b */ /* 0x000fe40000000200 */
[C---:B------:R-:W-:Y:S02]  /*1f50*/  HMMA.16816.F32.BF16 R60, R8.reuse, R82, R60 ;  /* 0x00000052083c723c */ /* 0x040fe4000004183c */
[----:B-1----:R-:W1:Y:S04]  /*1f60*/  LDSM.16.M88.4 R20, [R192+0x7900] ;  /* 0x00790000c014783b */ /* 0x002e680000000200 */
[----:B------:R-:W-:Y:S02]  /*1f70*/  LDSM.16.M88.4 R80, [R197+0x8100] ;  /* 0x00810000c550783b */ /* 0x000fe40000000200 */
[C---:B------:R-:W-:Y:S02]  /*1f80*/  HMMA.16816.F32.BF16 R56, R8.reuse, R64, R56 ;  /* 0x000000400838723c */ /* 0x040fe40000041838 */
[----:B------:R-:W0:Y:S06]  /*1f90*/  LDGDEPBAR ;  /* 0x00000000000079af */ /* 0x000e2c0000000000 */
[C---:B------:R-:W-:Y:S01]  /*1fa0*/  HMMA.16816.F32.BF16 R52, R8.reuse, R66, R52 ;  /* 0x000000420834723c */ /* 0x040fe20000041834 */
[----:B------:R-:W-:Y:S07]  /*1fb0*/  LDSM.16.M88.4 R64, [R184+0x800] ;  /* 0x00080000b840783b */ /* 0x000fee0000000200 */
[C---:B------:R-:W-:Y:S08]  /*1fc0*/  HMMA.16816.F32.BF16 R48, R8.reuse, R32, R48 ;  /* 0x000000200830723c */ /* 0x040ff00000041830 */
[C---:B------:R-:W-:Y:S01]  /*1fd0*/  HMMA.16816.F32.BF16 R44, R8.reuse, R34, R44 ;  /* 0x00000022082c723c */ /* 0x040fe2000004182c */
[----:B------:R-:W-:Y:S07]  /*1fe0*/  LDSM.16.M88.4 R32, [R184+0x1000] ;  /* 0x00100000b820783b */ /* 0x000fee0000000200 */
[C---:B------:R-:W-:Y:S08]  /*1ff0*/  HMMA.16816.F32.BF16 R40, R8.reuse, R24, R40 ;  /* 0x000000180828723c */ /* 0x040ff00000041828 */
[----:B------:R-:W-:Y:S01]  /*2000*/  HMMA.16816.F32.BF16 R16, R8, R26, R16 ;  /* 0x0000001a0810723c */ /* 0x000fe20000041810 */
[----:B------:R-:W5:Y:S04]  /*2010*/  LDSM.16.M88.4 R24, [R184+0x1800] ;  /* 0x00180000b818783b */ /* 0x000f680000000200 */
[----:B------:R-:W1:Y:S03]  /*2020*/  LDSM.16.M88.4 R8, [R198+0x10100] ;  /* 0x01010000c608783b */ /* 0x000e660000000200 */
[C---:B--2---:R-:W-:Y:S08]  /*2030*/  HMMA.16816.F32.BF16 R12, R36.reuse, R76, R12 ;  /* 0x0000004c240c723c */ /* 0x044ff0000004180c */
[C---:B------:R-:W-:Y:S01]  /*2040*/  HMMA.16816.F32.BF16 R60, R36.reuse, R78, R60 ;  /* 0x0000004e243c723c */ /* 0x040fe2000004183c */
[----:B------:R-:W-:Y:S07]  /*2050*/  LDSM.16.M88.4 R76, [R197+0x8900] ;  /* 0x00890000c54c783b */ /* 0x000fee0000000200 */
[C---:B----4-:R-:W-:Y:S08]  /*2060*/  HMMA.16816.F32.BF16 R56, R36.reuse, R72, R56 ;  /* 0x000000482438723c */ /* 0x050ff00000041838 */
[C---:B------:R-:W-:Y:S01]  /*2070*/  HMMA.16816.F32.BF16 R52, R36.reuse, R74, R52 ;  /* 0x0000004a2434723c */ /* 0x040fe20000041834 */
[----:B------:R-:W-:Y:S07]  /*2080*/  LDSM.16.M88.4 R72, [R196+0x2000] ;  /* 0x00200000c448783b */ /* 0x000fee0000000200 */
[C---:B---3--:R-:W-:Y:S08]  /*2090*/  HMMA.16816.F32.BF16 R48, R36.reuse, R28, R48 ;  /* 0x0000001c2430723c */ /* 0x048ff00000041830 */
[C---:B------:R-:W-:Y:S01]  /*20a0*/  HMMA.16816.F32.BF16 R44, R36.reuse, R30, R44 ;  /* 0x0000001e242c723c */ /* 0x040fe2000004182c */
[----:B------:R-:W-:Y:S07]  /*20b0*/  LDSM.16.M88.4 R28, [R194+0x10100] ;  /* 0x01010000c21c783b */ /* 0x000fee0000000200 */
[C---:B-1----:R-:W-:Y:S08]  /*20c0*/  HMMA.16816.F32.BF16 R40, R36.reuse, R20, R40 ;  /* 0x000000142428723c */ /* 0x042ff00000041828 */
[----:B------:R-:W-:Y:S01]  /*20d0*/  HMMA.16816.F32.BF16 R36, R36, R22, R16 ;  /* 0x000000162424723c */ /* 0x000fe20000041810 */
[----:B------:R-:W1:Y:S04]  /*20e0*/  LDSM.16.M88.4 R16, [R197+0x9900] ;  /* 0x00990000c510783b */ /* 0x000e680000000200 */
[----:B------:R-:W2:Y:S03]  /*20f0*/  LDSM.16.M88.4 R20, [R197+0x9100] ;  /* 0x00910000c514783b */ /* 0x000ea60000000200 */
[C---:B------:R-:W-:Y:S08]  /*2100*/  HMMA.16816.F32.BF16 R12, R4.reuse, R68, R12 ;  /* 0x00000044040c723c */ /* 0x040ff0000004180c */
        /* <DEDUP_REMOVED lines=12> */
[C---:B------:R-:W-:Y:S08]  /*21d0*/  HMMA.16816.F32.BF16 R12, R8.reuse, R80, R12 ;  /* 0x00000050080c723c */ /* 0x040ff0000004180c */
[C---:B------:R-:W-:Y:S01]  /*21e0*/  HMMA.16816.F32.BF16 R60, R8.reuse, R82, R60 ;  /* 0x00000052083c723c */ /* 0x040fe2000004183c */
[----:B------:R-:W-:Y:S07]  /*21f0*/  LDSM.16.M88.4 R80, [R184+0x2000] ;  /* 0x00200000b850783b */ /* 0x000fee0000000200 */
[C---:B-1----:R-:W-:Y:S08]  /*2200*/  HMMA.16816.F32.BF16 R40, R8.reuse, R16, R40 ;  /* 0x000000100828723c */ /* 0x042ff00000041828 */
        /* <DEDUP_REMOVED lines=9> */
[C---:B------:R-:W-:Y:S08]  /*22a0*/  HMMA.16816.F32.BF16 R12, R28.reuse, R72, R12 ;  /* 0x000000481c0c723c */ /* 0x040ff0000004180c */
[C---:B------:R-:W-:Y:S01]  /*22b0*/  HMMA.16816.F32.BF16 R60, R28.reuse, R74, R60 ;  /* 0x0000004a1c3c723c */ /* 0x040fe2000004183c */
[----:B------:R-:W-:Y:S07]  /*22c0*/  LDSM.16.M88.4 R72, [R184+0x2800] ;  /* 0x00280000b848783b */ /* 0x000fee0000000200 */
[C---:B---3--:R-:W-:Y:S08]  /*22d0*/  HMMA.16816.F32.BF16 R40, R28.reuse, R32, R40 ;  /* 0x000000201c28723c */ /* 0x048ff00000041828 */
[C---:B------:R-:W-:Y:S01]  /*22e0*/  HMMA.16816.F32.BF16 R36, R28.reuse, R34, R36 ;  /* 0x000000221c24723c */ /* 0x040fe20000041824 */
[----:B------:R-:W-:Y:S07]  /*22f0*/  LDSM.16.M88.4 R32, [R198+0x14100] ;  /* 0x01410000c620783b */ /* 0x000fee0000000200 */
[C---:B------:R-:W-:Y:S08]  /*2300*/  HMMA.16816.F32.BF16 R48, R28.reuse, R64, R48 ;  /* 0x000000401c30723c */ /* 0x040ff00000041830 */
[C---:B------:R-:W-:Y:S01]  /*2310*/  HMMA.16816.F32.BF16 R44, R28.reuse, R66, R44 ;  /* 0x000000421c2c723c */ /* 0x040fe2000004182c */
[----:B------:R-:W3:Y:S07]  /*2320*/  LDSM.16.M88.4 R64, [R184+0x3800] ;  /* 0x00380000b840783b */ /* 0x000eee0000000200 */
[C---:B------:R-:W-:Y:S08]  /*2330*/  HMMA.16816.F32.BF16 R56, R28.reuse, R68, R56 ;  /* 0x000000441c38723c */ /* 0x040ff00000041838 */
[----:B------:R-:W-:Y:S01]  /*2340*/  HMMA.16816.F32.BF16 R52, R28, R70, R52 ;  /* 0x000000461c34723c */ /* 0x000fe20000041834 */
[----:B------:R-:W5:Y:S04]  /*2350*/  LDSM.16.M88.4 R68, [R184+0x3000] ;  /* 0x00300000b844783b */ /* 0x000f680000000200 */
[----:B------:R-:W2:Y:S03]  /*2360*/  LDSM.16.M88.4 R28, [R197+0xa100] ;  /* 0x00a10000c51c783b */ /* 0x000ea60000000200 */
[C---:B----4-:R-:W-:Y:S08]  /*2370*/  HMMA.16816.F32.BF16 R12, R4.reuse, R24, R12 ;  /* 0x00000018040c723c */ /* 0x050ff0000004180c */
[C---:B------:R-:W-:Y:S01]  /*2380*/  HMMA.16816.F32.BF16 R60, R4.reuse, R26, R60 ;  /* 0x0000001a043c723c */ /* 0x040fe2000004183c */
[----:B------:R-:W-:Y:S07]  /*2390*/  LDSM.16.M88.4 R24, [R197+0xa900] ;  /* 0x00a90000c518783b */ /* 0x000fee0000000200 */
[C---:B-1----:R-:W-:Y:S08]  /*23a0*/  HMMA.16816.F32.BF16 R40, R4.reuse, R8, R40 ;  /* 0x000000080428723c */ /* 0x042ff00000041828 */
[C---:B------:R-:W-:Y:S01]  /*23b0*/  HMMA.16816.F32.BF16 R36, R4.reuse, R10, R36 ;  /* 0x0000000a0424723c */ /* 0x040fe20000041824 */
[----:B------:R-:W-:Y:S07]  /*23c0*/  LDSM.16.M88.4 R8, [R194+0x14100] ;  /* 0x01410000c208783b */ /* 0x000fee0000000200 */
[C---:B------:R-:W-:Y:S08]  /*23d0*/  HMMA.16816.F32.BF16 R48, R4.reuse, R16, R48 ;  /* 0x000000100430723c */ /* 0x040ff00000041830 */
[C---:B------:R-:W-:Y:S01]  /*23e0*/  HMMA.16816.F32.BF16 R44, R4.reuse, R18, R44 ;  /* 0x00000012042c723c */ /* 0x040fe2000004182c */
[----:B------:R-:W1:Y:S07]  /*23f0*/  LDSM.16.M88.4 R16, [R197+0xb900] ;  /* 0x00b90000c510783b */ /* 0x000e6e0000000200 */
[C---:B--2---:R-:W-:Y:S08]  /*2400*/  HMMA.16816.F32.BF16 R56, R4.reuse, R20, R56 ;  /* 0x000000140438723c */ /* 0x044ff00000041838 */
[----:B------:R-:W-:Y:S01]  /*2410*/  HMMA.16816.F32.BF16 R52, R4, R22, R52 ;  /* 0x000000160434723c */ /* 0x000fe20000041834 */
[----:B------:R-:W2:Y:S04]  /*2420*/  LDSM.16.M88.4 R20, [R197+0xb100] ;  /* 0x00b10000c514783b */ /* 0x000ea80000000200 */
[----:B------:R-:W4:Y:S03]  /*2430*/  LDSM.16.M88.4 R4, [R196+0x4000] ;  /* 0x00400000c404783b */ /* 0x000f260000000200 */
[C---:B------:R-:W-:Y:S08]  /*2440*/  HMMA.16816.F32.BF16 R12, R76.reuse, R80, R12 ;  /* 0x000000504c0c723c */ /* 0x040ff0000004180c */
[C---:B------:R-:W-:Y:S08]  /*2450*/  HMMA.16816.F32.BF16 R60, R76.reuse, R82, R60 ;  /* 0x000000524c3c723c */ /* 0x040ff0000004183c */
[C---:B---3--:R-:W-:Y:S08]  /*2460*/  HMMA.16816.F32.BF16 R40, R76.reuse, R64, R40 ;  /* 0x000000404c28723c */ /* 0x048ff00000041828 */
[C---:B------:R-:W-:Y:S01]  /*2470*/  HMMA.16816.F32.BF16 R36, R76.reuse, R66, R36 ;  /* 0x000000424c24723c */ /* 0x040fe20000041824 */
[----:B------:R-:W-:Y:S07]  /*2480*/  LDSM.16.M88.4 R64, [R196+0x5000] ;  /* 0x00500000c440783b */ /* 0x000fee0000000200 */
[C---:B------:R-:W-:Y:S08]  /*2490*/  HMMA.16816.F32.BF16 R56, R76.reuse, R72, R56 ;  /* 0x000000484c38723c */ /* 0x040ff00000041838 */
[C---:B------:R-:W-:Y:S08]  /*24a0*/  HMMA.16816.F32.BF16 R52, R76.reuse, R74, R52 ;  /* 0x0000004a4c34723c */ /* 0x040ff00000041834 */
[C---:B-----5:R-:W-:Y:S08]  /*24b0*/  HMMA.16816.F32.BF16 R48, R76.reuse, R68, R48 ;  /* 0x000000444c30723c */ /* 0x060ff00000041830 */
[----:B------:R-:W-:Y:S01]  /*24c0*/  HMMA.16816.F32.BF16 R44, R76, R70, R44 ;  /* 0x000000464c2c723c */ /* 0x000fe2000004182c */
[----:B------:R-:W3:Y:S07]  /*24d0*/  LDSM.16.M88.4 R68, [R196+0x4800] ;  /* 0x00480000c444783b */ /* 0x000eee0000000200 */
[C---:B------:R-:W-:Y:S08]  /*24e0*/  HMMA.16816.F32.BF16 R12, R32.reuse, R28, R12 ;  /* 0x0000001c200c723c */ /* 0x040ff0000004180c */
[C---:B------:R-:W-:Y:S01]  /*24f0*/  HMMA.16816.F32.BF16 R60, R32.reuse, R30, R60 ;  /* 0x0000001e203c723c */ /* 0x040fe2000004183c */
[----:B------:R-:W-:Y:S07]  /*2500*/  LDSM.16.M88.4 R28, [R192+0xa900] ;  /* 0x00a90000c01c783b */ /* 0x000fee0000000200 */
[C---:B-1----:R-:W-:Y:S08]  /*2510*/  HMMA.16816.F32.BF16 R40, R32.reuse, R16, R40 ;  /* 0x000000102028723c */ /* 0x042ff00000041828 */
[C---:B------:R-:W-:Y:S01]  /*2520*/  HMMA.16816.F32.BF16 R36, R32.reuse, R18, R36 ;  /* 0x000000122024723c */ /* 0x040fe20000041824 */
[----:B------:R-:W1:Y:S07]  /*2530*/  LDSM.16.M88.4 R16, [R196+0x5800] ;  /* 0x00580000c410783b */ /* 0x000e6e0000000200 */
[C---:B------:R-:W-:Y:S08]  /*2540*/  HMMA.16816.F32.BF16 R56, R32.reuse, R24, R56 ;  /* 0x000000182038723c */ /* 0x040ff00000041838 */
[C---:B------:R-:W-:Y:S01]  /*2550*/  HMMA.16816.F32.BF16 R52, R32.reuse, R26, R52 ;  /* 0x0000001a2034723c */ /* 0x040fe20000041834 */
[----:B------:R-:W-:Y:S07]  /*2560*/  LDSM.16.M88.4 R24, [R192+0xb100] ;  /* 0x00b10000c018783b */ /* 0x000fee0000000200 */
[C---:B--2---:R-:W-:Y:S08]  /*2570*/  HMMA.16816.F32.BF16 R48, R32.reuse, R20, R48 ;  /* 0x000000142030723c */ /* 0x044ff00000041830 */
[----:B------:R-:W-:Y:S01]  /*2580*/  HMMA.16816.F32.BF16 R44, R32, R22, R44 ;  /* 0x00000016202c723c */ /* 0x000fe2000004182c */
[----:B------:R-:W-:Y:S04]  /*2590*/  LDSM.16.M88.4 R20, [R193+0x14100] ;  /* 0x01410000c114783b */ /* 0x000fe80000000200 */
[----:B------:R-:W-:Y:S03]  /*25a0*/  LDSM.16.M88.4 R32, [R192+0xb900] ;  /* 0x00b90000c020783b */ /* 0x000fe60000000200 */
[C---:B----4-:R-:W-:Y:S08]  /*25b0*/  HMMA.16816.F32.BF16 R12, R8.reuse, R4, R12 ;  /* 0x00000004080c723c */ /* 0x050ff0000004180c */
[C---:B------:R-:W-:Y:S01]  /*25c0*/  HMMA.16816.F32.BF16 R60, R8.reuse, R6, R60 ;  /* 0x00000006083c723c */ /* 0x040fe2000004183c */
[----:B------:R-:W2:Y:S07]  /*25d0*/  LDSM.16.M88.4 R4, [R192+0xa100] ;  /* 0x00a10000c004783b */ /* 0x000eae0000000200 */
[C---:B---3--:R-:W-:Y:S08]  /*25e0*/  HMMA.16816.F32.BF16 R56, R8.reuse, R68, R56 ;  /* 0x000000440838723c */ /* 0x048ff00000041838 */
[C---:B------:R-:W-:Y:S08]  /*25f0*/  HMMA.16816.F32.BF16 R52, R8.reuse, R70, R52 ;  /* 0x000000460834723c */ /* 0x040ff00000041834 */
[C---:B------:R-:W-:Y:S08]  /*2600*/  HMMA.16816.F32.BF16 R48, R8.reuse, R64, R48 ;  /* 0x000000400830723c */ /* 0x040ff00000041830 */
[C---:B------:R-:W-:Y:S01]  /*2610*/  HMMA.16816.F32.BF16 R68, R8.reuse, R66, R44 ;  /* 0x000000420844723c */ /* 0x040fe2000004182c */
[----:B------:R-:W-:Y:S04]  /*2620*/  LDSM.16.M88.4 R64, [R191+0x14100] ;  /* 0x01410000bf40783b */ /* 0x000fe80000000200 */
[----:B------:R-:W3:Y:S03]  /*2630*/  LDSM.16.M88.4 R44, [R184+0x4000] ;  /* 0x00400000b82c783b */ /* 0x000ee60000000200 */
[C---:B-1----:R-:W-:Y:S08]  /*2640*/  HMMA.16816.F32.BF16 R40, R8.reuse, R16, R40 ;  /* 0x000000100828723c */ /* 0x042ff00000041828 */
[----:B------:R-:W-:Y:S01]  /*2650*/  HMMA.16816.F32.BF16 R72, R8, R18, R36 ;  /* 0x000000120848723c */ /* 0x000fe20000041824 */
[----:B------:R-:W1:Y:S04]  /*2660*/  LDSM.16.M88.4 R36, [R184+0x4800] ;  /* 0x00480000b824783b */ /* 0x000e680000000200 */
[----:B------:R-:W4:Y:S03]  /*2670*/  LDSM.16.M88.4 R16, [R184+0x5000] ;  /* 0x00500000b810783b */ /* 0x000f260000000200 */
[----:B--2---:R-:W-:Y:S01]  /*2680*/  HMMA.16816.F32.BF16 R12, R20, R4, R12 ;  /* 0x00000004140c723c */ /* 0x004fe2000004180c */
[----:B------:R-:W2:Y:S01]  /*2690*/  LDSM.16.M88.4 R8, [R184+0x5800] ;  /* 0x00580000b808783b */ /* 0x000ea20000000200 */
[----:B------:R-:W-:-:S06]  /*26a0*/  DEPBAR.LE SB0, 0x0 ;  /* 0x000080000000791a */ /* 0x000fcc0000000000 */
[C---:B------:R-:W-:Y:S08]  /*26b0*/  HMMA.16816.F32.BF16 R60, R20.reuse, R6, R60 ;  /* 0x00000006143c723c */ /* 0x040ff0000004183c */
[C---:B------:R-:W-:Y:S08]  /*26c0*/  HMMA.16816.F32.BF16 R56, R20.reuse, R28, R56 ;  /* 0x0000001c1438723c */ /* 0x040ff00000041838 */
[C---:B------:R-:W-:Y:S08]  /*26d0*/  HMMA.16816.F32.BF16 R52, R20.reuse, R30, R52 ;  /* 0x0000001e1434723c */ /* 0x040ff00000041834 */
[C---:B------:R-:W-:Y:S08]  /*26e0*/  HMMA.16816.F32.BF16 R48, R20.reuse, R24, R48 ;  /* 0x000000181430723c */ /* 0x040ff00000041830 */
[C---:B------:R-:W-:Y:S08]  /*26f0*/  HMMA.16816.F32.BF16 R68, R20.reuse, R26, R68 ;  /* 0x0000001a1444723c */ /* 0x040ff00000041844 */
[C---:B------:R-:W-:Y:S08]  /*2700*/  HMMA.16816.F32.BF16 R40, R20.reuse, R32, R40 ;  /* 0x000000201428723c */ /* 0x040ff00000041828 */
[----:B------:R-:W-:Y:S08]  /*2710*/  HMMA.16816.F32.BF16 R72, R20, R34, R72 ;  /* 0x000000221448723c */ /* 0x000ff00000041848 */
[C---:B---3--:R-:W-:Y:S08]  /*2720*/  HMMA.16816.F32.BF16 R12, R64.reuse, R44, R12 ;  /* 0x0000002c400c723c */ /* 0x048ff0000004180c */
[C---:B------:R-:W-:Y:S08]  /*2730*/  HMMA.16816.F32.BF16 R60, R64.reuse, R46, R60 ;  /* 0x0000002e403c723c */ /* 0x040ff0000004183c */
[C---:B-1----:R-:W-:Y:S08]  /*2740*/  HMMA.16816.F32.BF16 R56, R64.reuse, R36, R56 ;  /* 0x000000244038723c */ /* 0x042ff00000041838 */
[C---:B------:R-:W-:Y:S08]  /*2750*/  HMMA.16816.F32.BF16 R52, R64.reuse, R38, R52 ;  /* 0x000000264034723c */ /* 0x040ff00000041834 */
[C---:B----4-:R-:W-:Y:S08]  /*2760*/  HMMA.16816.F32.BF16 R48, R64.reuse, R16, R48 ;  /* 0x000000104030723c */ /* 0x050ff00000041830 */
[C---:B------:R-:W-:Y:S08]  /*2770*/  HMMA.16816.F32.BF16 R68, R64.reuse, R18, R68 ;  /* 0x000000124044723c */ /* 0x040ff00000041844 */
[C---:B--2---:R-:W-:Y:S07]  /*2780*/  HMMA.16816.F32.BF16 R40, R64.reuse, R8, R40 ;  /* 0x000000084028723c */ /* 0x044fee0000041828 */
[----:B------:R-:W-:Y:S01]  /*2790*/  SHF.R.S32.HI R9, RZ, 0x1f, R210 ;  /* 0x0000001fff097819 */ /* 0x000fe200000114d2 */
[----:B------:R-:W-:Y:S01]  /*27a0*/  HMMA.16816.F32.BF16 R72, R64, R10, R72 ;  /* 0x0000000a4048723c */ /* 0x000fe20000041848 */
[----:B------:R-:W-:Y:S06]  /*27b0*/  BAR.SYNC.DEFER_BLOCKING 0x0 ;  /* 0x0000000000007b1d */ /* 0x000fec0000010000 */
[----:B------:R-:W-:Y:S05]  /*27c0*/  @P0 BRA `(.L_x_168) ;  /* 0x0000041000000947 */ /* 0x000fea0003800000 */
[----:B------:R-:W-:Y:S01]  /*27d0*/  IADD3 R200, R202, UR13, R85 ;  /* 0x0000000dcac87c10 */ /* 0x000fe2000fffe055 */
[----:B------:R-:W-:-:S03]  /*27e0*/  IMAD.MOV.U32 R199, RZ, RZ, RZ ;  /* 0x000000ffffc77224 */ /* 0x000fc600078e00ff */
[----:B------:R-:W-:-:S05]  /*27f0*/  IADD3 R200, R200, -0x40, RZ ;  /* 0xffffffc0c8c87810 */ /* 0x000fca0007ffe0ff */
        /* <DEDUP_REMOVED lines=10> */
[----:B------:R-:W-:Y:S01]  /*28a0*/  SEL R16, RZ, 0x10, P5 ;  /* 0x00000010ff107807 */ /* 0x000fe20002800000 */
[----:B------:R-:W-:Y:S01]  /*28b0*/  IMAD R200, R7, c[0x0][0x2b8], R200 ;  /* 0x0000ae0007c87a24 */ /* 0x000fe200078e02c8 */
[----:B------:R-:W-:Y:S02]  /*28c0*/  IADD3 R22, -R17, 0x10, RZ ;  /* 0x0000001011167810 */ /* 0x000fe40007ffe1ff */
[----:B------:R-:W-:Y:S01]  /*28d0*/  IADD3 R20, -R16, 0x10, RZ ;  /* 0x0000001010147810 */ /* 0x000fe20007ffe1ff */
[----:B------:R-:W-:Y:S01]  /*28e0*/  IMAD.WIDE.U32 R6, R200, c[0x0][0x1e0], RZ ;  /* 0x00007800c8067a25 */ /* 0x000fe200078e00ff */
[----:B------:R-:W-:-:S02]  /*28f0*/  SHF.R.S32.HI R11, RZ, 0x1f, R200 ;  /* 0x0000001fff0b7819 */ /* 0x000fc400000114c8 */
[----:B------:R-:W-:Y:S02]  /*2900*/  LOP3.LUT R22, R22, 0xf, RZ, 0xc0, !PT ;  /* 0x0000000f16167812 */ /* 0x000fe400078ec0ff */
[----:B------:R-:W-:Y:S01]  /*2910*/  LOP3.LUT R20, R20, 0xf, RZ, 0xc0, !PT ;  /* 0x0000000f14147812 */ /* 0x000fe200078ec0ff */
[----:B------:R-:W-:Y:S01]  /*2920*/  IMAD R11, R11, c[0x0][0x1e0], RZ ;  /* 0x000078000b0b7a24 */ /* 0x000fe200078e02ff */
[----:B------:R-:W-:-:S03]  /*2930*/  IADD3 R8, -R213, 0x10, RZ ;  /* 0x00000010d5087810 */ /* 0x000fc60007ffe1ff */
[----:B------:R-:W-:Y:S01]  /*2940*/  IMAD R11, R200, c[0x0][0x1e4], R11 ;  /* 0x00007900c80b7a24 */ /* 0x000fe200078e020b */
[----:B------:R-:W-:-:S03]  /*2950*/  LOP3.LUT R8, R8, 0xf, RZ, 0xc0, !PT ;  /* 0x0000000f08087812 */ /* 0x000fc600078ec0ff */
[----:B------:R-:W-:Y:S01]  /*2960*/  IMAD.IADD R7, R7, 0x1, R11 ;  /* 0x0000000107077824 */ /* 0x000fe200078e020b */
[----:B--2---:R-:W-:-:S03]  /*2970*/  SHF.R.S32.HI R0, RZ, 0x1f, R199 ;  /* 0x0000001fff007819 */ /* 0x004fc600000114c7 */
[----:B------:R-:W-:-:S04]  /*2980*/  IMAD.WIDE.U32 R4, R199, c[0x0][0x1f0], R6 ;  /* 0x00007c00c7047a25 */ /* 0x000fc800078e0006 */
[----:B------:R-:W-:Y:S01]  /*2990*/  IMAD R0, R0, c[0x0][0x1f0], RZ ;  /* 0x00007c0000007a24 */ /* 0x000fe200078e02ff */
[----:B------:R-:W-:Y:S01]  /*29a0*/  IADD3 R24, P0, R4, UR18, RZ ;  /* 0x0000001204187c10 */ /* 0x000fe2000ff1e0ff */
[----:B------:R-:W-:Y:S02]  /*29b0*/  IMAD.SHL.U32 R4, R210, 0x2, RZ ;  /* 0x00000002d2047824 */ /* 0x000fe400078e00ff */
[----:B------:R-:W-:Y:S02]  /*29c0*/  IMAD R0, R199, c[0x0][0x1f4], R0 ;  /* 0x00007d00c7007a24 */ /* 0x000fe400078e0200 */
[----:B------:R-:W-:-:S03]  /*29d0*/  IMAD.SHL.U32 R6, R209, 0x2, RZ ;  /* 0x00000002d1067824 */ /* 0x000fc600078e00ff */
[----:B------:R-:W-:Y:S02]  /*29e0*/  IADD3.X R5, R5, UR8, R0, P0, !PT ;  /* 0x0000000805057c10 */ /* 0x000fe400087fe400 */
[----:B------:R-:W-:Y:S02]  /*29f0*/  LEA R7, P0, R24, c[0x0][0x1c8], 0x1 ;  /* 0x0000720018077a11 */ /* 0x000fe400078008ff */
[----:B------:R-:W-:Y:S02]  /*2a00*/  SHF.L.U64.HI R0, R210, 0x1, R9 ;  /* 0x00000001d2007819 */ /* 0x000fe40000010209 */
[----:B------:R-:W-:Y:S01]  /*2a10*/  LEA.HI.X R24, R24, c[0x0][0x1cc], R5, 0x1, P0 ;  /* 0x0000730018187a11 */ /* 0x000fe200000f0c05 */
[----:B------:R-:W1:Y:S01]  /*2a20*/  SHFL.IDX PT, R11, R7, 0x1, 0x181f ;  /* 0x00381f00070b7f89 */ /* 0x000e6200000e0000 */
[----:B------:R-:W-:-:S03]  /*2a30*/  SHF.L.U64.HI R5, R209, 0x1, R212 ;  /* 0x00000001d1057819 */ /* 0x000fc600000102d4 */
[----:B------:R-:W2:Y:S04]  /*2a40*/  SHFL.IDX PT, R10, R24, 0x1, 0x181f ;  /* 0x00381f00180a7f89 */ /* 0x000ea800000e0000 */
[----:B------:R3:W4:Y:S04]  /*2a50*/  SHFL.IDX PT, R19, R7, RZ, 0x181f ;  /* 0x00181fff07137589 */ /* 0x00072800000e0000 */
[----:B------:R5:W4:Y:S01]  /*2a60*/  SHFL.IDX PT, R18, R24, RZ, 0x181f ;  /* 0x00181fff18127589 */ /* 0x000b2200000e0000 */
[----:B-1----:R-:W-:-:S04]  /*2a70*/  IADD3 R22, P2, P0, R22, R11, R4 ;  /* 0x0000000b16167210 */ /* 0x002fc8000785e004 */
[----:B--2---:R-:W-:Y:S02]  /*2a80*/  IADD3.X R23, RZ, R10, R0, P2, P0 ;  /* 0x0000000aff177210 */ /* 0x004fe400017e0400 */
[----:B------:R-:W-:Y:S01]  /*2a90*/  IADD3 R20, P2, P0, R20, R11, R6 ;  /* 0x0000000b14147210 */ /* 0x000fe2000785e006 */
[----:B---3--:R-:W-:-:S03]  /*2aa0*/  IMAD.SHL.U32 R7, R208, 0x2, RZ ;  /* 0x00000002d0077824 */ /* 0x008fc600078e00ff */
[----:B------:R-:W-:Y:S02]  /*2ab0*/  IADD3.X R21, RZ, R10, R5, P2, P0 ;  /* 0x0000000aff157210 */ /* 0x000fe400017e0405 */
[----:B-----5:R-:W-:Y:S02]  /*2ac0*/  IADD3 R24, P2, P0, R8, R11, R7 ;  /* 0x0000000b08187210 */ /* 0x020fe4000785e007 */
[----:B------:R-:W-:-:S04]  /*2ad0*/  SHF.L.U64.HI R11, R208, 0x1, R211 ;  /* 0x00000001d00b7819 */ /* 0x000fc800000102d3 */
[----:B------:R-:W-:Y:S02]  /*2ae0*/  IADD3.X R25, RZ, R10, R11, P2, P0 ;  /* 0x0000000aff197210 */ /* 0x000fe400017e040b */
[C---:B----4-:R-:W-:Y:S02]  /*2af0*/  IADD3 R26, P2, R19.reuse, R4, RZ ;  /* 0x00000004131a7210 */ /* 0x050fe40007f5e0ff */
[----:B------:R-:W-:-:S03]  /*2b00*/  IADD3 R4, P0, R19, R6, RZ ;  /* 0x0000000613047210 */ /* 0x000fc60007f1e0ff */
[C---:B------:R-:W-:Y:S01]  /*2b10*/  IMAD.X R27, R18.reuse, 0x1, R0, P2 ;  /* 0x00000001121b7824 */ /* 0x040fe200010e0600 */
[----:B------:R-:W-:Y:S01]  /*2b20*/  ISETP.NE.U32.AND P2, PT, R17, RZ, PT ;  /* 0x000000ff1100720c */ /* 0x000fe20003f45070 */
[C---:B------:R-:W-:Y:S01]  /*2b30*/  IMAD.X R5, R18.reuse, 0x1, R5, P0 ;  /* 0x0000000112057824 */ /* 0x040fe200000e0605 */
[----:B------:R-:W-:Y:S02]  /*2b40*/  IADD3 R6, P0, R19, R7, RZ ;  /* 0x0000000713067210 */ /* 0x000fe40007f1e0ff */
[----:B------:R1:W-:Y:S03]  /*2b50*/  LDGSTS.E.BYPASS.LTC128B.128 [R201+0x6100], [R26.64], !P6 ;  /* 0x061000001ac97fae */ /* 0x0003e6000f101d56 */
[----:B------:R-:W-:Y:S01]  /*2b60*/  IMAD.X R7, R18, 0x1, R11, P0 ;  /* 0x0000000112077824 */ /* 0x000fe200000e060b */
[----:B------:R1:W-:Y:S01]  /*2b70*/  LDGSTS.E.BYPASS.LTC128B.128 [R201+0x8100], [R4.64], !P5 ;  /* 0x0810000004c97fae */ /* 0x0003e2000e901d56 */
[----:B------:R-:W-:-:S03]  /*2b80*/  ISETP.NE.U32.AND P0, PT, R16, RZ, PT ;  /* 0x000000ff1000720c */ /* 0x000fc60003f05070 */
[----:B------:R1:W-:Y:S04]  /*2b90*/  LDGSTS.E.BYPASS.LTC128B.128 [R201+0xa100], [R6.64], !P4 ;  /* 0x0a10000006c97fae */ /* 0x0003e8000e101d56 */
[----:B------:R1:W-:Y:S01]  /*2ba0*/  LDGSTS.E.BYPASS.LTC128B.128.ZFILL [R201+0x7100], [R22.64], P2 ;  /* 0x0710000016c97fae */ /* 0x0003e20009141d56 */
[----:B------:R-:W-:-:S05]  /*2bb0*/  ISETP.NE.U32.AND P2, PT, R213, RZ, PT ;  /* 0x000000ffd500720c */ /* 0x000fca0003f45070 */
[----:B------:R1:W-:Y:S08]  /*2bc0*/  LDGSTS.E.BYPASS.LTC128B.128.ZFILL [R201+0x9100], [R20.64], P0 ;  /* 0x0910000014c97fae */ /* 0x0003f00008141d56 */
[----:B------:R1:W-:Y:S02]  /*2bd0*/  LDGSTS.E.BYPASS.LTC128B.128.ZFILL [R201+0xb100], [R24.64], P2 ;  /* 0x0b10000018c97fae */ /* 0x0003e40009141d56 */
.L_x_168:
[----:B------:R-:W-:Y:S01]  /*2be0*/  LOP3.LUT R89, R89, 0xffffffe0, RZ, 0xc0, !PT ;  /* 0xffffffe059597812 */ /* 0x000fe200078ec0ff */
[----:B------:R-:W-:Y:S01]  /*2bf0*/  UIADD3 UR4, UR10, 0x1, -UR12 ;  /* 0x000000010a047890 */ /* 0x000fe2000fffe80c */
[----:B------:R-:W-:Y:S01]  /*2c00*/  LEA.HI R11, R91, R88, RZ, 0x2 ;  /* 0x000000585b0b7211 */ /* 0x000fe200078f10ff */
[----:B------:R-:W-:Y:S01]  /*2c10*/  ULDC UR5, c[0x0][0x324] ;  /* 0x0000c90000057ab9 */ /* 0x000fe20000000800 */
[----:B-1----:R-:W-:Y:S01]  /*2c20*/  SHF.R.S32.HI R7, RZ, 0x1f, R86 ;  /* 0x0000001fff077819 */ /* 0x002fe20000011456 */
[----:B------:R-:W-:Y:S01]  /*2c30*/  IMAD.IADD R0, R88, 0x1, -R89 ;  /* 0x0000000158007824 */ /* 0x000fe200078e0a59 */
[----:B------:R-:W-:Y:S01]  /*2c40*/  LOP3.LUT R11, R11, 0xfffffffc, RZ, 0xc0, !PT ;  /* 0xfffffffc0b0b7812 */ /* 0x000fe200078ec0ff */
[----:B------:R-:W0:Y:S01]  /*2c50*/  LDGDEPBAR ;  /* 0x00000000000079af */ /* 0x000e220000000000 */
[----:B------:R-:W-:-:S02]  /*2c60*/  LEA.HI R7, R7, R86, RZ, 0x3 ;  /* 0x0000005607077211 */ /* 0x000fc400078f18ff */
[----:B------:R-:W-:Y:S01]  /*2c70*/  SHF.R.S32.HI R5, RZ, 0x1f, R0 ;  /* 0x0000001fff057819 */ /* 0x000fe20000011400 */
[----:B------:R-:W-:Y:S01]  /*2c80*/  IMAD.IADD R88, R88, 0x1, -R11 ;  /* 0x0000000158587824 */ /* 0x000fe200078e0a0b */
[----:B------:R-:W-:Y:S02]  /*2c90*/  LOP3.LUT R7, R7, 0xffffff8, RZ, 0xc0, !PT ;  /* 0x0ffffff807077812 */ /* 0x000fe400078ec0ff */
[----:B------:R-:W-:Y:S02]  /*2ca0*/  LEA.HI R4, R5, R0, RZ, 0x2 ;  /* 0x0000000005047211 */ /* 0x000fe400078f10ff */
[----:B------:R-:W-:Y:S01]  /*2cb0*/  LEA.HI R5, R88, R88, RZ, 0x1 ;  /* 0x0000005858057211 */ /* 0x000fe200078f08ff */
[----:B------:R-:W-:Y:S01]  /*2cc0*/  IMAD.IADD R7, R86, 0x1, -R7 ;  /* 0x0000000156077824 */ /* 0x000fe200078e0a07 */
[----:B------:R-:W-:Y:S02]  /*2cd0*/  PLOP3.LUT P2, PT, PT, PT, UP2, 0x80, 0x0 ;  /* 0x000000000000781c */ /* 0x000fe40003f4f028 */
[----:B------:R-:W-:-:S02]  /*2ce0*/  LEA.HI.SX32 R6, R4, UR25, 0x1e ;  /* 0x0000001904067c11 */ /* 0x000fc4000f8ff2ff */
[----:B------:R-:W-:Y:S02]  /*2cf0*/  LOP3.LUT R5, R5, 0x1ffffffe, RZ, 0xc0, !PT ;  /* 0x1ffffffe05057812 */ /* 0x000fe400078ec0ff */
[----:B------:R-:W-:Y:S01]  /*2d00*/  PLOP3.LUT P0, PT, PT, PT, UP2, 0x80, 0x0 ;  /* 0x000000000000781c */ /* 0x000fe20003f0f028 */
[----:B------:R-:W-:Y:S02]  /*2d10*/  IMAD R6, R7, 0x10, R6 ;  /* 0x0000001007067824 */ /* 0x000fe400078e0206 */
[----:B------:R-:W-:-:S04]  /*2d20*/  IMAD.IADD R5, R88, 0x1, -R5 ;  /* 0x0000000158057824 */ /* 0x000fc800078e0a05 */
[----:B------:R-:W-:-:S04]  /*2d30*/  IMAD R203, R5, 0x8, R6 ;  /* 0x0000000805cb7824 */ /* 0x000fc800078e0206 */
[----:B------:R-:W-:-:S04]  /*2d40*/  @P2 IMAD.HI.U32 R5, R203, c[0x0][0x2c8], RZ ;  /* 0x0000b200cb052a27 */ /* 0x000fc800078e00ff */
[----:B------:R-:W-:Y:S01]  /*2d50*/  IMAD.MOV.U32 R20, RZ, RZ, R203 ;  /* 0x000000ffff147224 */ /* 0x000fe200078e00cb */
[----:B------:R-:W-:Y:S02]  /*2d60*/  @P0 SHF.R.U32.HI R20, RZ, c[0x0][0x2cc], R5 ;  /* 0x0000b300ff140a19 */ /* 0x000fe40000011605 */
[----:B------:R-:W-:Y:S01]  /*2d70*/  LOP3.LUT R5, R4, 0x7ffffffc, RZ, 0xc0, !PT ;  /* 0x7ffffffc04057812 */ /* 0x000fe200078ec0ff */
[----:B------:R-:W-:Y:S01]  /*2d80*/  IMAD.IADD R4, R87, 0x1, R84 ;  /* 0x0000000157047824 */ /* 0x000fe200078e0254 */
[----:B------:R-:W-:Y:S01]  /*2d90*/  PLOP3.LUT P0, PT, PT, PT, UP1, 0x40, 0x0 ;  /* 0x000000000000781c */ /* 0x000fe20003f0e818 */
[----:B------:R-:W1:Y:S02]  /*2da0*/  SHFL.IDX PT, R6, R20, RZ, 0x1c1f ;  /* 0x001c1fff14067589 */ /* 0x000e6400000e0000 */
[----:B------:R-:W-:Y:S02]  /*2db0*/  IMAD.IADD R204, R0, 0x1, -R5 ;  /* 0x0000000100cc7824 */ /* 0x000fe400078e0a05 */
[----:B------:R-:W-:Y:S01]  /*2dc0*/  IMAD.U32 R5, RZ, RZ, UR4 ;  /* 0x00000004ff057e24 */ /* 0x000fe2000f8e00ff */
[----:B------:R-:W-:Y:S01]  /*2dd0*/  ULDC UR4, c[0x0][0x1d0] ;  /* 0x0000740000047ab9 */ /* 0x000fe20000000800 */
[----:B------:R-:W-:Y:S01]  /*2de0*/  IMAD.SHL.U32 R204, R204, 0x2, RZ ;  /* 0x00000002cccc7824 */ /* 0x000fe200078e00ff */
[----:B------:R-:W-:-:S02]  /*2df0*/  UIMAD UR4, UR20, UR4, -UR12 ;  /* 0x00000004140472a4 */ /* 0x000fc4000f8e0a0c */
[----:B------:R-:W-:Y:S02]  /*2e00*/  ULOP3.LUT UR12, URZ, UR5, URZ, 0x33, !UPT ;  /* 0x000000053f0c7292 */ /* 0x000fe4000f8e333f */
[----:B------:R-:W-:Y:S02]  /*2e10*/  IADD3 R5, R5, -c[0x0][0x168], -R204 ;  /* 0x80005a0005057a10 */ /* 0x000fe40007ffe8cc */
[----:B------:R-:W-:Y:S02]  /*2e20*/  IADD3 R0, -R204, UR4, RZ ;  /* 0x00000004cc007c10 */ /* 0x000fe4000fffe1ff */
[C---:B------:R-:W-:Y:S02]  /*2e30*/  IADD3 R11, R5.reuse, c[0x0][0x328], RZ ;  /* 0x0000ca00050b7a10 */ /* 0x040fe40007ffe0ff */
[----:B------:R-:W-:-:S03]  /*2e40*/  IADD3 R5, R5, UR12, RZ ;  /* 0x0000000c05057c10 */ /* 0x000fc6000fffe0ff */
[--C-:B-1----:R-:W-:Y:S02]  /*2e50*/  IMAD.IADD R19, R11, 0x1, R6.reuse ;  /* 0x000000010b137824 */ /* 0x102fe400078e0206 */
[----:B------:R-:W-:-:S03]  /*2e60*/  IMAD.IADD R17, R5, 0x1, R6 ;  /* 0x0000000105117824 */ /* 0x000fc600078e0206 */
[----:B------:R-:W-:Y:S01]  /*2e70*/  IMNMX R19, R19, R0, PT ;  /* 0x0000000013137217 */ /* 0x000fe20003800200 */
[----:B------:R-:W-:Y:S05]  /*2e80*/  @P0 BRA `(.L_x_169) ;  /* 0x0000016000000947 */ /* 0x000fea0003800000 */
[----:B------:R-:W-:Y:S01]  /*2e90*/  IMAD.U32 R7, RZ, RZ, UR10 ;  /* 0x0000000aff077e24 */ /* 0x000fe2000f8e00ff */
[----:B------:R-:W-:Y:S04]  /*2ea0*/  BSSY B0, `(.L_x_170) ;  /* 0x000000f000007945 */ /* 0x000fe80003800000 */
[----:B------:R-:W-:-:S04]  /*2eb0*/  IADD3 R8, R7, -c[0x0][0x168], R6 ;  /* 0x80005a0007087a10 */ /* 0x000fc80007ffe006 */
[----:B------:R-:W-:-:S13]  /*2ec0*/  ISETP.GT.AND P0, PT, R8, -0x1, PT ;  /* 0xffffffff0800780c */ /* 0x000fda0003f04270 */
[----:B------:R-:W-:Y:S05]  /*2ed0*/  @P0 BRA `(.L_x_171) ;  /* 0x0000007000000947 */ /* 0x000fea0003800000 */
[----:B------:R-:W-:Y:S01]  /*2ee0*/  IMAD.MOV.U32 R6, RZ, RZ, c[0x0][0x32c] ;  /* 0x0000cb00ff067624 */ /* 0x000fe200078e00ff */
[----:B------:R-:W-:-:S04]  /*2ef0*/  LOP3.LUT R8, RZ, R8, RZ, 0x33, !PT ;  /* 0x00000008ff087212 */ /* 0x000fc800078e33ff */
[----:B------:R-:W-:-:S13]  /*2f00*/  ISETP.NE.AND P0, PT, R6, 0x1, PT ;  /* 0x000000010600780c */ /* 0x000fda0003f05270 */
[----:B------:R-:W-:-:S05]  /*2f10*/  @P0 IMAD.HI.U32 R6, R8, c[0x0][0x330], RZ ;  /* 0x0000cc0008060a27 */ /* 0x000fca00078e00ff */
[----:B------:R-:W-:-:S04]  /*2f20*/  @P0 SHF.R.U32.HI R8, RZ, c[0x0][0x334], R6 ;  /* 0x0000cd00ff080a19 */ /* 0x000fc80000011606 */
[----:B------:R-:W-:Y:S01]  /*2f30*/  LOP3.LUT R8, RZ, R8, RZ, 0x33, !PT ;  /* 0x00000008ff087212 */ /* 0x000fe200078e33ff */
[----:B------:R-:W-:Y:S05]  /*2f40*/  BRA `(.L_x_172) ;  /* 0x0000004000007947 */ /* 0x000fea0003800000 */
.L_x_171:
[----:B------:R-:W-:-:S04]  /*2f50*/  MOV R6, c[0x0][0x32c] ;  /* 0x0000cb0000067a02 */ /* 0x000fc80000000f00 */
[----:B------:R-:W-:-:S13]  /*2f60*/  ISETP.NE.AND P0, PT, R6, 0x1, PT ;  /* 0x000000010600780c */ /* 0x000fda0003f05270 */
[----:B------:R-:W-:-:S05]  /*2f70*/  @P0 IMAD.HI.U32 R6, R8, c[0x0][0x330], RZ ;  /* 0x0000cc0008060a27 */ /* 0x000fca00078e00ff */
[----:B------:R-:W-:Y:S02]  /*2f80*/  @P0 SHF.R.U32.HI R8, RZ, c[0x0][0x334], R6 ;  /* 0x0000cd00ff080a19 */ /* 0x000fe40000011606 */
.L_x_172:
[----:B------:R-:W-:Y:S05]  /*2f90*/  BSYNC B0 ;  /* 0x0000000000007941 */ /* 0x000fea0003800000 */
.L_x_170:
[----:B------:R-:W-:-:S04]  /*2fa0*/  IMAD R7, R8, c[0x0][0x32c], -R85 ;  /* 0x0000cb0008077a24 */ /* 0x000fc800078e0a55 */
[----:B------:R-:W-:-:S05]  /*2fb0*/  IMAD.IADD R8, R7, 0x1, -R204 ;  /* 0x0000000107087824 */ /* 0x000fca00078e0acc */
[----:B------:R-:W-:Y:S02]  /*2fc0*/  IADD3 R6, R8, c[0x0][0x32c], RZ ;  /* 0x0000cb0008067a10 */ /* 0x000fe40007ffe0ff */
[----:B------:R-:W-:Y:S02]  /*2fd0*/  IMNMX R17, R17, R8, !PT ;  /* 0x0000000811117217 */ /* 0x000fe40007800200 */
[----:B------:R-:W-:Y:S02]  /*2fe0*/  IMNMX R19, R19, R6, PT ;  /* 0x0000000613137217 */ /* 0x000fe40003800200 */
.L_x_169:
[----:B------:R-:W-:Y:S01]  /*2ff0*/  ISETP.LT.AND P2, PT, RZ, UR21, PT ;  /* 0x00000015ff007c0c */ /* 0x000fe2000bf41270 */
[----:B------:R-:W1:Y:S03]  /*3000*/  SHFL.IDX PT, R22, R20, 0x1, 0x1c1f ;  /* 0x003c1f0014167f89 */ /* 0x000e6600000e0000 */
[----:B------:R-:W-:-:S04]  /*3010*/  ISETP.GT.AND P0, PT, R17, RZ, P2 ;  /* 0x000000ff1100720c */ /* 0x000fc80001704270 */
[----:B------:R-:W-:-:S04]  /*3020*/  ISETP.LT.OR P0, PT, R19, 0x1, P0 ;  /* 0x000000011300780c */ /* 0x000fc80000701670 */
[----:B------:R-:W-:Y:S02]  /*3030*/  FSEL R7, R12, -INF , !P0 ;  /* 0xff8000000c077808 */ /* 0x000fe40004000000 */
[----:B------:R-:W-:-:S04]  /*3040*/  ISETP.GT.AND P0, PT, R17, 0x1, P2 ;  /* 0x000000011100780c */ /* 0x000fc80001704270 */
[----:B------:R-:W-:-:S04]  /*3050*/  ISETP.LT.OR P0, PT, R19, 0x2, P0 ;  /* 0x000000021300780c */ /* 0x000fc80000701670 */
[----:B------:R-:W-:Y:S02]  /*3060*/  FSEL R8, R13, -INF , !P0 ;  /* 0xff8000000d087808 */ /* 0x000fe40004000000 */
[----:B------:R-:W-:Y:S01]  /*3070*/  ISETP.GT.AND P0, PT, R17, 0x8, P2 ;  /* 0x000000081100780c */ /* 0x000fe20001704270 */
[--C-:B-1----:R-:W-:Y:S02]  /*3080*/  IMAD.IADD R11, R11, 0x1, R22.reuse ;  /* 0x000000010b0b7824 */ /* 0x102fe400078e0216 */
[----:B------:R-:W-:Y:S01]  /*3090*/  IMAD.IADD R20, R5, 0x1, R22 ;  /* 0x0000000105147824 */ /* 0x000fe200078e0216 */
[----:B------:R-:W-:Y:S02]  /*30a0*/  ISETP.LT.OR P0, PT, R19, 0x9, P0 ;  /* 0x000000091300780c */ /* 0x000fe40000701670 */
[----:B------:R-:W-:Y:S02]  /*30b0*/  IMNMX R0, R11, R0, PT ;  /* 0x000000000b007217 */ /* 0x000fe40003800200 */
[----:B------:R-:W-:-:S02]  /*30c0*/  FSEL R60, R60, -INF , !P0 ;  /* 0xff8000003c3c7808 */ /* 0x000fc40004000000 */
[----:B------:R-:W-:-:S04]  /*30d0*/  ISETP.GT.AND P0, PT, R17, 0x9, P2 ;  /* 0x000000091100780c */ /* 0x000fc80001704270 */
[----:B------:R-:W-:-:S04]  /*30e0*/  ISETP.LT.OR P0, PT, R19, 0xa, P0 ;  /* 0x0000000a1300780c */ /* 0x000fc80000701670 */
[----:B------:R-:W-:Y:S02]  /*30f0*/  FSEL R18, R61, -INF , !P0 ;  /* 0xff8000003d127808 */ /* 0x000fe40004000000 */
        /* <DEDUP_REMOVED lines=36> */
[----:B------:R-:W-:-:S13]  /*3340*/  PLOP3.LUT P0, PT, PT, PT, UP1, 0x40, 0x0 ;  /* 0x000000000000781c */ /* 0x000fda0003f0e818 */
        /* <DEDUP_REMOVED lines=13> */
.L_x_175:
[----:B------:R-:W-:-:S04]  /*3420*/  MOV R5, c[0x0][0x32c] ;  /* 0x0000cb0000057a02 */ /* 0x000fc80000000f00 */
[----:B------:R-:W-:-:S13]  /*3430*/  ISETP.NE.AND P0, PT, R5, 0x1, PT ;  /* 0x000000010500780c */ /* 0x000fda0003f05270 */
[----:B------:R-:W-:-:S05]  /*3440*/  @P0 IMAD.HI.U32 R5, R22, c[0x0][0x330], RZ ;  /* 0x0000cc0016050a27 */ /* 0x000fca00078e00ff */
[----:B------:R-:W-:Y:S02]  /*3450*/  @P0 SHF.R.U32.HI R22, RZ, c[0x0][0x334], R5 ;  /* 0x0000cd00ff160a19 */ /* 0x000fe40000011605 */
.L_x_176:
[----:B------:R-:W-:Y:S05]  /*3460*/  BSYNC B0 ;  /* 0x0000000000007941 */ /* 0x000fea0003800000 */
.L_x_174:
[----:B------:R-:W-:-:S04]  /*3470*/  IMAD R11, R22, c[0x0][0x32c], -R85 ;  /* 0x0000cb00160b7a24 */ /* 0x000fc800078e0a55 */
[----:B------:R-:W-:-:S05]  /*3480*/  IMAD.IADD R11, R11, 0x1, -R204 ;  /* 0x000000010b0b7824 */ /* 0x000fca00078e0acc */
[----:B------:R-:W-:Y:S02]  /*3490*/  IADD3 R5, R11, c[0x0][0x32c], RZ ;  /* 0x0000cb000b057a10 */ /* 0x000fe40007ffe0ff */
[----:B------:R-:W-:Y:S02]  /*34a0*/  IMNMX R20, R20, R11, !PT ;  /* 0x0000000b14147217 */ /* 0x000fe40007800200 */
[----:B------:R-:W-:Y:S02]  /*34b0*/  IMNMX R0, R0, R5, PT ;  /* 0x0000000500007217 */ /* 0x000fe40003800200 */
.L_x_173:
[----:B------:R-:W-:Y:S01]  /*34c0*/  ISETP.GT.AND P0, PT, R20, 0x1, P2 ;  /* 0x000000011400780c */ /* 0x000fe20001704270 */
[----:B------:R-:W-:Y:S01]  /*34d0*/  IMAD.SHL.U32 R195, R4, 0x2, RZ ;  /* 0x0000000204c37824 */ /* 0x000fe200078e00ff */
[----:B------:R-:W-:Y:S01]  /*34e0*/  FMNMX.FTZ R21, R7, R8, !PT ;  /* 0x0000000807157209 */ /* 0x000fe20007810000 */
[----:B------:R-:W-:Y:S01]  /*34f0*/  ULDC.64 UR4, c[0x0][0x2c8] ;  /* 0x0000b20000047ab9 */ /* 0x000fe20000000a00 */
[----:B------:R-:W-:Y:S01]  /*3500*/  ISETP.LT.OR P0, PT, R0, 0x2, P0 ;  /* 0x000000020000780c */ /* 0x000fe20000701670 */
[--C-:B------:R-:W-:Y:S01]  /*3510*/  IMAD R189, R3, 0x2, R195.reuse ;  /* 0x0000000203bd7824 */ /* 0x100fe200078e02c3 */
[----:B------:R-:W-:Y:S01]  /*3520*/  FMNMX.FTZ R21, R60, R21, !PT ;  /* 0x000000153c157209 */ /* 0x000fe20007810000 */
[----:B------:R-:W-:Y:S01]  /*3530*/  IMAD R190, R2, 0x2, R195 ;  /* 0x0000000202be7824 */ /* 0x000fe200078e02c3 */
[----:B------:R-:W-:Y:S01]  /*3540*/  FSEL R11, R15, -INF , !P0 ;  /* 0xff8000000f0b7808 */ /* 0x000fe20004000000 */
[----:B------:R-:W-:Y:S01]  /*3550*/  LDSM.16.MT88.4 R100, [R195+0x100] ;  /* 0x00010000c364783b */ /* 0x000fe20000004200 */
[----:B------:R-:W-:Y:S01]  /*3560*/  ISETP.GT.AND P0, PT, R20, 0x8, P2 ;  /* 0x000000081400780c */ /* 0x000fe20001704270 */
[----:B------:R-:W-:Y:S01]  /*3570*/  IMAD R188, R3, 0x2, R190 ;  /* 0x0000000203bc7824 */ /* 0x000fe200078e02be */
[----:B------:R-:W-:Y:S01]  /*3580*/  FMNMX.FTZ R21, R18, R21, !PT ;  /* 0x0000001512157209 */ /* 0x000fe20007810000 */
[----:B------:R-:W-:Y:S01]  /*3590*/  LDSM.16.MT88.4 R108, [R190+0x100] ;  /* 0x00010000be6c783b */ /* 0x000fe20000004200 */
[----:B------:R-:W-:Y:S01]  /*35a0*/  ISETP.LT.OR P0, PT, R0, 0x9, P0 ;  /* 0x000000090000780c */ /* 0x000fe20000701670 */
[----:B------:R-:W-:Y:S01]  /*35b0*/  UIMAD.WIDE.U32 UR26, UR25, UR4, URZ ;  /* 0x00000004191a72a5 */ /* 0x000fe2000f8e003f */
[----:B------:R-:W-:Y:S01]  /*35c0*/  FMNMX.FTZ R21, R16, R21, !PT ;  /* 0x0000001510157209 */ /* 0x000fe20007810000 */
[----:B------:R-:W-:Y:S01]  /*35d0*/  LDSM.16.MT88.4 R116, [R189+0x100] ;  /* 0x00010000bd74783b */ /* 0x000fe20000004200 */
[----:B------:R-:W-:Y:S01]  /*35e0*/  FSEL R5, R62, -INF , !P0 ;  /* 0xff8000003e057808 */ /* 0x000fe20004000000 */
[----:B------:R-:W-:Y:S01]  /*35f0*/  @UP2 USHF.R.U32.HI UR25, URZ, UR5, UR27 ;  /* 0x000000053f192299 */ /* 0x000fe2000801161b */
[----:B------:R-:W-:Y:S01]  /*3600*/  ISETP.GT.AND P0, PT, R20, 0x9, P2 ;  /* 0x000000091400780c */ /* 0x000fe20001704270 */
[----:B------:R-:W-:Y:S01]  /*3610*/  LDSM.16.MT88.4 R124, [R188+0x100] ;  /* 0x00010000bc7c783b */ /* 0x000fe20000004200 */
[----:B------:R-:W-:Y:S01]  /*3620*/  FMNMX.FTZ R21, R12, R21, !PT ;  /* 0x000000150c157209 */ /* 0x000fe20007810000 */
[----:B------:R-:W-:Y:S01]  /*3630*/  UIADD3 UR4, UR24, UR25, URZ ;  /* 0x0000001918047290 */ /* 0x000fe2000fffe03f */
[----:B------:R-:W-:Y:S01]  /*3640*/  ISETP.LT.OR P0, PT, R0, 0xa, P0 ;  /* 0x0000000a0000780c */ /* 0x000fe20000701670 */
[----:B------:R-:W-:Y:S01]  /*3650*/  LDSM.16.MT88.4 R64, [R188+0x2100] ;  /* 0x00210000bc40783b */ /* 0x000fe20000004200 */
[----:B------:R-:W-:Y:S01]  /*3660*/  FMNMX.FTZ R21, R10, R21, !PT ;  /* 0x000000150a157209 */ /* 0x000fe20007810000 */
[----:B------:R-:W-:Y:S01]  /*3670*/  ULDC UR25, c[0x0][0x328] ;  /* 0x0000ca0000197ab9 */ /* 0x000fe20000000800 */
[----:B------:R-:W-:Y:S01]  /*3680*/  FSEL R63, R63, -INF , !P0 ;  /* 0xff8000003f3f7808 */ /* 0x000fe20004000000 */
[----:B------:R-:W-:Y:S01]  /*3690*/  LDSM.16.MT88.4 R80, [R190+0x4100] ;  /* 0x00410000be50783b */ /* 0x000fe20000004200 */
[----:B------:R-:W-:Y:S01]  /*36a0*/  ISETP.GT.AND P0, PT, R20, 0x10, P2 ;  /* 0x000000101400780c */ /* 0x000fe20001704270 */
[----:B------:R-:W-:Y:S01]  /*36b0*/  UIADD3 UR21, UR21, -0x2, URZ ;  /* 0xfffffffe15157890 */ /* 0x000fe2000fffe03f */
[----:B------:R-:W-:Y:S01]  /*36c0*/  FMNMX.FTZ R21, R6, R21, !PT ;  /* 0x0000001506157209 */ /* 0x000fe20007810000 */
[----:B------:R-:W-:Y:S01]  /*36d0*/  LDSM.16.MT88.4 R88, [R189+0x4100] ;  /* 0x00410000bd58783b */ /* 0x000fe20000004200 */
[----:B------:R-:W-:Y:S01]  /*36e0*/  ISETP.LT.OR P0, PT, R0, 0x11, P0 ;  /* 0x000000110000780c */ /* 0x000fe20000701670 */
[----:B------:R-:W-:Y:S01]  /*36f0*/  UIADD3 UR25, UR4, UR25, URZ ;  /* 0x0000001904197290 */ /* 0x000fe2000fffe03f */
[----:B------:R-:W-:Y:S01]  /*3700*/  FMNMX.FTZ R21, R156, R21, !PT ;  /* 0x000000159c157209 */ /* 0x000fe20007810000 */
[----:B------:R-:W-:Y:S01]  /*3710*/  LDSM.16.MT88.4 R136, [R190+0x900] ;  /* 0x00090000be88783b */ /* 0x000fe20000004200 */
[----:B------:R-:W-:-:S02]  /*3720*/  FSEL R19, R58, -INF , !P0 ;  /* 0xff8000003a137808 */ /* 0x000fc40004000000 */
[----:B------:R-:W-:Y:S01]  /*3730*/  ISETP.GT.AND P0, PT, R20, 0x11, P2 ;  /* 0x000000111400780c */ /* 0x000fe20001704270 */
[----:B------:R-:W-:Y:S01]  /*3740*/  LDSM.16.MT88.4 R132, [R189+0x900] ;  /* 0x00090000bd84783b */ /* 0x000fe20000004200 */
[----:B------:R-:W-:Y:S02]  /*3750*/  FMNMX.FTZ R21, R164, R21, !PT ;  /* 0x00000015a4157209 */ /* 0x000fe40007810000 */
[----:B------:R-:W-:Y:S01]  /*3760*/  ISETP.LT.OR P0, PT, R0, 0x12, P0 ;  /* 0x000000120000780c */ /* 0x000fe20000701670 */
[----:B------:R-:W-:Y:S01]  /*3770*/  LDSM.16.MT88.4 R32, [R188+0x900] ;  /* 0x00090000bc20783b */ /* 0x000fe20000004200 */
[----:B------:R-:W-:Y:S02]  /*3780*/  FMNMX.FTZ R21, R162, R21, !PT ;  /* 0x00000015a2157209 */ /* 0x000fe40007810000 */
[----:B------:R-:W-:Y:S01]  /*3790*/  FSEL R17, R59, -INF , !P0 ;  /* 0xff8000003b117808 */ /* 0x000fe20004000000 */
[----:B------:R-:W-:Y:S01]  /*37a0*/  LDSM.16.MT88.4 R28, [R190+0x2900] ;  /* 0x00290000be1c783b */ /* 0x000fe20000004200 */
[----:B------:R-:W-:-:S02]  /*37b0*/  ISETP.GT.AND P0, PT, R20, 0x18, P2 ;  /* 0x000000181400780c */ /* 0x000fc40001704270 */
[----:B------:R-:W-:Y:S01]  /*37c0*/  FMNMX.FTZ R21, R158, R21, !PT ;  /* 0x000000159e157209 */ /* 0x000fe20007810000 */
[----:B------:R-:W-:Y:S01]  /*37d0*/  LDSM.16.MT88.4 R56, [R189+0x2100] ;  /* 0x00210000bd38783b */ /* 0x000fe20000004200 */
[----:B------:R-:W-:Y:S02]  /*37e0*/  ISETP.LT.OR P0, PT, R0, 0x19, P0 ;  /* 0x000000190000780c */ /* 0x000fe40000701670 */
[----:B------:R-:W-:Y:S02]  /*37f0*/  FMNMX.FTZ R21, R168, R21, !PT ;  /* 0x00000015a8157209 */ /* 0x000fe40007810000 */
[----:B------:R-:W-:Y:S02]  /*3800*/  FSEL R15, R54, -INF , !P0 ;  /* 0xff800000360f7808 */ /* 0x000fe40004000000 */
[----:B------:R-:W-:Y:S02]  /*3810*/  ISETP.GT.AND P0, PT, R20, 0x19, P2 ;  /* 0x000000191400780c */ /* 0x000fe40001704270 */
[----:B------:R-:W-:-:S02]  /*3820*/  FMNMX.FTZ R21, R166, R21, !PT ;  /* 0x00000015a6157209 */ /* 0x000fc40007810000 */
[----:B------:R-:W-:Y:S02]  /*3830*/  ISETP.LT.OR P0, PT, R0, 0x1a, P0 ;  /* 0x0000001a0000780c */ /* 0x000fe40000701670 */
[----:B------:R-:W-:Y:S02]  /*3840*/  FMNMX.FTZ R21, R142, R21, !PT ;  /* 0x000000158e157209 */ /* 0x000fe40007810000 */
[----:B------:R-:W-:Y:S02]  /*3850*/  FSEL R13, R55, -INF , !P0 ;  /* 0xff800000370d7808 */ /* 0x000fe40004000000 */
[----:B------:R-:W-:Y:S02]  /*3860*/  ISETP.GT.AND P0, PT, R20, 0x20, P2 ;  /* 0x000000201400780c */ /* 0x000fe40001704270 */
[----:B------:R-:W-:Y:S02]  /*3870*/  FMNMX.FTZ R22, R140, R21, !PT ;  /* 0x000000158c167209 */ /* 0x000fe40007810000 */
[----:B------:R-:W-:-:S03]  /*3880*/  ISETP.LT.OR P0, PT, R0, 0x21, P0 ;  /* 0x000000210000780c */ /* 0x000fc60000701670 */
[----:B------:R-:W1:Y:S01]  /*3890*/  SHFL.BFLY PT, R21, R22, 0x2, 0x1f ;  /* 0x0c401f0016157f89 */ /* 0x000e6200000e0000 */
[----:B------:R-:W-:Y:S02]  /*38a0*/  FSEL R173, R50, -INF , !P0 ;  /* 0xff80000032ad7808 */ /* 0x000fe40004000000 */
[----:B------:R-:W-:-:S04]  /*38b0*/  ISETP.GT.AND P0, PT, R20, 0x21, P2 ;  /* 0x000000211400780c */ /* 0x000fc80001704270 */
[----:B------:R-:W-:-:S04]  /*38c0*/  ISETP.LT.OR P0, PT, R0, 0x22, P0 ;  /* 0x000000220000780c */ /* 0x000fc80000701670 */
[----:B------:R-:W-:Y:S02]  /*38d0*/  FSEL R163, R51, -INF , !P0 ;  /* 0xff80000033a37808 */ /* 0x000fe40004000000 */
[----:B------:R-:W-:Y:S01]  /*38e0*/  ISETP.GT.AND P0, PT, R20, RZ, P2 ;  /* 0x000000ff1400720c */ /* 0x000fe20001704270 */
[----:B------:R-:W-:Y:S03]  /*38f0*/  LDSM.16.MT88.4 R48, [R190+0x2100] ;  /* 0x00210000be30783b */ /* 0x000fe60000004200 */
[----:B------:R-:W-:-:S04]  /*3900*/  ISETP.LT.OR P0, PT, R0, 0x1, P0 ;  /* 0x000000010000780c */ /* 0x000fc80000701670 */
[----:B------:R-:W-:Y:S02]  /*3910*/  FSEL R14, R14, -INF , !P0 ;  /* 0xff8000000e0e7808 */ /* 0x000fe40004000000 */
[----:B------:R-:W-:Y:S02]  /*3920*/  ISETP.GT.AND P0, PT, R20, 0x28, P2 ;  /* 0x000000281400780c */ /* 0x000fe40001704270 */
[----:B------:R-:W-:Y:S02]  /*3930*/  FMNMX.FTZ R24, R14, R11, !PT ;  /* 0x0000000b0e187209 */ /* 0x000fe40007810000 */
[----:B------:R-:W-:Y:S02]  /*3940*/  ISETP.LT.OR P0, PT, R0, 0x29, P0 ;  /* 0x000000290000780c */ /* 0x000fe40000701670 */
[----:B------:R-:W-:Y:S02]  /*3950*/  FMNMX.FTZ R24, R5, R24, !PT ;  /* 0x0000001805187209 */ /* 0x000fe40007810000 */
[----:B------:R-:W-:-:S02]  /*3960*/  FSEL R171, R70, -INF , !P0 ;  /* 0xff80000046ab7808 */ /* 0x000fc40004000000 */
[----:B------:R-:W-:Y:S02]  /*3970*/  FMNMX.FTZ R24, R63, R24, !PT ;  /* 0x000000183f187209 */ /* 0x000fe40007810000 */
        /* <DEDUP_REMOVED lines=11> */
[----:B------:R-:W-:Y:S02]  /*3a30*/  ISETP.GT.AND P0, PT, R20, 0x31, P2 ;  /* 0x000000311400780c */ /* 0x000fe40001704270 */
[----:B------:R-:W-:Y:S02]  /*3a40*/  FMNMX.FTZ R24, R163, R24, !PT ;  /* 0x00000018a3187209 */ /* 0x000fe40007810000 */
[----:B------:R-:W-:Y:S02]  /*3a50*/  ISETP.LT.OR P0, PT, R0, 0x32, P0 ;  /* 0x000000320000780c */ /* 0x000fe40000701670 */
[----:B------:R-:W-:Y:S02]  /*3a60*/  FMNMX.FTZ R24, R171, R24, !PT ;  /* 0x00000018ab187209 */ /* 0x000fe40007810000 */
[----:B------:R-:W-:Y:S02]  /*3a70*/  FSEL R143, R43, -INF , !P0 ;  /* 0xff8000002b8f7808 */ /* 0x000fe40004000000 */
[----:B------:R-:W-:Y:S01]  /*3a80*/  ISETP.GT.AND P0, PT, R20, 0x38, P2 ;  /* 0x000000381400780c */ /* 0x000fe20001704270 */
[----:B------:R-:W-:Y:S01]  /*3a90*/  LDSM.16.MT88.4 R40, [R195+0x2100] ;  /* 0x00210000c328783b */ /* 0x000fe20000004200 */
[----:B------:R-:W-:-:S02]  /*3aa0*/  FMNMX.FTZ R24, R165, R24, !PT ;  /* 0x00000018a5187209 */ /* 0x000fc40007810000 */
[----:B------:R-:W-:Y:S02]  /*3ab0*/  ISETP.GT.AND P2, PT, R20, 0x39, P2 ;  /* 0x000000391400780c */ /* 0x000fe40001744270 */
[C---:B------:R-:W-:Y:S02]  /*3ac0*/  ISETP.LT.OR P0, PT, R0.reuse, 0x39, P0 ;  /* 0x000000390000780c */ /* 0x040fe40000701670 */
[----:B------:R-:W-:Y:S02]  /*3ad0*/  FMNMX.FTZ R20, R167, R24, !PT ;  /* 0x00000018a7147209 */ /* 0x000fe40007810000 */
[----:B------:R-:W-:Y:S02]  /*3ae0*/  ISETP.LT.OR P2, PT, R0, 0x3a, P2 ;  /* 0x0000003a0000780c */ /* 0x000fe40001741670 */
[----:B------:R-:W-:Y:S02]  /*3af0*/  FSEL R141, R74, -INF , !P0 ;  /* 0xff8000004a8d7808 */ /* 0x000fe40004000000 */
[----:B------:R-:W-:-:S02]  /*3b00*/  FMNMX.FTZ R20, R143, R20, !PT ;  /* 0x000000148f147209 */ /* 0x000fc40007810000 */
[----:B------:R-:W-:Y:S02]  /*3b10*/  FSEL R161, R75, -INF , !P2 ;  /* 0xff8000004ba17808 */ /* 0x000fe40005000000 */
[----:B------:R-:W-:Y:S01]  /*3b20*/  FMNMX.FTZ R20, R141, R20, !PT ;  /* 0x000000148d147209 */ /* 0x000fe20007810000 */
[----:B------:R-:W-:Y:S01]  /*3b30*/  LDSM.16.MT88.4 R72, [R195+0x4100] ;  /* 0x00410000c348783b */ /* 0x000fe20000004200 */
[----:B-1----:R-:W-:Y:S02]  /*3b40*/  FMNMX.FTZ R25, R22, R21, !PT ;  /* 0x0000001516197209 */ /* 0x002fe40007810000 */
[----:B------:R-:W-:-:S03]  /*3b50*/  FMNMX.FTZ R23, R161, R20, !PT ;  /* 0x00000014a1177209 */ /* 0x000fc60007810000 */
[----:B------:R-:W1:Y:S04]  /*3b60*/  SHFL.BFLY PT, R0, R25, 0x1, 0x1f ;  /* 0x0c201f0019007f89 */ /* 0x000e6800000e0000 */
[----:B------:R-:W2:Y:S01]  /*3b70*/  SHFL.BFLY PT, R20, R23, 0x2, 0x1f ;  /* 0x0c401f0017147f89 */ /* 0x000ea200000e0000 */
[----:B-1----:R-:W-:-:S03]  /*3b80*/  FMNMX.FTZ R0, R25, R0, !PT ;  /* 0x0000000019007209 */ /* 0x002fc60007810000 */
[----:B------:R-:W-:Y:S01]  /*3b90*/  LDSM.16.MT88.4 R24, [R195+0x900] ;  /* 0x00090000c318783b */ /* 0x000fe20000004200 */
[----:B--2---:R-:W-:Y:S01]  /*3ba0*/  FMNMX.FTZ R21, R23, R20, !PT ;  /* 0x0000001417157209 */ /* 0x004fe20007810000 */
[C---:B------:R-:W-:Y:S01]  /*3bb0*/  FMUL.FTZ R169, R0.reuse, c[0x0][0x2d0] ;  /* 0x0000b40000a97a20 */ /* 0x040fe20000410000 */
[----:B------:R-:W-:-:S03]  /*3bc0*/  FSETP.NEU.FTZ.AND P0, PT, R0, -INF , PT ;  /* 0xff8000000000780b */ /* 0x000fc60003f1d000 */
[----:B------:R-:W1:Y:S01]  /*3bd0*/  SHFL.BFLY PT, R20, R21, 0x1, 0x1f ;  /* 0x0c201f0015147f89 */ /* 0x000e6200000e0000 */
[----:B------:R-:W-:-:S05]  /*3be0*/  FSEL R169, R169, RZ, P0 ;  /* 0x000000ffa9a97208 */ /* 0x000fca0000000000 */
[--C-:B------:R-:W-:Y:S02]  /*3bf0*/  FFMA.FTZ R154, R8, c[0x0][0x2d0], -R169.reuse ;  /* 0x0000b400089a7a23 */ /* 0x100fe400000108a9 */
[--C-:B------:R-:W-:Y:S02]  /*3c00*/  FFMA.FTZ R155, R7, c[0x0][0x2d0], -R169.reuse ;  /* 0x0000b400079b7a23 */ /* 0x100fe400000108a9 */
[--C-:B------:R-:W-:Y:S02]  /*3c10*/  FFMA.FTZ R153, R60, c[0x0][0x2d0], -R169.reuse ;  /* 0x0000b4003c997a23 */ /* 0x100fe400000108a9 */
[--C-:B------:R-:W-:Y:S01]  /*3c20*/  FFMA.FTZ R148, R18, c[0x0][0x2d0], -R169.reuse ;  /* 0x0000b40012947a23 */ /* 0x100fe200000108a9 */
[----:B------:R-:W-:Y:S01]  /*3c30*/  MUFU.EX2 R154, R154 ;  /* 0x0000009a009a7308 */ /* 0x000fe20000000800 */
[--C-:B------:R-:W-:Y:S02]  /*3c40*/  FFMA.FTZ R147, R12, c[0x0][0x2d0], -R169.reuse ;  /* 0x0000b4000c937a23 */ /* 0x100fe400000108a9 */
[----:B------:R-:W-:-:S02]  /*3c50*/  FFMA.FTZ R146, R10, c[0x0][0x2d0], -R169 ;  /* 0x0000b4000a927a23 */ /* 0x000fc400000108a9 */
[--C-:B------:R-:W-:Y:S02]  /*3c60*/  FFMA.FTZ R152, R16, c[0x0][0x2d0], -R169.reuse ;  /* 0x0000b40010987a23 */ /* 0x100fe400000108a9 */
[--C-:B------:R-:W-:Y:S01]  /*3c70*/  FFMA.FTZ R159, R164, c[0x0][0x2d0], -R169.reuse ;  /* 0x0000b400a49f7a23 */ /* 0x100fe200000108a9 */
[----:B------:R-:W2:Y:S01]  /*3c80*/  MUFU.EX2 R155, R155 ;  /* 0x0000009b009b7308 */ /* 0x000ea20000000800 */
[--C-:B------:R-:W-:Y:S01]  /*3c90*/  FFMA.FTZ R157, R162, c[0x0][0x2d0], -R169.reuse ;  /* 0x0000b400a29d7a23 */ /* 0x100fe200000108a9 */
[----:B-1----:R-:W-:Y:S01]  /*3ca0*/  FMNMX.FTZ R8, R21, R20, !PT ;  /* 0x0000001415087209 */ /* 0x002fe20007810000 */
[--C-:B------:R-:W-:Y:S01]  /*3cb0*/  FFMA.FTZ R156, R156, c[0x0][0x2d0], -R169.reuse ;  /* 0x0000b4009c9c7a23 */ /* 0x100fe200000108a9 */
[----:B------:R-:W-:Y:S01]  /*3cc0*/  LDSM.16.MT88.4 R20, [R189+0x2900] ;  /* 0x00290000bd14783b */ /* 0x000fe20000004200 */
[--C-:B------:R-:W-:Y:S01]  /*3cd0*/  FFMA.FTZ R158, R158, c[0x0][0x2d0], -R169.reuse ;  /* 0x0000b4009e9e7a23 */ /* 0x100fe200000108a9 */
[C---:B------:R-:W-:Y:S01]  /*3ce0*/  FSETP.NEU.FTZ.AND P0, PT, R8.reuse, -INF , PT ;  /* 0xff8000000800780b */ /* 0x040fe20003f1d000 */
[----:B------:R-:W-:Y:S01]  /*3cf0*/  FMUL.FTZ R160, R8, c[0x0][0x2d0] ;  /* 0x0000b40008a07a20 */ /* 0x000fe20000410000 */
[----:B------:R-:W-:Y:S01]  /*3d00*/  MUFU.EX2 R153, R153 ;  /* 0x0000009900997308 */ /* 0x000fe20000000800 */
[----:B------:R-:W-:-:S03]  /*3d10*/  FFMA.FTZ R168, R168, c[0x0][0x2d0], -R169 ;  /* 0x0000b400a8a87a23 */ /* 0x000fc600000108a9 */
[----:B------:R-:W-:Y:S02]  /*3d20*/  FSEL R160, R160, RZ, P0 ;  /* 0x000000ffa0a07208 */ /* 0x000fe40000000000 */
[----:B------:R-:W-:Y:S02]  /*3d30*/  PLOP3.LUT P0, PT, PT, PT, UP1, 0x40, 0x0 ;  /* 0x000000000000781c */ /* 0x000fe40003f0e818 */
[----:B------:R-:W1:Y:S01]  /*3d40*/  MUFU.EX2 R148, R148 ;  /* 0x0000009400947308 */ /* 0x000e620000000800 */
[--C-:B------:R-:W-:Y:S01]  /*3d50*/  FFMA.FTZ R149, R14, c[0x0][0x2d0], -R160.reuse ;  /* 0x0000b4000e957a23 */ /* 0x100fe200000108a0 */
[----:B--2---:R-:W-:Y:S01]  /*3d60*/  F2FP.BF16.PACK_AB R96, R154, R155 ;  /* 0x0000009b9a60723e */ /* 0x004fe200000010ff */
[--C-:B------:R-:W-:Y:S02]  /*3d70*/  FFMA.FTZ R150, R11, c[0x0][0x2d0], -R160.reuse ;  /* 0x0000b4000b967a23 */ /* 0x100fe400000108a0 */
[--C-:B------:R-:W-:Y:S02]  /*3d80*/  FFMA.FTZ R151, R5, c[0x0][0x2d0], -R160.reuse ;  /* 0x0000b40005977a23 */ /* 0x100fe400000108a0 */
[----:B------:R-:W-:Y:S01]  /*3d90*/  FFMA.FTZ R144, R63, c[0x0][0x2d0], -R160 ;  /* 0x0000b4003f907a23 */ /* 0x000fe200000108a0 */
[----:B------:R-:W-:Y:S01]  /*3da0*/  MUFU.EX2 R149, R149 ;  /* 0x0000009500957308 */ /* 0x000fe20000000800 */
[----:B------:R-:W-:-:S02]  /*3db0*/  FFMA.FTZ R11, R6, c[0x0][0x2d0], -R169 ;  /* 0x0000b400060b7a23 */ /* 0x000fc400000108a9 */
[----:B------:R-:W2:Y:S01]  /*3dc0*/  LDSM.16.MT88.4 R4, [R188+0x4100] ;  /* 0x00410000bc04783b */ /* 0x000ea20000004200 */
[--C-:B------:R-:W-:Y:S02]  /*3dd0*/  FFMA.FTZ R3, R15, c[0x0][0x2d0], -R160.reuse ;  /* 0x0000b4000f037a23 */ /* 0x100fe400000108a0 */
[--C-:B------:R-:W-:Y:S02]  /*3de0*/  FFMA.FTZ R2, R13, c[0x0][0x2d0], -R160.reuse ;  /* 0x0000b4000d027a23 */ /* 0x100fe400000108a0 */
[----:B------:R-:W3:Y:S01]  /*3df0*/  MUFU.EX2 R150, R150 ;  /* 0x0000009600967308 */ /* 0x000ee20000000800 */
[----:B------:R-:W4:Y:S01]  /*3e00*/  LDSM.16.MT88.4 R12, [R195+0x2900] ;  /* 0x00290000c30c783b */ /* 0x000f220000004200 */
[----:B-1----:R-:W-:Y:S01]  /*3e10*/  F2FP.BF16.PACK_AB R98, R148, R153 ;  /* 0x000000999462723e */ /* 0x002fe200000010ff */
[--C-:B------:R-:W-:Y:S02]  /*3e20*/  FFMA.FTZ R145, R19, c[0x0][0x2d0], -R160.reuse ;  /* 0x0000b40013917a23 */ /* 0x100fe400000108a0 */
[----:B------:R-:W-:-:S02]  /*3e30*/  FFMA.FTZ R10, R17, c[0x0][0x2d0], -R160 ;  /* 0x0000b400110a7a23 */ /* 0x000fc400000108a0 */
[----:B------:R-:W1:Y:S01]  /*3e40*/  LDSM.16.MT88.4 R16, [R188+0x2900] ;  /* 0x00290000bc10783b */ /* 0x000e620000004200 */
[----:B------:R-:W-:Y:S01]  /*3e50*/  MUFU.EX2 R151, R151 ;  /* 0x0000009700977308 */ /* 0x000fe20000000800 */
[--C-:B------:R-:W-:Y:S02]  /*3e60*/  FFMA.FTZ R162, R173, c[0x0][0x2d0], -R160.reuse ;  /* 0x0000b400ada27a23 */ /* 0x100fe400000108a0 */
[--C-:B------:R-:W-:Y:S02]  /*3e70*/  FFMA.FTZ R163, R163, c[0x0][0x2d0], -R160.reuse ;  /* 0x0000b400a3a37a23 */ /* 0x100fe400000108a0 */
[--C-:B------:R-:W-:Y:S02]  /*3e80*/  FFMA.FTZ R164, R171, c[0x0][0x2d0], -R160.reuse ;  /* 0x0000b400aba47a23 */ /* 0x100fe400000108a0 */
[----:B------:R-:W-:Y:S01]  /*3e90*/  FFMA.FTZ R165, R165, c[0x0][0x2d0], -R160 ;  /* 0x0000b400a5a57a23 */ /* 0x000fe200000108a0 */
[----:B------:R-:W5:Y:S01]  /*3ea0*/  MUFU.EX2 R144, R144 ;  /* 0x0000009000907308 */ /* 0x000f620000000800 */
[----:B---3--:R-:W-:Y:S01]  /*3eb0*/  F2FP.BF16.PACK_AB R97, R150, R149 ;  /* 0x000000959661723e */ /* 0x008fe200000010ff */
[----:B------:R-:W-:-:S02]  /*3ec0*/  FFMA.FTZ R171, R166, c[0x0][0x2d0], -R169 ;  /* 0x0000b400a6ab7a23 */ /* 0x000fc400000108a9 */
[--C-:B------:R-:W-:Y:S02]  /*3ed0*/  FFMA.FTZ R166, R142, c[0x0][0x2d0], -R169.reuse ;  /* 0x0000b4008ea67a23 */ /* 0x100fe400000108a9 */
[----:B------:R-:W-:Y:S02]  /*3ee0*/  FFMA.FTZ R169, R140, c[0x0][0x2d0], -R169 ;  /* 0x0000b4008ca97a23 */ /* 0x000fe400000108a9 */
[----:B------:R-:W-:Y:S01]  /*3ef0*/  MUFU.EX2 R152, R152 ;  /* 0x0000009800987308 */ /* 0x000fe20000000800 */
[--C-:B------:R-:W-:Y:S02]  /*3f00*/  FFMA.FTZ R167, R167, c[0x0][0x2d0], -R160.reuse ;  /* 0x0000b400a7a77a23 */ /* 0x100fe400000108a0 */
[--C-:B------:R-:W-:Y:S02]  /*3f10*/  FFMA.FTZ R170, R143, c[0x0][0x2d0], -R160.reuse ;  /* 0x0000b4008faa7a23 */ /* 0x100fe400000108a0 */
[--C-:B------:R-:W-:Y:S02]  /*3f20*/  FFMA.FTZ R172, R141, c[0x0][0x2d0], -R160.reuse ;  /* 0x0000b4008dac7a23 */ /* 0x100fe400000108a0 */
[----:B------:R-:W-:Y:S01]  /*3f30*/  FFMA.FTZ R207, R161, c[0x0][0x2d0], -R160 ;  /* 0x0000b400a1cf7a23 */ /* 0x000fe200000108a0 */
[----:B-----5:R-:W-:Y:S01]  /*3f40*/  F2FP.BF16.PACK_AB R99, R144, R151 ;  /* 0x000000979063723e */ /* 0x020fe200000010ff */
[----:B------:R-:W3:Y:S01]  /*3f50*/  MUFU.EX2 R147, R147 ;  /* 0x0000009300937308 */ /* 0x000ee20000000800 */
[----:B------:R-:W-:Y:S01]  /*3f60*/  FADD.FTZ R154, R155, R154 ;  /* 0x0000009a9b9a7221 */ /* 0x000fe20000010000 */
[----:B------:R-:W-:Y:S01]  /*3f70*/  LDSM.16.MT88.4 R140, [R190+0x1900] ;  /* 0x00190000be8c783b */ /* 0x000fe20000004200 */
[----:B------:R-:W-:-:S02]  /*3f80*/  FADD.FTZ R150, R149, R150 ;  /* 0x0000009695967221 */ /* 0x000fc40000010000 */
[----:B------:R-:W-:Y:S01]  /*3f90*/  FADD.FTZ R153, R153, R154 ;  /* 0x0000009a99997221 */ /* 0x000fe20000010000 */
[----:B------:R-:W-:Y:S01]  /*3fa0*/  HMMA.16816.F32.BF16 R36, R96, R40, RZ ;  /* 0x000000286024723c */ /* 0x000fe200000418ff */
[----:B------:R-:W-:Y:S01]  /*3fb0*/  FADD.FTZ R151, R151, R150 ;  /* 0x0000009697977221 */ /* 0x000fe20000010000 */
[----:B------:R-:W-:Y:S01]  /*3fc0*/  MUFU.EX2 R146, R146 ;  /* 0x0000009200927308 */ /* 0x000fe20000000800 */
[----:B------:R-:W-:Y:S02]  /*3fd0*/  FADD.FTZ R153, R148, R153 ;  /* 0x0000009994997221 */ /* 0x000fe40000010000 */
[----:B------:R-:W-:-:S03]  /*3fe0*/  FADD.FTZ R144, R144, R151 ;  /* 0x0000009790907221 */ /* 0x000fc60000010000 */
[C---:B------:R-:W-:Y:S02]  /*3ff0*/  HMMA.16816.F32.BF16 R52, R96.reuse, R56, RZ ;  /* 0x000000386034723c */ /* 0x040fe400000418ff */
[----:B------:R-:W-:Y:S06]  /*4000*/  MUFU.EX2 R11, R11 ;  /* 0x0000000b000b7308 */ /* 0x000fec0000000800 */
        /* <DEDUP_REMOVED lines=40> */
[C---:B--2---:R-:W-:Y:S07]  /*4290*/  HMMA.16816.F32.BF16 R92, R96.reuse, R4, RZ ;  /* 0x00000004605c723c */ /* 0x044fee00000418ff */
[----:B---3--:R-:W-:Y:S01]  /*42a0*/  F2FP.BF16.PACK_AB R4, R147, R152 ;  /* 0x000000989304723e */ /* 0x008fe200000010ff */
[----:B------:R-:W-:Y:S01]  /*42b0*/  HMMA.16816.F32.BF16 R96, R96, R6, RZ ;  /* 0x000000066060723c */ /* 0x000fe200000418ff */
[----:B-----5:R-:W-:Y:S01]  /*42c0*/  F2FP.BF16.PACK_AB R5, R10, R145 ;  /* 0x000000910a05723e */ /* 0x020fe200000010ff */
        /* <DEDUP_REMOVED lines=9> */
[----:B----4-:R-:W-:Y:S01]  /*4360*/  HMMA.16816.F32.BF16 R36, R4, R12, R36 ;  /* 0x0000000c0424723c */ /* 0x010fe20000041824 */
[----:B------:R-:W-:-:S07]  /*4370*/  FADD.FTZ R3, R2, R3 ;  /* 0x0000000302037221 */ /* 0x000fce0000010000 */
[C---:B------:R-:W-:Y:S01]  /*4380*/  HMMA.16816.F32.BF16 R40, R4.reuse, R14, R40 ;  /* 0x0000000e0428723c */ /* 0x040fe20000041828 */
[----:B------:R-:W1:Y:S07]  /*4390*/  LDSM.16.MT88.4 R12, [R190+0x4900] ;  /* 0x00490000be0c783b */ /* 0x000e6e0000004200 */
[C---:B------:R-:W-:Y:S08]  /*43a0*/  HMMA.16816.F32.BF16 R52, R4.reuse, R20, R52 ;  /* 0x000000140434723c */ /* 0x040ff00000041834 */
[C---:B------:R-:W-:Y:S01]  /*43b0*/  HMMA.16816.F32.BF16 R56, R4.reuse, R22, R56 ;  /* 0x000000160438723c */ /* 0x040fe20000041838 */
[----:B------:R-:W2:Y:S07]  /*43c0*/  LDSM.16.MT88.4 R20, [R189+0x4900] ;  /* 0x00490000bd14783b */ /* 0x000eae0000004200 */
[C---:B------:R-:W-:Y:S08]  /*43d0*/  HMMA.16816.F32.BF16 R128, R4.reuse, R24, R128 ;  /* 0x000000180480723c */ /* 0x040ff00000041880 */
        /* <DEDUP_REMOVED lines=80> */
[C---:B------:R-:W-:Y:S01]  /*48e0*/  F2FP.BF16.PACK_AB R5, R170.reuse, R167 ;  /* 0x000000a7aa05723e */ /* 0x040fe200000010ff */
        /* <DEDUP_REMOVED lines=36> */
[----:B------:R-:W-:Y:S01]  /*4b30*/  ISETP.LT.AND P0, PT, RZ, UR4, PT ;  /* 0x00000004ff007c0c */ /* 0x000fe2000bf01270 */
[----:B------:R-:W-:-:S02]  /*4b40*/  UIADD3 UR26, UR4, -0x1, URZ ;  /* 0xffffffff041a7890 */ /* 0x000fc4000fffe03f */
[----:B------:R-:W-:-:S10]  /*4b50*/  ULDC UR24, c[0x0][0x32c] ;  /* 0x0000cb0000187ab9 */ /* 0x000fd40000000800 */
[----:B------:R-:W-:Y:S05]  /*4b60*/  @P0 BRA `(.L_x_178) ;  /* 0x0000008000000947 */ /* 0x000fea0003800000 */
[----:B------:R-:W-:Y:S02]  /*4b70*/  UISETP.NE.AND UP0, UPT, UR24, 0x1, UPT ;  /* 0x000000011800788c */ /* 0x000fe4000bf05270 */
[----:B------:R-:W-:-:S03]  /*4b80*/  UIADD3 UR26, -UR4, URZ, URZ ;  /* 0x0000003f041a7290 */ /* 0x000fc6000fffe13f */
[----:B------:R-:W-:Y:S02]  /*4b90*/  ULDC.64 UR4, c[0x0][0x330] ;  /* 0x0000cc0000047ab9 */ /* 0x000fe40000000a00 */
[----:B------:R-:W-:-:S07]  /*4ba0*/  UIMAD.WIDE.U32 UR28, UR26, UR4, URZ ;  /* 0x000000041a1c72a5 */ /* 0x000fce000f8e003f */
[----:B------:R-:W-:Y:S02]  /*4bb0*/  @UP0 UMOV UR27, UR29 ;  /* 0x0000001d001b0c82 */ /* 0x000fe40008000000 */
[----:B------:R-:W-:-:S04]  /*4bc0*/  @UP0 USHF.R.U32.HI UR26, URZ, UR5, UR27 ;  /* 0x000000053f1a0299 */ /* 0x000fc8000801161b */
[----:B------:R-:W-:Y:S01]  /*4bd0*/  ULOP3.LUT UR26, URZ, UR26, URZ, 0x33, !UPT ;  /* 0x0000001a3f1a7292 */ /* 0x000fe2000f8e333f */
[----:B------:R-:W-:Y:S05]  /*4be0*/  BRA `(.L_x_179) ;  /* 0x0000005000007947 */ /* 0x000fea0003800000 */
.L_x_178:
[----:B------:R-:W-:Y:S02]  /*4bf0*/  UISETP.NE.AND UP0, UPT, UR24, 0x1, UPT ;  /* 0x000000011800788c */ /* 0x000fe4000bf05270 */
[----:B------:R-:W-:Y:S02]  /*4c00*/  ULDC.64 UR4, c[0x0][0x330] ;  /* 0x0000cc0000047ab9 */ /* 0x000fe40000000a00 */
[----:B------:R-:W-:-:S07]  /*4c10*/  UIMAD.WIDE.U32 UR28, UR26, UR4, URZ ;  /* 0x000000041a1c72a5 */ /* 0x000fce000f8e003f */
[----:B------:R-:W-:Y:S02]  /*4c20*/  @UP0 UMOV UR27, UR29 ;  /* 0x0000001d001b0c82 */ /* 0x000fe40008000000 */
[----:B------:R-:W-:Y:S02]  /*4c30*/  @UP0 USHF.R.U32.HI UR26, URZ, UR5, UR27 ;  /* 0x000000053f1a0299 */ /* 0x000fe4000801161b */
.L_x_179:
[----:B------:R-:W-:Y:S02]  /*4c40*/  ULDC UR4, c[0x0][0x32c] ;  /* 0x0000cb0000047ab9 */ /* 0x000fe40000000800 */
[----:B------:R-:W-:-:S04]  /*4c50*/  UIMAD UR4, UR26, UR24, UR4 ;  /* 0x000000181a0472a4 */ /* 0x000fc8000f8e0204 */
[----:B------:R-:W-:-:S04]  /*4c60*/  UISETP.LT.AND UP0, UPT, UR25, UR4, UPT ;  /* 0x000000041900728c */ /* 0x000fc8000bf01270 */
[----:B------:R-:W-:-:S04]  /*4c70*/  USEL UR25, UR25, UR4, UP0 ;  /* 0x0000000419197287 */ /* 0x000fc80008000000 */
.L_x_177:
[----:B------:R-:W-:-:S04]  /*4c80*/  USHF.R.S32.HI UR4, URZ, 0x1f, UR25 ;  /* 0x0000001f3f047899 */ /* 0x000fc80008011419 */
[----:B------:R-:W-:-:S04]  /*4c90*/  ULEA.HI UR4, UR4, UR25, URZ, 0x6 ;  /* 0x0000001904047291 */ /* 0x000fc8000f8f303f */
[----:B------:R-:W-:-:S04]  /*4ca0*/  USHF.R.S32.HI UR4, URZ, 0x6, UR4 ;  /* 0x000000063f047899 */ /* 0x000fc80008011404 */
[----:B------:R-:W-:-:S04]  /*4cb0*/  UISETP.LT.AND UP0, UPT, UR7, UR4, UPT ;  /* 0x000000040700728c */ /* 0x000fc8000bf01270 */
[----:B------:R-:W-:-:S04]  /*4cc0*/  USEL UR4, UR7, UR4, !UP0 ;  /* 0x0000000407047287 */ /* 0x000fc8000c000000 */
[----:B------:R-:W-:-:S06]  /*4cd0*/  UISETP.GE.AND UP0, UPT, UR21, UR4, UPT ;  /* 0x000000041500728c */ /* 0x000fcc000bf06270 */
[----:B------:R-:W-:-:S13]  /*4ce0*/  PLOP3.LUT P0, PT, PT, PT, UP0, 0x40, 0x0 ;  /* 0x000000000000781c */ /* 0x000fda0003f0e808 */
[----:B------:R-:W-:Y:S05]  /*4cf0*/  @P0 BRA `(.L_x_180) ;  /* 0x000037c000000947 */ /* 0x000fea0003800000 */
[C---:B------:R-:W-:Y:S01]  /*4d00*/  SHF.L.U64.HI R216, R210.reuse, 0x1, R9 ;  /* 0x00000001d2d87819 */ /* 0x040fe20000010209 */
[----:B------:R-:W-:Y:S01]  /*4d10*/  IMAD.MOV.U32 R2, RZ, RZ, R8 ;  /* 0x000000ffff027224 */ /* 0x000fe200078e0008 */
[----:B------:R-:W-:Y:S01]  /*4d20*/  SHF.L.U32 R215, R210, 0x1, RZ ;  /* 0x00000001d2d77819 */ /* 0x000fe200000006ff */
[----:B------:R-:W-:Y:S01]  /*4d30*/  IMAD.MOV.U32 R3, RZ, RZ, R0 ;  /* 0x000000ffff037224 */ /* 0x000fe200078e0000 */
[C---:B------:R-:W-:Y:S01]  /*4d40*/  SHF.L.U64.HI R214, R209.reuse, 0x1, R212 ;  /* 0x00000001d1d67819 */ /* 0x040fe200000102d4 */
[----:B------:R-:W-:Y:S01]  /*4d50*/  IMAD.SHL.U32 R175, R209, 0x2, RZ ;  /* 0x00000002d1af7824 */ /* 0x000fe200078e00ff */
[----:B------:R-:W-:Y:S02]  /*4d60*/  SEL R174, RZ, 0x10, P5 ;  /* 0x00000010ffae7807 */ /* 0x000fe40002800000 */
[C---:B------:R-:W-:Y:S02]  /*4d70*/  SHF.L.U64.HI R173, R208.reuse, 0x1, R211 ;  /* 0x00000001d0ad7819 */ /* 0x040fe400000102d3 */
[----:B------:R-:W-:-:S02]  /*4d80*/  SHF.L.U32 R172, R208, 0x1, RZ ;  /* 0x00000001d0ac7819 */ /* 0x000fc400000006ff */
.L_x_191:
[----:B------:R-:W-:Y:S04]  /*4d90*/  DEPBAR.LE SB0, 0x0 ;  /* 0x000080000000791a */ /* 0x000fe80000000000 */
[----:B------:R-:W-:Y:S01]  /*4da0*/  BAR.SYNC.DEFER_BLOCKING 0x0 ;  /* 0x0000000000007b1d */ /* 0x000fe20000010000 */
[----:B------:R-:W-:Y:S06]  /*4db0*/  UISETP.GT.AND UP0, UPT, UR7, UR21, UPT ;  /* 0x000000150700728c */ /* 0x000fec000bf04270 */
[----:B------:R-:W-:Y:S01]  /*4dc0*/  PLOP3.LUT P0, PT, PT, PT, UP0, 0x80, 0x0 ;  /* 0x000000000000781c */ /* 0x000fe20003f0f008 */
[----:B------:R1:W2:Y:S04]  /*4dd0*/  LDSM.16.M88.4 R132, [R198+0xc100] ;  /* 0x00c10000c684783b */ /* 0x0002a80000000200 */
[----:B------:R1:W3:Y:S04]  /*4de0*/  LDSM.16.M88.4 R136, [R197+0x6100] ;  /* 0x00610000c588783b */ /* 0x0002e80000000200 */
[----:B------:R1:W4:Y:S04]  /*4df0*/  LDSM.16.M88.4 R140, [R197+0x6900] ;  /* 0x00690000c58c783b */ /* 0x0003280000000200 */
[----:B------:R1:W1:Y:S04]  /*4e00*/  LDSM.16.M88.4 R144, [R197+0x7100] ;  /* 0x00710000c590783b */ /* 0x0002680000000200 */
[----:B------:R1:W1:Y:S04]  /*4e10*/  LDSM.16.M88.4 R148, [R197+0x7900] ;  /* 0x00790000c594783b */ /* 0x0002680000000200 */
[----:B------:R1:W1:Y:S04]  /*4e20*/  LDSM.16.M88.4 R152, [R194+0xc100] ;  /* 0x00c10000c298783b */ /* 0x0002680000000200 */
[----:B------:R1:W1:Y:S04]  /*4e30*/  LDSM.16.M88.4 R156, [R196] ;  /* 0x00000000c49c783b */ /* 0x0002680000000200 */
[----:B------:R1:W1:Y:S04]  /*4e40*/  LDSM.16.M88.4 R160, [R187] ;  /* 0x00000000bba0783b */ /* 0x0002680000000200 */
[----:B------:R1:W1:Y:S04]  /*4e50*/  LDSM.16.M88.4 R164, [R186] ;  /* 0x00000000baa4783b */ /* 0x0002680000000200 */
[----:B------:R1:W1:Y:S01]  /*4e60*/  LDSM.16.M88.4 R168, [R185] ;  /* 0x00000000b9a8783b */ /* 0x0002620000000200 */
[----:B------:R-:W-:-:S05]  /*4e70*/  @P0 BRA `(.L_x_181) ;  /* 0x0000029000000947 */ /* 0x000fca0003800000 */
[----:B------:R-:W-:Y:S01]  /*4e80*/  SHF.R.S32.HI R5, RZ, 0x1f, R200 ;  /* 0x0000001fff057819 */ /* 0x000fe200000114c8 */
[----:B------:R-:W-:Y:S01]  /*4e90*/  IMAD.WIDE.U32 R8, R200, c[0x0][0x208], RZ ;  /* 0x00008200c8087a25 */ /* 0x000fe200078e00ff */
[----:B------:R-:W-:Y:S02]  /*4ea0*/  SHF.R.S32.HI R4, RZ, 0x1f, R199 ;  /* 0x0000001fff047819 */ /* 0x000fe400000114c7 */
[----:B------:R-:W-:Y:S01]  /*4eb0*/  IADD3 R10, -R174, 0x10, RZ ;  /* 0x00000010ae0a7810 */ /* 0x000fe20007ffe1ff */
[----:B------:R-:W-:Y:S02]  /*4ec0*/  IMAD R5, R5, c[0x0][0x208], RZ ;  /* 0x0000820005057a24 */ /* 0x000fe400078e02ff */
[----:B------:R-:W-:Y:S01]  /*4ed0*/  IMAD R4, R4, c[0x0][0x218], RZ ;  /* 0x0000860004047a24 */ /* 0x000fe200078e02ff */
[----:B------:R-:W-:Y:S01]  /*4ee0*/  LOP3.LUT R10, R10, 0xf, RZ, 0xc0, !PT ;  /* 0x0000000f0a0a7812 */ /* 0x000fe200078ec0ff */
[----:B------:R-:W-:Y:S02]  /*4ef0*/  IMAD R5, R200, c[0x0][0x20c], R5 ;  /* 0x00008300c8057a24 */ /* 0x000fe400078e0205 */
[----:B------:R-:W-:Y:S02]  /*4f00*/  IMAD R4, R199, c[0x0][0x21c], R4 ;  /* 0x00008700c7047a24 */ /* 0x000fe400078e0204 */
[----:B------:R-:W-:Y:S04]  /*4f10*/  IMAD.IADD R9, R9, 0x1, R5 ;  /* 0x0000000109097824 */ /* 0x000fe800078e0205 */
[----:B------:R-:W-:Y:S05]  /*4f20*/  IMAD.WIDE.U32 R8, R199, c[0x0][0x218], R8 ;  /* 0x00008600c7087a25 */ /* 0x000fea00078e0008 */
[----:B------:R-:W-:Y:S04]  /*4f30*/  IADD3 R0, P0, R8, UR16, RZ ;  /* 0x0000001008007c10 */ /* 0x000fe8000ff1e0ff */
[----:B------:R-:W-:Y:S02]  /*4f40*/  IADD3.X R9, R9, UR9, R4, P0, !PT ;  /* 0x0000000909097c10 */ /* 0x000fe400087fe404 */
[C---:B------:R-:W-:Y:S04]  /*4f50*/  LEA R12, P0, R0.reuse, c[0x0][0x1f8], 0x1 ;  /* 0x00007e00000c7a11 */ /* 0x040fe800078008ff */
[----:B------:R-:W-:Y:S01]  /*4f60*/  LEA.HI.X R6, R0, c[0x0][0x1fc], R9, 0x1, P0 ;  /* 0x00007f0000067a11 */ /* 0x000fe200000f0c09 */
[----:B------:R-:W-:Y:S01]  /*4f70*/  SHFL.IDX PT, R4, R12, RZ, 0x181f ;  /* 0x00181fff0c047589 */ /* 0x000fe200000e0000 */
[----:B------:R-:W-:Y:S03]  /*4f80*/  IADD3 R9, -R213, 0x10, RZ ;  /* 0x00000010d5097810 */ /* 0x000fe60007ffe1ff */
[----:B------:R-:W5:Y:S01]  /*4f90*/  SHFL.IDX PT, R0, R12, 0x1, 0x181f ;  /* 0x00381f000c007f89 */ /* 0x000f6200000e0000 */
[----:B------:R-:W-:Y:S03]  /*4fa0*/  LOP3.LUT R9, R9, 0xf, RZ, 0xc0, !PT ;  /* 0x0000000f09097812 */ /* 0x000fe600078ec0ff */
[----:B------:R-:W4:Y:S04]  /*4fb0*/  SHFL.IDX PT, R5, R6, 0x1, 0x181f ;  /* 0x00381f0006057f89 */ /* 0x000f2800000e0000 */
[----:B------:R-:W3:Y:S01]  /*4fc0*/  SHFL.IDX PT, R7, R6, RZ, 0x181f ;  /* 0x00181fff06077589 */ /* 0x000ee200000e0000 */
[-C--:B-----5:R-:W-:Y:S04]  /*4fd0*/  IADD3 R10, P2, P0, R10, R0.reuse, R175 ;  /* 0x000000000a0a7210 */ /* 0x0a0fe8000785e0af */
[-C--:B----4-:R-:W-:Y:S02]  /*4fe0*/  IADD3.X R11, RZ, R5.reuse, R214, P2, P0 ;  /* 0x00000005ff0b7210 */ /* 0x090fe400017e04d6 */
[----:B------:R-:W-:Y:S04]  /*4ff0*/  IADD3 R8, P2, P0, R9, R0, R172 ;  /* 0x0000000009087210 */ /* 0x000fe8000785e0ac */
[--C-:B------:R-:W-:Y:S02]  /*5000*/  IADD3.X R9, RZ, R5, R173.reuse, P2, P0 ;  /* 0x00000005ff097210 */ /* 0x100fe400017e04ad */
[C---:B------:R-:W-:Y:S02]  /*5010*/  IADD3 R14, P2, R4.reuse, R215, RZ ;  /* 0x000000d7040e7210 */ /* 0x040fe40007f5e0ff */
[C---:B------:R-:W-:Y:S03]  /*5020*/  IADD3 R12, P0, R4.reuse, R175, RZ ;  /* 0x000000af040c7210 */ /* 0x040fe60007f1e0ff */
[C---:B---3--:R-:W-:Y:S01]  /*5030*/  IMAD.X R15, R7.reuse, 0x1, R216, P2 ;  /* 0x00000001070f7824 */ /* 0x048fe200010e06d8 */
[----:B------:R-:W-:Y:S01]  /*5040*/  IADD3 R6, P2, R4, R172, RZ ;  /* 0x000000ac04067210 */ /* 0x000fe20007f5e0ff */
[C---:B------:R-:W-:Y:S01]  /*5050*/  IMAD.X R13, R7.reuse, 0x1, R214, P0 ;  /* 0x00000001070d7824 */ /* 0x040fe200000e06d6 */
[----:B------:R-:W-:Y:S02]  /*5060*/  IADD3 R4, P0, R0, R215, RZ ;  /* 0x000000d700047210 */ /* 0x000fe40007f1e0ff */
[----:B------:R3:W-:Y:S01]  /*5070*/  LDGSTS.E.BYPASS.LTC128B.128 [R205], [R14.64], !P6 ;  /* 0x000000000ecd7fae */ /* 0x0007e2000f101d56 */
[----:B------:R-:W-:Y:S01]  /*5080*/  IMAD.X R7, R7, 0x1, R173, P2 ;  /* 0x0000000107077824 */ /* 0x000fe200010e06ad */
[----:B------:R-:W-:Y:S01]  /*5090*/  ISETP.NE.U32.AND P2, PT, R174, RZ, PT ;  /* 0x000000ffae00720c */ /* 0x000fe20003f45070 */
[----:B------:R-:W-:Y:S01]  /*50a0*/  IMAD.X R5, R5, 0x1, R216, P0 ;  /* 0x0000000105057824 */ /* 0x000fe200000e06d8 */
[----:B------:R3:W-:Y:S01]  /*50b0*/  LDGSTS.E.BYPASS.LTC128B.128 [R205+0x2000], [R12.64], !P5 ;  /* 0x020000000ccd7fae */ /* 0x0007e2000e901d56 */
[----:B------:R-:W-:Y:S03]  /*50c0*/  ISETP.NE.U32.AND P0, PT, R213, RZ, PT ;  /* 0x000000ffd500720c */ /* 0x000fe60003f05070 */
[----:B------:R3:W-:Y:S04]  /*50d0*/  LDGSTS.E.BYPASS.LTC128B.128 [R205+0x4000], [R6.64], !P4 ;  /* 0x0400000006cd7fae */ /* 0x0007e8000e101d56 */
[----:B------:R3:W-:Y:S04]  /*50e0*/  LDGSTS.E.BYPASS.LTC128B.128 [R205+0x1000], [R4.64], !P6 ;  /* 0x0100000004cd7fae */ /* 0x0007e8000f101d56 */
[----:B------:R3:W-:Y:S04]  /*50f0*/  LDGSTS.E.BYPASS.LTC128B.128.ZFILL [R205+0x3000], [R10.64], P2 ;  /* 0x030000000acd7fae */ /* 0x0007e80009141d56 */
[----:B------:R3:W-:Y:S02]  /*5100*/  LDGSTS.E.BYPASS.LTC128B.128.ZFILL [R205+0x5000], [R8.64], P0 ;  /* 0x0500000008cd7fae */ /* 0x0007e40008141d56 */
.L_x_181:
[C---:B--23--:R-:W-:Y:S01]  /*5110*/  HMMA.16816.F32.BF16 R4, R132.reuse, R136, RZ ;  /* 0x000000888404723c */ /* 0x04cfe200000418ff */
[----:B------:R-:W0:Y:S01]  /*5120*/  LDGDEPBAR ;  /* 0x00000000000079af */ /* 0x000e220000000000 */
[----:B------:R-:W-:Y:S06]  /*5130*/  UISETP.GT.AND UP0, UPT, UR21, UR7, UPT ;  /* 0x000000071500728c */ /* 0x000fec000bf04270 */
[C---:B------:R-:W-:Y:S01]  /*5140*/  HMMA.16816.F32.BF16 R8, R132.reuse, R138, RZ ;  /* 0x0000008a8408723c */ /* 0x040fe200000418ff */
[----:B------:R-:W-:Y:S01]  /*5150*/  LDSM.16.M88.4 R136, [R193+0xc100] ;  /* 0x00c10000c188783b */ /* 0x000fe20000000200 */
[----:B------:R-:W-:Y:S06]  /*5160*/  PLOP3.LUT P0, PT, PT, PT, UP0, 0x40, 0x0 ;  /* 0x000000000000781c */ /* 0x000fec0003f0e808 */
[C---:B----4-:R-:W-:Y:S08]  /*5170*/  HMMA.16816.F32.BF16 R12, R132.reuse, R140, RZ ;  /* 0x0000008c840c723c */ /* 0x050ff000000418ff */
[C---:B------:R-:W-:Y:S01]  /*5180*/  HMMA.16816.F32.BF16 R16, R132.reuse, R142, RZ ;  /* 0x0000008e8410723c */ /* 0x040fe200000418ff */
[----:B------:R-:W2:Y:S07]  /*5190*/  LDSM.16.M88.4 R140, [R192+0x6100] ;  /* 0x00610000c08c783b */ /* 0x000eae0000000200 */
[C---:B-1----:R-:W-:Y:S08]  /*51a0*/  HMMA.16816.F32.BF16 R20, R132.reuse, R144, RZ ;  /* 0x000000908414723c */ /* 0x042ff000000418ff */
[C---:B------:R-:W-:Y:S01]  /*51b0*/  HMMA.16816.F32.BF16 R24, R132.reuse, R146, RZ ;  /* 0x000000928418723c */ /* 0x040fe200000418ff */
[----:B------:R-:W1:Y:S07]  /*51c0*/  LDSM.16.M88.4 R144, [R192+0x6900] ;  /* 0x00690000c090783b */ /* 0x000e6e0000000200 */
[C---:B------:R-:W-:Y:S08]  /*51d0*/  HMMA.16816.F32.BF16 R28, R132.reuse, R148, RZ ;  /* 0x00000094841c723c */ /* 0x040ff000000418ff */
[----:B------:R-:W-:Y:S01]  /*51e0*/  HMMA.16816.F32.BF16 R32, R132, R150, RZ ;  /* 0x000000968420723c */ /* 0x000fe200000418ff */
[----:B------:R-:W3:Y:S06]  /*51f0*/  LDSM.16.M88.4 R132, [R192+0x7100] ;  /* 0x00710000c084783b */ /* 0x000eec0000000200 */
[----:B------:R-:W4:Y:S01]  /*5200*/  LDSM.16.M88.4 R148, [R192+0x7900] ;  /* 0x00790000c094783b */ /* 0x000f220000000200 */
[C---:B------:R-:W-:Y:S08]  /*5210*/  HMMA.16816.F32.BF16 R4, R152.reuse, R156, R4 ;  /* 0x0000009c9804723c */ /* 0x040ff00000041804 */
[C---:B------:R-:W-:Y:S01]  /*5220*/  HMMA.16816.F32.BF16 R8, R152.reuse, R158, R8 ;  /* 0x0000009e9808723c */ /* 0x040fe20000041808 */
[----:B------:R-:W-:Y:S07]  /*5230*/  LDSM.16.M88.4 R156, [R191+0xc100] ;  /* 0x00c10000bf9c783b */ /* 0x000fee0000000200 */
[C---:B------:R-:W-:Y:S08]  /*5240*/  HMMA.16816.F32.BF16 R12, R152.reuse, R160, R12 ;  /* 0x000000a0980c723c */ /* 0x040ff0000004180c */
[C---:B------:R-:W-:Y:S01]  /*5250*/  HMMA.16816.F32.BF16 R16, R152.reuse, R162, R16 ;  /* 0x000000a29810723c */ /* 0x040fe20000041810 */
[----:B------:R-:W5:Y:S07]  /*5260*/  LDSM.16.M88.4 R160, [R184] ;  /* 0x00000000b8a0783b */ /* 0x000f6e0000000200 */
[C---:B------:R-:W-:Y:S08]  /*5270*/  HMMA.16816.F32.BF16 R20, R152.reuse, R164, R20 ;  /* 0x000000a49814723c */ /* 0x040ff00000041814 */
[C---:B------:R-:W-:Y:S01]  /*5280*/  HMMA.16816.F32.BF16 R24, R152.reuse, R166, R24 ;  /* 0x000000a69818723c */ /* 0x040fe20000041818 */
[----:B------:R-:W3:Y:S07]  /*5290*/  LDSM.16.M88.4 R164, [R184+0x800] ;  /* 0x00080000b8a4783b */ /* 0x000eee0000000200 */
[C---:B------:R-:W-:Y:S08]  /*52a0*/  HMMA.16816.F32.BF16 R28, R152.reuse, R168, R28 ;  /* 0x000000a8981c723c */ /* 0x040ff0000004181c */
[----:B------:R-:W-:Y:S01]  /*52b0*/  HMMA.16816.F32.BF16 R32, R152, R170, R32 ;  /* 0x000000aa9820723c */ /* 0x000fe20000041820 */
[----:B------:R-:W4:Y:S06]  /*52c0*/  LDSM.16.M88.4 R152, [R184+0x1000] ;  /* 0x00100000b898783b */ /* 0x000f2c0000000200 */
[----:B------:R-:W4:Y:S01]  /*52d0*/  LDSM.16.M88.4 R168, [R184+0x1800] ;  /* 0x00180000b8a8783b */ /* 0x000f220000000200 */
[C---:B--2---:R-:W-:Y:S08]  /*52e0*/  HMMA.16816.F32.BF16 R4, R136.reuse, R140, R4 ;  /* 0x0000008c8804723c */ /* 0x044ff00000041804 */
[C---:B------:R-:W-:Y:S01]  /*52f0*/  HMMA.16816.F32.BF16 R8, R136.reuse, R142, R8 ;  /* 0x0000008e8808723c */ /* 0x040fe20000041808 */
[----:B------:R-:W-:Y:S07]  /*5300*/  LDSM.16.M88.4 R140, [R197+0x8100] ;  /* 0x00810000c58c783b */ /* 0x000fee0000000200 */
[C---:B-1----:R-:W-:Y:S08]  /*5310*/  HMMA.16816.F32.BF16 R12, R136.reuse, R144, R12 ;  /* 0x00000090880c723c */ /* 0x042ff0000004180c */
[C---:B------:R-:W-:Y:S01]  /*5320*/  HMMA.16816.F32.BF16 R16, R136.reuse, R146, R16 ;  /* 0x000000928810723c */ /* 0x040fe20000041810 */
[----:B------:R-:W-:Y:S07]  /*5330*/  LDSM.16.M88.4 R144, [R197+0x8900] ;  /* 0x00890000c590783b */ /* 0x000fee0000000200 */
[C---:B---3--:R-:W-:Y:S08]  /*5340*/  HMMA.16816.F32.BF16 R20, R136.reuse, R132, R20 ;  /* 0x000000848814723c */ /* 0x048ff00000041814 */
[C---:B------:R-:W-:Y:S01]  /*5350*/  HMMA.16816.F32.BF16 R24, R136.reuse, R134, R24 ;  /* 0x000000868818723c */ /* 0x040fe20000041818 */
[----:B------:R-:W1:Y:S07]  /*5360*/  LDSM.16.M88.4 R132, [R198+0x10100] ;  /* 0x01010000c684783b */ /* 0x000e6e0000000200 */
[C---:B----4-:R-:W-:Y:S08]  /*5370*/  HMMA.16816.F32.BF16 R28, R136.reuse, R148, R28 ;  /* 0x00000094881c723c */ /* 0x050ff0000004181c */
[----:B------:R-:W-:Y:S01]  /*5380*/  HMMA.16816.F32.BF16 R32, R136, R150, R32 ;  /* 0x000000968820723c */ /* 0x000fe20000041820 */
[----:B------:R-:W2:Y:S06]  /*5390*/  LDSM.16.M88.4 R136, [R197+0x9100] ;  /* 0x00910000c588783b */ /* 0x000eac0000000200 */
[----:B------:R-:W3:Y:S01]  /*53a0*/  LDSM.16.M88.4 R148, [R197+0x9900] ;  /* 0x00990000c594783b */ /* 0x000ee20000000200 */
[C---:B-----5:R-:W-:Y:S08]  /*53b0*/  HMMA.16816.F32.BF16 R4, R156.reuse, R160, R4 ;  /* 0x000000a09c04723c */ /* 0x060ff00000041804 */
[C---:B------:R-:W-:Y:S01]  /*53c0*/  HMMA.16816.F32.BF16 R8, R156.reuse, R162, R8 ;  /* 0x000000a29c08723c */ /* 0x040fe20000041808 */
[----:B------:R-:W-:Y:S07]  /*53d0*/  LDSM.16.M88.4 R160, [R183] ;  /* 0x00000000b7a0783b */ /* 0x000fee0000000200 */
[C---:B------:R-:W-:Y:S08]  /*53e0*/  HMMA.16816.F32.BF16 R12, R156.reuse, R164, R12 ;  /* 0x000000a49c0c723c */ /* 0x040ff0000004180c */
[C---:B------:R-:W-:Y:S01]  /*53f0*/  HMMA.16816.F32.BF16 R16, R156.reuse, R166, R16 ;  /* 0x000000a69c10723c */ /* 0x040fe20000041810 */
[----:B------:R-:W-:Y:S07]  /*5400*/  LDSM.16.M88.4 R164, [R182] ;  /* 0x00000000b6a4783b */ /* 0x000fee0000000200 */
[C---:B------:R-:W-:Y:S08]  /*5410*/  HMMA.16816.F32.BF16 R20, R156.reuse, R152, R20 ;  /* 0x000000989c14723c */ /* 0x040ff00000041814 */
[C---:B------:R-:W-:Y:S01]  /*5420*/  HMMA.16816.F32.BF16 R24, R156.reuse, R154, R24 ;  /* 0x0000009a9c18723c */ /* 0x040fe20000041818 */
[----:B------:R-:W4:Y:S07]  /*5430*/  LDSM.16.M88.4 R152, [R194+0x10100] ;  /* 0x01010000c298783b */ /* 0x000f2e0000000200 */
[C---:B------:R-:W-:Y:S08]  /*5440*/  HMMA.16816.F32.BF16 R28, R156.reuse, R168, R28 ;  /* 0x000000a89c1c723c */ /* 0x040ff0000004181c */
[----:B------:R-:W-:Y:S01]  /*5450*/  HMMA.16816.F32.BF16 R32, R156, R170, R32 ;  /* 0x000000aa9c20723c */ /* 0x000fe20000041820 */
[----:B------:R-:W5:Y:S06]  /*5460*/  LDSM.16.M88.4 R156, [R181] ;  /* 0x00000000b59c783b */ /* 0x000f6c0000000200 */
[----:B------:R-:W3:Y:S01]  /*5470*/  LDSM.16.M88.4 R168, [R180] ;  /* 0x00000000b4a8783b */ /* 0x000ee20000000200 */
        /* <DEDUP_REMOVED lines=9> */
[C---:B---3--:R-:W-:Y:S08]  /*5510*/  HMMA.16816.F32.BF16 R28, R132.reuse, R148, R28 ;  /* 0x00000094841c723c */ /* 0x048ff0000004181c */
[----:B------:R-:W-:Y:S01]  /*5520*/  HMMA.16816.F32.BF16 R32, R132, R150, R32 ;  /* 0x000000968420723c */ /* 0x000fe20000041820 */
[----:B------:R-:W2:Y:S06]  /*5530*/  LDSM.16.M88.4 R132, [R192+0x9100] ;  /* 0x00910000c084783b */ /* 0x000eac0000000200 */
[----:B------:R-:W3:Y:S01]  /*5540*/  LDSM.16.M88.4 R148, [R192+0x9900] ;  /* 0x00990000c094783b */ /* 0x000ee20000000200 */
[C---:B----4-:R-:W-:Y:S08]  /*5550*/  HMMA.16816.F32.BF16 R4, R152.reuse, R160, R4 ;  /* 0x000000a09804723c */ /* 0x050ff00000041804 */
[C---:B------:R-:W-:Y:S01]  /*5560*/  HMMA.16816.F32.BF16 R8, R152.reuse, R162, R8 ;  /* 0x000000a29808723c */ /* 0x040fe20000041808 */
[----:B------:R-:W-:Y:S07]  /*5570*/  LDSM.16.M88.4 R160, [R184+0x2000] ;  /* 0x00200000b8a0783b */ /* 0x000fee0000000200 */
[C---:B------:R-:W-:Y:S08]  /*5580*/  HMMA.16816.F32.BF16 R12, R152.reuse, R164, R12 ;  /* 0x000000a4980c723c */ /* 0x040ff0000004180c */
[C---:B------:R-:W-:Y:S01]  /*5590*/  HMMA.16816.F32.BF16 R16, R152.reuse, R166, R16 ;  /* 0x000000a69810723c */ /* 0x040fe20000041810 */
[----:B------:R-:W-:Y:S07]  /*55a0*/  LDSM.16.M88.4 R164, [R184+0x2800] ;  /* 0x00280000b8a4783b */ /* 0x000fee0000000200 */
[C---:B-----5:R-:W-:Y:S08]  /*55b0*/  HMMA.16816.F32.BF16 R20, R152.reuse, R156, R20 ;  /* 0x0000009c9814723c */ /* 0x060ff00000041814 */
[C---:B------:R-:W-:Y:S01]  /*55c0*/  HMMA.16816.F32.BF16 R24, R152.reuse, R158, R24 ;  /* 0x0000009e9818723c */ /* 0x040fe20000041818 */
[----:B------:R-:W4:Y:S07]  /*55d0*/  LDSM.16.M88.4 R156, [R191+0x10100] ;  /* 0x01010000bf9c783b */ /* 0x000f2e0000000200 */
[C---:B------:R-:W-:Y:S08]  /*55e0*/  HMMA.16816.F32.BF16 R28, R152.reuse, R168, R28 ;  /* 0x000000a8981c723c */ /* 0x040ff0000004181c */
[----:B------:R-:W-:Y:S01]  /*55f0*/  HMMA.16816.F32.BF16 R32, R152, R170, R32 ;  /* 0x000000aa9820723c */ /* 0x000fe20000041820 */
[----:B------:R-:W5:Y:S06]  /*5600*/  LDSM.16.M88.4 R152, [R184+0x3000] ;  /* 0x00300000b898783b */ /* 0x000f6c0000000200 */
[----:B------:R-:W3:Y:S01]  /*5610*/  LDSM.16.M88.4 R168, [R184+0x3800] ;  /* 0x00380000b8a8783b */ /* 0x000ee20000000200 */
        /* <DEDUP_REMOVED lines=15> */
[----:B------:R-:W-:Y:S07]  /*5710*/  LDSM.16.M88.4 R160, [R179] ;  /* 0x00000000b3a0783b */ /* 0x000fee0000000200 */
[C---:B------:R-:W-:Y:S08]  /*5720*/  HMMA.16816.F32.BF16 R12, R156.reuse, R164, R12 ;  /* 0x000000a49c0c723c */ /* 0x040ff0000004180c */
[C---:B------:R-:W-:Y:S01]  /*5730*/  HMMA.16816.F32.BF16 R16, R156.reuse, R166, R16 ;  /* 0x000000a69c10723c */ /* 0x040fe20000041810 */
[----:B------:R-:W-:Y:S07]  /*5740*/  LDSM.16.M88.4 R164, [R178] ;  /* 0x00000000b2a4783b */ /* 0x000fee0000000200 */
[C---:B-----5:R-:W-:Y:S08]  /*5750*/  HMMA.16816.F32.BF16 R20, R156.reuse, R152, R20 ;  /* 0x000000989c14723c */ /* 0x060ff00000041814 */
        /* <DEDUP_REMOVED lines=40> */
[C---:B---3--:R-:W-:Y:S08]  /*59e0*/  HMMA.16816.F32.BF16 R28, R136.reuse, R148, R28 ;  /* 0x00000094881c723c */ /* 0x048ff0000004181c */
[----:B------:R-:W-:Y:S08]  /*59f0*/  HMMA.16816.F32.BF16 R32, R136, R150, R32 ;  /* 0x000000968820723c */ /* 0x000ff00000041820 */
[C---:B----4-:R-:W-:Y:S08]  /*5a00*/  HMMA.16816.F32.BF16 R4, R156.reuse, R160, R4 ;  /* 0x000000a09c04723c */ /* 0x050ff00000041804 */
        /* <DEDUP_REMOVED lines=8> */
[----:B------:R-:W-:Y:S01]  /*5a90*/  IADD3 R138, -R174, 0x10, RZ ;  /* 0x00000010ae8a7810 */ /* 0x000fe20007ffe1ff */
[----:B------:R-:W-:Y:S01]  /*5aa0*/  ULEA UR5, UR21, UR13, 0x6 ;  /* 0x0000000d15057291 */ /* 0x000fe2000f8e303f */
[----:B------:R-:W-:Y:S02]  /*5ab0*/  IMAD.MOV.U32 R199, RZ, RZ, RZ ;  /* 0x000000ffffc77224 */ /* 0x000fe400078e00ff */
[----:B------:R-:W-:Y:S03]  /*5ac0*/  LOP3.LUT R138, R138, 0xf, RZ, 0xc0, !PT ;  /* 0x0000000f8a8a7812 */ /* 0x000fe600078ec0ff */
[----:B------:R-:W-:Y:S05]  /*5ad0*/  IMAD.U32 R135, RZ, RZ, UR5 ;  /* 0x00000005ff877e24 */ /* 0x000fea000f8e00ff */
[----:B------:R-:W-:Y:S05]  /*5ae0*/  IADD3 R200, R135, -0x40, R202 ;  /* 0xffffffc087c87810 */ /* 0x000fea0007ffe0ca */
[----:B------:R-:W-:Y:S04]  /*5af0*/  @P3 IMAD.HI.U32 R134, R200, c[0x0][0x2bc], RZ ;  /* 0x0000af00c8863a27 */ /* 0x000fe800078e00ff */
[----:B------:R-:W-:Y:S01]  /*5b00*/  IMAD.MOV.U32 R0, RZ, RZ, R200 ;  /* 0x000000ffff007224 */ /* 0x000fe200078e00c8 */
[----:B------:R-:W-:Y:S04]  /*5b10*/  @P3 SHF.R.U32.HI R0, RZ, c[0x0][0x2c0], R134 ;  /* 0x0000b000ff003a19 */ /* 0x000fe80000011686 */
[C---:B------:R-:W-:Y:S04]  /*5b20*/  @!P1 IADD3 R135, P0, R0.reuse, UR14, RZ ;  /* 0x0000000e00879c10 */ /* 0x040fe8000ff1e0ff */
[----:B------:R-:W-:Y:S02]  /*5b30*/  @!P1 LEA.HI.X.SX32 R134, R0, UR6, 0x1, P0 ;  /* 0x0000000600869c11 */ /* 0x000fe400080f0eff */
[C---:B------:R-:W-:Y:S04]  /*5b40*/  @!P1 LEA R132, P0, R135.reuse, c[0x0][0x2a0], 0x2 ;  /* 0x0000a80087849a11 */ /* 0x040fe800078010ff */
[----:B------:R-:W-:Y:S01]  /*5b50*/  @!P1 LEA.HI.X R133, R135, c[0x0][0x2a4], R134, 0x2, P0 ;  /* 0x0000a90087859a11 */ /* 0x000fe200000f1486 */
[----:B------:R-:W-:Y:S04]  /*5b60*/  IMAD.MOV R135, RZ, RZ, -R0 ;  /* 0x000000ffff877224 */ /* 0x000fe800078e0a00 */
[----:B------:R-:W2:Y:S01]  /*5b70*/  @!P1 LDG.E R199, [R132.64] ;  /* 0x0000001684c79981 */ /* 0x000ea2000c1e1900 */
[----:B------:R-:W-:Y:S04]  /*5b80*/  IMAD R200, R135, c[0x0][0x2b8], R200 ;  /* 0x0000ae0087c87a24 */ /* 0x000fe800078e02c8 */
[C---:B------:R-:W-:Y:S01]  /*5b90*/  IMAD.WIDE.U32 R136, R200.reuse, c[0x0][0x1e0], RZ ;  /* 0x00007800c8887a25 */ /* 0x040fe200078e00ff */
[----:B------:R-:W-:Y:S05]  /*5ba0*/  SHF.R.S32.HI R135, RZ, 0x1f, R200 ;  /* 0x0000001fff877819 */ /* 0x000fea00000114c8 */
[----:B------:R-:W-:Y:S04]  /*5bb0*/  IMAD R135, R135, c[0x0][0x1e0], RZ ;  /* 0x0000780087877a24 */ /* 0x000fe800078e02ff */
[----:B------:R-:W-:Y:S04]  /*5bc0*/  IMAD R135, R200, c[0x0][0x1e4], R135 ;  /* 0x00007900c8877a24 */ /* 0x000fe800078e0287 */
[----:B------:R-:W-:Y:S01]  /*5bd0*/  IMAD.IADD R137, R137, 0x1, R135 ;  /* 0x0000000189897824 */ /* 0x000fe200078e0287 */
[----:B--2---:R-:W-:Y:S03]  /*5be0*/  SHF.R.S32.HI R0, RZ, 0x1f, R199 ;  /* 0x0000001fff007819 */ /* 0x004fe600000114c7 */
[C---:B------:R-:W-:Y:S04]  /*5bf0*/  IMAD.WIDE.U32 R136, R199.reuse, c[0x0][0x1f0], R136 ;  /* 0x00007c00c7887a25 */ /* 0x040fe800078e0088 */
[----:B------:R-:W-:Y:S01]  /*5c00*/  IMAD R0, R0, c[0x0][0x1f0], RZ ;  /* 0x00007c0000007a24 */ /* 0x000fe200078e02ff */
[----:B------:R-:W-:Y:S03]  /*5c10*/  IADD3 R133, P0, R136, UR18, RZ ;  /* 0x0000001288857c10 */ /* 0x000fe6000ff1e0ff */
[----:B------:R-:W-:Y:S05]  /*5c20*/  IMAD R0, R199, c[0x0][0x1f4], R0 ;  /* 0x00007d00c7007a24 */ /* 0x000fea00078e0200 */
[----:B------:R-:W-:Y:S02]  /*5c30*/  IADD3.X R0, R137, UR8, R0, P0, !PT ;  /* 0x0000000889007c10 */ /* 0x000fe400087fe400 */
[----:B------:R-:W-:Y:S02]  /*5c40*/  LEA R140, P0, R133, c[0x0][0x1c8], 0x1 ;  /* 0x00007200858c7a11 */ /* 0x000fe400078008ff */
[----:B------:R-:W-:Y:S02]  /*5c50*/  IADD3 R137, -R213, 0x10, RZ ;  /* 0x00000010d5897810 */ /* 0x000fe40007ffe1ff */
[----:B------:R-:W-:Y:S01]  /*5c60*/  LEA.HI.X R134, R133, c[0x0][0x1cc], R0, 0x1, P0 ;  /* 0x0000730085867a11 */ /* 0x000fe200000f0c00 */
[----:B------:R-:W-:Y:S01]  /*5c70*/  SHFL.IDX PT, R132, R140, RZ, 0x181f ;  /* 0x00181fff8c847589 */ /* 0x000fe200000e0000 */
[----:B------:R-:W-:Y:S03]  /*5c80*/  LOP3.LUT R137, R137, 0xf, RZ, 0xc0, !PT ;  /* 0x0000000f89897812 */ /* 0x000fe600078ec0ff */
[----:B------:R-:W1:Y:S04]  /*5c90*/  SHFL.IDX PT, R0, R140, 0x1, 0x181f ;  /* 0x00381f008c007f89 */ /* 0x000e6800000e0000 */
[----:B------:R-:W2:Y:S04]  /*5ca0*/  SHFL.IDX PT, R133, R134, 0x1, 0x181f ;  /* 0x00381f0086857f89 */ /* 0x000ea800000e0000 */
[----:B------:R-:W3:Y:S01]  /*5cb0*/  SHFL.IDX PT, R135, R134, RZ, 0x181f ;  /* 0x00181fff86877589 */ /* 0x000ee200000e0000 */
[-C--:B-1----:R-:W-:Y:S04]  /*5cc0*/  IADD3 R138, P2, P0, R138, R0.reuse, R175 ;  /* 0x000000008a8a7210 */ /* 0x082fe8000785e0af */
[-C--:B--2---:R-:W-:Y:S02]  /*5cd0*/  IADD3.X R139, RZ, R133.reuse, R214, P2, P0 ;  /* 0x00000085ff8b7210 */ /* 0x084fe400017e04d6 */
        /* <DEDUP_REMOVED lines=8> */
[----:B------:R1:W-:Y:S01]  /*5d60*/  LDGSTS.E.BYPASS.LTC128B.128 [R201+0x6100], [R142.64], !P6 ;  /* 0x061000008ec97fae */ /* 0x0003e2000f101d56 */
        /* <DEDUP_REMOVED lines=9> */
.L_x_182:
[----:B-1----:R-:W-:Y:S01]  /*5e00*/  IMAD.MOV.U32 R137, RZ, RZ, R203 ;  /* 0x000000ffff897224 */ /* 0x002fe200078e00cb */
[----:B------:R-:W-:Y:S01]  /*5e10*/  PLOP3.LUT P2, PT, PT, PT, UP2, 0x80, 0x0 ;  /* 0x000000000000781c */ /* 0x000fe20003f4f028 */
[----:B------:R-:W0:Y:S01]  /*5e20*/  LDGDEPBAR ;  /* 0x00000000000079af */ /* 0x000e220000000000 */
[----:B------:R-:W-:Y:S01]  /*5e30*/  PLOP3.LUT P0, PT, PT, PT, UP2, 0x80, 0x0 ;  /* 0x000000000000781c */ /* 0x000fe20003f0f028 */
[----:B------:R-:W-:Y:S06]  /*5e40*/  USHF.L.U32 UR5, UR21, 0x6, URZ ;  /* 0x0000000615057899 */ /* 0x000fec000800063f */
[----:B------:R-:W-:Y:S04]  /*5e50*/  IMAD.U32 R133, RZ, RZ, UR5 ;  /* 0x00000005ff857e24 */ /* 0x000fe8000f8e00ff */
[----:B------:R-:W-:Y:S01]  /*5e60*/  @P2 IMAD.HI.U32 R0, R203, c[0x0][0x2c8], RZ ;  /* 0x0000b200cb002a27 */ /* 0x000fe200078e00ff */
[----:B------:R-:W-:Y:S04]  /*5e70*/  IADD3 R133, -R204, 0x1, -R133 ;  /* 0x00000001cc857810 */ /* 0x000fe80007ffe985 */
[----:B------:R-:W-:Y:S01]  /*5e80*/  @P0 SHF.R.U32.HI R137, RZ, c[0x0][0x2cc], R0 ;  /* 0x0000b300ff890a19 */ /* 0x000fe20000011600 */
[----:B------:R-:W-:Y:S01]  /*5e90*/  IMAD.U32 R0, RZ, RZ, UR20 ;  /* 0x00000014ff007e24 */ /* 0x000fe2000f8e00ff */
[----:B------:R-:W-:Y:S03]  /*5ea0*/  PLOP3.LUT P0, PT, PT, PT, UP1, 0x40, 0x0 ;  /* 0x000000000000781c */ /* 0x000fe60003f0e818 */
[----:B------:R-:W1:Y:S01]  /*5eb0*/  SHFL.IDX PT, R139, R137, RZ, 0x1c1f ;  /* 0x001c1fff898b7589 */ /* 0x000e6200000e0000 */
[----:B------:R-:W-:Y:S05]  /*5ec0*/  IMAD R133, R0, c[0x0][0x1d0], R133 ;  /* 0x0000740000857a24 */ /* 0x000fea00078e0285 */
[----:B------:R-:W-:Y:S04]  /*5ed0*/  IADD3 R0, R133, -c[0x0][0x168], RZ ;  /* 0x80005a0085007a10 */ /* 0x000fe80007ffe0ff */
[C---:B------:R-:W-:Y:S02]  /*5ee0*/  IADD3 R132, R0.reuse, c[0x0][0x328], RZ ;  /* 0x0000ca0000847a10 */ /* 0x040fe40007ffe0ff */
[----:B------:R-:W-:Y:S03]  /*5ef0*/  IADD3 R0, R0, UR12, RZ ;  /* 0x0000000c00007c10 */ /* 0x000fe6000fffe0ff */
[--C-:B-1----:R-:W-:Y:S02]  /*5f00*/  IMAD.IADD R135, R132, 0x1, R139.reuse ;  /* 0x0000000184877824 */ /* 0x102fe400078e028b */
[----:B------:R-:W-:Y:S01]  /*5f10*/  IMAD.IADD R133, R0, 0x1, R139 ;  /* 0x0000000100857824 */ /* 0x000fe200078e028b */
[----:B------:R-:W-:-:S05]  /*5f20*/  @P0 BRA `(.L_x_183) ;  /* 0x000001b000000947 */ /* 0x000fca0003800000 */
[----:B------:R-:W-:Y:S01]  /*5f30*/  MOV R134, UR20 ;  /* 0x0000001400867c02 */ /* 0x000fe20008000f00 */
[----:B------:R-:W-:Y:S04]  /*5f40*/  BSSY B0, `(.L_x_184) ;  /* 0x0000013000007945 */ /* 0x000fe80003800000 */
[----:B------:R-:W-:Y:S05]  /*5f50*/  IMAD R139, R134, c[0x0][0x1d0], R139 ;  /* 0x00007400868b7a24 */ /* 0x000fea00078e028b */
[----:B------:R-:W-:Y:S04]  /*5f60*/  IADD3 R139, R139, -c[0x0][0x168], RZ ;  /* 0x80005a008b8b7a10 */ /* 0x000fe80007ffe0ff */
[----:B------:R-:W-:Y:S11]  /*5f70*/  ISETP.GT.AND P0, PT, R139, -0x1, PT ;  /* 0xffffffff8b00780c */ /* 0x000ff60003f04270 */
[----:B------:R-:W-:Y:S02]  /*5f80*/  @!UPT UIADD3 URZ, URZ, URZ, URZ ;  /* 0x0000003f3f3ff290 */ /* 0x000fe4000fffe03f */
[----:B------:R-:W-:-:S05]  /*5f90*/  @P0 BRA `(.L_x_185) ;  /* 0x0000008000000947 */ /* 0x000fca0003800000 */
[----:B------:R-:W-:Y:S01]  /*5fa0*/  LOP3.LUT R139, RZ, R139, RZ, 0x33, !PT ;  /* 0x0000008bff8b7212 */ /* 0x000fe200078e33ff */
[----:B------:R-:W-:Y:S05]  /*5fb0*/  IMAD.MOV.U32 R134, RZ, RZ, c[0x0][0x32c] ;  /* 0x0000cb00ff867624 */ /* 0x000fea00078e00ff */
[----:B------:R-:W-:Y:S11]  /*5fc0*/  ISETP.NE.AND P0, PT, R134, 0x1, PT ;  /* 0x000000018600780c */ /* 0x000ff60003f05270 */
[----:B------:R-:W-:Y:S02]  /*5fd0*/  @!UPT UIADD3 URZ, URZ, URZ, URZ ;  /* 0x0000003f3f3ff290 */ /* 0x000fe4000fffe03f */
[----:B------:R-:W-:Y:S05]  /*5fe0*/  @P0 IMAD.HI.U32 R134, R139, c[0x0][0x330], RZ ;  /* 0x0000cc008b860a27 */ /* 0x000fea00078e00ff */
[----:B------:R-:W-:Y:S04]  /*5ff0*/  @P0 SHF.R.U32.HI R139, RZ, c[0x0][0x334], R134 ;  /* 0x0000cd00ff8b0a19 */ /* 0x000fe80000011686 */
[----:B------:R-:W-:Y:S01]  /*6000*/  LOP3.LUT R139, RZ, R139, RZ, 0x33, !PT ;  /* 0x0000008bff8b7212 */ /* 0x000fe200078e33ff */
[----:B------:R-:W-:-:S05]  /*6010*/  BRA `(.L_x_186) ;  /* 0x0000005000007947 */ /* 0x000fca0003800000 */
.L_x_185:
[----:B------:R-:W-:Y:S04]  /*6020*/  MOV R134, c[0x0][0x32c] ;  /* 0x0000cb0000867a02 */ /* 0x000fe80000000f00 */
[----:B------:R-:W-:Y:S11]  /*6030*/  ISETP.NE.AND P0, PT, R134, 0x1, PT ;  /* 0x000000018600780c */ /* 0x000ff60003f05270 */
[----:B------:R-:W-:Y:S02]  /*6040*/  @!UPT UIADD3 URZ, URZ, URZ, URZ ;  /* 0x0000003f3f3ff290 */ /* 0x000fe4000fffe03f */
[----:B------:R-:W-:Y:S05]  /*6050*/  @P0 IMAD.HI.U32 R134, R139, c[0x0][0x330], RZ ;  /* 0x0000cc008b860a27 */ /* 0x000fea00078e00ff */
[----:B------:R-:W-:Y:S02]  /*6060*/  @P0 SHF.R.U32.HI R139, RZ, c[0x0][0x334], R134 ;  /* 0x0000cd00ff8b0a19 */ /* 0x000fe40000011686 */
.L_x_186:
[----:B------:R-:W-:Y:S05]  /*6070*/  BSYNC B0 ;  /* 0x0000000000007941 */ /* 0x000fea0003800000 */
.L_x_184:
[----:B------:R-:W-:Y:S04]  /*6080*/  IMAD.MOV.U32 R134, RZ, RZ, c[0x0][0x32c] ;  /* 0x0000cb00ff867624 */ /* 0x000fe800078e00ff */
[----:B------:R-:W-:Y:S04]  /*6090*/  IMAD R139, R139, R134, -UR5 ;  /* 0x800000058b8b7e24 */ /* 0x000fe8000f8e0286 */
[----:B------:R-:W-:Y:S05]  /*60a0*/  IMAD.IADD R136, R139, 0x1, -R204 ;  /* 0x000000018b887824 */ /* 0x000fea00078e0acc */
[----:B------:R-:W-:Y:S02]  /*60b0*/  IADD3 R134, R136, c[0x0][0x32c], RZ ;  /* 0x0000cb0088867a10 */ /* 0x000fe40007ffe0ff */
[----:B------:R-:W-:Y:S02]  /*60c0*/  IMNMX R133, R133, R136, !PT ;  /* 0x0000008885857217 */ /* 0x000fe40007800200 */
[----:B------:R-:W-:Y:S02]  /*60d0*/  IMNMX R135, R135, R134, PT ;  /* 0x0000008687877217 */ /* 0x000fe40003800200 */
.L_x_183:
[----:B------:R-:W-:Y:S06]  /*60e0*/  UISETP.GT.AND UP0, UPT, UR21, -0x1, UPT ;  /* 0xffffffff1500788c */ /* 0x000fec000bf04270 */
[----:B------:R-:W-:Y:S02]  /*60f0*/  PLOP3.LUT P0, PT, PT, PT, UP0, 0x80, 0x0 ;  /* 0x000000000000781c */ /* 0x000fe40003f0f008 */
[----:B------:R-:W-:Y:S02]  /*6100*/  PLOP3.LUT P2, PT, PT, PT, UP0, 0x80, 0x0 ;  /* 0x000000000000781c */ /* 0x000fe40003f4f008 */
[C---:B------:R-:W-:Y:S02]  /*6110*/  ISETP.GT.AND P0, PT, R133.reuse, RZ, P0 ;  /* 0x000000ff8500720c */ /* 0x040fe40000704270 */
[----:B------:R-:W-:Y:S02]  /*6120*/  ISETP.GT.AND P2, PT, R133, 0x1, P2 ;  /* 0x000000018500780c */ /* 0x000fe40001744270 */
[C---:B------:R-:W-:Y:S02]  /*6130*/  ISETP.LT.OR P0, PT, R135.reuse, 0x1, P0 ;  /* 0x000000018700780c */ /* 0x040fe40000701670 */
[----:B------:R-:W-:Y:S02]  /*6140*/  ISETP.LT.OR P2, PT, R135, 0x2, P2 ;  /* 0x000000028700780c */ /* 0x000fe40001741670 */
[----:B------:R-:W-:Y:S02]  /*6150*/  FSEL R138, R4, -INF , !P0 ;  /* 0xff800000048a7808 */ /* 0x000fe40004000000 */
[----:B------:R-:W-:Y:S02]  /*6160*/  PLOP3.LUT P0, PT, PT, PT, UP0, 0x80, 0x0 ;  /* 0x000000000000781c */ /* 0x000fe40003f0f008 */
[----:B------:R-:W-:Y:S02]  /*6170*/  FSEL R136, R5, -INF , !P2 ;  /* 0xff80000005887808 */ /* 0x000fe40005000000 */
[----:B------:R-:W-:Y:S01]  /*6180*/  ISETP.GT.AND P0, PT, R133, 0x8, P0 ;  /* 0x000000088500780c */ /* 0x000fe20000704270 */
[----:B------:R-:W1:Y:S01]  /*6190*/  SHFL.IDX PT, R5, R137, 0x1, 0x1c1f ;  /* 0x003c1f0089057f89 */ /* 0x000e6200000e0000 */
[----:B------:R-:W-:Y:S02]  /*61a0*/  PLOP3.LUT P2, PT, PT, PT, UP0, 0x80, 0x0 ;  /* 0x000000000000781c */ /* 0x000fe40003f4f008 */
[----:B------:R-:W-:Y:S02]  /*61b0*/  ISETP.LT.OR P0, PT, R135, 0x9, P0 ;  /* 0x000000098700780c */ /* 0x000fe40000701670 */
[----:B------:R-:W-:Y:S02]  /*61c0*/  ISETP.GT.AND P2, PT, R133, 0x9, P2 ;  /* 0x000000098500780c */ /* 0x000fe40001744270 */
[----:B------:R-:W-:Y:S02]  /*61d0*/  FSEL R134, R8, -INF , !P0 ;  /* 0xff80000008867808 */ /* 0x000fe40004000000 */
[----:B------:R-:W-:Y:S02]  /*61e0*/  PLOP3.LUT P0, PT, PT, PT, UP0, 0x80, 0x0 ;  /* 0x000000000000781c */ /* 0x000fe40003f0f008 */
[----:B------:R-:W-:Y:S02]  /*61f0*/  ISETP.LT.OR P2, PT, R135, 0xa, P2 ;  /* 0x0000000a8700780c */ /* 0x000fe40001741670 */
[----:B------:R-:W-:Y:S02]  /*6200*/  ISETP.GT.AND P0, PT, R133, 0x10, P0 ;  /* 0x000000108500780c */ /* 0x000fe40000704270 */
[----:B------:R-:W-:Y:S02]  /*6210*/  FSEL R8, R9, -INF , !P2 ;  /* 0xff80000009087808 */ /* 0x000fe40005000000 */
[----:B------:R-:W-:Y:S02]  /*6220*/  ISETP.LT.OR P0, PT, R135, 0x11, P0 ;  /* 0x000000118700780c */ /* 0x000fe40000701670 */
[----:B------:R-:W-:Y:S02]  /*6230*/  PLOP3.LUT P2, PT, PT, PT, UP0, 0x80, 0x0 ;  /* 0x000000000000781c */ /* 0x000fe40003f4f008 */
[----:B------:R-:W-:Y:S02]  /*6240*/  FSEL R166, R12, -INF , !P0 ;  /* 0xff8000000ca67808 */ /* 0x000fe40004000000 */
[----:B------:R-:W-:Y:S01]  /*6250*/  PLOP3.LUT P0, PT, PT, PT, UP0, 0x80, 0x0 ;  /* 0x000000000000781c */ /* 0x000fe20003f0f008 */
[--C-:B-1----:R-:W-:Y:S01]  /*6260*/  IMAD.IADD R132, R132, 0x1, R5.reuse ;  /* 0x0000000184847824 */ /* 0x102fe200078e0205 */
[C---:B------:R-:W-:Y:S01]  /*6270*/  ISETP.GT.AND P2, PT, R133.reuse, 0x11, P2 ;  /* 0x000000118500780c */ /* 0x040fe20001744270 */
[----:B------:R-:W-:Y:S01]  /*6280*/  IMAD.IADD R0, R0, 0x1, R5 ;  /* 0x0000000100007824 */ /* 0x000fe200078e0205 */
[----:B------:R-:W-:Y:S02]  /*6290*/  ISETP.GT.AND P0, PT, R133, 0x18, P0 ;  /* 0x000000188500780c */ /* 0x000fe40000704270 */
[C---:B------:R-:W-:Y:S02]  /*62a0*/  ISETP.LT.OR P2, PT, R135.reuse, 0x12, P2 ;  /* 0x000000128700780c */ /* 0x040fe40001741670 */
[----:B------:R-:W-:Y:S02]  /*62b0*/  ISETP.LT.OR P0, PT, R135, 0x19, P0 ;  /* 0x000000198700780c */ /* 0x000fe40000701670 */
[----:B------:R-:W-:Y:S02]  /*62c0*/  FSEL R168, R13, -INF , !P2 ;  /* 0xff8000000da87808 */ /* 0x000fe40005000000 */
[----:B------:R-:W-:Y:S02]  /*62d0*/  FSEL R142, R16, -INF , !P0 ;  /* 0xff800000108e7808 */ /* 0x000fe40004000000 */
[----:B------:R-:W-:Y:S02]  /*62e0*/  PLOP3.LUT P0, PT, PT, PT, UP0, 0x80, 0x0 ;  /* 0x000000000000781c */ /* 0x000fe40003f0f008 */
[----:B------:R-:W-:Y:S02]  /*62f0*/  PLOP3.LUT P2, PT, PT, PT, UP0, 0x80, 0x0 ;  /* 0x000000000000781c */ /* 0x000fe40003f4f008 */
[C---:B------:R-:W-:Y:S02]  /*6300*/  ISETP.GT.AND P0, PT, R133.reuse, 0x20, P0 ;  /* 0x000000208500780c */ /* 0x040fe40000704270 */
[----:B------:R-:W-:Y:S02]  /*6310*/  ISETP.GT.AND P2, PT, R133, 0x19, P2 ;  /* 0x000000198500780c */ /* 0x000fe40001744270 */
[C---:B------:R-:W-:Y:S02]  /*6320*/  ISETP.LT.OR P0, PT, R135.reuse, 0x21, P0 ;  /* 0x000000218700780c */ /* 0x040fe40000701670 */
[----:B------:R-:W-:Y:S02]  /*6330*/  ISETP.LT.OR P2, PT, R135, 0x1a, P2 ;  /* 0x0000001a8700780c */ /* 0x000fe40001741670 */
[----:B------:R-:W-:Y:S02]  /*6340*/  FSEL R158, R20, -INF , !P0 ;  /* 0xff800000149e7808 */ /* 0x000fe40004000000 */
[----:B------:R-:W-:Y:S02]  /*6350*/  PLOP3.LUT P0, PT, PT, PT, UP0, 0x80, 0x0 ;  /* 0x000000000000781c */ /* 0x000fe40003f0f008 */
[----:B------:R-:W-:Y:S02]  /*6360*/  FSEL R140, R17, -INF , !P2 ;  /* 0xff800000118c7808 */ /* 0x000fe40005000000 */
        /* <DEDUP_REMOVED lines=24> */
[----:B------:R-:W-:Y:S04]  /*64f0*/  PLOP3.LUT P2, PT, PT, PT, UP0, 0x80, 0x0 ;  /* 0x000000000000781c */ /* 0x000fe80003f4f008 */
[----:B------:R-:W-:Y:S04]  /*6500*/  ISETP.GT.AND P2, PT, R133, 0x39, P2 ;  /* 0x000000398500780c */ /* 0x000fe80001744270 */
[----:B------:R-:W-:Y:S04]  /*6510*/  ISETP.LT.OR P2, PT, R135, 0x3a, P2 ;  /* 0x0000003a8700780c */ /* 0x000fe80001741670 */
[----:B------:R-:W-:Y:S01]  /*6520*/  FSEL R146, R33, -INF , !P2 ;  /* 0xff80000021927808 */ /* 0x000fe20005000000 */
        /* <DEDUP_REMOVED lines=16> */
.L_x_189:
[----:B------:R-:W-:Y:S04]  /*6630*/  MOV R4, c[0x0][0x32c] ;  /* 0x0000cb0000047a02 */ /* 0x000fe80000000f00 */
[----:B------:R-:W-:Y:S11]  /*6640*/  ISETP.NE.AND P0, PT, R4, 0x1, PT ;  /* 0x000000010400780c */ /* 0x000ff60003f05270 */
[----:B------:R-:W-:Y:S02]  /*6650*/  @!UPT UIADD3 URZ, URZ, URZ, URZ ;  /* 0x0000003f3f3ff290 */ /* 0x000fe4000fffe03f */
[----:B------:R-:W-:Y:S05]  /*6660*/  @P0 IMAD.HI.U32 R4, R5, c[0x0][0x330], RZ ;  /* 0x0000cc0005040a27 */ /* 0x000fea00078e00ff */
[----:B------:R-:W-:Y:S02]  /*6670*/  @P0 SHF.R.U32.HI R5, RZ, c[0x0][0x334], R4 ;  /* 0x0000cd00ff050a19 */ /* 0x000fe40000011604 */
.L_x_190:
[----:B------:R-:W-:Y:S05]  /*6680*/  BSYNC B0 ;  /* 0x0000000000007941 */ /* 0x000fea0003800000 */
.L_x_188:
[----:B------:R-:W-:Y:S04]  /*6690*/  IMAD.MOV.U32 R4, RZ, RZ, c[0x0][0x32c] ;  /* 0x0000cb00ff047624 */ /* 0x000fe800078e00ff */
[----:B------:R-:W-:Y:S04]  /*66a0*/  IMAD R9, R5, R4, -UR5 ;  /* 0x8000000505097e24 */ /* 0x000fe8000f8e0204 */
[----:B------:R-:W-:Y:S05]  /*66b0*/  IMAD.IADD R9, R9, 0x1, -R204 ;  /* 0x0000000109097824 */ /* 0x000fea00078e0acc */
[----:B------:R-:W-:Y:S02]  /*66c0*/  IADD3 R5, R9, c[0x0][0x32c], RZ ;  /* 0x0000cb0009057a10 */ /* 0x000fe40007ffe0ff */
[----:B------:R-:W-:Y:S02]  /*66d0*/  IMNMX R0, R0, R9, !PT ;  /* 0x0000000900007217 */ /* 0x000fe40007800200 */
[----:B------:R-:W-:Y:S02]  /*66e0*/  IMNMX R132, R132, R5, PT ;  /* 0x0000000584847217 */ /* 0x000fe40003800200 */
.L_x_187:
        /* <DEDUP_REMOVED lines=9> */
[----:B------:R-:W-:Y:S02]  /*6780*/  ISETP.GT.AND P2, PT, R0, 0x8, P2 ;  /* 0x000000080000780c */ /* 0x000fe40001744270 */
[----:B------:R-:W-:Y:S02]  /*6790*/  PLOP3.LUT P0, PT, PT, PT, UP0, 0x80, 0x0 ;  /* 0x000000000000781c */ /* 0x000fe40003f0f008 */
[----:B------:R-:W-:Y:S02]  /*67a0*/  FMNMX.FTZ R5, R138, R3, !PT ;  /* 0x000000038a057209 */ /* 0x000fe40007810000 */
[----:B------:R-:W-:Y:S02]  /*67b0*/  ISETP.GT.AND P0, PT, R0, 0x9, P0 ;  /* 0x000000090000780c */ /* 0x000fe40000704270 */
[----:B------:R-:W-:Y:S02]  /*67c0*/  ISETP.LT.OR P2, PT, R132, 0x9, P2 ;  /* 0x000000098400780c */ /* 0x000fe40001741670 */
[----:B------:R-:W-:Y:S02]  /*67d0*/  FMNMX.FTZ R5, R136, R5, !PT ;  /* 0x0000000588057209 */ /* 0x000fe40007810000 */
[----:B------:R-:W-:Y:S02]  /*67e0*/  FSEL R9, R10, -INF , !P2 ;  /* 0xff8000000a097808 */ /* 0x000fe40005000000 */
[----:B------:R-:W-:Y:S02]  /*67f0*/  ISETP.LT.OR P0, PT, R132, 0xa, P0 ;  /* 0x0000000a8400780c */ /* 0x000fe40000701670 */
[----:B------:R-:W-:Y:S02]  /*6800*/  PLOP3.LUT P2, PT, PT, PT, UP0, 0x80, 0x0 ;  /* 0x000000000000781c */ /* 0x000fe40003f4f008 */
[----:B------:R-:W-:Y:S02]  /*6810*/  FMNMX.FTZ R5, R134, R5, !PT ;  /* 0x0000000586057209 */ /* 0x000fe40007810000 */
        /* <DEDUP_REMOVED lines=18> */
[----:B------:R-:W-:Y:S02]  /*6940*/  FMNMX.FTZ R5, R140, R5, !PT ;  /* 0x000000058c057209 */ /* 0x000fe40007810000 */
[----:B------:R-:W-:Y:S02]  /*6950*/  FSEL R143, R18, -INF , !P2 ;  /* 0xff800000128f7808 */ /* 0x000fe40005000000 */
[----:B------:R-:W-:Y:S02]  /*6960*/  FMNMX.FTZ R6, R13, R6, !PT ;  /* 0x000000060d067209 */ /* 0x000fe40007810000 */
[----:B------:R-:W-:Y:S02]  /*6970*/  ISETP.LT.OR P0, PT, R132, 0x1a, P0 ;  /* 0x0000001a8400780c */ /* 0x000fe40000701670 */
[----:B------:R-:W-:Y:S02]  /*6980*/  PLOP3.LUT P2, PT, PT, PT, UP0, 0x80, 0x0 ;  /* 0x000000000000781c */ /* 0x000fe40003f4f008 */
[----:B------:R-:W-:Y:S02]  /*6990*/  FMNMX.FTZ R5, R158, R5, !PT ;  /* 0x000000059e057209 */ /* 0x000fe40007810000 */
[----:B------:R-:W-:Y:S02]  /*69a0*/  FSEL R141, R19, -INF , !P0 ;  /* 0xff800000138d7808 */ /* 0x000fe40004000000 */
[----:B------:R-:W-:Y:S02]  /*69b0*/  ISETP.GT.AND P2, PT, R0, 0x20, P2 ;  /* 0x000000200000780c */ /* 0x000fe40001744270 */
[----:B------:R-:W-:Y:S02]  /*69c0*/  FMNMX.FTZ R6, R9, R6, !PT ;  /* 0x0000000609067209 */ /* 0x000fe40007810000 */
[----:B------:R-:W-:Y:S02]  /*69d0*/  PLOP3.LUT P0, PT, PT, PT, UP0, 0x80, 0x0 ;  /* 0x000000000000781c */ /* 0x000fe40003f0f008 */
[----:B------:R-:W-:Y:S02]  /*69e0*/  FMNMX.FTZ R5, R156, R5, !PT ;  /* 0x000000059c057209 */ /* 0x000fe40007810000 */
[----:B------:R-:W-:Y:S02]  /*69f0*/  ISETP.GT.AND P0, PT, R0, 0x21, P0 ;  /* 0x000000210000780c */ /* 0x000fe40000704270 */
[----:B------:R-:W-:Y:S02]  /*6a00*/  ISETP.LT.OR P2, PT, R132, 0x21, P2 ;  /* 0x000000218400780c */ /* 0x000fe40001741670 */
[----:B------:R-:W-:Y:S02]  /*6a10*/  FMNMX.FTZ R6, R11, R6, !PT ;  /* 0x000000060b067209 */ /* 0x000fe40007810000 */
[----:B------:R-:W-:Y:S02]  /*6a20*/  FMNMX.FTZ R5, R154, R5, !PT ;  /* 0x000000059a057209 */ /* 0x000fe40007810000 */
[----:B------:R-:W-:Y:S02]  /*6a30*/  FSEL R219, R22, -INF , !P2 ;  /* 0xff80000016db7808 */ /* 0x000fe40005000000 */
[----:B------:R-:W-:Y:S02]  /*6a40*/  ISETP.LT.OR P0, PT, R132, 0x22, P0 ;  /* 0x000000228400780c */ /* 0x000fe40000701670 */
[----:B------:R-:W-:Y:S02]  /*6a50*/  FMNMX.FTZ R6, R217, R6, !PT ;  /* 0x00000006d9067209 */ /* 0x000fe40007810000 */
[----:B------:R-:W-:Y:S02]  /*6a60*/  PLOP3.LUT P2, PT, PT, PT, UP0, 0x80, 0x0 ;  /* 0x000000000000781c */ /* 0x000fe40003f4f008 */
[----:B------:R-:W-:Y:S02]  /*6a70*/  FMNMX.FTZ R4, R152, R5, !PT ;  /* 0x0000000598047209 */ /* 0x000fe40007810000 */
[----:B------:R-:W-:Y:S02]  /*6a80*/  FSEL R159, R23, -INF , !P0 ;  /* 0xff800000179f7808 */ /* 0x000fe40004000000 */
[C---:B------:R-:W-:Y:S01]  /*6a90*/  ISETP.GT.AND P2, PT, R0.reuse, 0x28, P2 ;  /* 0x000000280000780c */ /* 0x040fe20001744270 */
[----:B------:R-:W-:Y:S01]  /*6aa0*/  LDSM.16.MT88.4 R20, [R190+0x100] ;  /* 0x00010000be14783b */ /* 0x000fe20000004200 */
[----:B------:R-:W-:Y:S02]  /*6ab0*/  FMNMX.FTZ R6, R171, R6, !PT ;  /* 0x00000006ab067209 */ /* 0x000fe40007810000 */
[----:B------:R-:W-:Y:S02]  /*6ac0*/  PLOP3.LUT P0, PT, PT, PT, UP0, 0x80, 0x0 ;  /* 0x000000000000781c */ /* 0x000fe40003f0f008 */
[----:B------:R-:W-:Y:S02]  /*6ad0*/  FMNMX.FTZ R5, R151, R4, !PT ;  /* 0x0000000497057209 */ /* 0x000fe40007810000 */
[----:B------:R-:W-:Y:S02]  /*6ae0*/  FMNMX.FTZ R6, R143, R6, !PT ;  /* 0x000000068f067209 */ /* 0x000fe40007810000 */
[----:B------:R-:W-:Y:S02]  /*6af0*/  ISETP.GT.AND P0, PT, R0, 0x29, P0 ;  /* 0x000000290000780c */ /* 0x000fe40000704270 */
[----:B------:R-:W-:Y:S02]  /*6b00*/  ISETP.LT.OR P2, PT, R132, 0x29, P2 ;  /* 0x000000298400780c */ /* 0x000fe40001741670 */
        /* <DEDUP_REMOVED lines=11> */
[----:B------:R-:W-:Y:S02]  /*6bc0*/  FMNMX.FTZ R6, R159, R6, !PT ;  /* 0x000000069f067209 */ /* 0x000fe40007810000 */
[----:B------:R-:W-:Y:S01]  /*6bd0*/  ISETP.GT.AND P0, PT, R0, 0x31, P0 ;  /* 0x000000310000780c */ /* 0x000fe20000704270 */
[----:B------:R-:W1:Y:S01]  /*6be0*/  SHFL.BFLY PT, R5, R4, 0x2, 0x1f ;  /* 0x0c401f0004057f89 */ /* 0x000e6200000e0000 */
[----:B------:R-:W-:Y:S02]  /*6bf0*/  ISETP.LT.OR P2, PT, R132, 0x31, P2 ;  /* 0x000000318400780c */ /* 0x000fe40001741670 */
[----:B------:R-:W-:Y:S02]  /*6c00*/  FMNMX.FTZ R6, R157, R6, !PT ;  /* 0x000000069d067209 */ /* 0x000fe40007810000 */
[----:B------:R-:W-:Y:S02]  /*6c10*/  FSEL R149, R30, -INF , !P2 ;  /* 0xff8000001e957808 */ /* 0x000fe40005000000 */
[----:B------:R-:W-:Y:S02]  /*6c20*/  ISETP.LT.OR P0, PT, R132, 0x32, P0 ;  /* 0x000000328400780c */ /* 0x000fe40000701670 */
[----:B------:R-:W-:Y:S02]  /*6c30*/  PLOP3.LUT P2, PT, PT, PT, UP0, 0x80, 0x0 ;  /* 0x000000000000781c */ /* 0x000fe40003f4f008 */
[----:B------:R-:W-:Y:S02]  /*6c40*/  FSEL R147, R31, -INF , !P0 ;  /* 0xff8000001f937808 */ /* 0x000fe40004000000 */
[----:B------:R-:W-:Y:S01]  /*6c50*/  FMNMX.FTZ R10, R155, R6, !PT ;  /* 0x000000069b0a7209 */ /* 0x000fe20007810000 */
[----:B------:R-:W-:Y:S01]  /*6c60*/  LDSM.16.MT88.4 R28, [R189+0x100] ;  /* 0x00010000bd1c783b */ /* 0x000fe20000004200 */
[----:B------:R-:W-:Y:S02]  /*6c70*/  ISETP.GT.AND P2, PT, R0, 0x38, P2 ;  /* 0x000000380000780c */ /* 0x000fe40001744270 */
[----:B------:R-:W-:Y:S01]  /*6c80*/  PLOP3.LUT P0, PT, PT, PT, UP0, 0x80, 0x0 ;  /* 0x000000000000781c */ /* 0x000fe20003f0f008 */
[----:B------:R-:W-:Y:S01]  /*6c90*/  UISETP.GT.AND UP0, UPT, UR21, UR4, UPT ;  /* 0x000000041500728c */ /* 0x000fe2000bf04270 */
[----:B------:R-:W-:Y:S01]  /*6ca0*/  ISETP.LT.OR P2, PT, R132, 0x39, P2 ;  /* 0x000000398400780c */ /* 0x000fe20001741670 */
[----:B------:R-:W-:Y:S01]  /*6cb0*/  UIADD3 UR21, UR21, -0x1, URZ ;  /* 0xffffffff15157890 */ /* 0x000fe2000fffe03f */
[----:B------:R-:W-:Y:S02]  /*6cc0*/  ISETP.GT.AND P0, PT, R0, 0x39, P0 ;  /* 0x000000390000780c */ /* 0x000fe40000704270 */
[----:B------:R-:W-:Y:S02]  /*6cd0*/  FMNMX.FTZ R0, R149, R10, !PT ;  /* 0x0000000a95007209 */ /* 0x000fe40007810000 */
[----:B------:R-:W-:Y:S02]  /*6ce0*/  FSEL R145, R34, -INF , !P2 ;  /* 0xff80000022917808 */ /* 0x000fe40005000000 */
[----:B------:R-:W-:Y:S02]  /*6cf0*/  FMNMX.FTZ R0, R147, R0, !PT ;  /* 0x0000000093007209 */ /* 0x000fe40007810000 */
[----:B------:R-:W-:Y:S02]  /*6d00*/  ISETP.LT.OR P0, PT, R132, 0x3a, P0 ;  /* 0x0000003a8400780c */ /* 0x000fe40000701670 */
[----:B------:R-:W-:Y:S02]  /*6d10*/  FMNMX.FTZ R0, R145, R0, !PT ;  /* 0x0000000091007209 */ /* 0x000fe40007810000 */
[----:B------:R-:W-:Y:S04]  /*6d20*/  FSEL R133, R35, -INF , !P0 ;  /* 0xff80000023857808 */ /* 0x000fe80004000000 */
[----:B------:R-:W-:Y:S02]  /*6d30*/  FMNMX.FTZ R7, R133, R0, !PT ;  /* 0x0000000085077209 */ /* 0x000fe40007810000 */
[----:B-1----:R-:W-:Y:S03]  /*6d40*/  FMNMX.FTZ R6, R4, R5, !PT ;  /* 0x0000000504067209 */ /* 0x002fe60007810000 */
[----:B------:R-:W1:Y:S08]  /*6d50*/  SHFL.BFLY PT, R4, R7, 0x2, 0x1f ;  /* 0x0c401f0007047f89 */ /* 0x000e7000000e0000 */
[----:B------:R-:W2:Y:S01]  /*6d60*/  SHFL.BFLY PT, R15, R6, 0x1, 0x1f ;  /* 0x0c201f00060f7f89 */ /* 0x000ea200000e0000 */
[----:B-1----:R-:W-:Y:S07]  /*6d70*/  FMNMX.FTZ R5, R7, R4, !PT ;  /* 0x0000000407057209 */ /* 0x002fee0007810000 */
[----:B------:R-:W1:Y:S01]  /*6d80*/  SHFL.BFLY PT, R132, R5, 0x1, 0x1f ;  /* 0x0c201f0005847f89 */ /* 0x000e6200000e0000 */
[----:B--2---:R-:W-:Y:S04]  /*6d90*/  FMNMX.FTZ R0, R6, R15, !PT ;  /* 0x0000000f06007209 */ /* 0x004fe80007810000 */
[C---:B------:R-:W-:Y:S01]  /*6da0*/  FSETP.NEU.FTZ.AND P0, PT, R0.reuse, -INF , PT ;  /* 0xff8000000000780b */ /* 0x040fe20003f1d000 */
[C---:B------:R-:W-:Y:S03]  /*6db0*/  FMUL.FTZ R153, R0.reuse, c[0x0][0x2d0] ;  /* 0x0000b40000997a20 */ /* 0x040fe60000410000 */
[----:B------:R-:W-:Y:S02]  /*6dc0*/  FSEL R4, R0, RZ, P0 ;  /* 0x000000ff00047208 */ /* 0x000fe40000000000 */
[----:B------:R-:W-:Y:S03]  /*6dd0*/  FSEL R153, R153, RZ, P0 ;  /* 0x000000ff99997208 */ /* 0x000fe60000000000 */
[----:B------:R-:W-:Y:S02]  /*6de0*/  FADD.FTZ R3, -R4, R3 ;  /* 0x0000000304037221 */ /* 0x000fe40000010100 */
[--C-:B------:R-:W-:Y:S02]  /*6df0*/  FFMA.FTZ R160, R138, c[0x0][0x2d0], -R153.reuse ;  /* 0x0000b4008aa07a23 */ /* 0x100fe40000010899 */
[--C-:B------:R-:W-:Y:S02]  /*6e00*/  FFMA.FTZ R135, R136, c[0x0][0x2d0], -R153.reuse ;  /* 0x0000b40088877a23 */ /* 0x100fe40000010899 */
[--C-:B------:R-:W-:Y:S01]  /*6e10*/  FFMA.FTZ R134, R134, c[0x0][0x2d0], -R153.reuse ;  /* 0x0000b40086867a23 */ /* 0x100fe20000010899 */
[----:B-1----:R-:W-:Y:S01]  /*6e20*/  FMNMX.FTZ R132, R5, R132, !PT ;  /* 0x0000008405847209 */ /* 0x002fe20007810000 */
[--C-:B------:R-:W-:Y:S01]  /*6e30*/  FFMA.FTZ R161, R8, c[0x0][0x2d0], -R153.reuse ;  /* 0x0000b40008a17a23 */ /* 0x100fe20000010899 */
[----:B------:R-:W-:Y:S01]  /*6e40*/  MUFU.EX2 R160, R160 ;  /* 0x000000a000a07308 */ /* 0x000fe20000000800 */
[----:B------:R-:W-:Y:S01]  /*6e50*/  FMUL.FTZ R6, R3, c[0x0][0x2d0] ;  /* 0x0000b40003067a20 */ /* 0x000fe20000410000 */
[C---:B------:R-:W-:Y:S01]  /*6e60*/  FSETP.NEU.FTZ.AND P0, PT, R132.reuse, -INF , PT ;  /* 0xff8000008400780b */ /* 0x040fe20003f1d000 */
[----:B------:R-:W-:Y:S02]  /*6e70*/  FMUL.FTZ R144, R132, c[0x0][0x2d0] ;  /* 0x0000b40084907a20 */ /* 0x000fe40000410000 */
[--C-:B------:R-:W-:Y:S01]  /*6e80*/  FFMA.FTZ R169, R140, c[0x0][0x2d0], -R153.reuse ;  /* 0x0000b4008ca97a23 */ /* 0x100fe20000010899 */
[----:B------:R-:W-:Y:S01]  /*6e90*/  FSEL R5, R132, RZ, P0 ;  /* 0x000000ff84057208 */ /* 0x000fe20000000000 */
[--C-:B------:R-:W-:Y:S01]  /*6ea0*/  FFMA.FTZ R220, R158, c[0x0][0x2d0], -R153.reuse ;  /* 0x0000b4009edc7a23 */ /* 0x100fe20000010899 */
[----:B------:R-:W-:Y:S01]  /*6eb0*/  FSEL R144, R144, RZ, P0 ;  /* 0x000000ff90907208 */ /* 0x000fe20000000000 */
[--C-:B------:R-:W-:Y:S01]  /*6ec0*/  FFMA.FTZ R221, R156, c[0x0][0x2d0], -R153.reuse ;  /* 0x0000b4009cdd7a23 */ /* 0x100fe20000010899 */
[----:B------:R-:W1:Y:S01]  /*6ed0*/  MUFU.EX2 R135, R135 ;  /* 0x0000008700877308 */ /* 0x000e620000000800 */
[----:B------:R-:W-:Y:S01]  /*6ee0*/  FADD.FTZ R5, -R5, R2 ;  /* 0x0000000205057221 */ /* 0x000fe20000010100 */
[----:B------:R-:W-:Y:S01]  /*6ef0*/  PLOP3.LUT P0, PT, PT, PT, UP0, 0x80, 0x0 ;  /* 0x000000000000781c */ /* 0x000fe20003f0f008 */
[--C-:B------:R-:W-:Y:S02]  /*6f00*/  FFMA.FTZ R164, R13, c[0x0][0x2d0], -R144.reuse ;  /* 0x0000b4000da47a23 */ /* 0x100fe40000010890 */
[----:B------:R-:W2:Y:S01]  /*6f10*/  LDSM.16.MT88.4 R12, [R195+0x100] ;  /* 0x00010000c30c783b */ /* 0x000ea20000004200 */
[--C-:B------:R-:W-:Y:S02]  /*6f20*/  FFMA.FTZ R165, R17, c[0x0][0x2d0], -R144.reuse ;  /* 0x0000b40011a57a23 */ /* 0x100fe40000010890 */
[--C-:B------:R-:W-:Y:S02]  /*6f30*/  FFMA.FTZ R163, R9, c[0x0][0x2d0], -R144.reuse ;  /* 0x0000b40009a37a23 */ /* 0x100fe40000010890 */
[--C-:B------:R-:W-:Y:S01]  /*6f40*/  FFMA.FTZ R162, R11, c[0x0][0x2d0], -R144.reuse ;  /* 0x0000b4000ba27a23 */ /* 0x100fe20000010890 */
[----:B------:R-:W-:Y:S01]  /*6f50*/  MUFU.EX2 R134, R134 ;  /* 0x0000008600867308 */ /* 0x000fe20000000800 */
[----:B------:R-:W-:Y:S02]  /*6f60*/  FMUL.FTZ R2, R5, c[0x0][0x2d0] ;  /* 0x0000b40005027a20 */ /* 0x000fe40000410000 */
[--C-:B------:R-:W-:Y:S02]  /*6f70*/  FFMA.FTZ R218, R141, c[0x0][0x2d0], -R144.reuse ;  /* 0x0000b4008dda7a23 */ /* 0x100fe40000010890 */
[--C-:B------:R-:W-:Y:S02]  /*6f80*/  FFMA.FTZ R222, R154, c[0x0][0x2d0], -R153.reuse ;  /* 0x0000b4009ade7a23 */ /* 0x100fe40000010899 */
[--C-:B------:R-:W-:Y:S02]  /*6f90*/  FFMA.FTZ R223, R152, c[0x0][0x2d0], -R153.reuse ;  /* 0x0000b40098df7a23 */ /* 0x100fe40000010899 */
[--C-:B------:R-:W-:Y:S01]  /*6fa0*/  FFMA.FTZ R224, R159, c[0x0][0x2d0], -R144.reuse ;  /* 0x0000b4009fe07a23 */ /* 0x100fe20000010890 */
[----:B------:R-:W3:Y:S01]  /*6fb0*/  MUFU.EX2 R161, R161 ;  /* 0x000000a100a17308 */ /* 0x000ee20000000800 */
[--C-:B------:R-:W-:Y:S01]  /*6fc0*/  FFMA.FTZ R225, R157, c[0x0][0x2d0], -R144.reuse ;  /* 0x0000b4009de17a23 */ /* 0x100fe20000010890 */
[----:B-1----:R-:W-:Y:S01]  /*6fd0*/  F2FP.BF16.PACK_AB R136, R135, R160 ;  /* 0x000000a08788723e */ /* 0x002fe200000010ff */
[----:B------:R-:W-:Y:S01]  /*6fe0*/  LDSM.16.MT88.4 R156, [R195+0x5900] ;  /* 0x00590000c39c783b */ /* 0x000fe20000004200 */
[--C-:B------:R-:W-:Y:S02]  /*6ff0*/  FFMA.FTZ R226, R155, c[0x0][0x2d0], -R144.reuse ;  /* 0x0000b4009be27a23 */ /* 0x100fe40000010890 */
[--C-:B------:R-:W-:Y:S02]  /*7000*/  FFMA.FTZ R227, R151, c[0x0][0x2d0], -R153.reuse ;  /* 0x0000b40097e37a23 */ /* 0x100fe40000010899 */
[--C-:B------:R-:W-:Y:S02]  /*7010*/  FFMA.FTZ R228, R150, c[0x0][0x2d0], -R153.reuse ;  /* 0x0000b40096e47a23 */ /* 0x100fe40000010899 */
[----:B------:R-:W1:Y:S01]  /*7020*/  MUFU.EX2 R3, R6 ;  /* 0x0000000600037308 */ /* 0x000e620000000800 */
[--C-:B------:R-:W-:Y:S02]  /*7030*/  FFMA.FTZ R229, R148, c[0x0][0x2d0], -R153.reuse ;  /* 0x0000b40094e57a23 */ /* 0x100fe40000010899 */
[--C-:B------:R-:W-:Y:S02]  /*7040*/  FFMA.FTZ R231, R149, c[0x0][0x2d0], -R144.reuse ;  /* 0x0000b40095e77a23 */ /* 0x100fe40000010890 */
[----:B------:R-:W-:Y:S01]  /*7050*/  LDSM.16.MT88.4 R148, [R189+0x3900] ;  /* 0x00390000bd94783b */ /* 0x000fe20000004200 */
[--C-:B------:R-:W-:Y:S02]  /*7060*/  FFMA.FTZ R232, R147, c[0x0][0x2d0], -R144.reuse ;  /* 0x0000b40093e87a23 */ /* 0x100fe40000010890 */
[--C-:B------:R-:W-:Y:S02]  /*7070*/  FFMA.FTZ R233, R145, c[0x0][0x2d0], -R144.reuse ;  /* 0x0000b40091e97a23 */ /* 0x100fe40000010890 */
[----:B------:R-:W-:Y:S01]  /*7080*/  MUFU.EX2 R165, R165 ;  /* 0x000000a500a57308 */ /* 0x000fe20000000800 */
[--C-:B------:R-:W-:Y:S02]  /*7090*/  FFMA.FTZ R166, R166, c[0x0][0x2d0], -R153.reuse ;  /* 0x0000b400a6a67a23 */ /* 0x100fe40000010899 */
[--C-:B------:R-:W-:Y:S01]  /*70a0*/  FFMA.FTZ R167, R168, c[0x0][0x2d0], -R153.reuse ;  /* 0x0000b400a8a77a23 */ /* 0x100fe20000010899 */
[----:B---3--:R-:W-:Y:S01]  /*70b0*/  F2FP.BF16.PACK_AB R138, R161, R134 ;  /* 0x00000086a18a723e */ /* 0x008fe200000010ff */
[--C-:B------:R-:W-:Y:S02]  /*70c0*/  FFMA.FTZ R168, R142, c[0x0][0x2d0], -R153.reuse ;  /* 0x0000b4008ea87a23 */ /* 0x100fe40000010899 */
[----:B------:R-:W-:Y:S02]  /*70d0*/  FFMA.FTZ R153, R146, c[0x0][0x2d0], -R153 ;  /* 0x0000b40092997a23 */ /* 0x000fe40000010899 */
[--C-:B------:R-:W-:Y:S01]  /*70e0*/  FFMA.FTZ R170, R217, c[0x0][0x2d0], -R144.reuse ;  /* 0x0000b400d9aa7a23 */ /* 0x100fe20000010890 */
[----:B------:R-:W3:Y:S01]  /*70f0*/  MUFU.EX2 R164, R164 ;  /* 0x000000a400a47308 */ /* 0x000ee20000000800 */
[--C-:B------:R-:W-:Y:S02]  /*7100*/  FFMA.FTZ R217, R143, c[0x0][0x2d0], -R144.reuse ;  /* 0x0000b4008fd97a23 */ /* 0x100fe40000010890 */
[----:B------:R-:W-:Y:S01]  /*7110*/  LDSM.16.MT88.4 R140, [R189+0x2900] ;  /* 0x00290000bd8c783b */ /* 0x000fe20000004200 */
[C---:B-1----:R-:W-:Y:S02]  /*7120*/  FMUL.FTZ R4, R3.reuse, R128 ;  /* 0x0000008003047220 */ /* 0x042fe40000410000 */
[C---:B------:R-:W-:Y:S02]  /*7130*/  FMUL.FTZ R5, R3.reuse, R129 ;  /* 0x0000008103057220 */ /* 0x040fe40000410000 */
[C---:B------:R-:W-:Y:S02]  /*7140*/  FMUL.FTZ R8, R3.reuse, R100 ;  /* 0x0000006403087220 */ /* 0x040fe40000410000 */
[----:B------:R-:W-:Y:S01]  /*7150*/  MUFU.EX2 R163, R163 ;  /* 0x000000a300a37308 */ /* 0x000fe20000000800 */
[C---:B------:R-:W-:Y:S02]  /*7160*/  FMUL.FTZ R9, R3.reuse, R101 ;  /* 0x0000006503097220 */ /* 0x040fe40000410000 */
[C---:B------:R-:W-:Y:S02]  /*7170*/  FMUL.FTZ R16, R3.reuse, R108 ;  /* 0x0000006c03107220 */ /* 0x040fe40000410000 */
[C---:B------:R-:W-:Y:S02]  /*7180*/  FMUL.FTZ R17, R3.reuse, R109 ;  /* 0x0000006d03117220 */ /* 0x040fe40000410000 */
[C---:B------:R-:W-:Y:S02]  /*7190*/  FMUL.FTZ R24, R3.reuse, R116 ;  /* 0x0000007403187220 */ /* 0x040fe40000410000 */
[C---:B------:R-:W-:Y:S01]  /*71a0*/  FMUL.FTZ R25, R3.reuse, R117 ;  /* 0x0000007503197220 */ /* 0x040fe20000410000 */
[----:B------:R-:W1:Y:S01]  /*71b0*/  MUFU.EX2 R162, R162 ;  /* 0x000000a200a27308 */ /* 0x000e620000000800 */
[C---:B------:R-:W-:Y:S02]  /*71c0*/  FMUL.FTZ R32, R3.reuse, R124 ;  /* 0x0000007c03207220 */ /* 0x040fe40000410000 */
[C---:B------:R-:W-:Y:S01]  /*71d0*/  FMUL.FTZ R33, R3.reuse, R125 ;  /* 0x0000007d03217220 */ /* 0x040fe20000410000 */
[----:B---3--:R-:W-:Y:S01]  /*71e0*/  F2FP.BF16.PACK_AB R137, R164, R165 ;  /* 0x000000a5a489723e */ /* 0x008fe200000010ff */
[C---:B------:R-:W-:Y:S02]  /*71f0*/  FMUL.FTZ R36, R3.reuse, R36 ;  /* 0x0000002403247220 */ /* 0x040fe40000410000 */
[C---:B------:R-:W-:Y:S02]  /*7200*/  FMUL.FTZ R37, R3.reuse, R37 ;  /* 0x0000002503257220 */ /* 0x040fe40000410000 */
[C---:B------:R-:W-:Y:S01]  /*7210*/  FMUL.FTZ R40, R3.reuse, R40 ;  /* 0x0000002803287220 */ /* 0x040fe20000410000 */
[----:B------:R-:W3:Y:S01]  /*7220*/  MUFU.EX2 R2, R2 ;  /* 0x0000000200027308 */ /* 0x000ee20000000800 */
[C---:B------:R-:W-:Y:S02]  /*7230*/  FMUL.FTZ R41, R3.reuse, R41 ;  /* 0x0000002903297220 */ /* 0x040fe40000410000 */
[C---:B------:R-:W-:Y:S02]  /*7240*/  FMUL.FTZ R44, R3.reuse, R44 ;  /* 0x0000002c032c7220 */ /* 0x040fe40000410000 */
[C---:B------:R-:W-:Y:S02]  /*7250*/  FMUL.FTZ R45, R3.reuse, R45 ;  /* 0x0000002d032d7220 */ /* 0x040fe40000410000 */
[C---:B------:R-:W-:Y:S02]  /*7260*/  FMUL.FTZ R48, R3.reuse, R48 ;  /* 0x0000003003307220 */ /* 0x040fe40000410000 */
[C---:B------:R-:W-:Y:S01]  /*7270*/  FMUL.FTZ R49, R3.reuse, R49 ;  /* 0x0000003103317220 */ /* 0x040fe20000410000 */
[----:B------:R4:W-:Y:S01]  /*7280*/  MUFU.EX2 R230, R153 ;  /* 0x0000009900e67308 */ /* 0x0009e20000000800 */
[C---:B------:R-:W-:Y:S02]  /*7290*/  FMUL.FTZ R52, R3.reuse, R52 ;  /* 0x0000003403347220 */ /* 0x040fe40000410000 */
[C---:B------:R-:W-:Y:S01]  /*72a0*/  FMUL.FTZ R53, R3.reuse, R53 ;  /* 0x0000003503357220 */ /* 0x040fe20000410000 */
[----:B-1----:R-:W-:Y:S01]  /*72b0*/  F2FP.BF16.PACK_AB R139, R162, R163 ;  /* 0x000000a3a28b723e */ /* 0x002fe200000010ff */
[C---:B------:R-:W-:Y:S02]  /*72c0*/  FMUL.FTZ R56, R3.reuse, R56 ;  /* 0x0000003803387220 */ /* 0x040fe40000410000 */
[C---:B------:R-:W-:Y:S02]  /*72d0*/  FMUL.FTZ R57, R3.reuse, R57 ;  /* 0x0000003903397220 */ /* 0x040fe40000410000 */
[C---:B------:R-:W-:Y:S01]  /*72e0*/  FMUL.FTZ R60, R3.reuse, R60 ;  /* 0x0000003c033c7220 */ /* 0x040fe20000410000 */
[----:B------:R-:W-:Y:S01]  /*72f0*/  MUFU.EX2 R166, R166 ;  /* 0x000000a600a67308 */ /* 0x000fe20000000800 */
[C---:B------:R-:W-:Y:S02]  /*7300*/  FMUL.FTZ R61, R3.reuse, R61 ;  /* 0x0000003d033d7220 */ /* 0x040fe40000410000 */
[C---:B------:R-:W-:Y:S02]  /*7310*/  FMUL.FTZ R64, R3.reuse, R64 ;  /* 0x0000004003407220 */ /* 0x040fe40000410000 */
[C---:B---3--:R-:W-:Y:S02]  /*7320*/  FMUL.FTZ R6, R2.reuse, R130 ;  /* 0x0000008202067220 */ /* 0x048fe40000410000 */
[C---:B------:R-:W-:Y:S02]  /*7330*/  FMUL.FTZ R7, R2.reuse, R131 ;  /* 0x0000008302077220 */ /* 0x040fe40000410000 */
[----:B------:R-:W-:Y:S01]  /*7340*/  LDSM.16.MT88.4 R128, [R190+0x2900] ;  /* 0x00290000be80783b */ /* 0x000fe20000004200 */
[C---:B------:R-:W-:Y:S01]  /*7350*/  FMUL.FTZ R10, R2.reuse, R102 ;  /* 0x00000066020a7220 */ /* 0x040fe20000410000 */
[----:B------:R-:W1:Y:S01]  /*7360*/  MUFU.EX2 R167, R167 ;  /* 0x000000a700a77308 */ /* 0x000e620000000800 */
[C---:B------:R-:W-:Y:S02]  /*7370*/  FMUL.FTZ R11, R2.reuse, R103 ;  /* 0x00000067020b7220 */ /* 0x040fe40000410000 */
[C---:B--2---:R-:W-:Y:S03]  /*7380*/  HMMA.16816.F32.BF16 R4, R136.reuse, R12, R4 ;  /* 0x0000000c8804723c */ /* 0x044fe60000041804 */
[----:B------:R-:W2:Y:S02]  /*7390*/  LDSM.16.MT88.4 R100, [R188+0x100] ;  /* 0x00010000bc64783b */ /* 0x000ea40000004200 */
[C---:B------:R-:W-:Y:S02]  /*73a0*/  FMUL.FTZ R18, R2.reuse, R110 ;  /* 0x0000006e02127220 */ /* 0x040fe40000410000 */
[C---:B------:R-:W-:Y:S01]  /*73b0*/  FMUL.FTZ R12, R3.reuse, R104 ;  /* 0x00000068030c7220 */ /* 0x040fe20000410000 */
[C---:B------:R-:W-:Y:S01]  /*73c0*/  HMMA.16816.F32.BF16 R8, R136.reuse, R14, R8 ;  /* 0x0000000e8808723c */ /* 0x040fe20000041808 */
[----:B------:R-:W-:Y:S02]  /*73d0*/  MUFU.EX2 R168, R168 ;  /* 0x000000a800a87308 */ /* 0x000fe40000000800 */
[----:B----4-:R-:W-:Y:S01]  /*73e0*/  LDSM.16.MT88.4 R152, [R188+0x3900] ;  /* 0x00390000bc98783b */ /* 0x010fe20000004200 */
[C---:B------:R-:W-:Y:S02]  /*73f0*/  FMUL.FTZ R13, R3.reuse, R105 ;  /* 0x00000069030d7220 */ /* 0x040fe40000410000 */
[C---:B------:R-:W-:Y:S02]  /*7400*/  FMUL.FTZ R19, R2.reuse, R111 ;  /* 0x0000006f02137220 */ /* 0x040fe40000410000 */
[C---:B------:R-:W-:Y:S03]  /*7410*/  FMUL.FTZ R14, R2.reuse, R106 ;  /* 0x0000006a020e7220 */ /* 0x040fe60000410000 */
[----:B------:R-:W-:Y:S01]  /*7420*/  LDSM.16.MT88.4 R108, [R190+0x2100] ;  /* 0x00210000be6c783b */ /* 0x000fe20000004200 */
[C---:B------:R-:W-:Y:S01]  /*7430*/  FMUL.FTZ R15, R2.reuse, R107 ;  /* 0x0000006b020f7220 */ /* 0x040fe20000410000 */
[----:B------:R-:W3:Y:S01]  /*7440*/  MUFU.EX2 R169, R169 ;  /* 0x000000a900a97308 */ /* 0x000ee20000000800 */
[C---:B------:R-:W-:Y:S02]  /*7450*/  FMUL.FTZ R26, R2.reuse, R118 ;  /* 0x00000076021a7220 */ /* 0x040fe40000410000 */
[C---:B------:R-:W-:Y:S02]  /*7460*/  FMUL.FTZ R27, R2.reuse, R119 ;  /* 0x00000077021b7220 */ /* 0x040fe40000410000 */
[C---:B------:R-:W-:Y:S01]  /*7470*/  FMUL.FTZ R34, R2.reuse, R126 ;  /* 0x0000007e02227220 */ /* 0x040fe20000410000 */
[C---:B------:R-:W-:Y:S01]  /*7480*/  HMMA.16816.F32.BF16 R12, R136.reuse, R20, R12 ;  /* 0x00000014880c723c */ /* 0x040fe2000004180c */
[----:B------:R-:W4:Y:S02]  /*7490*/  LDSM.16.MT88.4 R104, [R195+0x2100] ;  /* 0x00210000c368783b */ /* 0x000f240000004200 */
[C---:B------:R-:W-:Y:S01]  /*74a0*/  FMUL.FTZ R35, R2.reuse, R127 ;  /* 0x0000007f02237220 */ /* 0x040fe20000410000 */
[----:B------:R-:W-:Y:S01]  /*74b0*/  MUFU.EX2 R170, R170 ;  /* 0x000000aa00aa7308 */ /* 0x000fe20000000800 */
[C---:B------:R-:W-:Y:S02]  /*74c0*/  FMUL.FTZ R38, R2.reuse, R38 ;  /* 0x0000002602267220 */ /* 0x040fe40000410000 */
[C---:B------:R-:W-:Y:S01]  /*74d0*/  FMUL.FTZ R20, R3.reuse, R112 ;  /* 0x0000007003147220 */ /* 0x040fe20000410000 */
[C---:B------:R-:W-:Y:S01]  /*74e0*/  HMMA.16816.F32.BF16 R16, R136.reuse, R22, R16 ;  /* 0x000000168810723c */ /* 0x040fe20000041810 */
[----:B------:R-:W-:Y:S03]  /*74f0*/  LDSM.16.MT88.4 R116, [R190+0x900] ;  /* 0x00090000be74783b */ /* 0x000fe60000004200 */
[C---:B------:R-:W-:Y:S02]  /*7500*/  FMUL.FTZ R21, R3.reuse, R113 ;  /* 0x0000007103157220 */ /* 0x040fe40000410000 */
[C---:B------:R-:W-:Y:S01]  /*7510*/  FMUL.FTZ R39, R2.reuse, R39 ;  /* 0x0000002702277220 */ /* 0x040fe20000410000 */
[----:B------:R-:W-:Y:S01]  /*7520*/  MUFU.EX2 R217, R217 ;  /* 0x000000d900d97308 */ /* 0x000fe20000000800 */
[C---:B------:R-:W-:Y:S01]  /*7530*/  FMUL.FTZ R22, R2.reuse, R114 ;  /* 0x0000007202167220 */ /* 0x040fe20000410000 */
[----:B------:R-:W-:Y:S03]  /*7540*/  LDSM.16.MT88.4 R124, [R195+0x2900] ;  /* 0x00290000c37c783b */ /* 0x000fe60000004200 */
[C---:B------:R-:W-:Y:S02]  /*7550*/  FMUL.FTZ R23, R2.reuse, R115 ;  /* 0x0000007302177220 */ /* 0x040fe40000410000 */
[C---:B------:R-:W-:Y:S02]  /*7560*/  FMUL.FTZ R42, R2.reuse, R42 ;  /* 0x0000002a022a7220 */ /* 0x040fe40000410000 */
[C---:B------:R-:W-:Y:S01]  /*7570*/  FMUL.FTZ R43, R2.reuse, R43 ;  /* 0x0000002b022b7220 */ /* 0x040fe20000410000 */
[----:B------:R-:W-:Y:S01]  /*7580*/  LDSM.16.MT88.4 R112, [R195+0x900] ;  /* 0x00090000c370783b */ /* 0x000fe20000004200 */
[C---:B------:R-:W-:Y:S01]  /*7590*/  FMUL.FTZ R46, R2.reuse, R46 ;  /* 0x0000002e022e7220 */ /* 0x040fe20000410000 */
[C---:B------:R-:W-:Y:S01]  /*75a0*/  HMMA.16816.F32.BF16 R20, R136.reuse, R28, R20 ;  /* 0x0000001c8814723c */ /* 0x040fe20000041814 */
[----:B------:R-:W5:Y:S02]  /*75b0*/  MUFU.EX2 R218, R218 ;  /* 0x000000da00da7308 */ /* 0x000f640000000800 */
[C---:B------:R-:W-:Y:S02]  /*75c0*/  FMUL.FTZ R47, R2.reuse, R47 ;  /* 0x0000002f022f7220 */ /* 0x040fe40000410000 */
[C---:B------:R-:W-:Y:S02]  /*75d0*/  FMUL.FTZ R50, R2.reuse, R50 ;  /* 0x0000003202327220 */ /* 0x040fe40000410000 */
[C---:B------:R-:W-:Y:S01]  /*75e0*/  FMUL.FTZ R28, R3.reuse, R120 ;  /* 0x00000078031c7220 */ /* 0x040fe20000410000 */
[C---:B------:R-:W-:Y:S03]  /*75f0*/  HMMA.16816.F32.BF16 R24, R136.reuse, R30, R24 ;  /* 0x0000001e8818723c */ /* 0x040fe60000041818 */
[----:B------:R-:W-:Y:S01]  /*7600*/  MUFU.EX2 R220, R220 ;  /* 0x000000dc00dc7308 */ /* 0x000fe20000000800 */
[C---:B------:R-:W-:Y:S02]  /*7610*/  FMUL.FTZ R29, R3.reuse, R121 ;  /* 0x00000079031d7220 */ /* 0x040fe40000410000 */
[C---:B------:R-:W-:Y:S02]  /*7620*/  FMUL.FTZ R51, R2.reuse, R51 ;  /* 0x0000003302337220 */ /* 0x040fe40000410000 */
[C---:B------:R-:W-:Y:S04]  /*7630*/  FMUL.FTZ R30, R2.reuse, R122 ;  /* 0x0000007a021e7220 */ /* 0x040fe80000410000 */
[C---:B------:R-:W-:Y:S01]  /*7640*/  FMUL.FTZ R31, R2.reuse, R123 ;  /* 0x0000007b021f7220 */ /* 0x040fe20000410000 */
[----:B------:R-:W-:Y:S01]  /*7650*/  MUFU.EX2 R221, R221 ;  /* 0x000000dd00dd7308 */ /* 0x000fe20000000800 */
[----:B------:R-:W-:Y:S01]  /*7660*/  LDSM.16.MT88.4 R120, [R188+0x900] ;  /* 0x00090000bc78783b */ /* 0x000fe20000004200 */
[C---:B------:R-:W-:Y:S02]  /*7670*/  FMUL.FTZ R54, R2.reuse, R54 ;  /* 0x0000003602367220 */ /* 0x040fe40000410000 */
[C---:B------:R-:W-:Y:S02]  /*7680*/  FMUL.FTZ R55, R2.reuse, R55 ;  /* 0x0000003702377220 */ /* 0x040fe40000410000 */
[C---:B--2---:R-:W-:Y:S03]  /*7690*/  HMMA.16816.F32.BF16 R28, R136.reuse, R100, R28 ;  /* 0x00000064881c723c */ /* 0x044fe6000004181c */
[C---:B------:R-:W-:Y:S01]  /*76a0*/  FMUL.FTZ R58, R2.reuse, R58 ;  /* 0x0000003a023a7220 */ /* 0x040fe20000410000 */
[----:B------:R-:W-:Y:S01]  /*76b0*/  MUFU.EX2 R222, R222 ;  /* 0x000000de00de7308 */ /* 0x000fe20000000800 */
[C---:B------:R-:W-:Y:S02]  /*76c0*/  FMUL.FTZ R59, R2.reuse, R59 ;  /* 0x0000003b023b7220 */ /* 0x040fe40000410000 */
[C---:B------:R-:W-:Y:S01]  /*76d0*/  FMUL.FTZ R62, R2.reuse, R62 ;  /* 0x0000003e023e7220 */ /* 0x040fe20000410000 */
[C---:B------:R-:W-:Y:S01]  /*76e0*/  HMMA.16816.F32.BF16 R32, R136.reuse, R102, R32 ;  /* 0x000000668820723c */ /* 0x040fe20000041820 */
[----:B------:R-:W2:Y:S03]  /*76f0*/  LDSM.16.MT88.4 R100, [R189+0x2100] ;  /* 0x00210000bd64783b */ /* 0x000ea60000004200 */
[C---:B------:R-:W-:Y:S02]  /*7700*/  FMUL.FTZ R63, R2.reuse, R63 ;  /* 0x0000003f023f7220 */ /* 0x040fe40000410000 */
[C---:B------:R-:W-:Y:S01]  /*7710*/  FMUL.FTZ R65, R3.reuse, R65 ;  /* 0x0000004103417220 */ /* 0x040fe20000410000 */
[----:B------:R-:W-:Y:S01]  /*7720*/  MUFU.EX2 R223, R223 ;  /* 0x000000df00df7308 */ /* 0x000fe20000000800 */
[C---:B----4-:R-:W-:Y:S04]  /*7730*/  HMMA.16816.F32.BF16 R36, R136.reuse, R104, R36 ;  /* 0x000000688824723c */ /* 0x050fe80000041824 */
[C---:B------:R-:W-:Y:S02]  /*7740*/  FMUL.FTZ R66, R2.reuse, R66 ;  /* 0x0000004202427220 */ /* 0x040fe40000410000 */
[C---:B------:R-:W-:Y:S02]  /*7750*/  FMUL.FTZ R67, R2.reuse, R67 ;  /* 0x0000004302437220 */ /* 0x040fe40000410000 */
[C---:B------:R-:W-:Y:S01]  /*7760*/  HMMA.16816.F32.BF16 R40, R136.reuse, R106, R40 ;  /* 0x0000006a8828723c */ /* 0x040fe20000041828 */
[----:B------:R-:W4:Y:S01]  /*7770*/  LDSM.16.MT88.4 R104, [R188+0x2100] ;  /* 0x00210000bc68783b */ /* 0x000f220000004200 */
[----:B------:R-:W-:Y:S02]  /*7780*/  MUFU.EX2 R224, R224 ;  /* 0x000000e000e07308 */ /* 0x000fe40000000800 */
[C---:B------:R-:W-:Y:S02]  /*7790*/  FMUL.FTZ R68, R3.reuse, R68 ;  /* 0x0000004403447220 */ /* 0x040fe40000410000 */
[C---:B------:R-:W-:Y:S02]  /*77a0*/  FMUL.FTZ R69, R3.reuse, R69 ;  /* 0x0000004503457220 */ /* 0x040fe40000410000 */
[C---:B------:R-:W-:Y:S04]  /*77b0*/  HMMA.16816.F32.BF16 R44, R136.reuse, R108, R44 ;  /* 0x0000006c882c723c */ /* 0x040fe8000004182c */
[C---:B------:R-:W-:Y:S01]  /*77c0*/  FMUL.FTZ R70, R2.reuse, R70 ;  /* 0x0000004602467220 */ /* 0x040fe20000410000 */
[----:B------:R-:W-:Y:S01]  /*77d0*/  MUFU.EX2 R225, R225 ;  /* 0x000000e100e17308 */ /* 0x000fe20000000800 */
[C---:B------:R-:W-:Y:S02]  /*77e0*/  FMUL.FTZ R71, R2.reuse, R71 ;  /* 0x0000004702477220 */ /* 0x040fe40000410000 */
[C---:B------:R-:W-:Y:S01]  /*77f0*/  HMMA.16816.F32.BF16 R48, R136.reuse, R110, R48 ;  /* 0x0000006e8830723c */ /* 0x040fe20000041830 */
[----:B------:R-:W1:Y:S03]  /*7800*/  LDSM.16.MT88.4 R108, [R195+0x4100] ;  /* 0x00410000c36c783b */ /* 0x000e660000004200 */
[C---:B------:R-:W-:Y:S02]  /*7810*/  FMUL.FTZ R72, R3.reuse, R72 ;  /* 0x0000004803487220 */ /* 0x040fe40000410000 */
[C---:B------:R-:W-:Y:S01]  /*7820*/  FMUL.FTZ R73, R3.reuse, R73 ;  /* 0x0000004903497220 */ /* 0x040fe20000410000 */
[----:B------:R-:W-:Y:S01]  /*7830*/  MUFU.EX2 R226, R226 ;  /* 0x000000e200e27308 */ /* 0x000fe20000000800 */
[C---:B------:R-:W-:Y:S01]  /*7840*/  FMUL.FTZ R74, R2.reuse, R74 ;  /* 0x0000004a024a7220 */ /* 0x040fe20000410000 */
[C---:B--2---:R-:W-:Y:S03]  /*7850*/  HMMA.16816.F32.BF16 R52, R136.reuse, R100, R52 ;  /* 0x000000648834723c */ /* 0x044fe60000041834 */
[C---:B------:R-:W-:Y:S02]  /*7860*/  FMUL.FTZ R75, R2.reuse, R75 ;  /* 0x0000004b024b7220 */ /* 0x040fe40000410000 */
[C---:B------:R-:W-:Y:S02]  /*7870*/  FMUL.FTZ R76, R3.reuse, R76 ;  /* 0x0000004c034c7220 */ /* 0x040fe40000410000 */
[C---:B------:R-:W-:Y:S01]  /*7880*/  FMUL.FTZ R77, R3.reuse, R77 ;  /* 0x0000004d034d7220 */ /* 0x040fe20000410000 */
[C---:B------:R-:W-:Y:S01]  /*7890*/  HMMA.16816.F32.BF16 R56, R136.reuse, R102, R56 ;  /* 0x000000668838723c */ /* 0x040fe20000041838 */
[----:B------:R-:W2:Y:S01]  /*78a0*/  LDSM.16.MT88.4 R100, [R190+0x4100] ;  /* 0x00410000be64783b */ /* 0x000ea20000004200 */
[----:B------:R-:W-:Y:S02]  /*78b0*/  MUFU.EX2 R227, R227 ;  /* 0x000000e300e37308 */ /* 0x000fe40000000800 */
[C---:B------:R-:W-:Y:S02]  /*78c0*/  FMUL.FTZ R78, R2.reuse, R78 ;  /* 0x0000004e024e7220 */ /* 0x040fe40000410000 */
[C---:B------:R-:W-:Y:S02]  /*78d0*/  FMUL.FTZ R79, R2.reuse, R79 ;  /* 0x0000004f024f7220 */ /* 0x040fe40000410000 */
[C---:B----4-:R-:W-:Y:S04]  /*78e0*/  HMMA.16816.F32.BF16 R60, R136.reuse, R104, R60 ;  /* 0x00000068883c723c */ /* 0x050fe8000004183c */
[C---:B------:R-:W-:Y:S01]  /*78f0*/  FMUL.FTZ R80, R3.reuse, R80 ;  /* 0x0000005003507220 */ /* 0x040fe20000410000 */
[----:B------:R-:W-:Y:S01]  /*7900*/  MUFU.EX2 R228, R228 ;  /* 0x000000e400e47308 */ /* 0x000fe20000000800 */
[C---:B------:R-:W-:Y:S02]  /*7910*/  FMUL.FTZ R81, R3.reuse, R81 ;  /* 0x0000005103517220 */ /* 0x040fe40000410000 */
[C---:B------:R-:W-:Y:S01]  /*7920*/  HMMA.16816.F32.BF16 R64, R136.reuse, R106, R64 ;  /* 0x0000006a8840723c */ /* 0x040fe20000041840 */
[----:B------:R-:W4:Y:S03]  /*7930*/  LDSM.16.MT88.4 R104, [R189+0x4100] ;  /* 0x00410000bd68783b */ /* 0x000f260000004200 */
[C---:B------:R-:W-:Y:S02]  /*7940*/  FMUL.FTZ R82, R2.reuse, R82 ;  /* 0x0000005202527220 */ /* 0x040fe40000410000 */
[C---:B------:R-:W-:Y:S01]  /*7950*/  FMUL.FTZ R83, R2.reuse, R83 ;  /* 0x0000005302537220 */ /* 0x040fe20000410000 */
[----:B------:R-:W-:Y:S01]  /*7960*/  MUFU.EX2 R229, R229 ;  /* 0x000000e500e57308 */ /* 0x000fe20000000800 */
[C---:B-1----:R-:W-:Y:S04]  /*7970*/  HMMA.16816.F32.BF16 R68, R136.reuse, R108, R68 ;  /* 0x0000006c8844723c */ /* 0x042fe80000041844 */
[C---:B------:R-:W-:Y:S02]  /*7980*/  FMUL.FTZ R84, R3.reuse, R84 ;  /* 0x0000005403547220 */ /* 0x040fe40000410000 */
[----:B------:R-:W-:Y:S02]  /*7990*/  FMUL.FTZ R85, R3, R85 ;  /* 0x0000005503557220 */ /* 0x000fe40000410000 */
[C---:B------:R-:W-:Y:S01]  /*79a0*/  HMMA.16816.F32.BF16 R72, R136.reuse, R110, R72 ;  /* 0x0000006e8848723c */ /* 0x040fe20000041848 */
[----:B------:R-:W1:Y:S01]  /*79b0*/  LDSM.16.MT88.4 R108, [R188+0x4100] ;  /* 0x00410000bc6c783b */ /* 0x000e620000004200 */
[----:B------:R-:W-:Y:S02]  /*79c0*/  MUFU.EX2 R231, R231 ;  /* 0x000000e700e77308 */ /* 0x000fe40000000800 */
[C---:B------:R-:W-:Y:S02]  /*79d0*/  FMUL.FTZ R86, R2.reuse, R86 ;  /* 0x0000005602567220 */ /* 0x040fe40000410000 */
[C---:B------:R-:W-:Y:S02]  /*79e0*/  FMUL.FTZ R87, R2.reuse, R87 ;  /* 0x0000005702577220 */ /* 0x040fe40000410000 */
[--C-:B------:R-:W-:Y:S01]  /*79f0*/  FFMA.FTZ R171, R171, c[0x0][0x2d0], -R144.reuse ;  /* 0x0000b400abab7a23 */ /* 0x100fe20000010890 */
[C---:B--2---:R-:W-:Y:S03]  /*7a00*/  HMMA.16816.F32.BF16 R76, R136.reuse, R100, R76 ;  /* 0x00000064884c723c */ /* 0x044fe6000004184c */
[C---:B------:R-:W-:Y:S01]  /*7a10*/  FMUL.FTZ R88, R3.reuse, R88 ;  /* 0x0000005803587220 */ /* 0x040fe20000410000 */
[----:B------:R-:W-:Y:S01]  /*7a20*/  MUFU.EX2 R232, R232 ;  /* 0x000000e800e87308 */ /* 0x000fe20000000800 */
[----:B------:R-:W-:Y:S02]  /*7a30*/  FMUL.FTZ R89, R3, R89 ;  /* 0x0000005903597220 */ /* 0x000fe40000410000 */
[C---:B------:R-:W-:Y:S01]  /*7a40*/  FMUL.FTZ R90, R2.reuse, R90 ;  /* 0x0000005a025a7220 */ /* 0x040fe20000410000 */
[C---:B------:R-:W-:Y:S04]  /*7a50*/  HMMA.16816.F32.BF16 R80, R136.reuse, R102, R80 ;  /* 0x000000668850723c */ /* 0x040fe80000041850 */
[----:B------:R-:W-:Y:S01]  /*7a60*/  FMUL.FTZ R91, R2, R91 ;  /* 0x0000005b025b7220 */ /* 0x000fe20000410000 */
[----:B------:R-:W-:Y:S01]  /*7a70*/  F2FP.BF16.PACK_AB R100, R167, R166 ;  /* 0x000000a6a764723e */ /* 0x000fe200000010ff */
[----:B------:R-:W-:Y:S01]  /*7a80*/  FMUL.FTZ R92, R3, R92 ;  /* 0x0000005c035c7220 */ /* 0x000fe20000410000 */
[----:B---3--:R-:W-:Y:S01]  /*7a90*/  F2FP.BF16.PACK_AB R102, R169, R168 ;  /* 0x000000a8a966723e */ /* 0x008fe200000010ff */
[C---:B----4-:R-:W-:Y:S01]  /*7aa0*/  HMMA.16816.F32.BF16 R84, R136.reuse, R104, R84 ;  /* 0x000000688854723c */ /* 0x050fe20000041854 */
[----:B------:R-:W2:Y:S03]  /*7ab0*/  MUFU.EX2 R171, R171 ;  /* 0x000000ab00ab7308 */ /* 0x000ea60000000800 */
[C---:B------:R-:W-:Y:S01]  /*7ac0*/  FMUL.FTZ R93, R3.reuse, R93 ;  /* 0x0000005d035d7220 */ /* 0x040fe20000410000 */
[----:B-----5:R-:W-:Y:S01]  /*7ad0*/  F2FP.BF16.PACK_AB R103, R218, R217 ;  /* 0x000000d9da67723e */ /* 0x020fe200000010ff */
[C---:B------:R-:W-:Y:S02]  /*7ae0*/  FMUL.FTZ R94, R2.reuse, R94 ;  /* 0x0000005e025e7220 */ /* 0x040fe40000410000 */
[C---:B------:R-:W-:Y:S01]  /*7af0*/  HMMA.16816.F32.BF16 R88, R136.reuse, R106, R88 ;  /* 0x0000006a8858723c */ /* 0x040fe20000041858 */
[----:B------:R-:W3:Y:S02]  /*7b00*/  LDSM.16.MT88.4 R104, [R189+0x900] ;  /* 0x00090000bd68783b */ /* 0x000ee40000004200 */
[----:B------:R-:W-:Y:S01]  /*7b10*/  MUFU.EX2 R233, R233 ;  /* 0x000000e900e97308 */ /* 0x000fe20000000800 */
[C---:B------:R-:W-:Y:S02]  /*7b20*/  FMUL.FTZ R95, R2.reuse, R95 ;  /* 0x0000005f025f7220 */ /* 0x040fe40000410000 */
[C---:B------:R-:W-:Y:S02]  /*7b30*/  FMUL.FTZ R96, R3.reuse, R96 ;  /* 0x0000006003607220 */ /* 0x040fe40000410000 */
[----:B------:R-:W-:Y:S03]  /*7b40*/  FMUL.FTZ R97, R3, R97 ;  /* 0x0000006103617220 */ /* 0x000fe60000410000 */
[C---:B-1----:R-:W-:Y:S03]  /*7b50*/  HMMA.16816.F32.BF16 R92, R136.reuse, R108, R92 ;  /* 0x0000006c885c723c */ /* 0x042fe6000004185c */
[C---:B------:R-:W-:Y:S02]  /*7b60*/  FMUL.FTZ R98, R2.reuse, R98 ;  /* 0x0000006202627220 */ /* 0x040fe40000410000 */
[C---:B------:R-:W-:Y:S01]  /*7b70*/  FMUL.FTZ R99, R2.reuse, R99 ;  /* 0x0000006302637220 */ /* 0x040fe20000410000 */
[----:B--2---:R-:W-:Y:S01]  /*7b80*/  F2FP.BF16.PACK_AB R101, R171, R170 ;  /* 0x000000aaab65723e */ /* 0x004fe200000010ff */
[--C-:B------:R-:W-:Y:S02]  /*7b90*/  FFMA.FTZ R219, R219, c[0x0][0x2d0], -R144.reuse ;  /* 0x0000b400dbdb7a23 */ /* 0x100fe40000010890 */
[----:B------:R-:W-:Y:S03]  /*7ba0*/  FFMA.FTZ R144, R133, c[0x0][0x2d0], -R144 ;  /* 0x0000b40085907a23 */ /* 0x000fe60000010890 */
[----:B------:R-:W-:Y:S01]  /*7bb0*/  HMMA.16816.F32.BF16 R96, R136, R110, R96 ;  /* 0x0000006e8860723c */ /* 0x000fe20000041860 */
[----:B------:R-:W1:Y:S01]  /*7bc0*/  LDSM.16.MT88.4 R108, [R188+0x2900] ;  /* 0x00290000bc6c783b */ /* 0x000e620000004200 */
[----:B------:R2:W-:Y:S01]  /*7bd0*/  MUFU.EX2 R234, R144 ;  /* 0x0000009000ea7308 */ /* 0x0005e20000000800 */
[----:B------:R-:W-:Y:S02]  /*7be0*/  FFMA.FTZ R160, R3, R206, R160 ;  /* 0x000000ce03a07223 */ /* 0x000fe400000100a0 */
[----:B------:R-:W-:Y:S02]  /*7bf0*/  FFMA.FTZ R165, R2, R207, R165 ;  /* 0x000000cf02a57223 */ /* 0x000fe400000100a5 */
[----:B------:R-:W-:Y:S01]  /*7c00*/  FADD.FTZ R135, R135, R160 ;  /* 0x000000a087877221 */ /* 0x000fe20000010000 */
[C---:B------:R-:W-:Y:S01]  /*7c10*/  HMMA.16816.F32.BF16 R4, R100.reuse, R112, R4 ;  /* 0x000000706404723c */ /* 0x040fe20000041804 */
[----:B------:R-:W-:Y:S03]  /*7c20*/  LDSM.16.MT88.4 R136, [R189+0x3100] ;  /* 0x00310000bd88783b */ /* 0x000fe60000004200 */
[----:B------:R-:W4:Y:S01]  /*7c30*/  MUFU.EX2 R219, R219 ;  /* 0x000000db00db7308 */ /* 0x000f220000000800 */
[----:B------:R-:W-:Y:S02]  /*7c40*/  FADD.FTZ R164, R164, R165 ;  /* 0x000000a5a4a47221 */ /* 0x000fe40000010000 */
[----:B------:R-:W-:Y:S01]  /*7c50*/  FADD.FTZ R134, R134, R135 ;  /* 0x0000008786867221 */ /* 0x000fe20000010000 */
[C---:B------:R-:W-:Y:S01]  /*7c60*/  HMMA.16816.F32.BF16 R8, R100.reuse, R114, R8 ;  /* 0x000000726408723c */ /* 0x040fe20000041808 */
[----:B------:R-:W-:Y:S03]  /*7c70*/  LDSM.16.MT88.4 R112, [R190+0x4900] ;  /* 0x00490000be70783b */ /* 0x000fe60000004200 */
[----:B------:R-:W-:Y:S02]  /*7c80*/  FADD.FTZ R3, R163, R164 ;  /* 0x000000a4a3037221 */ /* 0x000fe40000010000 */
[----:B------:R-:W-:Y:S02]  /*7c90*/  FADD.FTZ R161, R161, R134 ;  /* 0x00000086a1a17221 */ /* 0x000fe40000010000 */
[C---:B------:R-:W-:Y:S01]  /*7ca0*/  HMMA.16816.F32.BF16 R12, R100.reuse, R116, R12 ;  /* 0x00000074640c723c */ /* 0x040fe2000004180c */
[----:B--2---:R-:W-:Y:S03]  /*7cb0*/  LDSM.16.MT88.4 R144, [R190+0x3900] ;  /* 0x00390000be90783b */ /* 0x004fe60000004200 */
[----:B------:R-:W-:Y:S02]  /*7cc0*/  FADD.FTZ R3, R162, R3 ;  /* 0x00000003a2037221 */ /* 0x000fe40000010000 */
[----:B------:R-:W-:Y:S02]  /*7cd0*/  FADD.FTZ R166, R166, R161 ;  /* 0x000000a1a6a67221 */ /* 0x000fe40000010000 */
[C---:B------:R-:W-:Y:S01]  /*7ce0*/  HMMA.16816.F32.BF16 R16, R100.reuse, R118, R16 ;  /* 0x000000766410723c */ /* 0x040fe20000041810 */
[----:B------:R-:W-:Y:S03]  /*7cf0*/  LDSM.16.MT88.4 R116, [R189+0x4900] ;  /* 0x00490000bd74783b */ /* 0x000fe60000004200 */
[----:B------:R-:W-:Y:S01]  /*7d00*/  FADD.FTZ R2, R170, R3 ;  /* 0x00000003aa027221 */ /* 0x000fe20000010000 */
[----:B------:R-:W-:Y:S01]  /*7d10*/  MOV R3, R0 ;  /* 0x0000000000037202 */ /* 0x000fe20000000f00 */
[----:B------:R-:W-:Y:S02]  /*7d20*/  FADD.FTZ R167, R167, R166 ;  /* 0x000000a6a7a77221 */ /* 0x000fe40000010000 */
[C---:B---3--:R-:W-:Y:S04]  /*7d30*/  HMMA.16816.F32.BF16 R20, R100.reuse, R104, R20 ;  /* 0x000000686414723c */ /* 0x048fe80000041814 */
[----:B------:R-:W-:Y:S02]  /*7d40*/  FADD.FTZ R2, R171, R2 ;  /* 0x00000002ab027221 */ /* 0x000fe40000010000 */
[----:B------:R-:W-:Y:S02]  /*7d50*/  FADD.FTZ R168, R168, R167 ;  /* 0x000000a7a8a87221 */ /* 0x000fe40000010000 */
[C---:B------:R-:W-:Y:S01]  /*7d60*/  HMMA.16816.F32.BF16 R24, R100.reuse, R106, R24 ;  /* 0x0000006a6418723c */ /* 0x040fe20000041818 */
[----:B------:R-:W2:Y:S03]  /*7d70*/  LDSM.16.MT88.4 R104, [R195+0x4900] ;  /* 0x00490000c368783b */ /* 0x000ea60000004200 */
[----:B------:R-:W-:Y:S01]  /*7d80*/  FADD.FTZ R217, R217, R2 ;  /* 0x00000002d9d97221 */ /* 0x000fe20000010000 */
[----:B------:R-:W-:Y:S01]  /*7d90*/  MOV R2, R132 ;  /* 0x0000008400027202 */ /* 0x000fe20000000f00 */
[----:B------:R-:W-:Y:S02]  /*7da0*/  FADD.FTZ R169, R169, R168 ;  /* 0x000000a8a9a97221 */ /* 0x000fe40000010000 */
[C---:B------:R-:W-:Y:S04]  /*7db0*/  HMMA.16816.F32.BF16 R28, R100.reuse, R120, R28 ;  /* 0x00000078641c723c */ /* 0x040fe8000004181c */
[----:B------:R-:W-:Y:S04]  /*7dc0*/  FADD.FTZ R218, R218, R217 ;  /* 0x000000d9dada7221 */ /* 0x000fe80000010000 */
        /* <DEDUP_REMOVED lines=19> */
[----:B------:R-:W3:Y:S07]  /*7f00*/  LDSM.16.MT88.4 R112, [R189+0x1100] ;  /* 0x00110000bd70783b */ /* 0x000eee0000004200 */
[C---:B------:R-:W-:Y:S08]  /*7f10*/  HMMA.16816.F32.BF16 R84, R100.reuse, R116, R84 ;  /* 0x000000746454723c */ /* 0x040ff00000041854 */
[C---:B------:R-:W-:Y:S01]  /*7f20*/  HMMA.16816.F32.BF16 R88, R100.reuse, R118, R88 ;  /* 0x000000766458723c */ /* 0x040fe20000041858 */
[----:B------:R-:W5:Y:S07]  /*7f30*/  LDSM.16.MT88.4 R116, [R195+0x3100] ;  /* 0x00310000c374783b */ /* 0x000f6e0000004200 */
[C---:B-1----:R-:W-:Y:S08]  /*7f40*/  HMMA.16816.F32.BF16 R92, R100.reuse, R108, R92 ;  /* 0x0000006c645c723c */ /* 0x042ff0000004185c */
[----:B------:R-:W-:Y:S01]  /*7f50*/  HMMA.16816.F32.BF16 R96, R100, R110, R96 ;  /* 0x0000006e6460723c */ /* 0x000fe20000041860 */
[----:B------:R-:W-:Y:S06]  /*7f60*/  LDSM.16.MT88.4 R108, [R195+0x5100] ;  /* 0x00510000c36c783b */ /* 0x000fec0000004200 */
[----:B------:R-:W-:Y:S01]  /*7f70*/  F2FP.BF16.PACK_AB R100, R221, R220 ;  /* 0x000000dcdd64723e */ /* 0x000fe200000010ff */
[----:B------:R-:W-:Y:S01]  /*7f80*/  FADD.FTZ R220, R220, R169 ;  /* 0x000000a9dcdc7221 */ /* 0x000fe20000010000 */
[----:B------:R-:W-:Y:S03]  /*7f90*/  F2FP.BF16.PACK_AB R102, R223, R222 ;  /* 0x000000dedf66723e */ /* 0x000fe600000010ff */
[----:B----4-:R-:W-:Y:S01]  /*7fa0*/  F2FP.BF16.PACK_AB R101, R224, R219 ;  /* 0x000000dbe065723e */ /* 0x010fe200000010ff */
[----:B------:R-:W-:Y:S01]  /*7fb0*/  FADD.FTZ R219, R219, R218 ;  /* 0x000000dadbdb7221 */ /* 0x000fe20000010000 */
[----:B------:R-:W-:Y:S01]  /*7fc0*/  F2FP.BF16.PACK_AB R103, R226, R225 ;  /* 0x000000e1e267723e */ /* 0x000fe200000010ff */
[----:B------:R-:W-:Y:S02]  /*7fd0*/  FADD.FTZ R221, R221, R220 ;  /* 0x000000dcdddd7221 */ /* 0x000fe40000010000 */
[----:B------:R-:W-:Y:S02]  /*7fe0*/  FADD.FTZ R224, R224, R219 ;  /* 0x000000dbe0e07221 */ /* 0x000fe40000010000 */
[----:B------:R-:W-:Y:S02]  /*7ff0*/  FADD.FTZ R222, R222, R221 ;  /* 0x000000dddede7221 */ /* 0x000fe40000010000 */
[C---:B--2---:R-:W-:Y:S03]  /*8000*/  HMMA.16816.F32.BF16 R4, R100.reuse, R104, R4 ;  /* 0x000000686404723c */ /* 0x044fe60000041804 */
[----:B------:R-:W-:Y:S02]  /*8010*/  FADD.FTZ R225, R225, R224 ;  /* 0x000000e0e1e17221 */ /* 0x000fe40000010000 */
[----:B------:R-:W-:Y:S02]  /*8020*/  FADD.FTZ R222, R223, R222 ;  /* 0x000000dedfde7221 */ /* 0x000fe40000010000 */
[----:B------:R-:W-:Y:S01]  /*8030*/  FADD.FTZ R226, R226, R225 ;  /* 0x000000e1e2e27221 */ /* 0x000fe20000010000 */
[C---:B------:R-:W-:Y:S01]  /*8040*/  HMMA.16816.F32.BF16 R8, R100.reuse, R106, R8 ;  /* 0x0000006a6408723c */ /* 0x040fe20000041808 */
[----:B------:R-:W1:Y:S07]  /*8050*/  LDSM.16.MT88.4 R104, [R188+0x3100] ;  /* 0x00310000bc68783b */ /* 0x000e6e0000004200 */
[C---:B------:R-:W-:Y:S08]  /*8060*/  HMMA.16816.F32.BF16 R12, R100.reuse, R120, R12 ;  /* 0x00000078640c723c */ /* 0x040ff0000004180c */
[C---:B------:R-:W-:Y:S08]  /*8070*/  HMMA.16816.F32.BF16 R16, R100.reuse, R122, R16 ;  /* 0x0000007a6410723c */ /* 0x040ff00000041810 */
[C---:B---3--:R-:W-:Y:S08]  /*8080*/  HMMA.16816.F32.BF16 R20, R100.reuse, R112, R20 ;  /* 0x000000706414723c */ /* 0x048ff00000041814 */
[C---:B------:R-:W-:Y:S01]  /*8090*/  HMMA.16816.F32.BF16 R24, R100.reuse, R114, R24 ;  /* 0x000000726418723c */ /* 0x040fe20000041818 */
[----:B------:R-:W2:Y:S07]  /*80a0*/  LDSM.16.MT88.4 R112, [R190+0x5100] ;  /* 0x00510000be70783b */ /* 0x000eae0000004200 */
[C---:B------:R-:W-:Y:S08]  /*80b0*/  HMMA.16816.F32.BF16 R28, R100.reuse, R124, R28 ;  /* 0x0000007c641c723c */ /* 0x040ff0000004181c */
[C---:B------:R-:W-:Y:S01]  /*80c0*/  HMMA.16816.F32.BF16 R32, R100.reuse, R126, R32 ;  /* 0x0000007e6420723c */ /* 0x040fe20000041820 */
[----:B------:R-:W-:Y:S07]  /*80d0*/  LDSM.16.MT88.4 R124, [R188+0x1900] ;  /* 0x00190000bc7c783b */ /* 0x000fee0000004200 */
[C---:B-----5:R-:W-:Y:S08]  /*80e0*/  HMMA.16816.F32.BF16 R36, R100.reuse, R116, R36 ;  /* 0x000000746424723c */ /* 0x060ff00000041824 */
[C---:B------:R-:W-:Y:S01]  /*80f0*/  HMMA.16816.F32.BF16 R40, R100.reuse, R118, R40 ;  /* 0x000000766428723c */ /* 0x040fe20000041828 */
[----:B------:R-:W3:Y:S07]  /*8100*/  LDSM.16.MT88.4 R116, [R189+0x5100] ;  /* 0x00510000bd74783b */ /* 0x000eee0000004200 */
[C---:B------:R-:W-:Y:S08]  /*8110*/  HMMA.16816.F32.BF16 R44, R100.reuse, R128, R44 ;  /* 0x00000080642c723c */ /* 0x040ff0000004182c */
[C---:B------:R-:W-:Y:S08]  /*8120*/  HMMA.16816.F32.BF16 R48, R100.reuse, R130, R48 ;  /* 0x000000826430723c */ /* 0x040ff00000041830 */
[C---:B------:R-:W-:Y:S07]  /*8130*/  HMMA.16816.F32.BF16 R52, R100.reuse, R136, R52 ;  /* 0x000000886434723c */ /* 0x040fee0000041834 */
[----:B------:R-:W-:Y:S01]  /*8140*/  F2FP.BF16.PACK_AB R136, R228, R227 ;  /* 0x000000e3e488723e */ /* 0x000fe200000010ff */
[C---:B------:R-:W-:Y:S04]  /*8150*/  HMMA.16816.F32.BF16 R56, R100.reuse, R138, R56 ;  /* 0x0000008a6438723c */ /* 0x040fe80000041838 */
[----:B------:R-:W-:Y:S01]  /*8160*/  F2FP.BF16.PACK_AB R137, R232, R231 ;  /* 0x000000e7e889723e */ /* 0x000fe200000010ff */
[----:B------:R-:W-:Y:S02]  /*8170*/  FADD.FTZ R227, R227, R222 ;  /* 0x000000dee3e37221 */ /* 0x000fe40000010000 */
[----:B------:R-:W-:Y:S01]  /*8180*/  F2FP.BF16.PACK_AB R138, R230, R229 ;  /* 0x000000e5e68a723e */ /* 0x000fe200000010ff */
[C---:B-1----:R-:W-:Y:S04]  /*8190*/  HMMA.16816.F32.BF16 R60, R100.reuse, R104, R60 ;  /* 0x00000068643c723c */ /* 0x042fe8000004183c */
[----:B------:R-:W-:Y:S01]  /*81a0*/  F2FP.BF16.PACK_AB R139, R234, R233 ;  /* 0x000000e9ea8b723e */ /* 0x000fe200000010ff */
[----:B------:R-:W-:Y:S02]  /*81b0*/  FADD.FTZ R231, R231, R226 ;  /* 0x000000e2e7e77221 */ /* 0x000fe40000010000 */
[----:B------:R-:W-:Y:S01]  /*81c0*/  FADD.FTZ R228, R228, R227 ;  /* 0x000000e3e4e47221 */ /* 0x000fe20000010000 */
[C---:B------:R-:W-:Y:S01]  /*81d0*/  HMMA.16816.F32.BF16 R64, R100.reuse, R106, R64 ;  /* 0x0000006a6440723c */ /* 0x040fe20000041840 */
[----:B------:R-:W1:Y:S03]  /*81e0*/  LDSM.16.MT88.4 R104, [R188+0x5100] ;  /* 0x00510000bc68783b */ /* 0x000e660000004200 */
[----:B------:R-:W-:Y:S02]  /*81f0*/  FADD.FTZ R232, R232, R231 ;  /* 0x000000e7e8e87221 */ /* 0x000fe40000010000 */
[----:B------:R-:W-:Y:S02]  /*8200*/  FADD.FTZ R229, R229, R228 ;  /* 0x000000e4e5e57221 */ /* 0x000fe40000010000 */
[C---:B------:R-:W-:Y:S04]  /*8210*/  HMMA.16816.F32.BF16 R68, R100.reuse, R108, R68 ;  /* 0x0000006c6444723c */ /* 0x040fe80000041844 */
[----:B------:R-:W-:Y:S02]  /*8220*/  FADD.FTZ R207, R233, R232 ;  /* 0x000000e8e9cf7221 */ /* 0x000fe40000010000 */
[----:B------:R-:W-:Y:S02]  /*8230*/  FADD.FTZ R206, R230, R229 ;  /* 0x000000e5e6ce7221 */ /* 0x000fe40000010000 */
[C---:B------:R-:W-:Y:S01]  /*8240*/  HMMA.16816.F32.BF16 R72, R100.reuse, R110, R72 ;  /* 0x0000006e6448723c */ /* 0x040fe20000041848 */
[----:B------:R-:W4:Y:S03]  /*8250*/  LDSM.16.MT88.4 R108, [R195+0x1900] ;  /* 0x00190000c36c783b */ /* 0x000f260000004200 */
[----:B------:R-:W-:Y:S04]  /*8260*/  FADD.FTZ R207, R234, R207 ;  /* 0x000000cfeacf7221 */ /* 0x000fe80000010000 */
[C---:B--2---:R-:W-:Y:S08]  /*8270*/  HMMA.16816.F32.BF16 R76, R100.reuse, R112, R76 ;  /* 0x00000070644c723c */ /* 0x044ff0000004184c */
[C---:B------:R-:W-:Y:S01]  /*8280*/  HMMA.16816.F32.BF16 R80, R100.reuse, R114, R80 ;  /* 0x000000726450723c */ /* 0x040fe20000041850 */
[----:B------:R-:W2:Y:S07]  /*8290*/  LDSM.16.MT88.4 R112, [R190+0x1900] ;  /* 0x00190000be70783b */ /* 0x000eae0000004200 */
[C---:B---3--:R-:W-:Y:S08]  /*82a0*/  HMMA.16816.F32.BF16 R84, R100.reuse, R116, R84 ;  /* 0x000000746454723c */ /* 0x048ff00000041854 */
[C---:B------:R-:W-:Y:S01]  /*82b0*/  HMMA.16816.F32.BF16 R88, R100.reuse, R118, R88 ;  /* 0x000000766458723c */ /* 0x040fe20000041858 */
[----:B------:R-:W3:Y:S07]  /*82c0*/  LDSM.16.MT88.4 R116, [R189+0x1900] ;  /* 0x00190000bd74783b */ /* 0x000eee0000004200 */
[C---:B-1----:R-:W-:Y:S08]  /*82d0*/  HMMA.16816.F32.BF16 R92, R100.reuse, R104, R92 ;  /* 0x00000068645c723c */ /* 0x042ff0000004185c */
[----:B------:R-:W-:Y:S08]  /*82e0*/  HMMA.16816.F32.BF16 R96, R100, R106, R96 ;  /* 0x0000006a6460723c */ /* 0x000ff00000041860 */
[C---:B----4-:R-:W-:Y:S01]  /*82f0*/  HMMA.16816.F32.BF16 R128, R136.reuse, R108, R4 ;  /* 0x0000006c8880723c */ /* 0x050fe20000041804 */
[----:B------:R-:W1:Y:S07]  /*8300*/  LDSM.16.MT88.4 R4, [R190+0x5900] ;  /* 0x00590000be04783b */ /* 0x000e6e0000004200 */
[C---:B------:R-:W-:Y:S01]  /*8310*/  HMMA.16816.F32.BF16 R100, R136.reuse, R110, R8 ;  /* 0x0000006e8864723c */ /* 0x040fe20000041808 */
[----:B------:R-:W4:Y:S07]  /*8320*/  LDSM.16.MT88.4 R8, [R189+0x5900] ;  /* 0x00590000bd08783b */ /* 0x000f2e0000004200 */
[C---:B--2---:R-:W-:Y:S01]  /*8330*/  HMMA.16816.F32.BF16 R104, R136.reuse, R112, R12 ;  /* 0x000000708868723c */ /* 0x044fe2000004180c */
[----:B------:R-:W2:Y:S07]  /*8340*/  LDSM.16.MT88.4 R12, [R188+0x5900] ;  /* 0x00590000bc0c783b */ /* 0x000eae0000004200 */
[C---:B------:R-:W-:Y:S08]  /*8350*/  HMMA.16816.F32.BF16 R108, R136.reuse, R114, R16 ;  /* 0x00000072886c723c */ /* 0x040ff00000041810 */
[C---:B---3--:R-:W-:Y:S08]  /*8360*/  HMMA.16816.F32.BF16 R112, R136.reuse, R116, R20 ;  /* 0x000000748870723c */ /* 0x048ff00000041814 */
[C---:B------:R-:W-:Y:S08]  /*8370*/  HMMA.16816.F32.BF16 R116, R136.reuse, R118, R24 ;  /* 0x000000768874723c */ /* 0x040ff00000041818 */
        /* <DEDUP_REMOVED lines=13> */
[C---:B------:R-:W-:Y:S08]  /*8450*/  HMMA.16816.F32.BF16 R80, R136.reuse, R6, R80 ;  /* 0x000000068850723c */ /* 0x040ff00000041850 */
[C---:B----4-:R-:W-:Y:S07]  /*8460*/  HMMA.16816.F32.BF16 R84, R136.reuse, R8, R84 ;  /* 0x000000088854723c */ /* 0x050fee0000041854 */
[----:B------:R-:W-:Y:S01]  /*8470*/  MOV R8, R132 ;  /* 0x0000008400087202 */ /* 0x000fe20000000f00 */
[C---:B------:R-:W-:Y:S08]  /*8480*/  HMMA.16816.F32.BF16 R88, R136.reuse, R10, R88 ;  /* 0x0000000a8858723c */ /* 0x040ff00000041858 */
[C---:B--2---:R-:W-:Y:S08]  /*8490*/  HMMA.16816.F32.BF16 R92, R136.reuse, R12, R92 ;  /* 0x0000000c885c723c */ /* 0x044ff0000004185c */
[----:B------:R-:W-:Y:S01]  /*84a0*/  HMMA.16816.F32.BF16 R96, R136, R14, R96 ;  /* 0x0000000e8860723c */ /* 0x000fe20000041860 */
[----:B------:R-:W-:-:S07]  /*84b0*/  @P0 BRA `(.L_x_191) ;  /* 0xffffc8d000000947 */ /* 0x000fce000383ffff */
.L_x_180:
[----:B------:R-:W1:Y:S01]  /*84c0*/  S2UR UR24, SR_CTAID.X ;  /* 0x00000000001879c3 */ /* 0x000e620000002500 */
[----:B------:R-:W-:Y:S01]  /*84d0*/  ULDC UR25, c[0x0][0x168] ;  /* 0x00005a0000197ab9 */ /* 0x000fe20000000800 */
[----:B------:R-:W-:Y:S01]  /*84e0*/  PLOP3.LUT P0, PT, PT, PT, UP1, 0x40, 0x0 ;  /* 0x000000000000781c */ /* 0x000fe20003f0e818 */
[----:B------:R-:W-:-:S02]  /*84f0*/  ULDC.64 UR4, c[0x0][0x2c8] ;  /* 0x0000b20000047ab9 */ /* 0x000fc40000000a00 */
[----:B------:R-:W-:Y:S02]  /*8500*/  UIADD3 UR25, -UR25, 0x1, URZ ;  /* 0x0000000119197890 */ /* 0x000fe4000fffe13f */
[----:B-1----:R-:W-:-:S04]  /*8510*/  ULEA UR24, UR24, 0x7f, 0x7 ;  /* 0x0000007f18187891 */ /* 0x002fc8000f8e383f */
[----:B------:R-:W-:-:S03]  /*8520*/  UIMAD.WIDE.U32 UR26, UR24, UR4, URZ ;  /* 0x00000004181a72a5 */ /* 0x000fc6000f8e003f */
[----:B------:R-:W-:Y:S02]  /*8530*/  ULDC UR4, c[0x0][0x1d0] ;  /* 0x0000740000047ab9 */ /* 0x000fe40000000800 */
[----:B------:R-:W-:Y:S02]  /*8540*/  UIMAD UR4, UR20, UR4, UR25 ;  /* 0x00000004140472a4 */ /* 0x000fe4000f8e0219 */
[----:B------:R-:W-:Y:S02]  /*8550*/  @UP2 USHF.R.U32.HI UR24, URZ, UR5, UR27 ;  /* 0x000000053f182299 */ /* 0x000fe4000801161b */
[----:B------:R-:W-:Y:S02]  /*8560*/  ULDC UR20, c[0x0][0x324] ;  /* 0x0000c90000147ab9 */ /* 0x000fe40000000800 */
[----:B------:R-:W-:-:S04]  /*8570*/  UIADD3 UR24, UR4, UR24, URZ ;  /* 0x0000001804187290 */ /* 0x000fc8000fffe03f */
[----:B------:R-:W-:Y:S01]  /*8580*/  UIADD3 UR20, UR24, -UR20, URZ ;  /* 0x8000001418147290 */ /* 0x000fe2000fffe03f */
[----:B------:R-:W-:Y:S05]  /*8590*/  @P0 BRA `(.L_x_192) ;  /* 0x0000016000000947 */ /* 0x000fea0003800000 */
[----:B------:R-:W-:-:S06]  /*85a0*/  UISETP.GT.AND UP0, UPT, UR24, -0x1, UPT ;  /* 0xffffffff1800788c */ /* 0x000fcc000bf04270 */
[----:B------:R-:W-:-:S13]  /*85b0*/  PLOP3.LUT P0, PT, PT, PT, UP0, 0x80, 0x0 ;  /* 0x000000000000781c */ /* 0x000fda0003f0f008 */
[----:B------:R-:W-:Y:S05]  /*85c0*/  @P0 BRA `(.L_x_193) ;  /* 0x0000009000000947 */ /* 0x000fea0003800000 */
[----:B------:R-:W-:Y:S02]  /*85d0*/  ULDC UR4, c[0x0][0x32c] ;  /* 0x0000cb0000047ab9 */ /* 0x000fe40000000800 */
[----:B------:R-:W-:Y:S02]  /*85e0*/  UISETP.NE.AND UP0, UPT, UR4, 0x1, UPT ;  /* 0x000000010400788c */ /* 0x000fe4000bf05270 */
[----:B------:R-:W-:Y:S02]  /*85f0*/  ULOP3.LUT UR24, URZ, UR24, URZ, 0x33, !UPT ;  /* 0x000000183f187292 */ /* 0x000fe4000f8e333f */
[----:B------:R-:W-:Y:S02]  /*8600*/  ULDC.64 UR4, c[0x0][0x330] ;  /* 0x0000cc0000047ab9 */ /* 0x000fe40000000a00 */
[----:B------:R-:W-:-:S07]  /*8610*/  UIMAD.WIDE.U32 UR26, UR24, UR4, URZ ;  /* 0x00000004181a72a5 */ /* 0x000fce000f8e003f */
[----:B------:R-:W-:Y:S02]  /*8620*/  @UP0 UMOV UR25, UR27 ;  /* 0x0000001b00190c82 */ /* 0x000fe40008000000 */
[----:B------:R-:W-:-:S04]  /*8630*/  @UP0 USHF.R.U32.HI UR24, URZ, UR5, UR25 ;  /* 0x000000053f180299 */ /* 0x000fc80008011619 */
[----:B------:R-:W-:Y:S01]  /*8640*/  ULOP3.LUT UR24, URZ, UR24, URZ, 0x33, !UPT ;  /* 0x000000183f187292 */ /* 0x000fe2000f8e333f */
[----:B------:R-:W-:Y:S05]  /*8650*/  BRA `(.L_x_194) ;  /* 0x0000006000007947 */ /* 0x000fea0003800000 */
.L_x_193:
[----:B------:R-:W-:Y:S02]  /*8660*/  ULDC UR4, c[0x0][0x32c] ;  /* 0x0000cb0000047ab9 */ /* 0x000fe40000000800 */
[----:B------:R-:W-:-:S03]  /*8670*/  UISETP.NE.AND UP0, UPT, UR4, 0x1, UPT ;  /* 0x000000010400788c */ /* 0x000fc6000bf05270 */
[----:B------:R-:W-:Y:S02]  /*8680*/  ULDC.64 UR4, c[0x0][0x330] ;  /* 0x0000cc0000047ab9 */ /* 0x000fe40000000a00 */
[----:B------:R-:W-:-:S07]  /*8690*/  UIMAD.WIDE.U32 UR26, UR24, UR4, URZ ;  /* 0x00000004181a72a5 */ /* 0x000fce000f8e003f */
[----:B------:R-:W-:Y:S02]  /*86a0*/  @UP0 UMOV UR25, UR27 ;  /* 0x0000001b00190c82 */ /* 0x000fe40008000000 */
[----:B------:R-:W-:Y:S02]  /*86b0*/  @UP0 USHF.R.U32.HI UR24, URZ, UR5, UR25 ;  /* 0x000000053f180299 */ /* 0x000fe40008011619 */
.L_x_194:
[----:B------:R-:W-:Y:S02]  /*86c0*/  ULDC UR4, c[0x0][0x32c] ;  /* 0x0000cb0000047ab9 */ /* 0x000fe40000000800 */
[----:B------:R-:W-:-:S04]  /*86d0*/  UIMAD UR4, UR24, UR4, URZ ;  /* 0x00000004180472a4 */ /* 0x000fc8000f8e023f */
[----:B------:R-:W-:-:S04]  /*86e0*/  UISETP.LT.AND UP0, UPT, UR20, UR4, UPT ;  /* 0x000000041400728c */ /* 0x000fc8000bf01270 */
[----:B------:R-:W-:-:S04]  /*86f0*/  USEL UR20, UR20, UR4, !UP0 ;  /* 0x0000000414147287 */ /* 0x000fc8000c000000 */
.L_x_192:
[----:B------:R-:W-:-:S04]  /*8700*/  UIADD3 UR20, UR20, 0x3f, URZ ;  /* 0x0000003f14147890 */ /* 0x000fc8000fffe03f */
        /* <DEDUP_REMOVED lines=8> */
[----:B------:R-:W-:Y:S01]  /*8790*/  SHF.R.S32.HI R219, RZ, 0x1f, R210 ;  /* 0x0000001fffdb7819 */ /* 0x000fe200000114d2 */
[----:B------:R-:W-:Y:S01]  /*87a0*/  IMAD.MOV.U32 R133, RZ, RZ, R8 ;  /* 0x000000ffff857224 */ /* 0x000fe200078e0008 */
[C---:B------:R-:W-:Y:S01]  /*87b0*/  SHF.L.U64.HI R217, R209.reuse, 0x1, R212 ;  /* 0x00000001d1d97819 */ /* 0x040fe200000102d4 */
[----:B------:R-:W-:Y:S01]  /*87c0*/  IMAD.MOV.U32 R3, RZ, RZ, R0 ;  /* 0x000000ffff037224 */ /* 0x000fe200078e0000 */
[----:B------:R-:W-:Y:S01]  /*87d0*/  SEL R215, RZ, 0x10, P5 ;  /* 0x00000010ffd77807 */ /* 0x000fe20002800000 */
[----:B------:R-:W-:Y:S01]  /*87e0*/  IMAD.SHL.U32 R218, R210, 0x2, RZ ;  /* 0x00000002d2da7824 */ /* 0x000fe200078e00ff */
[----:B------:R-:W-:Y:S01]  /*87f0*/  SHF.L.U64.HI R214, R208, 0x1, R211 ;  /* 0x00000001d0d67819 */ /* 0x000fe200000102d3 */
[----:B------:R-:W-:Y:S01]  /*8800*/  IMAD.SHL.U32 R216, R209, 0x2, RZ ;  /* 0x00000002d1d87824 */ /* 0x000fe200078e00ff */
[----:B------:R-:W-:Y:S01]  /*8810*/  SHF.L.U64.HI R219, R210, 0x1, R219 ;  /* 0x00000001d2db7819 */ /* 0x000fe200000102db */
[----:B------:R-:W-:Y:S02]  /*8820*/  IMAD.SHL.U32 R134, R208, 0x2, RZ ;  /* 0x00000002d0867824 */ /* 0x000fe400078e00ff */
.L_x_198:
        /* <DEDUP_REMOVED lines=26> */
[----:B------:R-:W-:Y:S02]  /*89d0*/  IADD3 R0, P0, R8, UR16, RZ ;  /* 0x0000001008007c10 */ /* 0x000fe4000ff1e0ff */
[----:B------:R-:W-:Y:S02]  /*89e0*/  IADD3 R8, -R213, 0x10, RZ ;  /* 0x00000010d5087810 */ /* 0x000fe40007ffe1ff */
[----:B------:R-:W-:Y:S02]  /*89f0*/  IADD3.X R9, R9, UR9, R2, P0, !PT ;  /* 0x0000000909097c10 */ /* 0x000fe400087fe402 */
[----:B------:R-:W-:Y:S02]  /*8a00*/  LEA R6, P0, R0, c[0x0][0x1f8], 0x1 ;  /* 0x00007e0000067a11 */ /* 0x000fe400078008ff */
[----:B------:R-:W-:Y:S02]  /*8a10*/  LOP3.LUT R8, R8, 0xf, RZ, 0xc0, !PT ;  /* 0x0000000f08087812 */ /* 0x000fe400078ec0ff */
[----:B------:R-:W-:Y:S01]  /*8a20*/  LEA.HI.X R4, R0, c[0x0][0x1fc], R9, 0x1, P0 ;  /* 0x00007f0000047a11 */ /* 0x000fe200000f0c09 */
[----:B------:R-:W5:Y:S04]  /*8a30*/  SHFL.IDX PT, R5, R6, 0x1, 0x181f ;  /* 0x00381f0006057f89 */ /* 0x000f6800000e0000 */
[----:B------:R-:W4:Y:S04]  /*8a40*/  SHFL.IDX PT, R0, R4, 0x1, 0x181f ;  /* 0x00381f0004007f89 */ /* 0x000f2800000e0000 */
[----:B------:R-:W3:Y:S04]  /*8a50*/  SHFL.IDX PT, R7, R6, RZ, 0x181f ;  /* 0x00181fff06077589 */ /* 0x000ee800000e0000 */
[----:B------:R-:W2:Y:S01]  /*8a60*/  SHFL.IDX PT, R2, R4, RZ, 0x181f ;  /* 0x00181fff04027589 */ /* 0x000ea200000e0000 */
[-C--:B-----5:R-:W-:Y:S04]  /*8a70*/  IADD3 R10, P2, P0, R10, R5.reuse, R216 ;  /* 0x000000050a0a7210 */ /* 0x0a0fe8000785e0d8 */
[-C--:B----4-:R-:W-:Y:S02]  /*8a80*/  IADD3.X R11, RZ, R0.reuse, R217, P2, P0 ;  /* 0x00000000ff0b7210 */ /* 0x090fe400017e04d9 */
[----:B------:R-:W-:Y:S04]  /*8a90*/  IADD3 R8, P2, P0, R8, R5, R134 ;  /* 0x0000000508087210 */ /* 0x000fe8000785e086 */
[--C-:B------:R-:W-:Y:S02]  /*8aa0*/  IADD3.X R9, RZ, R0, R214.reuse, P2, P0 ;  /* 0x00000000ff097210 */ /* 0x100fe400017e04d6 */
[C---:B---3--:R-:W-:Y:S02]  /*8ab0*/  IADD3 R12, P2, R7.reuse, R218, RZ ;  /* 0x000000da070c7210 */ /* 0x048fe40007f5e0ff */
[C---:B------:R-:W-:Y:S03]  /*8ac0*/  IADD3 R6, P0, R7.reuse, R216, RZ ;  /* 0x000000d807067210 */ /* 0x040fe60007f1e0ff */
[C---:B--2---:R-:W-:Y:S01]  /*8ad0*/  IMAD.X R13, R2.reuse, 0x1, R219, P2 ;  /* 0x00000001020d7824 */ /* 0x044fe200010e06db */
        /* <DEDUP_REMOVED lines=13> */
.L_x_196:
[C---:B--23--:R-:W-:Y:S01]  /*8bb0*/  HMMA.16816.F32.BF16 R4, R136.reuse, R140, RZ ;  /* 0x0000008c8804723c */ /* 0x04cfe200000418ff */
[----:B------:R-:W-:Y:S01]  /*8bc0*/  LDSM.16.M88.4 R164, [R192+0x6100] ;  /* 0x00610000c0a4783b */ /* 0x000fe20000000200 */
[----:B------:R-:W-:Y:S05]  /*8bd0*/  UISETP.GT.AND UP0, UPT, UR21, UR7, UPT ;  /* 0x000000071500728c */ /* 0x000fea000bf04270 */
[----:B------:R-:W0:Y:S01]  /*8be0*/  LDGDEPBAR ;  /* 0x00000000000079af */ /* 0x000e220000000000 */
[C---:B------:R-:W-:Y:S01]  /*8bf0*/  HMMA.16816.F32.BF16 R8, R136.reuse, R142, RZ ;  /* 0x0000008e8808723c */ /* 0x040fe200000418ff */
[----:B------:R-:W-:Y:S04]  /*8c00*/  PLOP3.LUT P0, PT, PT, PT, UP0, 0x40, 0x0 ;  /* 0x000000000000781c */ /* 0x000fe80003f0e808 */
[----:B------:R-:W2:Y:S03]  /*8c10*/  LDSM.16.M88.4 R140, [R193+0xc100] ;  /* 0x00c10000c18c783b */ /* 0x000ea60000000200 */
[C---:B----4-:R-:W-:Y:S03]  /*8c20*/  HMMA.16816.F32.BF16 R12, R136.reuse, R16, RZ ;  /* 0x00000010880c723c */ /* 0x050fe600000418ff */
[----:B------:R-:W3:Y:S05]  /*8c30*/  LDSM.16.M88.4 R168, [R192+0x6900] ;  /* 0x00690000c0a8783b */ /* 0x000eea0000000200 */
[C---:B------:R-:W-:Y:S01]  /*8c40*/  HMMA.16816.F32.BF16 R16, R136.reuse, R18, RZ ;  /* 0x000000128810723c */ /* 0x040fe200000418ff */
[----:B------:R-:W-:Y:S07]  /*8c50*/  LDSM.16.M88.4 R172, [R192+0x7900] ;  /* 0x00790000c0ac783b */ /* 0x000fee0000000200 */
[C---:B-1----:R-:W-:Y:S08]  /*8c60*/  HMMA.16816.F32.BF16 R20, R136.reuse, R24, RZ ;  /* 0x000000188814723c */ /* 0x042ff000000418ff */
[C---:B------:R-:W-:Y:S08]  /*8c70*/  HMMA.16816.F32.BF16 R24, R136.reuse, R26, RZ ;  /* 0x0000001a8818723c */ /* 0x040ff000000418ff */
[C---:B------:R-:W-:Y:S08]  /*8c80*/  HMMA.16816.F32.BF16 R28, R136.reuse, R32, RZ ;  /* 0x00000020881c723c */ /* 0x040ff000000418ff */
[----:B------:R-:W-:Y:S01]  /*8c90*/  HMMA.16816.F32.BF16 R32, R136, R34, RZ ;  /* 0x000000228820723c */ /* 0x000fe200000418ff */
[----:B------:R-:W1:Y:S07]  /*8ca0*/  LDSM.16.M88.4 R136, [R192+0x7100] ;  /* 0x00710000c088783b */ /* 0x000e6e0000000200 */
[C---:B------:R-:W-:Y:S08]  /*8cb0*/  HMMA.16816.F32.BF16 R4, R144.reuse, R148, R4 ;  /* 0x000000949004723c */ /* 0x040ff00000041804 */
[C---:B------:R-:W-:Y:S01]  /*8cc0*/  HMMA.16816.F32.BF16 R8, R144.reuse, R150, R8 ;  /* 0x000000969008723c */ /* 0x040fe20000041808 */
[----:B------:R-:W-:Y:S07]  /*8cd0*/  LDSM.16.M88.4 R148, [R191+0xc100] ;  /* 0x00c10000bf94783b */ /* 0x000fee0000000200 */
[C---:B------:R-:W-:Y:S08]  /*8ce0*/  HMMA.16816.F32.BF16 R12, R144.reuse, R152, R12 ;  /* 0x00000098900c723c */ /* 0x040ff0000004180c */
[C---:B------:R-:W-:Y:S01]  /*8cf0*/  HMMA.16816.F32.BF16 R16, R144.reuse, R154, R16 ;  /* 0x0000009a9010723c */ /* 0x040fe20000041810 */
[----:B------:R-:W4:Y:S07]  /*8d00*/  LDSM.16.M88.4 R152, [R184] ;  /* 0x00000000b898783b */ /* 0x000f2e0000000200 */
[C---:B------:R-:W-:Y:S08]  /*8d10*/  HMMA.16816.F32.BF16 R20, R144.reuse, R156, R20 ;  /* 0x0000009c9014723c */ /* 0x040ff00000041814 */
[C---:B------:R-:W-:Y:S01]  /*8d20*/  HMMA.16816.F32.BF16 R24, R144.reuse, R158, R24 ;  /* 0x0000009e9018723c */ /* 0x040fe20000041818 */
[----:B------:R-:W5:Y:S07]  /*8d30*/  LDSM.16.M88.4 R156, [R184+0x800] ;  /* 0x00080000b89c783b */ /* 0x000f6e0000000200 */
[C---:B------:R-:W-:Y:S08]  /*8d40*/  HMMA.16816.F32.BF16 R28, R144.reuse, R160, R28 ;  /* 0x000000a0901c723c */ /* 0x040ff0000004181c */
[----:B------:R-:W-:Y:S01]  /*8d50*/  HMMA.16816.F32.BF16 R32, R144, R162, R32 ;  /* 0x000000a29020723c */ /* 0x000fe20000041820 */
[----:B------:R-:W4:Y:S06]  /*8d60*/  LDSM.16.M88.4 R144, [R184+0x1000] ;  /* 0x00100000b890783b */ /* 0x000f2c0000000200 */
[----:B------:R-:W4:Y:S01]  /*8d70*/  LDSM.16.M88.4 R160, [R184+0x1800] ;  /* 0x00180000b8a0783b */ /* 0x000f220000000200 */
[C---:B--2---:R-:W-:Y:S08]  /*8d80*/  HMMA.16816.F32.BF16 R4, R140.reuse, R164, R4 ;  /* 0x000000a48c04723c */ /* 0x044ff00000041804 */
[C---:B------:R-:W-:Y:S01]  /*8d90*/  HMMA.16816.F32.BF16 R8, R140.reuse, R166, R8 ;  /* 0x000000a68c08723c */ /* 0x040fe20000041808 */
[----:B------:R-:W-:Y:S07]  /*8da0*/  LDSM.16.M88.4 R164, [R197+0x8100] ;  /* 0x00810000c5a4783b */ /* 0x000fee0000000200 */
[C---:B---3--:R-:W-:Y:S08]  /*8db0*/  HMMA.16816.F32.BF16 R12, R140.reuse, R168, R12 ;  /* 0x000000a88c0c723c */ /* 0x048ff0000004180c */
[C---:B------:R-:W-:Y:S01]  /*8dc0*/  HMMA.16816.F32.BF16 R16, R140.reuse, R170, R16 ;  /* 0x000000aa8c10723c */ /* 0x040fe20000041810 */
[----:B------:R-:W-:Y:S07]  /*8dd0*/  LDSM.16.M88.4 R168, [R197+0x8900] ;  /* 0x00890000c5a8783b */ /* 0x000fee0000000200 */
[C---:B-1----:R-:W-:Y:S08]  /*8de0*/  HMMA.16816.F32.BF16 R20, R140.reuse, R136, R20 ;  /* 0x000000888c14723c */ /* 0x042ff00000041814 */
[C---:B------:R-:W-:Y:S01]  /*8df0*/  HMMA.16816.F32.BF16 R24, R140.reuse, R138, R24 ;  /* 0x0000008a8c18723c */ /* 0x040fe20000041818 */
[----:B------:R-:W1:Y:S07]  /*8e00*/  LDSM.16.M88.4 R136, [R198+0x10100] ;  /* 0x01010000c688783b */ /* 0x000e6e0000000200 */
[C---:B------:R-:W-:Y:S08]  /*8e10*/  HMMA.16816.F32.BF16 R28, R140.reuse, R172, R28 ;  /* 0x000000ac8c1c723c */ /* 0x040ff0000004181c */
[----:B------:R-:W-:Y:S01]  /*8e20*/  HMMA.16816.F32.BF16 R32, R140, R174, R32 ;  /* 0x000000ae8c20723c */ /* 0x000fe20000041820 */
[----:B------:R-:W2:Y:S06]  /*8e30*/  LDSM.16.M88.4 R140, [R197+0x9100] ;  /* 0x00910000c58c783b */ /* 0x000eac0000000200 */
[----:B------:R-:W3:Y:S01]  /*8e40*/  LDSM.16.M88.4 R172, [R197+0x9900] ;  /* 0x00990000c5ac783b */ /* 0x000ee20000000200 */
[C---:B----4-:R-:W-:Y:S08]  /*8e50*/  HMMA.16816.F32.BF16 R4, R148.reuse, R152, R4 ;  /* 0x000000989404723c */ /* 0x050ff00000041804 */
[C---:B------:R-:W-:Y:S01]  /*8e60*/  HMMA.16816.F32.BF16 R8, R148.reuse, R154, R8 ;  /* 0x0000009a9408723c */ /* 0x040fe20000041808 */
[----:B------:R-:W-:Y:S07]  /*8e70*/  LDSM.16.M88.4 R152, [R183] ;  /* 0x00000000b798783b */ /* 0x000fee0000000200 */
[C---:B-----5:R-:W-:Y:S08]  /*8e80*/  HMMA.16816.F32.BF16 R12, R148.reuse, R156, R12 ;  /* 0x0000009c940c723c */ /* 0x060ff0000004180c */
        /* <DEDUP_REMOVED lines=128> */
[----:B------:R-:W-:Y:S04]  /*9690*/  IMAD.WIDE.U32 R138, R199, c[0x0][0x1f0], R138 ;  /* 0x00007c00c78a7a25 */ /* 0x000fe800078e008a */
[----:B------:R-:W-:Y:S01]  /*96a0*/  IMAD R0, R0, c[0x0][0x1f0], RZ ;  /* 0x00007c0000007a24 */ /* 0x000fe200078e02ff */
[----:B------:R-:W-:Y:S02]  /*96b0*/  IADD3 R135, P0, R138, UR18, RZ ;  /* 0x000000128a877c10 */ /* 0x000fe4000ff1e0ff */
[----:B------:R-:W-:Y:S01]  /*96c0*/  IADD3 R138, -R213, 0x10, RZ ;  /* 0x00000010d58a7810 */ /* 0x000fe20007ffe1ff */
[----:B------:R-:W-:Y:S03]  /*96d0*/  IMAD R0, R199, c[0x0][0x1f4], R0 ;  /* 0x00007d00c7007a24 */ /* 0x000fe600078e0200 */
[----:B------:R-:W-:Y:S02]  /*96e0*/  LOP3.LUT R138, R138, 0xf, RZ, 0xc0, !PT ;  /* 0x0000000f8a8a7812 */ /* 0x000fe400078ec0ff */
[----:B------:R-:W-:Y:S02]  /*96f0*/  IADD3.X R0, R139, UR8, R0, P0, !PT ;  /* 0x000000088b007c10 */ /* 0x000fe400087fe400 */
[C---:B------:R-:W-:Y:S04]  /*9700*/  LEA R136, P0, R135.reuse, c[0x0][0x1c8], 0x1 ;  /* 0x0000720087887a11 */ /* 0x040fe800078008ff */
[----:B------:R-:W-:Y:S01]  /*9710*/  LEA.HI.X R132, R135, c[0x0][0x1cc], R0, 0x1, P0 ;  /* 0x0000730087847a11 */ /* 0x000fe200000f0c00 */
[----:B------:R-:W-:Y:S04]  /*9720*/  SHFL.IDX PT, R137, R136, RZ, 0x181f ;  /* 0x00181fff88897589 */ /* 0x000fe800000e0000 */
        /* <DEDUP_REMOVED lines=23> */
.L_x_197:
[----:B------:R-:W-:Y:S01]  /*98a0*/  FMNMX.FTZ R0, R4, R3, !PT ;  /* 0x0000000304007209 */ /* 0x000fe20007810000 */
[----:B-1----:R-:W-:Y:S01]  /*98b0*/  LDSM.16.MT88.4 R144, [R189+0x100] ;  /* 0x00010000bd90783b */ /* 0x002fe20000004200 */
[----:B------:R-:W-:Y:S01]  /*98c0*/  FMNMX.FTZ R2, R6, R133, !PT ;  /* 0x0000008506027209 */ /* 0x000fe20007810000 */
[----:B------:R-:W-:Y:S01]  /*98d0*/  UISETP.GT.AND UP0, UPT, UR21, UR4, UPT ;  /* 0x000000041500728c */ /* 0x000fe2000bf04270 */
[----:B------:R-:W-:Y:S01]  /*98e0*/  FMNMX.FTZ R135, R5, R0, !PT ;  /* 0x0000000005877209 */ /* 0x000fe20007810000 */
[----:B------:R-:W-:Y:S01]  /*98f0*/  UIADD3 UR21, UR21, -0x1, URZ ;  /* 0xffffffff15157890 */ /* 0x000fe2000fffe03f */
        /* <DEDUP_REMOVED lines=30> */
[----:B------:R-:W-:Y:S02]  /*9ae0*/  PLOP3.LUT P0, PT, PT, PT, UP0, 0x80, 0x0 ;  /* 0x000000000000781c */ /* 0x000fe40003f0f008 */
[----:B------:R-:W-:Y:S02]  /*9af0*/  FMNMX.FTZ R136, R33, R0, !PT ;  /* 0x0000000021887209 */ /* 0x000fe40007810000 */
[----:B------:R-:W-:Y:S03]  /*9b00*/  FMNMX.FTZ R0, R34, R139, !PT ;  /* 0x0000008b22007209 */ /* 0x000fe60007810000 */
[----:B------:R-:W-:Y:S01]  /*9b10*/  SHFL.BFLY PT, R139, R136, 0x2, 0x1f ;  /* 0x0c401f00888b7f89 */ /* 0x000fe200000e0000 */
[----:B------:R-:W-:Y:S07]  /*9b20*/  FMNMX.FTZ R137, R35, R0, !PT ;  /* 0x0000000023897209 */ /* 0x000fee0007810000 */
[----:B------:R-:W1:Y:S02]  /*9b30*/  SHFL.BFLY PT, R0, R137, 0x2, 0x1f ;  /* 0x0c401f0089007f89 */ /* 0x000e6400000e0000 */
[----:B-1----:R-:W-:Y:S02]  /*9b40*/  FMNMX.FTZ R135, R137, R0, !PT ;  /* 0x0000000089877209 */ /* 0x002fe40007810000 */
[----:B------:R-:W-:Y:S04]  /*9b50*/  FMNMX.FTZ R141, R136, R139, !PT ;  /* 0x0000008b888d7209 */ /* 0x000fe80007810000 */
[----:B------:R-:W-:Y:S08]  /*9b60*/  LDSM.16.MT88.4 R136, [R195+0x100] ;  /* 0x00010000c388783b */ /* 0x000ff00000004200 */
[----:B------:R-:W1:Y:S08]  /*9b70*/  SHFL.BFLY PT, R2, R141, 0x1, 0x1f ;  /* 0x0c201f008d027f89 */ /* 0x000e7000000e0000 */
[----:B------:R-:W2:Y:S01]  /*9b80*/  SHFL.BFLY PT, R132, R135, 0x1, 0x1f ;  /* 0x0c201f0087847f89 */ /* 0x000ea200000e0000 */
[----:B-1----:R-:W-:Y:S07]  /*9b90*/  FMNMX.FTZ R0, R141, R2, !PT ;  /* 0x000000028d007209 */ /* 0x002fee0007810000 */
[----:B------:R-:W1:Y:S01]  /*9ba0*/  LDSM.16.MT88.4 R140, [R190+0x100] ;  /* 0x00010000be8c783b */ /* 0x000e620000004200 */
[C---:B------:R-:W-:Y:S02]  /*9bb0*/  FADD.FTZ R2, -R0.reuse, R3 ;  /* 0x0000000300027221 */ /* 0x040fe40000010100 */
[----:B------:R-:W-:Y:S01]  /*9bc0*/  FMUL.FTZ R163, R0, c[0x0][0x2d0] ;  /* 0x0000b40000a37a20 */ /* 0x000fe20000410000 */
[----:B--2---:R-:W-:Y:S01]  /*9bd0*/  FMNMX.FTZ R132, R135, R132, !PT ;  /* 0x0000008487847209 */ /* 0x004fe20007810000 */
[----:B------:R-:W-:Y:S02]  /*9be0*/  FMUL.FTZ R3, R2, c[0x0][0x2d0] ;  /* 0x0000b40002037a20 */ /* 0x000fe40000410000 */
[----:B------:R-:W-:Y:S02]  /*9bf0*/  FFMA.FTZ R162, R4, c[0x0][0x2d0], -R163 ;  /* 0x0000b40004a27a23 */ /* 0x000fe400000108a3 */
[C---:B------:R-:W-:Y:S02]  /*9c00*/  FADD.FTZ R2, -R132.reuse, R133 ;  /* 0x0000008584027221 */ /* 0x040fe40000010100 */
[----:B------:R-:W-:Y:S01]  /*9c10*/  FMUL.FTZ R161, R132, c[0x0][0x2d0] ;  /* 0x0000b40084a17a20 */ /* 0x000fe20000410000 */
[----:B------:R-:W2:Y:S01]  /*9c20*/  MUFU.EX2 R3, R3 ;  /* 0x0000000300037308 */ /* 0x000ea20000000800 */
[----:B------:R-:W-:Y:S02]  /*9c30*/  FMUL.FTZ R133, R2, c[0x0][0x2d0] ;  /* 0x0000b40002857a20 */ /* 0x000fe40000410000 */
[--C-:B------:R-:W-:Y:S02]  /*9c40*/  FFMA.FTZ R5, R5, c[0x0][0x2d0], -R163.reuse ;  /* 0x0000b40005057a23 */ /* 0x100fe400000108a3 */
[--C-:B------:R-:W-:Y:S02]  /*9c50*/  FFMA.FTZ R135, R8, c[0x0][0x2d0], -R163.reuse ;  /* 0x0000b40008877a23 */ /* 0x100fe400000108a3 */
[----:B------:R-:W-:Y:S02]  /*9c60*/  FFMA.FTZ R160, R9, c[0x0][0x2d0], -R163 ;  /* 0x0000b40009a07a23 */ /* 0x000fe400000108a3 */
[--C-:B------:R-:W-:Y:S01]  /*9c70*/  FFMA.FTZ R6, R6, c[0x0][0x2d0], -R161.reuse ;  /* 0x0000b40006067a23 */ /* 0x100fe200000108a1 */
[----:B------:R3:W4:Y:S01]  /*9c80*/  MUFU.EX2 R2, R133 ;  /* 0x0000008500027308 */ /* 0x0007220000000800 */
[--C-:B------:R-:W-:Y:S02]  /*9c90*/  FFMA.FTZ R7, R7, c[0x0][0x2d0], -R161.reuse ;  /* 0x0000b40007077a23 */ /* 0x100fe400000108a1 */
[----:B------:R-:W-:Y:S02]  /*9ca0*/  FFMA.FTZ R164, R11, c[0x0][0x2d0], -R161 ;  /* 0x0000b4000ba47a23 */ /* 0x000fe400000108a1 */
[--C-:B------:R-:W-:Y:S02]  /*9cb0*/  FFMA.FTZ R165, R12, c[0x0][0x2d0], -R163.reuse ;  /* 0x0000b4000ca57a23 */ /* 0x100fe400000108a3 */
[----:B------:R-:W-:Y:S02]  /*9cc0*/  FFMA.FTZ R166, R13, c[0x0][0x2d0], -R163 ;  /* 0x0000b4000da67a23 */ /* 0x000fe400000108a3 */
[--C-:B------:R-:W-:Y:S01]  /*9cd0*/  FFMA.FTZ R167, R14, c[0x0][0x2d0], -R161.reuse ;  /* 0x0000b4000ea77a23 */ /* 0x100fe200000108a1 */
[----:B------:R-:W-:Y:S01]  /*9ce0*/  MUFU.EX2 R162, R162 ;  /* 0x000000a200a27308 */ /* 0x000fe20000000800 */
[--C-:B------:R-:W-:Y:S02]  /*9cf0*/  FFMA.FTZ R168, R15, c[0x0][0x2d0], -R161.reuse ;  /* 0x0000b4000fa87a23 */ /* 0x100fe400000108a1 */
[----:B------:R-:W-:Y:S01]  /*9d00*/  LDSM.16.MT88.4 R12, [R188+0x4100] ;  /* 0x00410000bc0c783b */ /* 0x000fe20000004200 */
[C---:B--2---:R-:W-:Y:S02]  /*9d10*/  FMUL.FTZ R8, R3.reuse, R128 ;  /* 0x0000008003087220 */ /* 0x044fe40000410000 */
[C---:B------:R-:W-:Y:S02]  /*9d20*/  FMUL.FTZ R9, R3.reuse, R129 ;  /* 0x0000008103097220 */ /* 0x040fe40000410000 */
[C---:B------:R-:W-:Y:S02]  /*9d30*/  FMUL.FTZ R100, R3.reuse, R100 ;  /* 0x0000006403647220 */ /* 0x040fe40000410000 */
[----:B------:R-:W2:Y:S01]  /*9d40*/  MUFU.EX2 R5, R5 ;  /* 0x0000000500057308 */ /* 0x000ea20000000800 */
[C---:B------:R-:W-:Y:S02]  /*9d50*/  FMUL.FTZ R101, R3.reuse, R101 ;  /* 0x0000006503657220 */ /* 0x040fe40000410000 */
[C---:B------:R-:W-:Y:S02]  /*9d60*/  FMUL.FTZ R104, R3.reuse, R104 ;  /* 0x0000006803687220 */ /* 0x040fe40000410000 */
[----:B---3--:R-:W-:Y:S02]  /*9d70*/  FFMA.FTZ R133, R10, c[0x0][0x2d0], -R161 ;  /* 0x0000b4000a857a23 */ /* 0x008fe400000108a1 */
[C---:B----4-:R-:W-:Y:S02]  /*9d80*/  FMUL.FTZ R10, R2.reuse, R130 ;  /* 0x00000082020a7220 */ /* 0x050fe40000410000 */
[C---:B------:R-:W-:Y:S01]  /*9d90*/  FMUL.FTZ R11, R2.reuse, R131 ;  /* 0x00000083020b7220 */ /* 0x040fe20000410000 */
[----:B------:R-:W-:Y:S01]  /*9da0*/  MUFU.EX2 R135, R135 ;  /* 0x0000008700877308 */ /* 0x000fe20000000800 */
[C---:B------:R-:W-:Y:S02]  /*9db0*/  FMUL.FTZ R102, R2.reuse, R102 ;  /* 0x0000006602667220 */ /* 0x040fe40000410000 */
[C---:B------:R-:W-:Y:S02]  /*9dc0*/  FMUL.FTZ R103, R2.reuse, R103 ;  /* 0x0000006702677220 */ /* 0x040fe40000410000 */
[C---:B------:R-:W-:Y:S02]  /*9dd0*/  FMUL.FTZ R105, R3.reuse, R105 ;  /* 0x0000006903697220 */ /* 0x040fe40000410000 */
[C---:B------:R-:W-:Y:S02]  /*9de0*/  FMUL.FTZ R106, R2.reuse, R106 ;  /* 0x0000006a026a7220 */ /* 0x040fe40000410000 */
[C---:B------:R-:W-:Y:S01]  /*9df0*/  FMUL.FTZ R107, R2.reuse, R107 ;  /* 0x0000006b026b7220 */ /* 0x040fe20000410000 */
[----:B------:R-:W3:Y:S01]  /*9e00*/  MUFU.EX2 R160, R160 ;  /* 0x000000a000a07308 */ /* 0x000ee20000000800 */
[C---:B------:R-:W-:Y:S02]  /*9e10*/  FMUL.FTZ R108, R3.reuse, R108 ;  /* 0x0000006c036c7220 */ /* 0x040fe40000410000 */
[----:B------:R-:W-:Y:S01]  /*9e20*/  FMUL.FTZ R109, R3, R109 ;  /* 0x0000006d036d7220 */ /* 0x000fe20000410000 */
[----:B--2---:R-:W-:Y:S01]  /*9e30*/  F2FP.BF16.PACK_AB R128, R5, R162 ;  /* 0x000000a20580723e */ /* 0x004fe200000010ff */
[C---:B------:R-:W-:Y:S02]  /*9e40*/  FMUL.FTZ R110, R2.reuse, R110 ;  /* 0x0000006e026e7220 */ /* 0x040fe40000410000 */
[C---:B------:R-:W-:Y:S02]  /*9e50*/  FMUL.FTZ R111, R2.reuse, R111 ;  /* 0x0000006f026f7220 */ /* 0x040fe40000410000 */
[C---:B------:R-:W-:Y:S01]  /*9e60*/  FMUL.FTZ R112, R3.reuse, R112 ;  /* 0x0000007003707220 */ /* 0x040fe20000410000 */
[----:B------:R-:W-:Y:S01]  /*9e70*/  MUFU.EX2 R6, R6 ;  /* 0x0000000600067308 */ /* 0x000fe20000000800 */
[----:B------:R-:W-:Y:S02]  /*9e80*/  FMUL.FTZ R113, R3, R113 ;  /* 0x0000007103717220 */ /* 0x000fe40000410000 */
[C---:B------:R-:W-:Y:S02]  /*9e90*/  FMUL.FTZ R114, R2.reuse, R114 ;  /* 0x0000007202727220 */ /* 0x040fe40000410000 */
[----:B------:R-:W-:Y:S02]  /*9ea0*/  FMUL.FTZ R115, R2, R115 ;  /* 0x0000007302737220 */ /* 0x000fe40000410000 */
[--C-:B------:R-:W-:Y:S02]  /*9eb0*/  FFMA.FTZ R169, R16, c[0x0][0x2d0], -R163.reuse ;  /* 0x0000b40010a97a23 */ /* 0x100fe400000108a3 */
[----:B------:R-:W-:Y:S01]  /*9ec0*/  FFMA.FTZ R170, R17, c[0x0][0x2d0], -R163 ;  /* 0x0000b40011aa7a23 */ /* 0x000fe200000108a3 */
[----:B------:R-:W2:Y:S01]  /*9ed0*/  MUFU.EX2 R7, R7 ;  /* 0x0000000700077308 */ /* 0x000ea20000000800 */
[--C-:B------:R-:W-:Y:S02]  /*9ee0*/  FFMA.FTZ R171, R18, c[0x0][0x2d0], -R161.reuse ;  /* 0x0000b40012ab7a23 */ /* 0x100fe400000108a1 */
[----:B------:R-:W-:Y:S01]  /*9ef0*/  FFMA.FTZ R172, R19, c[0x0][0x2d0], -R161 ;  /* 0x0000b40013ac7a23 */ /* 0x000fe200000108a1 */
[----:B---3--:R-:W-:Y:S01]  /*9f00*/  F2FP.BF16.PACK_AB R130, R160, R135 ;  /* 0x00000087a082723e */ /* 0x008fe200000010ff */
[----:B------:R-:W-:Y:S01]  /*9f10*/  LDSM.16.MT88.4 R16, [R190+0x900] ;  /* 0x00090000be10783b */ /* 0x000fe20000004200 */
[--C-:B------:R-:W-:Y:S02]  /*9f20*/  FFMA.FTZ R173, R28, c[0x0][0x2d0], -R163.reuse ;  /* 0x0000b4001cad7a23 */ /* 0x100fe400000108a3 */
[----:B------:R-:W-:Y:S02]  /*9f30*/  FFMA.FTZ R174, R29, c[0x0][0x2d0], -R163 ;  /* 0x0000b4001dae7a23 */ /* 0x000fe400000108a3 */
[----:B------:R-:W-:Y:S01]  /*9f40*/  MUFU.EX2 R133, R133 ;  /* 0x0000008500857308 */ /* 0x000fe20000000800 */
[--C-:B------:R-:W-:Y:S02]  /*9f50*/  FFMA.FTZ R175, R30, c[0x0][0x2d0], -R161.reuse ;  /* 0x0000b4001eaf7a23 */ /* 0x100fe400000108a1 */
[----:B------:R-:W-:Y:S02]  /*9f60*/  FFMA.FTZ R220, R31, c[0x0][0x2d0], -R161 ;  /* 0x0000b4001fdc7a23 */ /* 0x000fe400000108a1 */
[----:B------:R-:W-:Y:S01]  /*9f70*/  LDSM.16.MT88.4 R28, [R189+0x1900] ;  /* 0x00190000bd1c783b */ /* 0x000fe20000004200 */
[----:B------:R-:W-:Y:S02]  /*9f80*/  FFMA.FTZ R221, R32, c[0x0][0x2d0], -R163 ;  /* 0x0000b40020dd7a23 */ /* 0x000fe400000108a3 */
[----:B------:R-:W-:Y:S02]  /*9f90*/  FFMA.FTZ R223, R34, c[0x0][0x2d0], -R161 ;  /* 0x0000b40022df7a23 */ /* 0x000fe400000108a1 */
        /* <DEDUP_REMOVED lines=8> */
[C---:B------:R-:W-:Y:S02]  /*a020*/  FMUL.FTZ R121, R3.reuse, R121 ;  /* 0x0000007903797220 */ /* 0x040fe40000410000 */
[C---:B------:R-:W-:Y:S02]  /*a030*/  FMUL.FTZ R122, R2.reuse, R122 ;  /* 0x0000007a027a7220 */ /* 0x040fe40000410000 */
[C---:B------:R-:W-:Y:S02]  /*a040*/  FMUL.FTZ R123, R2.reuse, R123 ;  /* 0x0000007b027b7220 */ /* 0x040fe40000410000 */
[C---:B------:R-:W-:Y:S02]  /*a050*/  FMUL.FTZ R124, R3.reuse, R124 ;  /* 0x0000007c037c7220 */ /* 0x040fe40000410000 */
[C---:B------:R-:W-:Y:S01]  /*a060*/  FMUL.FTZ R125, R3.reuse, R125 ;  /* 0x0000007d037d7220 */ /* 0x040fe20000410000 */
[----:B------:R-:W2:Y:S01]  /*a070*/  MUFU.EX2 R166, R166 ;  /* 0x000000a600a67308 */ /* 0x000ea20000000800 */
[C---:B------:R-:W-:Y:S02]  /*a080*/  FMUL.FTZ R126, R2.reuse, R126 ;  /* 0x0000007e027e7220 */ /* 0x040fe40000410000 */
[----:B------:R-:W-:Y:S01]  /*a090*/  FMUL.FTZ R127, R2, R127 ;  /* 0x0000007f027f7220 */ /* 0x000fe20000410000 */
[----:B---3--:R-:W-:Y:S01]  /*a0a0*/  F2FP.BF16.PACK_AB R131, R164, R133 ;  /* 0x00000085a483723e */ /* 0x008fe200000010ff */
[C---:B------:R-:W-:Y:S02]  /*a0b0*/  FMUL.FTZ R36, R3.reuse, R36 ;  /* 0x0000002403247220 */ /* 0x040fe40000410000 */
[C---:B------:R-:W-:Y:S02]  /*a0c0*/  FMUL.FTZ R37, R3.reuse, R37 ;  /* 0x0000002503257220 */ /* 0x040fe40000410000 */
[C---:B------:R-:W-:Y:S01]  /*a0d0*/  FMUL.FTZ R38, R2.reuse, R38 ;  /* 0x0000002602267220 */ /* 0x040fe20000410000 */
[----:B------:R-:W-:Y:S01]  /*a0e0*/  MUFU.EX2 R167, R167 ;  /* 0x000000a700a77308 */ /* 0x000fe20000000800 */
[C---:B------:R-:W-:Y:S05]  /*a0f0*/  HMMA.16816.F32.BF16 R8, R128.reuse, R136, R8 ;  /* 0x000000888008723c */ /* 0x040fea0000041808 */
[C---:B------:R-:W-:Y:S02]  /*a100*/  FMUL.FTZ R39, R2.reuse, R39 ;  /* 0x0000002702277220 */ /* 0x040fe40000410000 */
[C---:B------:R-:W-:Y:S01]  /*a110*/  FMUL.FTZ R40, R3.reuse, R40 ;  /* 0x0000002803287220 */ /* 0x040fe20000410000 */
[C---:B------:R-:W-:Y:S01]  /*a120*/  HMMA.16816.F32.BF16 R100, R128.reuse, R138, R100 ;  /* 0x0000008a8064723c */ /* 0x040fe20000041864 */
[----:B------:R-:W3:Y:S01]  /*a130*/  LDSM.16.MT88.4 R136, [R188+0x100] ;  /* 0x00010000bc88783b */ /* 0x000ee20000004200 */
[----:B------:R-:W4:Y:S02]  /*a140*/  MUFU.EX2 R168, R168 ;  /* 0x000000a800a87308 */ /* 0x000f240000000800 */
[C---:B------:R-:W-:Y:S02]  /*a150*/  FMUL.FTZ R41, R3.reuse, R41 ;  /* 0x0000002903297220 */ /* 0x040fe40000410000 */
[C---:B------:R-:W-:Y:S02]  /*a160*/  FMUL.FTZ R42, R2.reuse, R42 ;  /* 0x0000002a022a7220 */ /* 0x040fe40000410000 */
[C---:B-1----:R-:W-:Y:S04]  /*a170*/  HMMA.16816.F32.BF16 R104, R128.reuse, R140, R104 ;  /* 0x0000008c8068723c */ /* 0x042fe80000041868 */
[C---:B------:R-:W-:Y:S01]  /*a180*/  FMUL.FTZ R43, R2.reuse, R43 ;  /* 0x0000002b022b7220 */ /* 0x040fe20000410000 */
[----:B------:R-:W-:Y:S01]  /*a190*/  MUFU.EX2 R169, R169 ;  /* 0x000000a900a97308 */ /* 0x000fe20000000800 */
[C---:B------:R-:W-:Y:S02]  /*a1a0*/  FMUL.FTZ R44, R3.reuse, R44 ;  /* 0x0000002c032c7220 */ /* 0x040fe40000410000 */
[C---:B------:R-:W-:Y:S01]  /*a1b0*/  HMMA.16816.F32.BF16 R108, R128.reuse, R142, R108 ;  /* 0x0000008e806c723c */ /* 0x040fe2000004186c */
[----:B------:R-:W1:Y:S03]  /*a1c0*/  LDSM.16.MT88.4 R140, [R195+0x2100] ;  /* 0x00210000c38c783b */ /* 0x000e660000004200 */
[C---:B------:R-:W-:Y:S02]  /*a1d0*/  FMUL.FTZ R45, R3.reuse, R45 ;  /* 0x0000002d032d7220 */ /* 0x040fe40000410000 */
[C---:B------:R-:W-:Y:S01]  /*a1e0*/  FMUL.FTZ R46, R2.reuse, R46 ;  /* 0x0000002e022e7220 */ /* 0x040fe20000410000 */
[----:B------:R-:W5:Y:S01]  /*a1f0*/  MUFU.EX2 R170, R170 ;  /* 0x000000aa00aa7308 */ /* 0x000f620000000800 */
[C---:B------:R-:W-:Y:S04]  /*a200*/  HMMA.16816.F32.BF16 R112, R128.reuse, R144, R112 ;  /* 0x000000908070723c */ /* 0x040fe80000041870 */
[C---:B------:R-:W-:Y:S02]  /*a210*/  FMUL.FTZ R47, R2.reuse, R47 ;  /* 0x0000002f022f7220 */ /* 0x040fe40000410000 */
[C---:B------:R-:W-:Y:S02]  /*a220*/  FMUL.FTZ R48, R3.reuse, R48 ;  /* 0x0000003003307220 */ /* 0x040fe40000410000 */
[C---:B------:R-:W-:Y:S01]  /*a230*/  HMMA.16816.F32.BF16 R116, R128.reuse, R146, R116 ;  /* 0x000000928074723c */ /* 0x040fe20000041874 */
[----:B------:R-:W2:Y:S01]  /*a240*/  LDSM.16.MT88.4 R144, [R190+0x2100] ;  /* 0x00210000be90783b */ /* 0x000ea20000004200 */
[----:B------:R-:W-:Y:S02]  /*a250*/  MUFU.EX2 R171, R171 ;  /* 0x000000ab00ab7308 */ /* 0x000fe40000000800 */
[C---:B------:R-:W-:Y:S02]  /*a260*/  FMUL.FTZ R49, R3.reuse, R49 ;  /* 0x0000003103317220 */ /* 0x040fe40000410000 */
[C---:B------:R-:W-:Y:S02]  /*a270*/  FMUL.FTZ R50, R2.reuse, R50 ;  /* 0x0000003202327220 */ /* 0x040fe40000410000 */
[C---:B------:R-:W-:Y:S01]  /*a280*/  FMUL.FTZ R51, R2.reuse, R51 ;  /* 0x0000003302337220 */ /* 0x040fe20000410000 */
[C---:B---3--:R-:W-:Y:S03]  /*a290*/  HMMA.16816.F32.BF16 R120, R128.reuse, R136, R120 ;  /* 0x000000888078723c */ /* 0x048fe60000041878 */
[C---:B------:R-:W-:Y:S01]  /*a2a0*/  FMUL.FTZ R52, R3.reuse, R52 ;  /* 0x0000003403347220 */ /* 0x040fe20000410000 */
[----:B------:R-:W3:Y:S01]  /*a2b0*/  MUFU.EX2 R172, R172 ;  /* 0x000000ac00ac7308 */ /* 0x000ee20000000800 */
[C---:B------:R-:W-:Y:S02]  /*a2c0*/  FMUL.FTZ R53, R3.reuse, R53 ;  /* 0x0000003503357220 */ /* 0x040fe40000410000 */
[C---:B------:R-:W-:Y:S01]  /*a2d0*/  FMUL.FTZ R54, R2.reuse, R54 ;  /* 0x0000003602367220 */ /* 0x040fe20000410000 */
[C---:B------:R-:W-:Y:S01]  /*a2e0*/  HMMA.16816.F32.BF16 R124, R128.reuse, R138, R124 ;  /* 0x0000008a807c723c */ /* 0x040fe2000004187c */
[----:B------:R-:W3:Y:S03]  /*a2f0*/  LDSM.16.MT88.4 R136, [R189+0x2100] ;  /* 0x00210000bd88783b */ /* 0x000ee60000004200 */
[C---:B------:R-:W-:Y:S02]  /*a300*/  FMUL.FTZ R55, R2.reuse, R55 ;  /* 0x0000003702377220 */ /* 0x040fe40000410000 */
[C---:B------:R-:W-:Y:S01]  /*a310*/  FMUL.FTZ R56, R3.reuse, R56 ;  /* 0x0000003803387220 */ /* 0x040fe20000410000 */
[----:B------:R-:W-:Y:S01]  /*a320*/  MUFU.EX2 R173, R173 ;  /* 0x000000ad00ad7308 */ /* 0x000fe20000000800 */
[C---:B-1----:R-:W-:Y:S04]  /*a330*/  HMMA.16816.F32.BF16 R36, R128.reuse, R140, R36 ;  /* 0x0000008c8024723c */ /* 0x042fe80000041824 */
[C---:B------:R-:W-:Y:S02]  /*a340*/  FMUL.FTZ R57, R3.reuse, R57 ;  /* 0x0000003903397220 */ /* 0x040fe40000410000 */
[C---:B------:R-:W-:Y:S02]  /*a350*/  FMUL.FTZ R58, R2.reuse, R58 ;  /* 0x0000003a023a7220 */ /* 0x040fe40000410000 */
[C---:B------:R-:W-:Y:S01]  /*a360*/  HMMA.16816.F32.BF16 R40, R128.reuse, R142, R40 ;  /* 0x0000008e8028723c */ /* 0x040fe20000041828 */
[----:B------:R-:W1:Y:S01]  /*a370*/  LDSM.16.MT88.4 R140, [R188+0x2100] ;  /* 0x00210000bc8c783b */ /* 0x000e620000004200 */
[----:B------:R-:W-:Y:S02]  /*a380*/  MUFU.EX2 R174, R174 ;  /* 0x000000ae00ae7308 */ /* 0x000fe40000000800 */
[C---:B------:R-:W-:Y:S02]  /*a390*/  FMUL.FTZ R59, R2.reuse, R59 ;  /* 0x0000003b023b7220 */ /* 0x040fe40000410000 */
[C---:B------:R-:W-:Y:S02]  /*a3a0*/  FMUL.FTZ R60, R3.reuse, R60 ;  /* 0x0000003c033c7220 */ /* 0x040fe40000410000 */
[C---:B--2---:R-:W-:Y:S04]  /*a3b0*/  HMMA.16816.F32.BF16 R44, R128.reuse, R144, R44 ;  /* 0x00000090802c723c */ /* 0x044fe8000004182c */
[C---:B------:R-:W-:Y:S01]  /*a3c0*/  FMUL.FTZ R61, R3.reuse, R61 ;  /* 0x0000003d033d7220 */ /* 0x040fe20000410000 */
[----:B------:R-:W-:Y:S01]  /*a3d0*/  MUFU.EX2 R175, R175 ;  /* 0x000000af00af7308 */ /* 0x000fe20000000800 */
[C---:B------:R-:W-:Y:S02]  /*a3e0*/  FMUL.FTZ R62, R2.reuse, R62 ;  /* 0x0000003e023e7220 */ /* 0x040fe40000410000 */
[C---:B------:R-:W-:Y:S01]  /*a3f0*/  HMMA.16816.F32.BF16 R48, R128.reuse, R146, R48 ;  /* 0x000000928030723c */ /* 0x040fe20000041830 */
[----:B------:R-:W2:Y:S03]  /*a400*/  LDSM.16.MT88.4 R144, [R195+0x4100] ;  /* 0x00410000c390783b */ /* 0x000ea60000004200 */
[C---:B------:R-:W-:Y:S02]  /*a410*/  FMUL.FTZ R63, R2.reuse, R63 ;  /* 0x0000003f023f7220 */ /* 0x040fe40000410000 */
[C---:B------:R-:W-:Y:S01]  /*a420*/  FMUL.FTZ R64, R3.reuse, R64 ;  /* 0x0000004003407220 */ /* 0x040fe20000410000 */
[----:B------:R-:W-:Y:S01]  /*a430*/  MUFU.EX2 R220, R220 ;  /* 0x000000dc00dc7308 */ /* 0x000fe20000000800 */
[C---:B------:R-:W-:Y:S01]  /*a440*/  FMUL.FTZ R65, R3.reuse, R65 ;  /* 0x0000004103417220 */ /* 0x040fe20000410000 */
[C---:B---3--:R-:W-:Y:S03]  /*a450*/  HMMA.16816.F32.BF16 R52, R128.reuse, R136, R52 ;  /* 0x000000888034723c */ /* 0x048fe60000041834 */
[C---:B------:R-:W-:Y:S02]  /*a460*/  FMUL.FTZ R66, R2.reuse, R66 ;  /* 0x0000004202427220 */ /* 0x040fe40000410000 */
[C---:B------:R-:W-:Y:S02]  /*a470*/  FMUL.FTZ R67, R2.reuse, R67 ;  /* 0x0000004302437220 */ /* 0x040fe40000410000 */
[C---:B------:R-:W-:Y:S01]  /*a480*/  FMUL.FTZ R68, R3.reuse, R68 ;  /* 0x0000004403447220 */ /* 0x040fe20000410000 */
[C---:B------:R-:W-:Y:S01]  /*a490*/  HMMA.16816.F32.BF16 R56, R128.reuse, R138, R56 ;  /* 0x0000008a8038723c */ /* 0x040fe20000041838 */
[----:B------:R-:W3:Y:S01]  /*a4a0*/  LDSM.16.MT88.4 R136, [R190+0x4100] ;  /* 0x00410000be88783b */ /* 0x000ee20000004200 */
[----:B------:R-:W-:Y:S02]  /*a4b0*/  MUFU.EX2 R221, R221 ;  /* 0x000000dd00dd7308 */ /* 0x000fe40000000800 */
        /* <DEDUP_REMOVED lines=9> */
[C---:B------:R-:W-:Y:S02]  /*a550*/  FMUL.FTZ R74, R2.reuse, R74 ;  /* 0x0000004a024a7220 */ /* 0x040fe40000410000 */
[C---:B--2---:R-:W-:Y:S04]  /*a560*/  HMMA.16816.F32.BF16 R68, R128.reuse, R144, R68 ;  /* 0x000000908044723c */ /* 0x044fe80000041844 */
[C---:B------:R-:W-:Y:S02]  /*a570*/  FMUL.FTZ R75, R2.reuse, R75 ;  /* 0x0000004b024b7220 */ /* 0x040fe40000410000 */
[C---:B------:R-:W-:Y:S02]  /*a580*/  FMUL.FTZ R76, R3.reuse, R76 ;  /* 0x0000004c034c7220 */ /* 0x040fe40000410000 */
[C---:B------:R-:W-:Y:S03]  /*a590*/  FMUL.FTZ R77, R3.reuse, R77 ;  /* 0x0000004d034d7220 */ /* 0x040fe60000410000 */
[C---:B------:R-:W-:Y:S01]  /*a5a0*/  HMMA.16816.F32.BF16 R72, R128.reuse, R146, R72 ;  /* 0x000000928048723c */ /* 0x040fe20000041848 */
[----:B------:R-:W-:Y:S02]  /*a5b0*/  LDSM.16.MT88.4 R144, [R188+0x900] ;  /* 0x00090000bc90783b */ /* 0x000fe40000004200 */
[C---:B------:R-:W-:Y:S02]  /*a5c0*/  FMUL.FTZ R78, R2.reuse, R78 ;  /* 0x0000004e024e7220 */ /* 0x040fe40000410000 */
[C---:B------:R-:W-:Y:S02]  /*a5d0*/  FMUL.FTZ R79, R2.reuse, R79 ;  /* 0x0000004f024f7220 */ /* 0x040fe40000410000 */
[C---:B------:R-:W-:Y:S02]  /*a5e0*/  FMUL.FTZ R80, R3.reuse, R80 ;  /* 0x0000005003507220 */ /* 0x040fe40000410000 */
[C---:B------:R-:W-:Y:S03]  /*a5f0*/  FMUL.FTZ R81, R3.reuse, R81 ;  /* 0x0000005103517220 */ /* 0x040fe60000410000 */
[C---:B---3--:R-:W-:Y:S03]  /*a600*/  HMMA.16816.F32.BF16 R76, R128.reuse, R136, R76 ;  /* 0x00000088804c723c */ /* 0x048fe6000004184c */
[C---:B------:R-:W-:Y:S02]  /*a610*/  FMUL.FTZ R82, R2.reuse, R82 ;  /* 0x0000005202527220 */ /* 0x040fe40000410000 */
[C---:B------:R-:W-:Y:S02]  /*a620*/  FMUL.FTZ R83, R2.reuse, R83 ;  /* 0x0000005302537220 */ /* 0x040fe40000410000 */
[C---:B------:R-:W-:Y:S02]  /*a630*/  FMUL.FTZ R84, R3.reuse, R84 ;  /* 0x0000005403547220 */ /* 0x040fe40000410000 */
[C---:B------:R-:W-:Y:S03]  /*a640*/  FMUL.FTZ R85, R3.reuse, R85 ;  /* 0x0000005503557220 */ /* 0x040fe60000410000 */
[C---:B------:R-:W-:Y:S01]  /*a650*/  HMMA.16816.F32.BF16 R80, R128.reuse, R138, R80 ;  /* 0x0000008a8050723c */ /* 0x040fe20000041850 */
[----:B------:R-:W2:Y:S02]  /*a660*/  LDSM.16.MT88.4 R136, [R195+0x900] ;  /* 0x00090000c388783b */ /* 0x000ea40000004200 */
[C---:B------:R-:W-:Y:S02]  /*a670*/  FMUL.FTZ R86, R2.reuse, R86 ;  /* 0x0000005602567220 */ /* 0x040fe40000410000 */
[C---:B------:R-:W-:Y:S02]  /*a680*/  FMUL.FTZ R87, R2.reuse, R87 ;  /* 0x0000005702577220 */ /* 0x040fe40000410000 */
[C---:B------:R-:W-:Y:S02]  /*a690*/  FMUL.FTZ R88, R3.reuse, R88 ;  /* 0x0000005803587220 */ /* 0x040fe40000410000 */
[C---:B------:R-:W-:Y:S03]  /*a6a0*/  FMUL.FTZ R89, R3.reuse, R89 ;  /* 0x0000005903597220 */ /* 0x040fe60000410000 */
[C---:B-1----:R-:W-:Y:S03]  /*a6b0*/  HMMA.16816.F32.BF16 R84, R128.reuse, R140, R84 ;  /* 0x0000008c8054723c */ /* 0x042fe60000041854 */
[C---:B------:R-:W-:Y:S02]  /*a6c0*/  FMUL.FTZ R90, R2.reuse, R90 ;  /* 0x0000005a025a7220 */ /* 0x040fe40000410000 */
[C---:B------:R-:W-:Y:S02]  /*a6d0*/  FMUL.FTZ R91, R2.reuse, R91 ;  /* 0x0000005b025b7220 */ /* 0x040fe40000410000 */
[C---:B------:R-:W-:Y:S02]  /*a6e0*/  FMUL.FTZ R92, R3.reuse, R92 ;  /* 0x0000005c035c7220 */ /* 0x040fe40000410000 */
[C---:B------:R-:W-:Y:S03]  /*a6f0*/  FMUL.FTZ R93, R3.reuse, R93 ;  /* 0x0000005d035d7220 */ /* 0x040fe60000410000 */
[C---:B------:R-:W-:Y:S01]  /*a700*/  HMMA.16816.F32.BF16 R88, R128.reuse, R142, R88 ;  /* 0x0000008e8058723c */ /* 0x040fe20000041858 */
[----:B------:R-:W1:Y:S02]  /*a710*/  LDSM.16.MT88.4 R140, [R189+0x900] ;  /* 0x00090000bd8c783b */ /* 0x000e640000004200 */
[C---:B------:R-:W-:Y:S02]  /*a720*/  FMUL.FTZ R94, R2.reuse, R94 ;  /* 0x0000005e025e7220 */ /* 0x040fe40000410000 */
[C---:B------:R-:W-:Y:S02]  /*a730*/  FMUL.FTZ R95, R2.reuse, R95 ;  /* 0x0000005f025f7220 */ /* 0x040fe40000410000 */
[C---:B------:R-:W-:Y:S02]  /*a740*/  FMUL.FTZ R96, R3.reuse, R96 ;  /* 0x0000006003607220 */ /* 0x040fe40000410000 */
[C---:B------:R-:W-:Y:S03]  /*a750*/  FMUL.FTZ R97, R3.reuse, R97 ;  /* 0x0000006103617220 */ /* 0x040fe60000410000 */
[C---:B------:R-:W-:Y:S03]  /*a760*/  HMMA.16816.F32.BF16 R92, R128.reuse, R12, R92 ;  /* 0x0000000c805c723c */ /* 0x040fe6000004185c */
[C---:B------:R-:W-:Y:S02]  /*a770*/  FMUL.FTZ R98, R2.reuse, R98 ;  /* 0x0000006202627220 */ /* 0x040fe40000410000 */
[----:B------:R-:W-:Y:S02]  /*a780*/  FMUL.FTZ R99, R2, R99 ;  /* 0x0000006302637220 */ /* 0x000fe40000410000 */
[----:B------:R-:W-:Y:S01]  /*a790*/  F2FP.BF16.PACK_AB R12, R166, R165 ;  /* 0x000000a5a60c723e */ /* 0x000fe200000010ff */
[----:B------:R-:W-:Y:S01]  /*a7a0*/  FFMA.FTZ R162, R3, R206, R162 ;  /* 0x000000ce03a27223 */ /* 0x000fe200000100a2 */
[----:B----4-:R-:W-:Y:S03]  /*a7b0*/  F2FP.BF16.PACK_AB R13, R168, R167 ;  /* 0x000000a7a80d723e */ /* 0x010fe600000010ff */
[----:B------:R-:W-:Y:S01]  /*a7c0*/  HMMA.16816.F32.BF16 R96, R128, R14, R96 ;  /* 0x0000000e8060723c */ /* 0x000fe20000041860 */
[----:B------:R-:W3:Y:S02]  /*a7d0*/  LDSM.16.MT88.4 R128, [R188+0x2900] ;  /* 0x00290000bc80783b */ /* 0x000ee40000004200 */
[----:B------:R-:W-:Y:S01]  /*a7e0*/  MOV R3, R0 ;  /* 0x0000000000037202 */ /* 0x000fe20000000f00 */
[----:B------:R-:W-:Y:S02]  /*a7f0*/  FFMA.FTZ R6, R2, R207, R6 ;  /* 0x000000cf02067223 */ /* 0x000fe40000010006 */
[----:B------:R-:W-:Y:S01]  /*a800*/  FADD.FTZ R162, R5, R162 ;  /* 0x000000a205a27221 */ /* 0x000fe20000010000 */
[----:B-----5:R-:W-:Y:S01]  /*a810*/  F2FP.BF16.PACK_AB R14, R170, R169 ;  /* 0x000000a9aa0e723e */ /* 0x020fe200000010ff */
[----:B------:R-:W-:Y:S01]  /*a820*/  FADD.FTZ R6, R7, R6 ;  /* 0x0000000607067221 */ /* 0x000fe20000010000 */
[----:B------:R-:W-:Y:S03]  /*a830*/  F2FP.BF16.PACK_AB R15, R172, R171 ;  /* 0x000000abac0f723e */ /* 0x000fe600000010ff */
[----:B------:R-:W-:Y:S02]  /*a840*/  FADD.FTZ R135, R135, R162 ;  /* 0x000000a287877221 */ /* 0x000fe40000010000 */
[----:B------:R-:W-:Y:S02]  /*a850*/  FADD.FTZ R133, R133, R6 ;  /* 0x0000000685857221 */ /* 0x000fe40000010000 */
[C---:B--2---:R-:W-:Y:S05]  /*a860*/  HMMA.16816.F32.BF16 R8, R12.reuse, R136, R8 ;  /* 0x000000880c08723c */ /* 0x044fea0000041808 */
[----:B------:R-:W-:Y:S02]  /*a870*/  FADD.FTZ R160, R160, R135 ;  /* 0x00000087a0a07221 */ /* 0x000fe40000010000 */
[----:B------:R-:W-:Y:S01]  /*a880*/  FADD.FTZ R164, R164, R133 ;  /* 0x00000085a4a47221 */ /* 0x000fe20000010000 */
[C---:B------:R-:W-:Y:S01]  /*a890*/  HMMA.16816.F32.BF16 R100, R12.reuse, R138, R100 ;  /* 0x0000008a0c64723c */ /* 0x040fe20000041864 */
[----:B------:R-:W-:Y:S03]  /*a8a0*/  LDSM.16.MT88.4 R136, [R190+0x4900] ;  /* 0x00490000be88783b */ /* 0x000fe60000004200 */
[----:B------:R-:W-:Y:S01]  /*a8b0*/  MOV R133, R132 ;  /* 0x0000008400857202 */ /* 0x000fe20000000f00 */
[----:B------:R-:W-:Y:S02]  /*a8c0*/  FADD.FTZ R165, R165, R160 ;  /* 0x000000a0a5a57221 */ /* 0x000fe40000010000 */
[----:B------:R-:W-:Y:S01]  /*a8d0*/  FADD.FTZ R167, R167, R164 ;  /* 0x000000a4a7a77221 */ /* 0x000fe20000010000 */
[C---:B------:R-:W-:Y:S04]  /*a8e0*/  HMMA.16816.F32.BF16 R104, R12.reuse, R16, R104 ;  /* 0x000000100c68723c */ /* 0x040fe80000041868 */
[----:B------:R-:W-:Y:S02]  /*a8f0*/  FADD.FTZ R166, R166, R165 ;  /* 0x000000a5a6a67221 */ /* 0x000fe40000010000 */
[----:B------:R-:W-:Y:S02]  /*a900*/  FADD.FTZ R168, R168, R167 ;  /* 0x000000a7a8a87221 */ /* 0x000fe40000010000 */
[C---:B------:R-:W-:Y:S01]  /*a910*/  HMMA.16816.F32.BF16 R108, R12.reuse, R18, R108 ;  /* 0x000000120c6c723c */ /* 0x040fe2000004186c */
[----:B------:R-:W2:Y:S03]  /*a920*/  LDSM.16.MT88.4 R16, [R195+0x4900] ;  /* 0x00490000c310783b */ /* 0x000ea60000004200 */
[----:B------:R-:W-:Y:S02]  /*a930*/  FADD.FTZ R169, R169, R166 ;  /* 0x000000a6a9a97221 */ /* 0x000fe40000010000 */
[----:B------:R-:W-:Y:S02]  /*a940*/  FADD.FTZ R5, R171, R168 ;  /* 0x000000a8ab057221 */ /* 0x000fe40000010000 */
[C---:B-1----:R-:W-:Y:S04]  /*a950*/  HMMA.16816.F32.BF16 R112, R12.reuse, R140, R112 ;  /* 0x0000008c0c70723c */ /* 0x042fe80000041870 */
[----:B------:R-:W-:Y:S02]  /*a960*/  FADD.FTZ R169, R170, R169 ;  /* 0x000000a9aaa97221 */ /* 0x000fe40000010000 */
[----:B------:R-:W-:Y:S02]  /*a970*/  FADD.FTZ R5, R172, R5 ;  /* 0x00000005ac057221 */ /* 0x000fe40000010000 */
[C---:B------:R-:W-:Y:S01]  /*a980*/  HMMA.16816.F32.BF16 R116, R12.reuse, R142, R116 ;  /* 0x0000008e0c74723c */ /* 0x040fe20000041874 */
[----:B------:R-:W1:Y:S07]  /*a990*/  LDSM.16.MT88.4 R140, [R189+0x4900] ;  /* 0x00490000bd8c783b */ /* 0x000e6e0000004200 */
[C---:B------:R-:W-:Y:S08]  /*a9a0*/  HMMA.16816.F32.BF16 R120, R12.reuse, R144, R120 ;  /* 0x000000900c78723c */ /* 0x040ff00000041878 */
[C---:B------:R-:W-:Y:S01]  /*a9b0*/  HMMA.16816.F32.BF16 R124, R12.reuse, R146, R124 ;  /* 0x000000920c7c723c */ /* 0x040fe2000004187c */
[----:B------:R-:W-:Y:S07]  /*a9c0*/  LDSM.16.MT88.4 R144, [R190+0x3100] ;  /* 0x00310000be90783b */ /* 0x000fee0000004200 */
[C---:B------:R-:W-:Y:S08]  /*a9d0*/  HMMA.16816.F32.BF16 R36, R12.reuse, R148, R36 ;  /* 0x000000940c24723c */ /* 0x040ff00000041824 */
[C---:B------:R-:W-:Y:S01]  /*a9e0*/  HMMA.16816.F32.BF16 R40, R12.reuse, R150, R40 ;  /* 0x000000960c28723c */ /* 0x040fe20000041828 */
[----:B------:R-:W-:Y:S07]  /*a9f0*/  LDSM.16.MT88.4 R148, [R189+0x3100] ;  /* 0x00310000bd94783b */ /* 0x000fee0000004200 */
[C---:B------:R-:W-:Y:S07]  /*aa00*/  HMMA.16816.F32.BF16 R44, R12.reuse, R152, R44 ;  /* 0x000000980c2c723c */ /* 0x040fee000004182c */
[--C-:B------:R-:W-:Y:S01]  /*aa10*/  FFMA.FTZ R152, R20, c[0x0][0x2d0], -R163.reuse ;  /* 0x0000b40014987a23 */ /* 0x100fe200000108a3 */
[C---:B------:R-:W-:Y:S04]  /*aa20*/  HMMA.16816.F32.BF16 R48, R12.reuse, R154, R48 ;  /* 0x0000009a0c30723c */ /* 0x040fe80000041830 */
[----:B------:R-:W-:Y:S01]  /*aa30*/  FFMA.FTZ R153, R21, c[0x0][0x2d0], -R163 ;  /* 0x0000b40015997a23 */ /* 0x000fe200000108a3 */
[----:B------:R-:W-:Y:S02]  /*aa40*/  MUFU.EX2 R152, R152 ;  /* 0x0000009800987308 */ /* 0x000fe40000000800 */
[--C-:B------:R-:W-:Y:S01]  /*aa50*/  FFMA.FTZ R154, R22, c[0x0][0x2d0], -R161.reuse ;  /* 0x0000b400169a7a23 */ /* 0x100fe200000108a1 */
[C---:B------:R-:W-:Y:S04]  /*aa60*/  HMMA.16816.F32.BF16 R52, R12.reuse, R156, R52 ;  /* 0x0000009c0c34723c */ /* 0x040fe80000041834 */
[----:B------:R-:W-:Y:S02]  /*aa70*/  FFMA.FTZ R155, R23, c[0x0][0x2d0], -R161 ;  /* 0x0000b400179b7a23 */ /* 0x000fe400000108a1 */
[----:B------:R-:W4:Y:S01]  /*aa80*/  LDSM.16.MT88.4 R20, [R188+0x4900] ;  /* 0x00490000bc14783b */ /* 0x000f220000004200 */
[--C-:B------:R-:W-:Y:S01]  /*aa90*/  FFMA.FTZ R156, R24, c[0x0][0x2d0], -R163.reuse ;  /* 0x0000b400189c7a23 */ /* 0x100fe200000108a3 */
[C---:B------:R-:W-:Y:S01]  /*aaa0*/  HMMA.16816.F32.BF16 R56, R12.reuse, R158, R56 ;  /* 0x0000009e0c38723c */ /* 0x040fe20000041838 */
[----:B------:R-:W5:Y:S03]  /*aab0*/  MUFU.EX2 R153, R153 ;  /* 0x0000009900997308 */ /* 0x000f660000000800 */
[--C-:B------:R-:W-:Y:S02]  /*aac0*/  FFMA.FTZ R157, R25, c[0x0][0x2d0], -R163.reuse ;  /* 0x0000b400199d7a23 */ /* 0x100fe400000108a3 */
[----:B------:R-:W-:Y:S02]  /*aad0*/  FFMA.FTZ R163, R33, c[0x0][0x2d0], -R163 ;  /* 0x0000b40021a37a23 */ /* 0x000fe400000108a3 */
[C---:B---3--:R-:W-:Y:S03]  /*aae0*/  HMMA.16816.F32.BF16 R60, R12.reuse, R128, R60 ;  /* 0x000000800c3c723c */ /* 0x048fe6000004183c */
[----:B------:R-:W-:Y:S01]  /*aaf0*/  MUFU.EX2 R154, R154 ;  /* 0x0000009a009a7308 */ /* 0x000fe20000000800 */
[--C-:B------:R-:W-:Y:S02]  /*ab00*/  FFMA.FTZ R158, R26, c[0x0][0x2d0], -R161.reuse ;  /* 0x0000b4001a9e7a23 */ /* 0x100fe400000108a1 */
[--C-:B------:R-:W-:Y:S02]  /*ab10*/  FFMA.FTZ R159, R27, c[0x0][0x2d0], -R161.reuse ;  /* 0x0000b4001b9f7a23 */ /* 0x100fe400000108a1 */
[C---:B------:R-:W-:Y:S01]  /*ab20*/  HMMA.16816.F32.BF16 R64, R12.reuse, R130, R64 ;  /* 0x000000820c40723c */ /* 0x040fe20000041840 */
[----:B------:R-:W-:Y:S03]  /*ab30*/  LDSM.16.MT88.4 R128, [R190+0x1100] ;  /* 0x00110000be80783b */ /* 0x000fe60000004200 */
[----:B------:R-:W-:Y:S01]  /*ab40*/  FFMA.FTZ R161, R35, c[0x0][0x2d0], -R161 ;  /* 0x0000b40023a17a23 */ /* 0x000fe200000108a1 */
[----:B------:R-:W3:Y:S03]  /*ab50*/  MUFU.EX2 R155, R155 ;  /* 0x0000009b009b7308 */ /* 0x000ee60000000800 */
[C---:B--2---:R-:W-:Y:S01]  /*ab60*/  HMMA.16816.F32.BF16 R68, R12.reuse, R16, R68 ;  /* 0x000000100c44723c */ /* 0x044fe20000041844 */
[----:B------:R-:W-:Y:S06]  /*ab70*/  LDSM.16.MT88.4 R24, [R189+0x1100] ;  /* 0x00110000bd18783b */ /* 0x000fec0000004200 */
[----:B------:R-:W-:Y:S01]  /*ab80*/  MUFU.EX2 R156, R156 ;  /* 0x0000009c009c7308 */ /* 0x000fe20000000800 */
[C---:B------:R-:W-:Y:S01]  /*ab90*/  HMMA.16816.F32.BF16 R72, R12.reuse, R18, R72 ;  /* 0x000000120c48723c */ /* 0x040fe20000041848 */
[----:B------:R-:W2:Y:S07]  /*aba0*/  LDSM.16.MT88.4 R16, [R195+0x1100] ;  /* 0x00110000c310783b */ /* 0x000eae0000004200 */
[C---:B------:R-:W-:Y:S01]  /*abb0*/  HMMA.16816.F32.BF16 R76, R12.reuse, R136, R76 ;  /* 0x000000880c4c723c */ /* 0x040fe2000004184c */
[----:B------:R-:W-:Y:S01]  /*abc0*/  LDSM.16.MT88.4 R32, [R188+0x1900] ;  /* 0x00190000bc20783b */ /* 0x000fe20000004200 */
[----:B------:R-:W2:Y:S06]  /*abd0*/  MUFU.EX2 R157, R157 ;  /* 0x0000009d009d7308 */ /* 0x000eac0000000800 */
[C---:B------:R-:W-:Y:S01]  /*abe0*/  HMMA.16816.F32.BF16 R80, R12.reuse, R138, R80 ;  /* 0x0000008a0c50723c */ /* 0x040fe20000041850 */
[----:B------:R-:W2:Y:S03]  /*abf0*/  LDSM.16.MT88.4 R136, [R188+0x1100] ;  /* 0x00110000bc88783b */ /* 0x000ea60000004200 */
[----:B------:R-:W-:Y:S04]  /*ac00*/  MUFU.EX2 R158, R158 ;  /* 0x0000009e009e7308 */ /* 0x000fe80000000800 */
[C---:B-1----:R-:W-:Y:S06]  /*ac10*/  HMMA.16816.F32.BF16 R84, R12.reuse, R140, R84 ;  /* 0x0000008c0c54723c */ /* 0x042fec0000041854 */
[----:B------:R-:W1:Y:S02]  /*ac20*/  MUFU.EX2 R159, R159 ;  /* 0x0000009f009f7308 */ /* 0x000e640000000800 */
[C---:B------:R-:W-:Y:S01]  /*ac30*/  HMMA.16816.F32.BF16 R88, R12.reuse, R142, R88 ;  /* 0x0000008e0c58723c */ /* 0x040fe20000041858 */
[----:B------:R-:W1:Y:S07]  /*ac40*/  LDSM.16.MT88.4 R140, [R195+0x3100] ;  /* 0x00310000c38c783b */ /* 0x000e6e0000004200 */
[C---:B----4-:R-:W-:Y:S01]  /*ac50*/  HMMA.16816.F32.BF16 R92, R12.reuse, R20, R92 ;  /* 0x000000140c5c723c */ /* 0x050fe2000004185c */
[----:B------:R-:W4:Y:S07]  /*ac60*/  MUFU.EX2 R222, R163 ;  /* 0x000000a300de7308 */ /* 0x000f2e0000000800 */
[----:B------:R-:W-:Y:S01]  /*ac70*/  HMMA.16816.F32.BF16 R96, R12, R22, R96 ;  /* 0x000000160c60723c */ /* 0x000fe20000041860 */
[----:B------:R-:W-:Y:S02]  /*ac80*/  LDSM.16.MT88.4 R20, [R195+0x5100] ;  /* 0x00510000c314783b */ /* 0x000fe40000004200 */
[----:B------:R-:W4:Y:S04]  /*ac90*/  MUFU.EX2 R224, R161 ;  /* 0x000000a100e07308 */ /* 0x000f280000000800 */
[----:B-----5:R-:W-:Y:S01]  /*aca0*/  F2FP.BF16.PACK_AB R12, R153, R152 ;  /* 0x00000098990c723e */ /* 0x020fe200000010ff */
[----:B------:R-:W-:Y:S01]  /*acb0*/  FADD.FTZ R152, R152, R169 ;  /* 0x000000a998987221 */ /* 0x000fe20000010000 */
[----:B---3--:R-:W-:Y:S03]  /*acc0*/  F2FP.BF16.PACK_AB R13, R155, R154 ;  /* 0x0000009a9b0d723e */ /* 0x008fe600000010ff */
[----:B--2---:R-:W-:Y:S01]  /*acd0*/  F2FP.BF16.PACK_AB R14, R157, R156 ;  /* 0x0000009c9d0e723e */ /* 0x004fe200000010ff */
[----:B------:R-:W-:Y:S01]  /*ace0*/  FADD.FTZ R154, R154, R5 ;  /* 0x000000059a9a7221 */ /* 0x000fe20000010000 */
[----:B-1----:R-:W-:Y:S01]  /*acf0*/  F2FP.BF16.PACK_AB R15, R159, R158 ;  /* 0x0000009e9f0f723e */ /* 0x002fe200000010ff */
[----:B------:R-:W-:Y:S02]  /*ad00*/  FADD.FTZ R153, R153, R152 ;  /* 0x0000009899997221 */ /* 0x000fe40000010000 */
[----:B------:R-:W-:Y:S02]  /*ad10*/  FADD.FTZ R155, R155, R154 ;  /* 0x0000009a9b9b7221 */ /* 0x000fe40000010000 */
[----:B------:R-:W-:Y:S02]  /*ad20*/  FADD.FTZ R156, R156, R153 ;  /* 0x000000999c9c7221 */ /* 0x000fe40000010000 */
[C---:B------:R-:W-:Y:S03]  /*ad30*/  HMMA.16816.F32.BF16 R8, R12.reuse, R16, R8 ;  /* 0x000000100c08723c */ /* 0x040fe60000041808 */
[----:B------:R-:W-:Y:S02]  /*ad40*/  FADD.FTZ R2, R158, R155 ;  /* 0x0000009b9e027221 */ /* 0x000fe40000010000 */
[----:B------:R-:W-:Y:S02]  /*ad50*/  FADD.FTZ R156, R157, R156 ;  /* 0x0000009c9d9c7221 */ /* 0x000fe40000010000 */
[----:B------:R-:W-:Y:S01]  /*ad60*/  FADD.FTZ R2, R159, R2 ;  /* 0x000000029f027221 */ /* 0x000fe20000010000 */
[C---:B------:R-:W-:Y:S01]  /*ad70*/  HMMA.16816.F32.BF16 R100, R12.reuse, R18, R100 ;  /* 0x000000120c64723c */ /* 0x040fe20000041864 */
[----:B------:R-:W1:Y:S07]  /*ad80*/  LDSM.16.MT88.4 R16, [R188+0x3100] ;  /* 0x00310000bc10783b */ /* 0x000e6e0000004200 */
[C---:B------:R-:W-:Y:S08]  /*ad90*/  HMMA.16816.F32.BF16 R104, R12.reuse, R128, R104 ;  /* 0x000000800c68723c */ /* 0x040ff00000041868 */
[C---:B------:R-:W-:Y:S01]  /*ada0*/  HMMA.16816.F32.BF16 R108, R12.reuse, R130, R108 ;  /* 0x000000820c6c723c */ /* 0x040fe2000004186c */
[----:B------:R-:W-:Y:S07]  /*adb0*/  LDSM.16.MT88.4 R128, [R189+0x5100] ;  /* 0x00510000bd80783b */ /* 0x000fee0000004200 */
[C---:B------:R-:W-:Y:S08]  /*adc0*/  HMMA.16816.F32.BF16 R112, R12.reuse, R24, R112 ;  /* 0x000000180c70723c */ /* 0x040ff00000041870 */
        /* <DEDUP_REMOVED lines=17> */
[C---:B------:R-:W-:Y:S08]  /*aee0*/  HMMA.16816.F32.BF16 R68, R12.reuse, R20, R68 ;  /* 0x000000140c44723c */ /* 0x040ff00000041844 */
[C---:B------:R-:W-:Y:S01]  /*aef0*/  HMMA.16816.F32.BF16 R72, R12.reuse, R22, R72 ;  /* 0x000000160c48723c */ /* 0x040fe20000041848 */
[----:B------:R-:W3:Y:S07]  /*af00*/  LDSM.16.MT88.4 R20, [R195+0x1900] ;  /* 0x00190000c314783b */ /* 0x000eee0000004200 */
[C---:B--2---:R-:W-:Y:S08]  /*af10*/  HMMA.16816.F32.BF16 R76, R12.reuse, R24, R76 ;  /* 0x000000180c4c723c */ /* 0x044ff0000004184c */
[C---:B------:R-:W-:Y:S01]  /*af20*/  HMMA.16816.F32.BF16 R80, R12.reuse, R26, R80 ;  /* 0x0000001a0c50723c */ /* 0x040fe20000041850 */
[----:B------:R-:W2:Y:S07]  /*af30*/  LDSM.16.MT88.4 R24, [R190+0x1900] ;  /* 0x00190000be18783b */ /* 0x000eae0000004200 */
[C---:B------:R-:W-:Y:S08]  /*af40*/  HMMA.16816.F32.BF16 R84, R12.reuse, R128, R84 ;  /* 0x000000800c54723c */ /* 0x040ff00000041854 */
[C---:B------:R-:W-:Y:S08]  /*af50*/  HMMA.16816.F32.BF16 R88, R12.reuse, R130, R88 ;  /* 0x000000820c58723c */ /* 0x040ff00000041858 */
[C---:B-1----:R-:W-:Y:S08]  /*af60*/  HMMA.16816.F32.BF16 R92, R12.reuse, R16, R92 ;  /* 0x000000100c5c723c */ /* 0x042ff0000004185c */
[----:B------:R-:W-:Y:S01]  /*af70*/  HMMA.16816.F32.BF16 R96, R12, R18, R96 ;  /* 0x000000120c60723c */ /* 0x000fe20000041860 */
[----:B------:R-:W1:Y:S06]  /*af80*/  LDSM.16.MT88.4 R16, [R189+0x3900] ;  /* 0x00390000bd10783b */ /* 0x000e6c0000004200 */
        /* <DEDUP_REMOVED lines=9> */
[C---:B---3--:R-:W-:Y:S01]  /*b020*/  HMMA.16816.F32.BF16 R128, R12.reuse, R20, R8 ;  /* 0x000000140c80723c */ /* 0x048fe20000041808 */
[----:B------:R-:W3:Y:S02]  /*b030*/  LDSM.16.MT88.4 R8, [R190+0x5900] ;  /* 0x00590000be08783b */ /* 0x000ee40000004200 */
[----:B------:R-:W-:Y:S02]  /*b040*/  FADD.FTZ R207, R223, R220 ;  /* 0x000000dcdfcf7221 */ /* 0x000fe40000010000 */
[----:B------:R-:W-:Y:S02]  /*b050*/  FADD.FTZ R206, R222, R221 ;  /* 0x000000dddece7221 */ /* 0x000fe40000010000 */
[----:B------:R-:W-:Y:S01]  /*b060*/  FADD.FTZ R207, R224, R207 ;  /* 0x000000cfe0cf7221 */ /* 0x000fe20000010000 */
[C---:B------:R-:W-:Y:S01]  /*b070*/  HMMA.16816.F32.BF16 R100, R12.reuse, R22, R100 ;  /* 0x000000160c64723c */ /* 0x040fe20000041864 */
[----:B------:R-:W4:Y:S07]  /*b080*/  LDSM.16.MT88.4 R20, [R189+0x5900] ;  /* 0x00590000bd14783b */ /* 0x000f2e0000004200 */
[C---:B--2---:R-:W-:Y:S08]  /*b090*/  HMMA.16816.F32.BF16 R104, R12.reuse, R24, R104 ;  /* 0x000000180c68723c */ /* 0x044ff00000041868 */
        /* <DEDUP_REMOVED lines=12> */
[C---:B------:R-:W-:Y:S08]  /*b160*/  HMMA.16816.F32.BF16 R60, R12.reuse, R144, R60 ;  /* 0x000000900c3c723c */ /* 0x040ff0000004183c */
[C---:B------:R-:W-:Y:S08]  /*b170*/  HMMA.16816.F32.BF16 R64, R12.reuse, R146, R64 ;  /* 0x000000920c40723c */ /* 0x040ff00000041840 */
[C---:B------:R-:W-:Y:S08]  /*b180*/  HMMA.16816.F32.BF16 R68, R12.reuse, R148, R68 ;  /* 0x000000940c44723c */ /* 0x040ff00000041844 */
[C---:B------:R-:W-:Y:S08]  /*b190*/  HMMA.16816.F32.BF16 R72, R12.reuse, R150, R72 ;  /* 0x000000960c48723c */ /* 0x040ff00000041848 */
[C---:B---3--:R-:W-:Y:S07]  /*b1a0*/  HMMA.16816.F32.BF16 R76, R12.reuse, R8, R76 ;  /* 0x000000080c4c723c */ /* 0x048fee000004184c */
[----:B------:R-:W-:Y:S01]  /*b1b0*/  MOV R8, R132 ;  /* 0x0000008400087202 */ /* 0x000fe20000000f00 */
[C---:B------:R-:W-:Y:S08]  /*b1c0*/  HMMA.16816.F32.BF16 R80, R12.reuse, R10, R80 ;  /* 0x0000000a0c50723c */ /* 0x040ff00000041850 */
[C---:B----4-:R-:W-:Y:S08]  /*b1d0*/  HMMA.16816.F32.BF16 R84, R12.reuse, R20, R84 ;  /* 0x000000140c54723c */ /* 0x050ff00000041854 */
[C---:B------:R-:W-:Y:S08]  /*b1e0*/  HMMA.16816.F32.BF16 R88, R12.reuse, R22, R88 ;  /* 0x000000160c58723c */ /* 0x040ff00000041858 */
[C---:B-1----:R-:W-:Y:S08]  /*b1f0*/  HMMA.16816.F32.BF16 R92, R12.reuse, R16, R92 ;  /* 0x000000100c5c723c */ /* 0x042ff0000004185c */
[----:B------:R-:W-:Y:S01]  /*b200*/  HMMA.16816.F32.BF16 R96, R12, R18, R96 ;  /* 0x000000120c60723c */ /* 0x000fe20000041860 */
[----:B------:R-:W-:-:S07]  /*b210*/  @P0 BRA `(.L_x_198) ;  /* 0xffffd61000000947 */ /* 0x000fce000383ffff */
.L_x_195:
[----:B------:R-:W-:-:S06]  /*b220*/  UISETP.GE.AND UP0, UPT, UR21, UR7, UPT ;  /* 0x000000071500728c */ /* 0x000fcc000bf06270 */
[----:B------:R-:W-:-:S13]  /*b230*/  PLOP3.LUT P0, PT, PT, PT, UP0, 0x40, 0x0 ;  /* 0x000000000000781c */ /* 0x000fda0003f0e808 */
[----:B------:R-:W-:Y:S05]  /*b240*/  @P0 BRA `(.L_x_199) ;  /* 0x0000369000000947 */ /* 0x000fea0003800000 */
[----:B------:R-:W-:Y:S01]  /*b250*/  SHF.R.S32.HI R5, RZ, 0x1f, R210 ;  /* 0x0000001fff057819 */ /* 0x000fe200000114d2 */
[----:B------:R-:W-:Y:S01]  /*b260*/  IMAD.MOV.U32 R2, RZ, RZ, R8 ;  /* 0x000000ffff027224 */ /* 0x000fe200078e0008 */
[C---:B------:R-:W-:Y:S01]  /*b270*/  SHF.L.U64.HI R212, R209.reuse, 0x1, R212 ;  /* 0x00000001d1d47819 */ /* 0x040fe200000102d4 */
[----:B------:R-:W-:Y:S01]  /*b280*/  IMAD.MOV.U32 R3, RZ, RZ, R0 ;  /* 0x000000ffff037224 */ /* 0x000fe200078e0000 */
[----:B------:R-:W-:Y:S01]  /*b290*/  SHF.L.U64.HI R172, R210, 0x1, R5 ;  /* 0x00000001d2ac7819 */ /* 0x000fe20000010205 */
[----:B------:R-:W-:Y:S01]  /*b2a0*/  IMAD.SHL.U32 R209, R209, 0x2, RZ ;  /* 0x00000002d1d17824 */ /* 0x000fe200078e00ff */
[----:B------:R-:W-:Y:S02]  /*b2b0*/  SHF.L.U64.HI R211, R208, 0x1, R211 ;  /* 0x00000001d0d37819 */ /* 0x000fe400000102d3 */
[----:B------:R-:W-:Y:S02]  /*b2c0*/  SHF.L.U32 R210, R210, 0x1, RZ ;  /* 0x00000001d2d27819 */ /* 0x000fe400000006ff */
[----:B------:R-:W-:-:S02]  /*b2d0*/  SHF.L.U32 R208, R208, 0x1, RZ ;  /* 0x00000001d0d07819 */ /* 0x000fc400000006ff */
.L_x_209:
[----:B------:R-:W-:Y:S04]  /*b2e0*/  DEPBAR.LE SB0, 0x0 ;  /* 0x000080000000791a */ /* 0x000fe80000000000 */
[----:B------:R-:W-:Y:S01]  /*b2f0*/  BAR.SYNC.DEFER_BLOCKING 0x0 ;  /* 0x0000000000007b1d */ /* 0x000fe20000010000 */
[----:B------:R-:W-:Y:S01]  /*b300*/  SHF.R.S32.HI R5, RZ, 0x1f, R200 ;  /* 0x0000001fff057819 */ /* 0x000fe200000114c8 */
[----:B------:R-:W-:Y:S01]  /*b310*/  IMAD.WIDE.U32 R6, R200, c[0x0][0x208], RZ ;  /* 0x00008200c8067a25 */ /* 0x000fe200078e00ff */
[----:B------:R-:W-:Y:S01]  /*b320*/  SHF.R.S32.HI R4, RZ, 0x1f, R199 ;  /* 0x0000001fff047819 */ /* 0x000fe200000114c7 */
[----:B------:R-:W-:Y:S02]  /*b330*/  UISETP.GT.AND UP0, UPT, UR21, UR7, UPT ;  /* 0x000000071500728c */ /* 0x000fe4000bf04270 */
[----:B------:R-:W-:Y:S02]  /*b340*/  IMAD R5, R5, c[0x0][0x208], RZ ;  /* 0x0000820005057a24 */ /* 0x000fe400078e02ff */
[----:B------:R-:W-:Y:S02]  /*b350*/  IMAD R4, R4, c[0x0][0x218], RZ ;  /* 0x0000860004047a24 */ /* 0x000fe400078e02ff */
[----:B------:R-:W-:Y:S02]  /*b360*/  IMAD R5, R200, c[0x0][0x20c], R5 ;  /* 0x00008300c8057a24 */ /* 0x000fe400078e0205 */
[----:B------:R-:W-:Y:S02]  /*b370*/  IMAD R4, R199, c[0x0][0x21c], R4 ;  /* 0x00008700c7047a24 */ /* 0x000fe400078e0204 */
[----:B------:R-:W-:Y:S04]  /*b380*/  IMAD.IADD R7, R7, 0x1, R5 ;  /* 0x0000000107077824 */ /* 0x000fe800078e0205 */
[----:B------:R-:W-:Y:S05]  /*b390*/  IMAD.WIDE.U32 R6, R199, c[0x0][0x218], R6 ;  /* 0x00008600c7067a25 */ /* 0x000fea00078e0006 */
[----:B------:R-:W-:Y:S01]  /*b3a0*/  IADD3 R5, P0, R6, UR16, RZ ;  /* 0x0000001006057c10 */ /* 0x000fe2000ff1e0ff */
[----:B------:R-:W-:Y:S03]  /*b3b0*/  LDSM.16.M88.4 R32, [R198+0xc100] ;  /* 0x00c10000c620783b */ /* 0x000fe60000000200 */
[----:B------:R-:W-:Y:S01]  /*b3c0*/  IADD3.X R4, R7, UR9, R4, P0, !PT ;  /* 0x0000000907047c10 */ /* 0x000fe200087fe404 */
[----:B------:R-:W1:Y:S01]  /*b3d0*/  LDSM.16.M88.4 R8, [R197+0x6100] ;  /* 0x00610000c508783b */ /* 0x000e620000000200 */
[C---:B------:R-:W-:Y:S03]  /*b3e0*/  LEA R20, P0, R5.reuse, c[0x0][0x1f8], 0x1 ;  /* 0x00007e0005147a11 */ /* 0x040fe600078008ff */
[----:B------:R-:W2:Y:S01]  /*b3f0*/  LDSM.16.M88.4 R16, [R197+0x6900] ;  /* 0x00690000c510783b */ /* 0x000ea20000000200 */
[----:B------:R-:W-:Y:S03]  /*b400*/  LEA.HI.X R0, R5, c[0x0][0x1fc], R4, 0x1, P0 ;  /* 0x00007f0005007a11 */ /* 0x000fe600000f0c04 */
[----:B------:R-:W-:Y:S04]  /*b410*/  LDSM.16.M88.4 R24, [R197+0x7100] ;  /* 0x00710000c518783b */ /* 0x000fe80000000200 */
[----:B------:R-:W-:Y:S04]  /*b420*/  LDSM.16.M88.4 R132, [R197+0x7900] ;  /* 0x00790000c584783b */ /* 0x000fe80000000200 */
[----:B------:R-:W-:Y:S04]  /*b430*/  LDSM.16.M88.4 R136, [R194+0xc100] ;  /* 0x00c10000c288783b */ /* 0x000fe80000000200 */
[----:B------:R-:W-:Y:S04]  /*b440*/  LDSM.16.M88.4 R140, [R196] ;  /* 0x00000000c48c783b */ /* 0x000fe80000000200 */
[----:B------:R-:W-:Y:S04]  /*b450*/  LDSM.16.M88.4 R144, [R187] ;  /* 0x00000000bb90783b */ /* 0x000fe80000000200 */
[----:B------:R-:W-:Y:S04]  /*b460*/  LDSM.16.M88.4 R148, [R186] ;  /* 0x00000000ba94783b */ /* 0x000fe80000000200 */
[----:B------:R-:W-:Y:S04]  /*b470*/  LDSM.16.M88.4 R152, [R185] ;  /* 0x00000000b998783b */ /* 0x000fe80000000200 */
[----:B------:R-:W-:Y:S01]  /*b480*/  SHFL.IDX PT, R159, R0, RZ, 0x181f ;  /* 0x00181fff009f7589 */ /* 0x000fe200000e0000 */
[C---:B-1----:R-:W-:Y:S03]  /*b490*/  HMMA.16816.F32.BF16 R4, R32.reuse, R8, RZ ;  /* 0x000000082004723c */ /* 0x042fe600000418ff */
[----:B------:R-:W-:Y:S04]  /*b4a0*/  SHFL.IDX PT, R157, R0, 0x1, 0x181f ;  /* 0x00381f00009d7f89 */ /* 0x000fe800000e0000 */
[----:B------:R-:W1:Y:S01]  /*b4b0*/  SHFL.IDX PT, R31, R20, RZ, 0x181f ;  /* 0x00181fff141f7589 */ /* 0x000e6200000e0000 */
[C---:B------:R-:W-:Y:S03]  /*b4c0*/  HMMA.16816.F32.BF16 R8, R32.reuse, R10, RZ ;  /* 0x0000000a2008723c */ /* 0x040fe600000418ff */
[----:B------:R3:W4:Y:S05]  /*b4d0*/  SHFL.IDX PT, R29, R20, 0x1, 0x181f ;  /* 0x00381f00141d7f89 */ /* 0x00072a00000e0000 */
[C---:B--2---:R-:W-:Y:S08]  /*b4e0*/  HMMA.16816.F32.BF16 R12, R32.reuse, R16, RZ ;  /* 0x00000010200c723c */ /* 0x044ff000000418ff */
[C---:B------:R-:W-:Y:S01]  /*b4f0*/  HMMA.16816.F32.BF16 R16, R32.reuse, R18, RZ ;  /* 0x000000122010723c */ /* 0x040fe200000418ff */
[C---:B-1----:R-:W-:Y:S03]  /*b500*/  IADD3 R162, P2, R31.reuse, R210, RZ ;  /* 0x000000d21fa27210 */ /* 0x042fe60007f5e0ff */
[-C--:B------:R-:W-:Y:S04]  /*b510*/  IADD3 R160, P0, R31, R209.reuse, RZ ;  /* 0x000000d11fa07210 */ /* 0x080fe80007f1e0ff */
[C---:B---3--:R-:W-:Y:S01]  /*b520*/  HMMA.16816.F32.BF16 R20, R32.reuse, R24, RZ ;  /* 0x000000182014723c */ /* 0x048fe200000418ff */
[----:B------:R-:W-:Y:S03]  /*b530*/  IMAD.X R163, R159, 0x1, R172, P2 ;  /* 0x000000019fa37824 */ /* 0x000fe600010e06ac */
[----:B------:R-:W-:Y:S01]  /*b540*/  IADD3 R168, P2, R31, R208, RZ ;  /* 0x000000d01fa87210 */ /* 0x000fe20007f5e0ff */
[----:B------:R-:W-:Y:S01]  /*b550*/  IMAD.X R161, R159, 0x1, R212, P0 ;  /* 0x000000019fa17824 */ /* 0x000fe200000e06d4 */
[----:B----4-:R-:W-:Y:S02]  /*b560*/  IADD3 R216, P0, R29, R210, RZ ;  /* 0x000000d21dd87210 */ /* 0x010fe40007f1e0ff */
[C---:B------:R-:W-:Y:S01]  /*b570*/  HMMA.16816.F32.BF16 R24, R32.reuse, R26, RZ ;  /* 0x0000001a2018723c */ /* 0x040fe200000418ff */
[----:B------:R1:W-:Y:S03]  /*b580*/  LDGSTS.E.BYPASS.LTC128B.128 [R205], [R162.64], !P6 ;  /* 0x00000000a2cd7fae */ /* 0x0003e6000f101d56 */
[--C-:B------:R-:W-:Y:S01]  /*b590*/  IMAD.X R169, R159, 0x1, R211.reuse, P2 ;  /* 0x000000019fa97824 */ /* 0x100fe200010e06d3 */
[----:B------:R-:W-:Y:S01]  /*b5a0*/  IADD3 R174, P2, R29, R209, RZ ;  /* 0x000000d11dae7210 */ /* 0x000fe20007f5e0ff */
[----:B------:R-:W-:Y:S01]  /*b5b0*/  IMAD.X R217, R157, 0x1, R172, P0 ;  /* 0x000000019dd97824 */ /* 0x000fe200000e06ac */
[----:B------:R-:W-:Y:S01]  /*b5c0*/  IADD3 R214, P0, R29, R208, RZ ;  /* 0x000000d01dd67210 */ /* 0x000fe20007f1e0ff */
[----:B------:R1:W-:Y:S01]  /*b5d0*/  LDGSTS.E.BYPASS.LTC128B.128 [R205+0x2000], [R160.64], !P5 ;  /* 0x02000000a0cd7fae */ /* 0x0003e2000e901d56 */
[C---:B------:R-:W-:Y:S03]  /*b5e0*/  HMMA.16816.F32.BF16 R28, R32.reuse, R132, RZ ;  /* 0x00000084201c723c */ /* 0x040fe600000418ff */
[----:B------:R2:W-:Y:S01]  /*b5f0*/  LDGSTS.E.BYPASS.LTC128B.128 [R205+0x4000], [R168.64], !P4 ;  /* 0x04000000a8cd7fae */ /* 0x0005e2000e101d56 */
[C---:B------:R-:W-:Y:S02]  /*b600*/  IMAD.X R175, R157.reuse, 0x1, R212, P2 ;  /* 0x000000019daf7824 */ /* 0x040fe400010e06d4 */
[----:B------:R-:W-:Y:S01]  /*b610*/  IMAD.X R215, R157, 0x1, R211, P0 ;  /* 0x000000019dd77824 */ /* 0x000fe200000e06d3 */
[----:B------:R3:W-:Y:S01]  /*b620*/  LDGSTS.E.BYPASS.LTC128B.128 [R205+0x1000], [R216.64], !P6 ;  /* 0x01000000d8cd7fae */ /* 0x0007e2000f101d56 */
[----:B------:R-:W-:Y:S01]  /*b630*/  HMMA.16816.F32.BF16 R32, R32, R134, RZ ;  /* 0x000000862020723c */ /* 0x000fe200000418ff */
[----:B------:R-:W-:Y:S02]  /*b640*/  PLOP3.LUT P0, PT, PT, PT, UP0, 0x40, 0x0 ;  /* 0x000000000000781c */ /* 0x000fe40003f0e808 */
[----:B------:R3:W-:Y:S04]  /*b650*/  LDGSTS.E.BYPASS.LTC128B.128 [R205+0x3000], [R174.64], !P5 ;  /* 0x03000000aecd7fae */ /* 0x0007e8000e901d56 */
[----:B------:R3:W-:Y:S01]  /*b660*/  LDGSTS.E.BYPASS.LTC128B.128 [R205+0x5000], [R214.64], !P4 ;  /* 0x05000000d6cd7fae */ /* 0x0007e2000e101d56 */
[C---:B------:R-:W-:Y:S03]  /*b670*/  HMMA.16816.F32.BF16 R4, R136.reuse, R140, R4 ;  /* 0x0000008c8804723c */ /* 0x040fe60000041804 */
[----:B------:R-:W-:Y:S04]  /*b680*/  LDSM.16.M88.4 R156, [R193+0xc100] ;  /* 0x00c10000c19c783b */ /* 0x000fe80000000200 */
[----:B------:R-:W0:Y:S01]  /*b690*/  LDGDEPBAR ;  /* 0x00000000000079af */ /* 0x000e220000000000 */
[C---:B------:R-:W-:Y:S03]  /*b6a0*/  HMMA.16816.F32.BF16 R8, R136.reuse, R142, R8 ;  /* 0x0000008e8808723c */ /* 0x040fe60000041808 */
[----:B-1----:R-:W1:Y:S04]  /*b6b0*/  LDSM.16.M88.4 R160, [R192+0x6100] ;  /* 0x00610000c0a0783b */ /* 0x002e680000000200 */
[----:B------:R-:W4:Y:S01]  /*b6c0*/  LDSM.16.M88.4 R164, [R192+0x6900] ;  /* 0x00690000c0a4783b */ /* 0x000f220000000200 */
[C---:B------:R-:W-:Y:S03]  /*b6d0*/  HMMA.16816.F32.BF16 R12, R136.reuse, R144, R12 ;  /* 0x00000090880c723c */ /* 0x040fe6000004180c */
[----:B------:R-:W5:Y:S04]  /*b6e0*/  LDSM.16.M88.4 R132, [R192+0x7100] ;  /* 0x00710000c084783b */ /* 0x000f680000000200 */
[----:B--2---:R-:W2:Y:S01]  /*b6f0*/  LDSM.16.M88.4 R168, [R192+0x7900] ;  /* 0x00790000c0a8783b */ /* 0x004ea20000000200 */
[C---:B------:R-:W-:Y:S03]  /*b700*/  HMMA.16816.F32.BF16 R16, R136.reuse, R146, R16 ;  /* 0x000000928810723c */ /* 0x040fe60000041810 */
[----:B------:R-:W-:Y:S04]  /*b710*/  LDSM.16.M88.4 R140, [R191+0xc100] ;  /* 0x00c10000bf8c783b */ /* 0x000fe80000000200 */
[----:B------:R-:W2:Y:S01]  /*b720*/  LDSM.16.M88.4 R144, [R184] ;  /* 0x00000000b890783b */ /* 0x000ea20000000200 */
[C---:B------:R-:W-:Y:S08]  /*b730*/  HMMA.16816.F32.BF16 R20, R136.reuse, R148, R20 ;  /* 0x000000948814723c */ /* 0x040ff00000041814 */
[C---:B------:R-:W-:Y:S01]  /*b740*/  HMMA.16816.F32.BF16 R24, R136.reuse, R150, R24 ;  /* 0x000000968818723c */ /* 0x040fe20000041818 */
[----:B------:R-:W2:Y:S07]  /*b750*/  LDSM.16.M88.4 R148, [R184+0x800] ;  /* 0x00080000b894783b */ /* 0x000eae0000000200 */
[C---:B------:R-:W-:Y:S08]  /*b760*/  HMMA.16816.F32.BF16 R28, R136.reuse, R152, R28 ;  /* 0x00000098881c723c */ /* 0x040ff0000004181c */
[----:B------:R-:W-:Y:S01]  /*b770*/  HMMA.16816.F32.BF16 R32, R136, R154, R32 ;  /* 0x0000009a8820723c */ /* 0x000fe20000041820 */
[----:B------:R-:W2:Y:S04]  /*b780*/  LDSM.16.M88.4 R136, [R184+0x1000] ;  /* 0x00100000b888783b */ /* 0x000ea80000000200 */
[----:B------:R-:W2:Y:S03]  /*b790*/  LDSM.16.M88.4 R152, [R184+0x1800] ;  /* 0x00180000b898783b */ /* 0x000ea60000000200 */
[C---:B-1----:R-:W-:Y:S08]  /*b7a0*/  HMMA.16816.F32.BF16 R4, R156.reuse, R160, R4 ;  /* 0x000000a09c04723c */ /* 0x042ff00000041804 */
[C---:B------:R-:W-:Y:S01]  /*b7b0*/  HMMA.16816.F32.BF16 R8, R156.reuse, R162, R8 ;  /* 0x000000a29c08723c */ /* 0x040fe20000041808 */
[----:B------:R-:W-:Y:S07]  /*b7c0*/  LDSM.16.M88.4 R160, [R197+0x8100] ;  /* 0x00810000c5a0783b */ /* 0x000fee0000000200 */
[C---:B----4-:R-:W-:Y:S08]  /*b7d0*/  HMMA.16816.F32.BF16 R12, R156.reuse, R164, R12 ;  /* 0x000000a49c0c723c */ /* 0x050ff0000004180c */
[C---:B------:R-:W-:Y:S01]  /*b7e0*/  HMMA.16816.F32.BF16 R16, R156.reuse, R166, R16 ;  /* 0x000000a69c10723c */ /* 0x040fe20000041810 */
[----:B------:R-:W-:Y:S07]  /*b7f0*/  LDSM.16.M88.4 R164, [R197+0x8900] ;  /* 0x00890000c5a4783b */ /* 0x000fee0000000200 */
[C---:B-----5:R-:W-:Y:S08]  /*b800*/  HMMA.16816.F32.BF16 R20, R156.reuse, R132, R20 ;  /* 0x000000849c14723c */ /* 0x060ff00000041814 */
[C---:B------:R-:W-:Y:S01]  /*b810*/  HMMA.16816.F32.BF16 R24, R156.reuse, R134, R24 ;  /* 0x000000869c18723c */ /* 0x040fe20000041818 */
[----:B------:R-:W1:Y:S07]  /*b820*/  LDSM.16.M88.4 R132, [R198+0x10100] ;  /* 0x01010000c684783b */ /* 0x000e6e0000000200 */
[C---:B--2---:R-:W-:Y:S08]  /*b830*/  HMMA.16816.F32.BF16 R28, R156.reuse, R168, R28 ;  /* 0x000000a89c1c723c */ /* 0x044ff0000004181c */
[----:B------:R-:W-:Y:S01]  /*b840*/  HMMA.16816.F32.BF16 R32, R156, R170, R32 ;  /* 0x000000aa9c20723c */ /* 0x000fe20000041820 */
[----:B------:R-:W2:Y:S04]  /*b850*/  LDSM.16.M88.4 R156, [R197+0x9100] ;  /* 0x00910000c59c783b */ /* 0x000ea80000000200 */
[----:B------:R-:W4:Y:S03]  /*b860*/  LDSM.16.M88.4 R168, [R197+0x9900] ;  /* 0x00990000c5a8783b */ /* 0x000f260000000200 */
[C---:B------:R-:W-:Y:S08]  /*b870*/  HMMA.16816.F32.BF16 R4, R140.reuse, R144, R4 ;  /* 0x000000908c04723c */ /* 0x040ff00000041804 */
[C---:B------:R-:W-:Y:S01]  /*b880*/  HMMA.16816.F32.BF16 R8, R140.reuse, R146, R8 ;  /* 0x000000928c08723c */ /* 0x040fe20000041808 */
[----:B------:R-:W-:Y:S07]  /*b890*/  LDSM.16.M88.4 R144, [R183] ;  /* 0x00000000b790783b */ /* 0x000fee0000000200 */
[C---:B------:R-:W-:Y:S08]  /*b8a0*/  HMMA.16816.F32.BF16 R12, R140.reuse, R148, R12 ;  /* 0x000000948c0c723c */ /* 0x040ff0000004180c */
[C---:B------:R-:W-:Y:S01]  /*b8b0*/  HMMA.16816.F32.BF16 R16, R140.reuse, R150, R16 ;  /* 0x000000968c10723c */ /* 0x040fe20000041810 */
[----:B------:R-:W-:Y:S07]  /*b8c0*/  LDSM.16.M88.4 R148, [R182] ;  /* 0x00000000b694783b */ /* 0x000fee0000000200 */
[C---:B------:R-:W-:Y:S08]  /*b8d0*/  HMMA.16816.F32.BF16 R20, R140.reuse, R136, R20 ;  /* 0x000000888c14723c */ /* 0x040ff00000041814 */
[C---:B------:R-:W-:Y:S01]  /*b8e0*/  HMMA.16816.F32.BF16 R24, R140.reuse, R138, R24 ;  /* 0x0000008a8c18723c */ /* 0x040fe20000041818 */
[----:B------:R-:W5:Y:S07]  /*b8f0*/  LDSM.16.M88.4 R136, [R194+0x10100] ;  /* 0x01010000c288783b */ /* 0x000f6e0000000200 */
[C---:B------:R-:W-:Y:S08]  /*b900*/  HMMA.16816.F32.BF16 R28, R140.reuse, R152, R28 ;  /* 0x000000988c1c723c */ /* 0x040ff0000004181c */
[----:B------:R-:W-:Y:S01]  /*b910*/  HMMA.16816.F32.BF16 R32, R140, R154, R32 ;  /* 0x0000009a8c20723c */ /* 0x000fe20000041820 */
[----:B------:R-:W3:Y:S04]  /*b920*/  LDSM.16.M88.4 R140, [R181] ;  /* 0x00000000b58c783b */ /* 0x000ee80000000200 */
        /* <DEDUP_REMOVED lines=14> */
[C---:B-----5:R-:W-:Y:S08]  /*ba10*/  HMMA.16816.F32.BF16 R4, R136.reuse, R144, R4 ;  /* 0x000000908804723c */ /* 0x060ff00000041804 */
[C---:B------:R-:W-:Y:S01]  /*ba20*/  HMMA.16816.F32.BF16 R8, R136.reuse, R146, R8 ;  /* 0x000000928808723c */ /* 0x040fe20000041808 */
[----:B------:R-:W-:Y:S07]  /*ba30*/  LDSM.16.M88.4 R144, [R184+0x2000] ;  /* 0x00200000b890783b */ /* 0x000fee0000000200 */
[C---:B------:R-:W-:Y:S08]  /*ba40*/  HMMA.16816.F32.BF16 R12, R136.reuse, R148, R12 ;  /* 0x00000094880c723c */ /* 0x040ff0000004180c */
[C---:B------:R-:W-:Y:S01]  /*ba50*/  HMMA.16816.F32.BF16 R16, R136.reuse, R150, R16 ;  /* 0x000000968810723c */ /* 0x040fe20000041810 */
[----:B------:R-:W-:Y:S07]  /*ba60*/  LDSM.16.M88.4 R148, [R184+0x2800] ;  /* 0x00280000b894783b */ /* 0x000fee0000000200 */
[C---:B---3--:R-:W-:Y:S08]  /*ba70*/  HMMA.16816.F32.BF16 R20, R136.reuse, R140, R20 ;  /* 0x0000008c8814723c */ /* 0x048ff00000041814 */
        /* <DEDUP_REMOVED lines=77> */
[----:B------:R-:W-:Y:S01]  /*bf50*/  ULEA UR4, UR21, UR13, 0x6 ;  /* 0x0000000d15047291 */ /* 0x000fe2000f8e303f */
[----:B------:R-:W-:Y:S05]  /*bf60*/  IMAD.MOV.U32 R199, RZ, RZ, RZ ;  /* 0x000000ffffc77224 */ /* 0x000fea00078e00ff */
        /* <DEDUP_REMOVED lines=30> */
[-C--:B------:R-:W-:Y:S02]  /*c150*/  IADD3 R136, P0, R137, R209.reuse, RZ ;  /* 0x000000d189887210 */ /* 0x080fe40007f1e0ff */
[----:B--2---:R-:W-:Y:S02]  /*c160*/  IADD3.X R141, R139, R172, RZ, P2, !PT ;  /* 0x000000ac8b8d7210 */ /* 0x004fe400017fe4ff */
[----:B------:R-:W-:Y:S01]  /*c170*/  IADD3 R142, P2, R137, R208, RZ ;  /* 0x000000d0898e7210 */ /* 0x000fe20007f5e0ff */
[----:B------:R-:W-:Y:S01]  /*c180*/  IMAD.X R137, R139, 0x1, R212, P0 ;  /* 0x000000018b897824 */ /* 0x000fe200000e06d4 */
[----:B---3--:R-:W-:Y:S01]  /*c190*/  IADD3 R138, P0, R133, R210, RZ ;  /* 0x000000d2858a7210 */ /* 0x008fe20007f1e0ff */
[----:B------:R1:W-:Y:S02]  /*c1a0*/  LDGSTS.E.BYPASS.LTC128B.128 [R201+0x6100], [R140.64], !P6 ;  /* 0x061000008cc97fae */ /* 0x0003e4000f101d56 */
[--C-:B------:R-:W-:Y:S01]  /*c1b0*/  IMAD.X R143, R139, 0x1, R211.reuse, P2 ;  /* 0x000000018b8f7824 */ /* 0x100fe200010e06d3 */
[----:B------:R-:W-:Y:S01]  /*c1c0*/  IADD3 R132, P2, R133, R209, RZ ;  /* 0x000000d185847210 */ /* 0x000fe20007f5e0ff */
[----:B------:R1:W-:Y:S01]  /*c1d0*/  LDGSTS.E.BYPASS.LTC128B.128 [R201+0x8100], [R136.64], !P5 ;  /* 0x0810000088c97fae */ /* 0x0003e2000e901d56 */
[----:B----4-:R-:W-:Y:S01]  /*c1e0*/  IMAD.X R139, R135, 0x1, R172, P0 ;  /* 0x00000001878b7824 */ /* 0x010fe200000e06ac */
[----:B------:R-:W-:Y:S02]  /*c1f0*/  IADD3 R134, P0, R133, R208, RZ ;  /* 0x000000d085867210 */ /* 0x000fe40007f1e0ff */
[----:B------:R1:W-:Y:S01]  /*c200*/  LDGSTS.E.BYPASS.LTC128B.128 [R201+0xa100], [R142.64], !P4 ;  /* 0x0a1000008ec97fae */ /* 0x0003e2000e101d56 */
[C---:B------:R-:W-:Y:S02]  /*c210*/  IADD3.X R133, R135.reuse, R212, RZ, P2, !PT ;  /* 0x000000d487857210 */ /* 0x040fe400017fe4ff */
[----:B------:R-:W-:Y:S01]  /*c220*/  IMAD.X R135, R135, 0x1, R211, P0 ;  /* 0x0000000187877824 */ /* 0x000fe200000e06d3 */
[----:B------:R1:W-:Y:S04]  /*c230*/  LDGSTS.E.BYPASS.LTC128B.128 [R201+0x7100], [R138.64], !P6 ;  /* 0x071000008ac97fae */ /* 0x0003e8000f101d56 */
[----:B------:R1:W-:Y:S04]  /*c240*/  LDGSTS.E.BYPASS.LTC128B.128 [R201+0x9100], [R132.64], !P5 ;  /* 0x0910000084c97fae */ /* 0x0003e8000e901d56 */
[----:B------:R1:W-:Y:S02]  /*c250*/  LDGSTS.E.BYPASS.LTC128B.128 [R201+0xb100], [R134.64], !P4 ;  /* 0x0b10000086c97fae */ /* 0x0003e4000e101d56 */
.L_x_200:
[----:B------:R-:W-:Y:S01]  /*c260*/  PLOP3.LUT P2, PT, PT, PT, UP2, 0x80, 0x0 ;  /* 0x000000000000781c */ /* 0x000fe20003f4f028 */
[----:B------:R-:W0:Y:S01]  /*c270*/  LDGDEPBAR ;  /* 0x00000000000079af */ /* 0x000e220000000000 */
[----:B------:R-:W-:Y:S01]  /*c280*/  PLOP3.LUT P0, PT, PT, PT, UP2, 0x80, 0x0 ;  /* 0x000000000000781c */ /* 0x000fe20003f0f028 */
[----:B-1----:R-:W-:Y:S01]  /*c290*/  IMAD.MOV.U32 R141, RZ, RZ, R203 ;  /* 0x000000ffff8d7224 */ /* 0x002fe200078e00cb */
[----:B------:R-:W-:Y:S06]  /*c2a0*/  USHF.L.U32 UR4, UR21, 0x6, URZ ;  /* 0x0000000615047899 */ /* 0x000fec000800063f */
[----:B------:R-:W-:Y:S03]  /*c2b0*/  IMAD.U32 R133, RZ, RZ, UR4 ;  /* 0x00000004ff857e24 */ /* 0x000fe6000f8e00ff */
[----:B------:R-:W-:Y:S02]  /*c2c0*/  @P2 IMAD.HI.U32 R0, R203, c[0x0][0x2c8], RZ ;  /* 0x0000b200cb002a27 */ /* 0x000fe400078e00ff */
[----:B------:R-:W-:Y:S03]  /*c2d0*/  IADD3 R135, -R204, 0x1, -R133 ;  /* 0x00000001cc877810 */ /* 0x000fe60007ffe985 */
[----:B------:R-:W-:Y:S01]  /*c2e0*/  @P0 SHF.R.U32.HI R141, RZ, c[0x0][0x2cc], R0 ;  /* 0x0000b300ff8d0a19 */ /* 0x000fe20000011600 */
[----:B------:R-:W-:Y:S01]  /*c2f0*/  IMAD.U32 R0, RZ, RZ, UR10 ;  /* 0x0000000aff007e24 */ /* 0x000fe2000f8e00ff */
[----:B------:R-:W-:Y:S03]  /*c300*/  PLOP3.LUT P0, PT, PT, PT, UP1, 0x40, 0x0 ;  /* 0x000000000000781c */ /* 0x000fe60003f0e818 */
[----:B------:R-:W1:Y:S01]  /*c310*/  SHFL.IDX PT, R143, R141, RZ, 0x1c1f ;  /* 0x001c1fff8d8f7589 */ /* 0x000e6200000e0000 */
[----:B------:R-:W-:Y:S04]  /*c320*/  IADD3 R0, R135, -c[0x0][0x168], R0 ;  /* 0x80005a0087007a10 */ /* 0x000fe80007ffe000 */
[C---:B------:R-:W-:Y:S02]  /*c330*/  IADD3 R135, R0.reuse, c[0x0][0x328], RZ ;  /* 0x0000ca0000877a10 */ /* 0x040fe40007ffe0ff */
[----:B------:R-:W-:Y:S03]  /*c340*/  IADD3 R0, R0, UR12, RZ ;  /* 0x0000000c00007c10 */ /* 0x000fe6000fffe0ff */
[--C-:B-1----:R-:W-:Y:S02]  /*c350*/  IMAD.IADD R139, R135, 0x1, R143.reuse ;  /* 0x00000001878b7824 */ /* 0x102fe400078e028f */
[----:B------:R-:W-:Y:S01]  /*c360*/  IMAD.IADD R137, R0, 0x1, R143 ;  /* 0x0000000100897824 */ /* 0x000fe200078e028f */
[----:B------:R-:W-:-:S05]  /*c370*/  @P0 BRA `(.L_x_201) ;  /* 0x000001a000000947 */ /* 0x000fca0003800000 */
[----:B------:R-:W-:Y:S01]  /*c380*/  MOV R132, c[0x0][0x2ac] ;  /* 0x0000ab0000847a02 */ /* 0x000fe20000000f00 */
        /* <DEDUP_REMOVED lines=14> */
.L_x_203:
[----:B------:R-:W-:Y:S04]  /*c470*/  MOV R132, c[0x0][0x32c] ;  /* 0x0000cb0000847a02 */ /* 0x000fe80000000f00 */
[----:B------:R-:W-:Y:S11]  /*c480*/  ISETP.NE.AND P0, PT, R132, 0x1, PT ;  /* 0x000000018400780c */ /* 0x000ff60003f05270 */
[----:B------:R-:W-:Y:S02]  /*c490*/  @!UPT UIADD3 URZ, URZ, URZ, URZ ;  /* 0x0000003f3f3ff290 */ /* 0x000fe4000fffe03f */
[----:B------:R-:W-:Y:S05]  /*c4a0*/  @P0 IMAD.HI.U32 R132, R134, c[0x0][0x330], RZ ;  /* 0x0000cc0086840a27 */ /* 0x000fea00078e00ff */
[----:B------:R-:W-:Y:S02]  /*c4b0*/  @P0 SHF.R.U32.HI R134, RZ, c[0x0][0x334], R132 ;  /* 0x0000cd00ff860a19 */ /* 0x000fe40000011684 */
.L_x_204:
[----:B------:R-:W-:Y:S05]  /*c4c0*/  BSYNC B0 ;  /* 0x0000000000007941 */ /* 0x000fea0003800000 */
.L_x_202:
[----:B------:R-:W-:Y:S04]  /*c4d0*/  IMAD R143, R134, c[0x0][0x32c], -R133 ;  /* 0x0000cb00868f7a24 */ /* 0x000fe800078e0a85 */
[----:B------:R-:W-:Y:S05]  /*c4e0*/  IMAD.IADD R134, R143, 0x1, -R204 ;  /* 0x000000018f867824 */ /* 0x000fea00078e0acc */
[----:B------:R-:W-:Y:S02]  /*c4f0*/  IADD3 R132, R134, c[0x0][0x32c], RZ ;  /* 0x0000cb0086847a10 */ /* 0x000fe40007ffe0ff */
[----:B------:R-:W-:Y:S02]  /*c500*/  IMNMX R137, R137, R134, !PT ;  /* 0x0000008689897217 */ /* 0x000fe40007800200 */
[----:B------:R-:W-:Y:S02]  /*c510*/  IMNMX R139, R139, R132, PT ;  /* 0x000000848b8b7217 */ /* 0x000fe40003800200 */
.L_x_201:
        /* <DEDUP_REMOVED lines=85> */
.L_x_207:
[----:B------:R-:W-:Y:S04]  /*ca70*/  MOV R5, c[0x0][0x32c] ;  /* 0x0000cb0000057a02 */ /* 0x000fe80000000f00 */
[----:B------:R-:W-:Y:S11]  /*ca80*/  ISETP.NE.AND P0, PT, R5, 0x1, PT ;  /* 0x000000010500780c */ /* 0x000ff60003f05270 */
[----:B------:R-:W-:Y:S02]  /*ca90*/  @!UPT UIADD3 URZ, URZ, URZ, URZ ;  /* 0x0000003f3f3ff290 */ /* 0x000fe4000fffe03f */
[----:B------:R-:W-:Y:S05]  /*caa0*/  @P0 IMAD.HI.U32 R5, R8, c[0x0][0x330], RZ ;  /* 0x0000cc0008050a27 */ /* 0x000fea00078e00ff */
[----:B------:R-:W-:Y:S02]  /*cab0*/  @P0 SHF.R.U32.HI R8, RZ, c[0x0][0x334], R5 ;  /* 0x0000cd00ff080a19 */ /* 0x000fe40000011605 */
.L_x_208:
[----:B------:R-:W-:Y:S05]  /*cac0*/  BSYNC B0 ;  /* 0x0000000000007941 */ /* 0x000fea0003800000 */
.L_x_206:
[----:B------:R-:W-:Y:S04]  /*cad0*/  IMAD R133, R8, c[0x0][0x32c], -R133 ;  /* 0x0000cb0008857a24 */ /* 0x000fe800078e0a85 */
[----:B------:R-:W-:Y:S05]  /*cae0*/  IMAD.IADD R133, R133, 0x1, -R204 ;  /* 0x0000000185857824 */ /* 0x000fea00078e0acc */
[----:B------:R-:W-:Y:S02]  /*caf0*/  IADD3 R5, R133, c[0x0][0x32c], RZ ;  /* 0x0000cb0085057a10 */ /* 0x000fe40007ffe0ff */
[----:B------:R-:W-:Y:S02]  /*cb00*/  IMNMX R0, R0, R133, !PT ;  /* 0x0000008500007217 */ /* 0x000fe40007800200 */
[----:B------:R-:W-:Y:S02]  /*cb10*/  IMNMX R4, R4, R5, PT ;  /* 0x0000000504047217 */ /* 0x000fe40003800200 */
.L_x_205:
[----:B------:R-:W-:Y:S02]  /*cb20*/  PLOP3.LUT P2, PT, PT, PT, UP0, 0x80, 0x0 ;  /* 0x000000000000781c */ /* 0x000fe40003f4f008 */
[----:B------:R-:W-:Y:S02]  /*cb30*/  PLOP3.LUT P0, PT, PT, PT, UP0, 0x80, 0x0 ;  /* 0x000000000000781c */ /* 0x000fe40003f0f008 */
[C---:B------:R-:W-:Y:S02]  /*cb40*/  ISETP.GT.AND P2, PT, R0.reuse, RZ, P2 ;  /* 0x000000ff0000720c */ /* 0x040fe40001744270 */
[----:B------:R-:W-:Y:S02]  /*cb50*/  ISETP.GT.AND P0, PT, R0, 0x1, P0 ;  /* 0x000000010000780c */ /* 0x000fe40000704270 */
[----:B------:R-:W-:Y:S02]  /*cb60*/  ISETP.LT.OR P2, PT, R4, 0x1, P2 ;  /* 0x000000010400780c */ /* 0x000fe40001741670 */
[----:B------:R-:W-:Y:S02]  /*cb70*/  FMNMX.FTZ R5, R148, R3, !PT ;  /* 0x0000000394057209 */ /* 0x000fe40007810000 */
[----:B------:R-:W-:Y:S02]  /*cb80*/  FSEL R25, R6, -INF , !P2 ;  /* 0xff80000006197808 */ /* 0x000fe40005000000 */
[----:B------:R-:W-:Y:S02]  /*cb90*/  ISETP.LT.OR P0, PT, R4, 0x2, P0 ;  /* 0x000000020400780c */ /* 0x000fe40000701670 */
[----:B------:R-:W-:Y:S02]  /*cba0*/  FMNMX.FTZ R5, R152, R5, !PT ;  /* 0x0000000598057209 */ /* 0x000fe40007810000 */
        /* <DEDUP_REMOVED lines=13> */
[----:B------:R-:W-:Y:S02]  /*cc80*/  ISETP.GT.AND P2, PT, R0, 0x10, P2 ;  /* 0x000000100000780c */ /* 0x000fe40001744270 */
[----:B------:R-:W-:Y:S02]  /*cc90*/  FSEL R13, R11, -INF , !P0 ;  /* 0xff8000000b0d7808 */ /* 0x000fe40004000000 */
        /* <DEDUP_REMOVED lines=8> */
[----:B------:R-:W-:Y:S02]  /*cd20*/  FSEL R133, R15, -INF , !P0 ;  /* 0xff8000000f857808 */ /* 0x000fe40004000000 */
[----:B------:R-:W-:Y:S02]  /*cd30*/  ISETP.GT.AND P2, PT, R0, 0x18, P2 ;  /* 0x000000180000780c */ /* 0x000fe40001744270 */
        /* <DEDUP_REMOVED lines=9> */
[----:B------:R-:W-:Y:S02]  /*cdd0*/  FMNMX.FTZ R5, R164, R5, !PT ;  /* 0x00000005a4057209 */ /* 0x000fe40007810000 */
[----:B------:R-:W-:Y:S02]  /*cde0*/  PLOP3.LUT P2, PT, PT, PT, UP0, 0x80, 0x0 ;  /* 0x000000000000781c */ /* 0x000fe40003f4f008 */
[----:B------:R-:W-:Y:S02]  /*cdf0*/  FSEL R33, R19, -INF , !P0 ;  /* 0xff80000013217808 */ /* 0x000fe40004000000 */
[----:B------:R-:W-:Y:S02]  /*ce00*/  FMNMX.FTZ R8, R17, R8, !PT ;  /* 0x0000000811087209 */ /* 0x000fe40007810000 */
[----:B------:R-:W-:Y:S02]  /*ce10*/  ISETP.GT.AND P2, PT, R0, 0x20, P2 ;  /* 0x000000200000780c */ /* 0x000fe40001744270 */
[----:B------:R-:W-:Y:S02]  /*ce20*/  FMNMX.FTZ R6, R162, R5, !PT ;  /* 0x00000005a2067209 */ /* 0x000fe40007810000 */
        /* <DEDUP_REMOVED lines=9> */
[----:B------:R-:W-:Y:S02]  /*cec0*/  FSEL R169, R23, -INF , !P0 ;  /* 0xff80000017a97808 */ /* 0x000fe40004000000 */
[----:B------:R-:W-:Y:S02]  /*ced0*/  FMNMX.FTZ R6, R133, R6, !PT ;  /* 0x0000000685067209 */ /* 0x000fe40007810000 */
[C---:B------:R-:W-:Y:S02]  /*cee0*/  ISETP.GT.AND P2, PT, R0.reuse, 0x28, P2 ;  /* 0x000000280000780c */ /* 0x040fe40001744270 */
        /* <DEDUP_REMOVED lines=10> */
[----:B------:R-:W-:Y:S02]  /*cf90*/  FMNMX.FTZ R8, R171, R8, !PT ;  /* 0x00000008ab087209 */ /* 0x000fe40007810000 */
[----:B------:R-:W-:Y:S02]  /*cfa0*/  PLOP3.LUT P0, PT, PT, PT, UP0, 0x80, 0x0 ;  /* 0x000000000000781c */ /* 0x000fe40003f0f008 */
[----:B------:R-:W-:Y:S02]  /*cfb0*/  ISETP.LT.OR P2, PT, R4, 0x31, P2 ;  /* 0x000000310400780c */ /* 0x000fe40001741670 */
[----:B------:R-:W-:Y:S02]  /*cfc0*/  ISETP.GT.AND P0, PT, R0, 0x31, P0 ;  /* 0x000000310000780c */ /* 0x000fe40000704270 */
[----:B------:R-:W-:Y:S02]  /*cfd0*/  FMNMX.FTZ R8, R169, R8, !PT ;  /* 0x00000008a9087209 */ /* 0x000fe40007810000 */
[----:B------:R-:W-:Y:S02]  /*cfe0*/  FSEL R145, R30, -INF , !P2 ;  /* 0xff8000001e917808 */ /* 0x000fe40005000000 */
[----:B------:R-:W-:Y:S02]  /*cff0*/  ISETP.LT.OR P0, PT, R4, 0x32, P0 ;  /* 0x000000320400780c */ /* 0x000fe40000701670 */
[----:B------:R-:W-:Y:S02]  /*d000*/  FMNMX.FTZ R8, R167, R8, !PT ;  /* 0x00000008a7087209 */ /* 0x000fe40007810000 */
[----:B------:R-:W-:Y:S02]  /*d010*/  PLOP3.LUT P2, PT, PT, PT, UP0, 0x80, 0x0 ;  /* 0x000000000000781c */ /* 0x000fe40003f4f008 */
[----:B------:R-:W-:Y:S02]  /*d020*/  FMNMX.FTZ R7, R146, R7, !PT ;  /* 0x0000000792077209 */ /* 0x000fe40007810000 */
[----:B------:R-:W-:Y:S02]  /*d030*/  FSEL R143, R31, -INF , !P0 ;  /* 0xff8000001f8f7808 */ /* 0x000fe40004000000 */
[----:B------:R-:W-:Y:S02]  /*d040*/  ISETP.GT.AND P2, PT, R0, 0x38, P2 ;  /* 0x000000380000780c */ /* 0x000fe40001744270 */
[----:B------:R-:W-:Y:S02]  /*d050*/  FMNMX.FTZ R8, R165, R8, !PT ;  /* 0x00000008a5087209 */ /* 0x000fe40007810000 */
[----:B------:R-:W-:Y:S01]  /*d060*/  PLOP3.LUT P0, PT, PT, PT, UP0, 0x80, 0x0 ;  /* 0x000000000000781c */ /* 0x000fe20003f0f008 */
[----:B------:R-:W-:Y:S01]  /*d070*/  UISETP.GT.AND UP0, UPT, UR21, UR7, UPT ;  /* 0x000000071500728c */ /* 0x000fe2000bf04270 */
[----:B------:R-:W-:Y:S01]  /*d080*/  FMNMX.FTZ R7, R144, R7, !PT ;  /* 0x0000000790077209 */ /* 0x000fe20007810000 */
[----:B------:R-:W-:Y:S01]  /*d090*/  UIADD3 UR21, UR21, -0x1, URZ ;  /* 0xffffffff15157890 */ /* 0x000fe2000fffe03f */
[----:B------:R-:W-:Y:S02]  /*d0a0*/  ISETP.GT.AND P0, PT, R0, 0x39, P0 ;  /* 0x000000390000780c */ /* 0x000fe40000704270 */
[----:B------:R-:W-:Y:S02]  /*d0b0*/  FMNMX.FTZ R0, R145, R8, !PT ;  /* 0x0000000891007209 */ /* 0x000fe40007810000 */
[----:B------:R-:W-:Y:S02]  /*d0c0*/  ISETP.LT.OR P2, PT, R4, 0x39, P2 ;  /* 0x000000390400780c */ /* 0x000fe40001741670 */
[----:B------:R-:W-:Y:S02]  /*d0d0*/  FMNMX.FTZ R5, R142, R7, !PT ;  /* 0x000000078e057209 */ /* 0x000fe40007810000 */
[----:B------:R-:W-:Y:S02]  /*d0e0*/  FSEL R141, R34, -INF , !P2 ;  /* 0xff800000228d7808 */ /* 0x000fe40005000000 */
[----:B------:R-:W-:Y:S01]  /*d0f0*/  FMNMX.FTZ R0, R143, R0, !PT ;  /* 0x000000008f007209 */ /* 0x000fe20007810000 */
[----:B------:R-:W1:Y:S01]  /*d100*/  SHFL.BFLY PT, R6, R5, 0x2, 0x1f ;  /* 0x0c401f0005067f89 */ /* 0x000e6200000e0000 */
[----:B------:R-:W-:Y:S02]  /*d110*/  ISETP.LT.OR P0, PT, R4, 0x3a, P0 ;  /* 0x0000003a0400780c */ /* 0x000fe40000701670 */
[----:B------:R-:W-:Y:S02]  /*d120*/  FMNMX.FTZ R0, R141, R0, !PT ;  /* 0x000000008d007209 */ /* 0x000fe40007810000 */
[----:B------:R-:W-:Y:S04]  /*d130*/  FSEL R9, R35, -INF , !P0 ;  /* 0xff80000023097808 */ /* 0x000fe80004000000 */
[----:B------:R-:W-:Y:S05]  /*d140*/  FMNMX.FTZ R7, R9, R0, !PT ;  /* 0x0000000009077209 */ /* 0x000fea0007810000 */
[----:B------:R-:W2:Y:S01]  /*d150*/  SHFL.BFLY PT, R4, R7, 0x2, 0x1f ;  /* 0x0c401f0007047f89 */ /* 0x000ea200000e0000 */
[----:B-1----:R-:W-:Y:S07]  /*d160*/  FMNMX.FTZ R6, R5, R6, !PT ;  /* 0x0000000605067209 */ /* 0x002fee0007810000 */
[----:B------:R-:W1:Y:S01]  /*d170*/  SHFL.BFLY PT, R11, R6, 0x1, 0x1f ;  /* 0x0c201f00060b7f89 */ /* 0x000e6200000e0000 */
[----:B--2---:R-:W-:Y:S07]  /*d180*/  FMNMX.FTZ R5, R7, R4, !PT ;  /* 0x0000000407057209 */ /* 0x004fee0007810000 */
[----:B------:R-:W2:Y:S01]  /*d190*/  SHFL.BFLY PT, R8, R5, 0x1, 0x1f ;  /* 0x0c201f0005087f89 */ /* 0x000ea200000e0000 */
[----:B-1----:R-:W-:Y:S04]  /*d1a0*/  FMNMX.FTZ R0, R6, R11, !PT ;  /* 0x0000000b06007209 */ /* 0x002fe80007810000 */
[C---:B------:R-:W-:Y:S01]  /*d1b0*/  FSETP.NEU.FTZ.AND P0, PT, R0.reuse, -INF , PT ;  /* 0xff8000000000780b */ /* 0x040fe20003f1d000 */
[C---:B------:R-:W-:Y:S03]  /*d1c0*/  FMUL.FTZ R155, R0.reuse, c[0x0][0x2d0] ;  /* 0x0000b400009b7a20 */ /* 0x040fe60000410000 */
[----:B------:R-:W-:Y:S02]  /*d1d0*/  FSEL R4, R0, RZ, P0 ;  /* 0x000000ff00047208 */ /* 0x000fe40000000000 */
[----:B------:R-:W-:Y:S03]  /*d1e0*/  FSEL R155, R155, RZ, P0 ;  /* 0x000000ff9b9b7208 */ /* 0x000fe60000000000 */
[----:B------:R-:W-:Y:S01]  /*d1f0*/  FADD.FTZ R3, -R4, R3 ;  /* 0x0000000304037221 */ /* 0x000fe20000010100 */
[----:B--2---:R-:W-:Y:S01]  /*d200*/  FMNMX.FTZ R8, R5, R8, !PT ;  /* 0x0000000805087209 */ /* 0x004fe20007810000 */
[--C-:B------:R-:W-:Y:S02]  /*d210*/  FFMA.FTZ R149, R140, c[0x0][0x2d0], -R155.reuse ;  /* 0x0000b4008c957a23 */ /* 0x100fe4000001089b */
[--C-:B------:R-:W-:Y:S01]  /*d220*/  FFMA.FTZ R148, R148, c[0x0][0x2d0], -R155.reuse ;  /* 0x0000b40094947a23 */ /* 0x100fe2000001089b */
[C---:B------:R-:W-:Y:S01]  /*d230*/  FSETP.NEU.FTZ.AND P0, PT, R8.reuse, -INF , PT ;  /* 0xff8000000800780b */ /* 0x040fe20003f1d000 */
[----:B------:R-:W-:Y:S02]  /*d240*/  FMUL.FTZ R140, R8, c[0x0][0x2d0] ;  /* 0x0000b400088c7a20 */ /* 0x000fe40000410000 */
[--C-:B------:R-:W-:Y:S01]  /*d250*/  FFMA.FTZ R11, R152, c[0x0][0x2d0], -R155.reuse ;  /* 0x0000b400980b7a23 */ /* 0x100fe2000001089b */
[----:B------:R-:W-:Y:S01]  /*d260*/  FSEL R5, R8, RZ, P0 ;  /* 0x000000ff08057208 */ /* 0x000fe20000000000 */
[--C-:B------:R-:W-:Y:S01]  /*d270*/  FFMA.FTZ R10, R150, c[0x0][0x2d0], -R155.reuse ;  /* 0x0000b400960a7a23 */ /* 0x100fe2000001089b */
[----:B------:R-:W-:Y:S01]  /*d280*/  FSEL R140, R140, RZ, P0 ;  /* 0x000000ff8c8c7208 */ /* 0x000fe20000000000 */
[----:B------:R-:W-:Y:S01]  /*d290*/  FMUL.FTZ R6, R3, c[0x0][0x2d0] ;  /* 0x0000b40003067a20 */ /* 0x000fe20000410000 */
[----:B------:R-:W-:Y:S01]  /*d2a0*/  MUFU.EX2 R148, R148 ;  /* 0x0000009400947308 */ /* 0x000fe20000000800 */
[----:B------:R-:W-:Y:S01]  /*d2b0*/  FADD.FTZ R5, -R5, R2 ;  /* 0x0000000205057221 */ /* 0x000fe20000010100 */
[----:B------:R-:W-:Y:S01]  /*d2c0*/  PLOP3.LUT P0, PT, PT, PT, UP0, 0x80, 0x0 ;  /* 0x000000000000781c */ /* 0x000fe20003f0f008 */
[--C-:B------:R-:W-:Y:S02]  /*d2d0*/  FFMA.FTZ R151, R17, c[0x0][0x2d0], -R140.reuse ;  /* 0x0000b40011977a23 */ /* 0x100fe4000001088c */
[----:B------:R-:W1:Y:S01]  /*d2e0*/  LDSM.16.MT88.4 R16, [R195+0x100] ;  /* 0x00010000c310783b */ /* 0x000e620000004200 */
[--C-:B------:R-:W-:Y:S02]  /*d2f0*/  FFMA.FTZ R153, R25, c[0x0][0x2d0], -R140.reuse ;  /* 0x0000b40019997a23 */ /* 0x100fe4000001088c */
[--C-:B------:R-:W-:Y:S02]  /*d300*/  FFMA.FTZ R152, R21, c[0x0][0x2d0], -R140.reuse ;  /* 0x0000b40015987a23 */ /* 0x100fe4000001088c */
[--C-:B------:R-:W-:Y:S01]  /*d310*/  FFMA.FTZ R150, R13, c[0x0][0x2d0], -R140.reuse ;  /* 0x0000b4000d967a23 */ /* 0x100fe2000001088c */
[----:B------:R-:W2:Y:S01]  /*d320*/  MUFU.EX2 R3, R6 ;  /* 0x0000000600037308 */ /* 0x000ea20000000800 */
[----:B------:R-:W-:Y:S01]  /*d330*/  FMUL.FTZ R2, R5, c[0x0][0x2d0] ;  /* 0x0000b40005027a20 */ /* 0x000fe20000410000 */
[----:B------:R-:W3:Y:S01]  /*d340*/  LDSM.16.MT88.4 R20, [R190+0x100] ;  /* 0x00010000be14783b */ /* 0x000ee20000004200 */
[--C-:B------:R-:W-:Y:S02]  /*d350*/  FFMA.FTZ R154, R138, c[0x0][0x2d0], -R155.reuse ;  /* 0x0000b4008a9a7a23 */ /* 0x100fe4000001089b */
[--C-:B------:R-:W-:Y:S02]  /*d360*/  FFMA.FTZ R157, R136, c[0x0][0x2d0], -R155.reuse ;  /* 0x0000b400889d7a23 */ /* 0x100fe4000001089b */
[--C-:B------:R-:W-:Y:S02]  /*d370*/  FFMA.FTZ R156, R134, c[0x0][0x2d0], -R155.reuse ;  /* 0x0000b400869c7a23 */ /* 0x100fe4000001089b */
[--C-:B------:R-:W-:Y:S01]  /*d380*/  FFMA.FTZ R159, R132, c[0x0][0x2d0], -R155.reuse ;  /* 0x0000b400849f7a23 */ /* 0x100fe2000001089b */
[----:B------:R-:W4:Y:S01]  /*d390*/  MUFU.EX2 R2, R2 ;  /* 0x0000000200027308 */ /* 0x000f220000000800 */
[----:B------:R-:W5:Y:S01]  /*d3a0*/  LDSM.16.MT88.4 R24, [R189+0x100] ;  /* 0x00010000bd18783b */ /* 0x000f620000004200 */
[--C-:B------:R-:W-:Y:S02]  /*d3b0*/  FFMA.FTZ R158, R135, c[0x0][0x2d0], -R140.reuse ;  /* 0x0000b400879e7a23 */ /* 0x100fe4000001088c */
[--C-:B------:R-:W-:Y:S02]  /*d3c0*/  FFMA.FTZ R161, R133, c[0x0][0x2d0], -R140.reuse ;  /* 0x0000b40085a17a23 */ /* 0x100fe4000001088c */
[--C-:B------:R-:W-:Y:S02]  /*d3d0*/  FFMA.FTZ R160, R29, c[0x0][0x2d0], -R140.reuse ;  /* 0x0000b4001da07a23 */ /* 0x100fe4000001088c */
[--C-:B------:R-:W-:Y:S01]  /*d3e0*/  FFMA.FTZ R163, R33, c[0x0][0x2d0], -R140.reuse ;  /* 0x0000b40021a37a23 */ /* 0x100fe2000001088c */
[----:B------:R-:W-:Y:S01]  /*d3f0*/  LDSM.16.MT88.4 R28, [R190+0x900] ;  /* 0x00090000be1c783b */ /* 0x000fe20000004200 */
[----:B------:R-:W1:Y:S01]  /*d400*/  MUFU.EX2 R11, R11 ;  /* 0x0000000b000b7308 */ /* 0x000e620000000800 */
[--C-:B------:R-:W-:Y:S02]  /*d410*/  FFMA.FTZ R170, R146, c[0x0][0x2d0], -R155.reuse ;  /* 0x0000b40092aa7a23 */ /* 0x100fe4000001089b */
[--C-:B------:R-:W-:Y:S02]  /*d420*/  FFMA.FTZ R213, R145, c[0x0][0x2d0], -R140.reuse ;  /* 0x0000b40091d57a23 */ /* 0x100fe4000001088c */
[C---:B--2---:R-:W-:Y:S02]  /*d430*/  FMUL.FTZ R4, R3.reuse, R128 ;  /* 0x0000008003047220 */ /* 0x044fe40000410000 */
[C---:B------:R-:W-:Y:S01]  /*d440*/  FMUL.FTZ R5, R3.reuse, R129 ;  /* 0x0000008103057220 */ /* 0x040fe20000410000 */
[----:B------:R-:W-:Y:S01]  /*d450*/  LDSM.16.MT88.4 R32, [R188+0x900] ;  /* 0x00090000bc20783b */ /* 0x000fe20000004200 */
[C---:B------:R-:W-:Y:S01]  /*d460*/  FMUL.FTZ R100, R3.reuse, R100 ;  /* 0x0000006403647220 */ /* 0x040fe20000410000 */
[----:B------:R-:W-:Y:S01]  /*d470*/  MUFU.EX2 R10, R10 ;  /* 0x0000000a000a7308 */ /* 0x000fe20000000800 */
[C---:B------:R-:W-:Y:S02]  /*d480*/  FMUL.FTZ R101, R3.reuse, R101 ;  /* 0x0000006503657220 */ /* 0x040fe40000410000 */
[C---:B------:R-:W-:Y:S02]  /*d490*/  FMUL.FTZ R104, R3.reuse, R104 ;  /* 0x0000006803687220 */ /* 0x040fe40000410000 */
[C---:B----4-:R-:W-:Y:S01]  /*d4a0*/  FMUL.FTZ R6, R2.reuse, R130 ;  /* 0x0000008202067220 */ /* 0x050fe20000410000 */
[----:B------:R-:W-:Y:S01]  /*d4b0*/  LDSM.16.MT88.4 R132, [R190+0x2900] ;  /* 0x00290000be84783b */ /* 0x000fe20000004200 */
[C---:B------:R-:W-:Y:S02]  /*d4c0*/  FMUL.FTZ R7, R2.reuse, R131 ;  /* 0x0000008302077220 */ /* 0x040fe40000410000 */
[C---:B------:R-:W-:Y:S01]  /*d4d0*/  FMUL.FTZ R102, R2.reuse, R102 ;  /* 0x0000006602667220 */ /* 0x040fe20000410000 */
[----:B------:R-:W2:Y:S01]  /*d4e0*/  MUFU.EX2 R149, R149 ;  /* 0x0000009500957308 */ /* 0x000ea20000000800 */
[C---:B------:R-:W-:Y:S02]  /*d4f0*/  FMUL.FTZ R103, R2.reuse, R103 ;  /* 0x0000006702677220 */ /* 0x040fe40000410000 */
[----:B------:R-:W-:Y:S01]  /*d500*/  FMUL.FTZ R105, R3, R105 ;  /* 0x0000006903697220 */ /* 0x000fe20000410000 */
[----:B-1----:R-:W-:Y:S01]  /*d510*/  F2FP.BF16.PACK_AB R12, R11, R148 ;  /* 0x000000940b0c723e */ /* 0x002fe200000010ff */
[C---:B------:R-:W-:Y:S01]  /*d520*/  FMUL.FTZ R106, R2.reuse, R106 ;  /* 0x0000006a026a7220 */ /* 0x040fe20000410000 */
[----:B------:R-:W-:Y:S01]  /*d530*/  LDSM.16.MT88.4 R128, [R195+0x2900] ;  /* 0x00290000c380783b */ /* 0x000fe20000004200 */
[C---:B------:R-:W-:Y:S02]  /*d540*/  FMUL.FTZ R107, R2.reuse, R107 ;  /* 0x0000006b026b7220 */ /* 0x040fe40000410000 */
[C---:B------:R-:W-:Y:S01]  /*d550*/  FMUL.FTZ R108, R3.reuse, R108 ;  /* 0x0000006c036c7220 */ /* 0x040fe20000410000 */
[----:B------:R-:W-:Y:S01]  /*d560*/  MUFU.EX2 R153, R153 ;  /* 0x0000009900997308 */ /* 0x000fe20000000800 */
[C---:B------:R-:W-:Y:S02]  /*d570*/  FMUL.FTZ R109, R3.reuse, R109 ;  /* 0x0000006d036d7220 */ /* 0x040fe40000410000 */
[C---:B------:R-:W-:Y:S01]  /*d580*/  FMUL.FTZ R110, R2.reuse, R110 ;  /* 0x0000006e026e7220 */ /* 0x040fe20000410000 */
[----:B------:R-:W-:Y:S01]  /*d590*/  LDSM.16.MT88.4 R136, [R189+0x2900] ;  /* 0x00290000bd88783b */ /* 0x000fe20000004200 */
[C---:B------:R-:W-:Y:S02]  /*d5a0*/  FMUL.FTZ R111, R2.reuse, R111 ;  /* 0x0000006f026f7220 */ /* 0x040fe40000410000 */
[C---:B------:R-:W-:Y:S02]  /*d5b0*/  FMUL.FTZ R112, R3.reuse, R112 ;  /* 0x0000007003707220 */ /* 0x040fe40000410000 */
[----:B------:R-:W-:Y:S01]  /*d5c0*/  FMUL.FTZ R113, R3, R113 ;  /* 0x0000007103717220 */ /* 0x000fe20000410000 */
[----:B------:R-:W1:Y:S01]  /*d5d0*/  MUFU.EX2 R152, R152 ;  /* 0x0000009800987308 */ /* 0x000e620000000800 */
[C---:B------:R-:W-:Y:S02]  /*d5e0*/  FMUL.FTZ R114, R2.reuse, R114 ;  /* 0x0000007202727220 */ /* 0x040fe40000410000 */
[C---:B------:R-:W-:Y:S01]  /*d5f0*/  FMUL.FTZ R115, R2.reuse, R115 ;  /* 0x0000007302737220 */ /* 0x040fe20000410000 */
[----:B--2---:R-:W-:Y:S01]  /*d600*/  F2FP.BF16.PACK_AB R14, R149, R10 ;  /* 0x0000000a950e723e */ /* 0x004fe200000010ff */
[--C-:B------:R-:W-:Y:S02]  /*d610*/  FFMA.FTZ R214, R143, c[0x0][0x2d0], -R140.reuse ;  /* 0x0000b4008fd67a23 */ /* 0x100fe4000001088c */
[--C-:B------:R-:W-:Y:S02]  /*d620*/  FFMA.FTZ R215, R141, c[0x0][0x2d0], -R140.reuse ;  /* 0x0000b4008dd77a23 */ /* 0x100fe4000001088c */
        /* <DEDUP_REMOVED lines=10> */
[----:B-1----:R-:W-:Y:S01]  /*d6d0*/  F2FP.BF16.PACK_AB R13, R152, R153 ;  /* 0x00000099980d723e */ /* 0x002fe200000010ff */
        /* <DEDUP_REMOVED lines=8> */
[----:B------:R-:W-:Y:S01]  /*d760*/  FMUL.FTZ R39, R2, R39 ;  /* 0x0000002702277220 */ /* 0x000fe20000410000 */
[----:B------:R-:W1:Y:S01]  /*d770*/  MUFU.EX2 R157, R157 ;  /* 0x0000009d009d7308 */ /* 0x000e620000000800 */
[C---:B------:R-:W-:Y:S02]  /*d780*/  FMUL.FTZ R40, R3.reuse, R40 ;  /* 0x0000002803287220 */ /* 0x040fe40000410000 */
[C---:B------:R-:W-:Y:S01]  /*d790*/  FMUL.FTZ R41, R3.reuse, R41 ;  /* 0x0000002903297220 */ /* 0x040fe20000410000 */
[----:B--2---:R-:W-:Y:S01]  /*d7a0*/  F2FP.BF16.PACK_AB R15, R150, R151 ;  /* 0x00000097960f723e */ /* 0x004fe200000010ff */
        /* <DEDUP_REMOVED lines=8> */
[----:B------:R-:W2:Y:S01]  /*d830*/  LDSM.16.MT88.4 R16, [R188+0x100] ;  /* 0x00010000bc10783b */ /* 0x000ea20000004200 */
[----:B------:R-:W4:Y:S02]  /*d840*/  MUFU.EX2 R159, R159 ;  /* 0x0000009f009f7308 */ /* 0x000f240000000800 */
[C---:B------:R-:W-:Y:S02]  /*d850*/  FMUL.FTZ R47, R2.reuse, R47 ;  /* 0x0000002f022f7220 */ /* 0x040fe40000410000 */
[C---:B------:R-:W-:Y:S02]  /*d860*/  FMUL.FTZ R48, R3.reuse, R48 ;  /* 0x0000003003307220 */ /* 0x040fe40000410000 */
[C---:B---3--:R-:W-:Y:S04]  /*d870*/  HMMA.16816.F32.BF16 R104, R12.reuse, R20, R104 ;  /* 0x000000140c68723c */ /* 0x048fe80000041868 */
[C---:B------:R-:W-:Y:S01]  /*d880*/  FMUL.FTZ R49, R3.reuse, R49 ;  /* 0x0000003103317220 */ /* 0x040fe20000410000 */
[----:B------:R-:W-:Y:S01]  /*d890*/  MUFU.EX2 R158, R158 ;  /* 0x0000009e009e7308 */ /* 0x000fe20000000800 */
[C---:B------:R-:W-:Y:S02]  /*d8a0*/  FMUL.FTZ R50, R2.reuse, R50 ;  /* 0x0000003202327220 */ /* 0x040fe40000410000 */
[C---:B------:R-:W-:Y:S01]  /*d8b0*/  HMMA.16816.F32.BF16 R108, R12.reuse, R22, R108 ;  /* 0x000000160c6c723c */ /* 0x040fe2000004186c */
[----:B------:R-:W3:Y:S03]  /*d8c0*/  LDSM.16.MT88.4 R20, [R195+0x2100] ;  /* 0x00210000c314783b */ /* 0x000ee60000004200 */
[C---:B------:R-:W-:Y:S02]  /*d8d0*/  FMUL.FTZ R51, R2.reuse, R51 ;  /* 0x0000003302337220 */ /* 0x040fe40000410000 */
[C---:B------:R-:W-:Y:S01]  /*d8e0*/  FMUL.FTZ R52, R3.reuse, R52 ;  /* 0x0000003403347220 */ /* 0x040fe20000410000 */
[----:B------:R-:W1:Y:S01]  /*d8f0*/  MUFU.EX2 R161, R161 ;  /* 0x000000a100a17308 */ /* 0x000e620000000800 */
[C---:B-----5:R-:W-:Y:S04]  /*d900*/  HMMA.16816.F32.BF16 R112, R12.reuse, R24, R112 ;  /* 0x000000180c70723c */ /* 0x060fe80000041870 */
[C---:B------:R-:W-:Y:S02]  /*d910*/  FMUL.FTZ R53, R3.reuse, R53 ;  /* 0x0000003503357220 */ /* 0x040fe40000410000 */
[C---:B------:R-:W-:Y:S02]  /*d920*/  FMUL.FTZ R54, R2.reuse, R54 ;  /* 0x0000003602367220 */ /* 0x040fe40000410000 */
[C---:B------:R-:W-:Y:S01]  /*d930*/  HMMA.16816.F32.BF16 R116, R12.reuse, R26, R116 ;  /* 0x0000001a0c74723c */ /* 0x040fe20000041874 */
[----:B------:R-:W5:Y:S01]  /*d940*/  LDSM.16.MT88.4 R24, [R190+0x2100] ;  /* 0x00210000be18783b */ /* 0x000f620000004200 */
[----:B------:R-:W-:Y:S02]  /*d950*/  MUFU.EX2 R160, R160 ;  /* 0x000000a000a07308 */ /* 0x000fe40000000800 */
[C---:B------:R-:W-:Y:S02]  /*d960*/  FMUL.FTZ R55, R2.reuse, R55 ;  /* 0x0000003702377220 */ /* 0x040fe40000410000 */
[C---:B------:R-:W-:Y:S02]  /*d970*/  FMUL.FTZ R56, R3.reuse, R56 ;  /* 0x0000003803387220 */ /* 0x040fe40000410000 */
[C---:B------:R-:W-:Y:S01]  /*d980*/  FMUL.FTZ R57, R3.reuse, R57 ;  /* 0x0000003903397220 */ /* 0x040fe20000410000 */
[C---:B--2---:R-:W-:Y:S03]  /*d990*/  HMMA.16816.F32.BF16 R120, R12.reuse, R16, R120 ;  /* 0x000000100c78723c */ /* 0x044fe60000041878 */
[C---:B------:R-:W-:Y:S01]  /*d9a0*/  FMUL.FTZ R58, R2.reuse, R58 ;  /* 0x0000003a023a7220 */ /* 0x040fe20000410000 */
[----:B------:R-:W2:Y:S01]  /*d9b0*/  MUFU.EX2 R163, R163 ;  /* 0x000000a300a37308 */ /* 0x000ea20000000800 */
[C---:B------:R-:W-:Y:S02]  /*d9c0*/  FMUL.FTZ R59, R2.reuse, R59 ;  /* 0x0000003b023b7220 */ /* 0x040fe40000410000 */
[C---:B------:R-:W-:Y:S01]  /*d9d0*/  FMUL.FTZ R60, R3.reuse, R60 ;  /* 0x0000003c033c7220 */ /* 0x040fe20000410000 */
[C---:B------:R-:W-:Y:S01]  /*d9e0*/  HMMA.16816.F32.BF16 R124, R12.reuse, R18, R124 ;  /* 0x000000120c7c723c */ /* 0x040fe2000004187c */
[----:B------:R-:W1:Y:S03]  /*d9f0*/  LDSM.16.MT88.4 R16, [R189+0x2100] ;  /* 0x00210000bd10783b */ /* 0x000e660000004200 */
[C---:B------:R-:W-:Y:S02]  /*da00*/  FMUL.FTZ R61, R3.reuse, R61 ;  /* 0x0000003d033d7220 */ /* 0x040fe40000410000 */
[C---:B------:R-:W-:Y:S01]  /*da10*/  FMUL.FTZ R62, R2.reuse, R62 ;  /* 0x0000003e023e7220 */ /* 0x040fe20000410000 */
[----:B------:R-:W-:Y:S01]  /*da20*/  MUFU.EX2 R170, R170 ;  /* 0x000000aa00aa7308 */ /* 0x000fe20000000800 */
[C---:B---3--:R-:W-:Y:S04]  /*da30*/  HMMA.16816.F32.BF16 R36, R12.reuse, R20, R36 ;  /* 0x000000140c24723c */ /* 0x048fe80000041824 */
[C---:B------:R-:W-:Y:S02]  /*da40*/  FMUL.FTZ R63, R2.reuse, R63 ;  /* 0x0000003f023f7220 */ /* 0x040fe40000410000 */
[C---:B------:R-:W-:Y:S02]  /*da50*/  FMUL.FTZ R64, R3.reuse, R64 ;  /* 0x0000004003407220 */ /* 0x040fe40000410000 */
[C---:B------:R-:W-:Y:S01]  /*da60*/  HMMA.16816.F32.BF16 R40, R12.reuse, R22, R40 ;  /* 0x000000160c28723c */ /* 0x040fe20000041828 */
[----:B------:R-:W3:Y:S01]  /*da70*/  LDSM.16.MT88.4 R20, [R188+0x2100] ;  /* 0x00210000bc14783b */ /* 0x000ee20000004200 */
[----:B------:R-:W-:Y:S02]  /*da80*/  MUFU.EX2 R213, R213 ;  /* 0x000000d500d57308 */ /* 0x000fe40000000800 */
[C---:B------:R-:W-:Y:S02]  /*da90*/  FMUL.FTZ R65, R3.reuse, R65 ;  /* 0x0000004103417220 */ /* 0x040fe40000410000 */
[C---:B------:R-:W-:Y:S02]  /*daa0*/  FMUL.FTZ R66, R2.reuse, R66 ;  /* 0x0000004202427220 */ /* 0x040fe40000410000 */
[C---:B-----5:R-:W-:Y:S04]  /*dab0*/  HMMA.16816.F32.BF16 R44, R12.reuse, R24, R44 ;  /* 0x000000180c2c723c */ /* 0x060fe8000004182c */
[C---:B------:R-:W-:Y:S01]  /*dac0*/  FMUL.FTZ R67, R2.reuse, R67 ;  /* 0x0000004302437220 */ /* 0x040fe20000410000 */
[----:B------:R-:W-:Y:S01]  /*dad0*/  MUFU.EX2 R214, R214 ;  /* 0x000000d600d67308 */ /* 0x000fe20000000800 */
[C---:B------:R-:W-:Y:S02]  /*dae0*/  FMUL.FTZ R68, R3.reuse, R68 ;  /* 0x0000004403447220 */ /* 0x040fe40000410000 */
[C---:B------:R-:W-:Y:S01]  /*daf0*/  HMMA.16816.F32.BF16 R48, R12.reuse, R26, R48 ;  /* 0x0000001a0c30723c */ /* 0x040fe20000041830 */
[----:B------:R-:W5:Y:S03]  /*db00*/  LDSM.16.MT88.4 R24, [R195+0x4100] ;  /* 0x00410000c318783b */ /* 0x000f660000004200 */
[C---:B------:R-:W-:Y:S02]  /*db10*/  FMUL.FTZ R69, R3.reuse, R69 ;  /* 0x0000004503457220 */ /* 0x040fe40000410000 */
[C---:B------:R-:W-:Y:S01]  /*db20*/  FMUL.FTZ R70, R2.reuse, R70 ;  /* 0x0000004602467220 */ /* 0x040fe20000410000 */
[----:B------:R-:W-:Y:S01]  /*db30*/  MUFU.EX2 R215, R215 ;  /* 0x000000d700d77308 */ /* 0x000fe20000000800 */
[C---:B------:R-:W-:Y:S01]  /*db40*/  FMUL.FTZ R71, R2.reuse, R71 ;  /* 0x0000004702477220 */ /* 0x040fe20000410000 */
[C---:B-1----:R-:W-:Y:S03]  /*db50*/  HMMA.16816.F32.BF16 R52, R12.reuse, R16, R52 ;  /* 0x000000100c34723c */ /* 0x042fe60000041834 */
[C---:B------:R-:W-:Y:S02]  /*db60*/  FMUL.FTZ R72, R3.reuse, R72 ;  /* 0x0000004803487220 */ /* 0x040fe40000410000 */
[C---:B------:R-:W-:Y:S02]  /*db70*/  FMUL.FTZ R73, R3.reuse, R73 ;  /* 0x0000004903497220 */ /* 0x040fe40000410000 */
[C---:B------:R-:W-:Y:S01]  /*db80*/  FMUL.FTZ R74, R2.reuse, R74 ;  /* 0x0000004a024a7220 */ /* 0x040fe20000410000 */
[C---:B------:R-:W-:Y:S01]  /*db90*/  HMMA.16816.F32.BF16 R56, R12.reuse, R18, R56 ;  /* 0x000000120c38723c */ /* 0x040fe20000041838 */
[----:B------:R-:W1:Y:S03]  /*dba0*/  LDSM.16.MT88.4 R16, [R190+0x4100] ;  /* 0x00410000be10783b */ /* 0x000e660000004200 */
[C---:B------:R-:W-:Y:S02]  /*dbb0*/  FMUL.FTZ R75, R2.reuse, R75 ;  /* 0x0000004b024b7220 */ /* 0x040fe40000410000 */
[C---:B------:R-:W-:Y:S02]  /*dbc0*/  FMUL.FTZ R76, R3.reuse, R76 ;  /* 0x0000004c034c7220 */ /* 0x040fe40000410000 */
[C---:B---3--:R-:W-:Y:S04]  /*dbd0*/  HMMA.16816.F32.BF16 R60, R12.reuse, R20, R60 ;  /* 0x000000140c3c723c */ /* 0x048fe8000004183c */
[C---:B------:R-:W-:Y:S02]  /*dbe0*/  FMUL.FTZ R77, R3.reuse, R77 ;  /* 0x0000004d034d7220 */ /* 0x040fe40000410000 */
[C---:B------:R-:W-:Y:S02]  /*dbf0*/  FMUL.FTZ R78, R2.reuse, R78 ;  /* 0x0000004e024e7220 */ /* 0x040fe40000410000 */
[C---:B------:R-:W-:Y:S01]  /*dc00*/  HMMA.16816.F32.BF16 R64, R12.reuse, R22, R64 ;  /* 0x000000160c40723c */ /* 0x040fe20000041840 */
[----:B------:R-:W3:Y:S03]  /*dc10*/  LDSM.16.MT88.4 R20, [R189+0x4100] ;  /* 0x00410000bd14783b */ /* 0x000ee60000004200 */
[C---:B------:R-:W-:Y:S02]  /*dc20*/  FMUL.FTZ R79, R2.reuse, R79 ;  /* 0x0000004f024f7220 */ /* 0x040fe40000410000 */
[C---:B------:R-:W-:Y:S02]  /*dc30*/  FMUL.FTZ R80, R3.reuse, R80 ;  /* 0x0000005003507220 */ /* 0x040fe40000410000 */
[C---:B-----5:R-:W-:Y:S04]  /*dc40*/  HMMA.16816.F32.BF16 R68, R12.reuse, R24, R68 ;  /* 0x000000180c44723c */ /* 0x060fe80000041844 */
[C---:B------:R-:W-:Y:S02]  /*dc50*/  FMUL.FTZ R81, R3.reuse, R81 ;  /* 0x0000005103517220 */ /* 0x040fe40000410000 */
[C---:B------:R-:W-:Y:S02]  /*dc60*/  FMUL.FTZ R82, R2.reuse, R82 ;  /* 0x0000005202527220 */ /* 0x040fe40000410000 */
[C---:B------:R-:W-:Y:S01]  /*dc70*/  HMMA.16816.F32.BF16 R72, R12.reuse, R26, R72 ;  /* 0x0000001a0c48723c */ /* 0x040fe20000041848 */
[----:B------:R-:W5:Y:S03]  /*dc80*/  LDSM.16.MT88.4 R24, [R188+0x4100] ;  /* 0x00410000bc18783b */ /* 0x000f660000004200 */
[C---:B------:R-:W-:Y:S02]  /*dc90*/  FMUL.FTZ R83, R2.reuse, R83 ;  /* 0x0000005302537220 */ /* 0x040fe40000410000 */
[C---:B------:R-:W-:Y:S02]  /*dca0*/  FMUL.FTZ R84, R3.reuse, R84 ;  /* 0x0000005403547220 */ /* 0x040fe40000410000 */
        /* <DEDUP_REMOVED lines=12> */
[C---:B------:R-:W-:Y:S03]  /*dd70*/  FMUL.FTZ R93, R3.reuse, R93 ;  /* 0x0000005d035d7220 */ /* 0x040fe60000410000 */
[C---:B------:R-:W-:Y:S01]  /*dd80*/  HMMA.16816.F32.BF16 R88, R12.reuse, R22, R88 ;  /* 0x000000160c58723c */ /* 0x040fe20000041858 */
[----:B------:R-:W3:Y:S02]  /*dd90*/  LDSM.16.MT88.4 R20, [R189+0x900] ;  /* 0x00090000bd14783b */ /* 0x000ee40000004200 */
[C---:B------:R-:W-:Y:S02]  /*dda0*/  FMUL.FTZ R94, R2.reuse, R94 ;  /* 0x0000005e025e7220 */ /* 0x040fe40000410000 */
[C---:B------:R-:W-:Y:S02]  /*ddb0*/  FMUL.FTZ R95, R2.reuse, R95 ;  /* 0x0000005f025f7220 */ /* 0x040fe40000410000 */
[C---:B------:R-:W-:Y:S02]  /*ddc0*/  FMUL.FTZ R96, R3.reuse, R96 ;  /* 0x0000006003607220 */ /* 0x040fe40000410000 */
[----:B------:R-:W-:Y:S03]  /*ddd0*/  FMUL.FTZ R97, R3, R97 ;  /* 0x0000006103617220 */ /* 0x000fe60000410000 */
[C---:B-----5:R-:W-:Y:S03]  /*dde0*/  HMMA.16816.F32.BF16 R92, R12.reuse, R24, R92 ;  /* 0x000000180c5c723c */ /* 0x060fe6000004185c */
[C---:B------:R-:W-:Y:S02]  /*ddf0*/  FMUL.FTZ R98, R2.reuse, R98 ;  /* 0x0000006202627220 */ /* 0x040fe40000410000 */
[----:B------:R-:W-:Y:S02]  /*de00*/  FMUL.FTZ R99, R2, R99 ;  /* 0x0000006302637220 */ /* 0x000fe40000410000 */
[--C-:B------:R-:W-:Y:S02]  /*de10*/  FFMA.FTZ R168, R168, c[0x0][0x2d0], -R155.reuse ;  /* 0x0000b400a8a87a23 */ /* 0x100fe4000001089b */
[--C-:B------:R-:W-:Y:S03]  /*de20*/  FFMA.FTZ R173, R166, c[0x0][0x2d0], -R155.reuse ;  /* 0x0000b400a6ad7a23 */ /* 0x100fe6000001089b */
[----:B------:R-:W-:Y:S01]  /*de30*/  HMMA.16816.F32.BF16 R96, R12, R26, R96 ;  /* 0x0000001a0c60723c */ /* 0x000fe20000041860 */
[----:B------:R-:W-:Y:S01]  /*de40*/  LDSM.16.MT88.4 R24, [R190+0x4900] ;  /* 0x00490000be18783b */ /* 0x000fe20000004200 */
[----:B------:R-:W-:Y:S01]  /*de50*/  MUFU.EX2 R168, R168 ;  /* 0x000000a800a87308 */ /* 0x000fe20000000800 */
[--C-:B------:R-:W-:Y:S02]  /*de60*/  FFMA.FTZ R164, R164, c[0x0][0x2d0], -R155.reuse ;  /* 0x0000b400a4a47a23 */ /* 0x100fe4000001089b */
[--C-:B------:R-:W-:Y:S02]  /*de70*/  FFMA.FTZ R175, R162, c[0x0][0x2d0], -R155.reuse ;  /* 0x0000b400a2af7a23 */ /* 0x100fe4000001089b */
[----:B------:R-:W-:Y:S01]  /*de80*/  F2FP.BF16.PACK_AB R12, R157, R154 ;  /* 0x0000009a9d0c723e */ /* 0x000fe200000010ff */
[--C-:B------:R-:W-:Y:S01]  /*de90*/  FFMA.FTZ R162, R171, c[0x0][0x2d0], -R140.reuse ;  /* 0x0000b400aba27a23 */ /* 0x100fe2000001088c */
[----:B----4-:R-:W-:Y:S03]  /*dea0*/  F2FP.BF16.PACK_AB R14, R159, R156 ;  /* 0x0000009c9f0e723e */ /* 0x010fe600000010ff */
[----:B------:R-:W-:Y:S01]  /*deb0*/  F2FP.BF16.PACK_AB R13, R161, R158 ;  /* 0x0000009ea10d723e */ /* 0x000fe200000010ff */
[--C-:B------:R-:W-:Y:S01]  /*dec0*/  FFMA.FTZ R171, R144, c[0x0][0x2d0], -R155.reuse ;  /* 0x0000b40090ab7a23 */ /* 0x100fe2000001089b */
[----:B--2---:R-:W-:Y:S01]  /*ded0*/  F2FP.BF16.PACK_AB R15, R163, R160 ;  /* 0x000000a0a30f723e */ /* 0x004fe200000010ff */
[--C-:B------:R-:W-:Y:S01]  /*dee0*/  FFMA.FTZ R169, R169, c[0x0][0x2d0], -R140.reuse ;  /* 0x0000b400a9a97a23 */ /* 0x100fe2000001088c */
[----:B------:R-:W2:Y:S01]  /*def0*/  MUFU.EX2 R173, R173 ;  /* 0x000000ad00ad7308 */ /* 0x000ea20000000800 */
[--C-:B------:R-:W-:Y:S02]  /*df00*/  FFMA.FTZ R166, R167, c[0x0][0x2d0], -R140.reuse ;  /* 0x0000b400a7a67a23 */ /* 0x100fe4000001088c */
[--C-:B------:R-:W-:Y:S02]  /*df10*/  FFMA.FTZ R167, R147, c[0x0][0x2d0], -R155.reuse ;  /* 0x0000b40093a77a23 */ /* 0x100fe4000001089b */
[C---:B-1----:R-:W-:Y:S01]  /*df20*/  HMMA.16816.F32.BF16 R4, R12.reuse, R16, R4 ;  /* 0x000000100c04723c */ /* 0x042fe20000041804 */
[----:B------:R-:W-:Y:S02]  /*df30*/  LDSM.16.MT88.4 R144, [R195+0x5900] ;  /* 0x00590000c390783b */ /* 0x000fe40000004200 */
[----:B------:R-:W-:Y:S02]  /*df40*/  FFMA.FTZ R155, R142, c[0x0][0x2d0], -R155 ;  /* 0x0000b4008e9b7a23 */ /* 0x000fe4000001089b */
[--C-:B------:R-:W-:Y:S01]  /*df50*/  FFMA.FTZ R165, R165, c[0x0][0x2d0], -R140.reuse ;  /* 0x0000b400a5a57a23 */ /* 0x100fe2000001088c */
[----:B------:R-:W-:Y:S01]  /*df60*/  MUFU.EX2 R164, R164 ;  /* 0x000000a400a47308 */ /* 0x000fe20000000800 */
[----:B------:R-:W-:Y:S01]  /*df70*/  FFMA.FTZ R140, R9, c[0x0][0x2d0], -R140 ;  /* 0x0000b400098c7a23 */ /* 0x000fe2000001088c */
[C---:B------:R-:W-:Y:S01]  /*df80*/  HMMA.16816.F32.BF16 R100, R12.reuse, R18, R100 ;  /* 0x000000120c64723c */ /* 0x040fe20000041864 */
[----:B------:R-:W1:Y:S03]  /*df90*/  LDSM.16.MT88.4 R16, [R188+0x2900] ;  /* 0x00290000bc10783b */ /* 0x000e660000004200 */
[----:B------:R-:W-:Y:S02]  /*dfa0*/  FFMA.FTZ R148, R3, R206, R148 ;  /* 0x000000ce03947223 */ /* 0x000fe40000010094 */
[----:B------:R-:W-:Y:S02]  /*dfb0*/  FFMA.FTZ R153, R2, R207, R153 ;  /* 0x000000cf02997223 */ /* 0x000fe40000010099 */
[C---:B------:R-:W-:Y:S01]  /*dfc0*/  HMMA.16816.F32.BF16 R104, R12.reuse, R28, R104 ;  /* 0x0000001c0c68723c */ /* 0x040fe20000041868 */
[----:B------:R4:W-:Y:S03]  /*dfd0*/  MUFU.EX2 R216, R140 ;  /* 0x0000008c00d87308 */ /* 0x0009e60000000800 */
[----:B------:R-:W-:Y:S02]  /*dfe0*/  FADD.FTZ R11, R11, R148 ;  /* 0x000000940b0b7221 */ /* 0x000fe40000010000 */
[----:B------:R-:W-:Y:S02]  /*dff0*/  FADD.FTZ R152, R152, R153 ;  /* 0x0000009998987221 */ /* 0x000fe40000010000 */
[C---:B------:R-:W-:Y:S01]  /*e000*/  HMMA.16816.F32.BF16 R108, R12.reuse, R30, R108 ;  /* 0x0000001e0c6c723c */ /* 0x040fe2000004186c */
[----:B------:R-:W-:Y:S02]  /*e010*/  LDSM.16.MT88.4 R28, [R189+0x4900] ;  /* 0x00490000bd1c783b */ /* 0x000fe40000004200 */
[----:B------:R-:W5:Y:S01]  /*e020*/  MUFU.EX2 R175, R175 ;  /* 0x000000af00af7308 */ /* 0x000f620000000800 */
[----:B------:R-:W-:Y:S02]  /*e030*/  FADD.FTZ R10, R10, R11 ;  /* 0x0000000b0a0a7221 */ /* 0x000fe40000010000 */
[----:B------:R-:W-:Y:S02]  /*e040*/  FADD.FTZ R3, R151, R152 ;  /* 0x0000009897037221 */ /* 0x000fe40000010000 */
[C---:B---3--:R-:W-:Y:S04]  /*e050*/  HMMA.16816.F32.BF16 R112, R12.reuse, R20, R112 ;  /* 0x000000140c70723c */ /* 0x048fe80000041870 */
[----:B------:R-:W-:Y:S01]  /*e060*/  FADD.FTZ R149, R149, R10 ;  /* 0x0000000a95957221 */ /* 0x000fe20000010000 */
[----:B------:R-:W-:Y:S01]  /*e070*/  MUFU.EX2 R162, R162 ;  /* 0x000000a200a27308 */ /* 0x000fe20000000800 */
[----:B------:R-:W-:Y:S02]  /*e080*/  FADD.FTZ R3, R150, R3 ;  /* 0x0000000396037221 */ /* 0x000fe40000010000 */
[C---:B------:R-:W-:Y:S01]  /*e090*/  HMMA.16816.F32.BF16 R116, R12.reuse, R22, R116 ;  /* 0x000000160c74723c */ /* 0x040fe20000041874 */
[----:B------:R-:W3:Y:S03]  /*e0a0*/  LDSM.16.MT88.4 R20, [R195+0x4900] ;  /* 0x00490000c314783b */ /* 0x000ee60000004200 */
[----:B------:R-:W-:Y:S02]  /*e0b0*/  FADD.FTZ R154, R154, R149 ;  /* 0x000000959a9a7221 */ /* 0x000fe40000010000 */
[----:B------:R-:W-:Y:S01]  /*e0c0*/  FADD.FTZ R158, R158, R3 ;  /* 0x000000039e9e7221 */ /* 0x000fe20000010000 */
[----:B------:R-:W1:Y:S01]  /*e0d0*/  MUFU.EX2 R169, R169 ;  /* 0x000000a900a97308 */ /* 0x000e620000000800 */
[C---:B------:R-:W-:Y:S01]  /*e0e0*/  HMMA.16816.F32.BF16 R120, R12.reuse, R32, R120 ;  /* 0x000000200c78723c */ /* 0x040fe20000041878 */
[----:B----4-:R-:W-:Y:S03]  /*e0f0*/  LDSM.16.MT88.4 R140, [R188+0x3900] ;  /* 0x00390000bc8c783b */ /* 0x010fe60000004200 */
[----:B------:R-:W-:Y:S01]  /*e100*/  MOV R3, R0 ;  /* 0x0000000000037202 */ /* 0x000fe20000000f00 */
[----:B------:R-:W-:Y:S02]  /*e110*/  FADD.FTZ R157, R157, R154 ;  /* 0x0000009a9d9d7221 */ /* 0x000fe40000010000 */
[----:B------:R-:W-:Y:S01]  /*e120*/  FADD.FTZ R161, R161, R158 ;  /* 0x0000009ea1a17221 */ /* 0x000fe20000010000 */
[C---:B------:R-:W-:Y:S01]  /*e130*/  HMMA.16816.F32.BF16 R124, R12.reuse, R34, R124 ;  /* 0x000000220c7c723c */ /* 0x040fe2000004187c */
[----:B------:R-:W-:Y:S01]  /*e140*/  LDSM.16.MT88.4 R32, [R190+0x1100] ;  /* 0x00110000be20783b */ /* 0x000fe20000004200 */
[----:B------:R-:W-:Y:S02]  /*e150*/  MUFU.EX2 R166, R166 ;  /* 0x000000a600a67308 */ /* 0x000fe40000000800 */
[----:B------:R-:W-:Y:S02]  /*e160*/  FADD.FTZ R156, R156, R157 ;  /* 0x0000009d9c9c7221 */ /* 0x000fe40000010000 */
[----:B------:R-:W-:Y:S02]  /*e170*/  FADD.FTZ R160, R160, R161 ;  /* 0x000000a1a0a07221 */ /* 0x000fe40000010000 */
[C---:B------:R-:W-:Y:S04]  /*e180*/  HMMA.16816.F32.BF16 R36, R12.reuse, R128, R36 ;  /* 0x000000800c24723c */ /* 0x040fe80000041824 */
[----:B------:R-:W4:Y:S01]  /*e190*/  MUFU.EX2 R165, R165 ;  /* 0x000000a500a57308 */ /* 0x000f220000000800 */
[----:B------:R-:W-:Y:S02]  /*e1a0*/  FADD.FTZ R159, R159, R156 ;  /* 0x0000009c9f9f7221 */ /* 0x000fe40000010000 */
[----:B------:R-:W-:Y:S01]  /*e1b0*/  FADD.FTZ R163, R163, R160 ;  /* 0x000000a0a3a37221 */ /* 0x000fe20000010000 */
[C---:B------:R-:W-:Y:S01]  /*e1c0*/  HMMA.16816.F32.BF16 R40, R12.reuse, R130, R40 ;  /* 0x000000820c28723c */ /* 0x040fe20000041828 */
[----:B------:R-:W-:Y:S05]  /*e1d0*/  LDSM.16.MT88.4 R128, [R188+0x1100] ;  /* 0x00110000bc80783b */ /* 0x000fea0000004200 */
[----:B------:R-:W1:Y:S02]  /*e1e0*/  MUFU.EX2 R167, R167 ;  /* 0x000000a700a77308 */ /* 0x000e640000000800 */
[C---:B------:R-:W-:Y:S08]  /*e1f0*/  HMMA.16816.F32.BF16 R44, R12.reuse, R132, R44 ;  /* 0x000000840c2c723c */ /* 0x040ff0000004182c */
[C---:B------:R-:W-:Y:S01]  /*e200*/  HMMA.16816.F32.BF16 R48, R12.reuse, R134, R48 ;  /* 0x000000860c30723c */ /* 0x040fe20000041830 */
[----:B------:R-:W-:Y:S01]  /*e210*/  LDSM.16.MT88.4 R132, [R190+0x3100] ;  /* 0x00310000be84783b */ /* 0x000fe20000004200 */
[----:B------:R-:W-:Y:S06]  /*e220*/  MUFU.EX2 R171, R171 ;  /* 0x000000ab00ab7308 */ /* 0x000fec0000000800 */
[C---:B------:R-:W-:Y:S04]  /*e230*/  HMMA.16816.F32.BF16 R52, R12.reuse, R136, R52 ;  /* 0x000000880c34723c */ /* 0x040fe80000041834 */
[----:B------:R-:W2:Y:S04]  /*e240*/  MUFU.EX2 R174, R155 ;  /* 0x0000009b00ae7308 */ /* 0x000ea80000000800 */
[C---:B------:R-:W-:Y:S01]  /*e250*/  HMMA.16816.F32.BF16 R56, R12.reuse, R138, R56 ;  /* 0x0000008a0c38723c */ /* 0x040fe20000041838 */
[----:B------:R-:W-:Y:S07]  /*e260*/  LDSM.16.MT88.4 R136, [R189+0x3100] ;  /* 0x00310000bd88783b */ /* 0x000fee0000004200 */
[C---:B-1----:R-:W-:Y:S08]  /*e270*/  HMMA.16816.F32.BF16 R60, R12.reuse, R16, R60 ;  /* 0x000000100c3c723c */ /* 0x042ff0000004183c */
[C---:B------:R-:W-:Y:S01]  /*e280*/  HMMA.16816.F32.BF16 R64, R12.reuse, R18, R64 ;  /* 0x000000120c40723c */ /* 0x040fe20000041840 */
[----:B------:R-:W1:Y:S07]  /*e290*/  LDSM.16.MT88.4 R16, [R188+0x4900] ;  /* 0x00490000bc10783b */ /* 0x000e6e0000004200 */
[C---:B---3--:R-:W-:Y:S08]  /*e2a0*/  HMMA.16816.F32.BF16 R68, R12.reuse, R20, R68 ;  /* 0x000000140c44723c */ /* 0x048ff00000041844 */
[C---:B------:R-:W-:Y:S01]  /*e2b0*/  HMMA.16816.F32.BF16 R72, R12.reuse, R22, R72 ;  /* 0x000000160c48723c */ /* 0x040fe20000041848 */
[----:B------:R-:W3:Y:S07]  /*e2c0*/  LDSM.16.MT88.4 R20, [R195+0x1100] ;  /* 0x00110000c314783b */ /* 0x000eee0000004200 */
[C---:B------:R-:W-:Y:S08]  /*e2d0*/  HMMA.16816.F32.BF16 R76, R12.reuse, R24, R76 ;  /* 0x000000180c4c723c */ /* 0x040ff0000004184c */
[C---:B------:R-:W-:Y:S01]  /*e2e0*/  HMMA.16816.F32.BF16 R80, R12.reuse, R26, R80 ;  /* 0x0000001a0c50723c */ /* 0x040fe20000041850 */
[----:B------:R-:W3:Y:S07]  /*e2f0*/  LDSM.16.MT88.4 R24, [R189+0x1100] ;  /* 0x00110000bd18783b */ /* 0x000eee0000004200 */
[C---:B------:R-:W-:Y:S08]  /*e300*/  HMMA.16816.F32.BF16 R84, R12.reuse, R28, R84 ;  /* 0x0000001c0c54723c */ /* 0x040ff00000041854 */
[C---:B------:R-:W-:Y:S01]  /*e310*/  HMMA.16816.F32.BF16 R88, R12.reuse, R30, R88 ;  /* 0x0000001e0c58723c */ /* 0x040fe20000041858 */
[----:B------:R-:W3:Y:S07]  /*e320*/  LDSM.16.MT88.4 R28, [R195+0x3100] ;  /* 0x00310000c31c783b */ /* 0x000eee0000004200 */
[C---:B-1----:R-:W-:Y:S08]  /*e330*/  HMMA.16816.F32.BF16 R92, R12.reuse, R16, R92 ;  /* 0x000000100c5c723c */ /* 0x042ff0000004185c */
[----:B------:R-:W-:Y:S01]  /*e340*/  HMMA.16816.F32.BF16 R96, R12, R18, R96 ;  /* 0x000000120c60723c */ /* 0x000fe20000041860 */
[----:B------:R-:W1:Y:S06]  /*e350*/  LDSM.16.MT88.4 R16, [R188+0x3100] ;  /* 0x00310000bc10783b */ /* 0x000e6c0000004200 */
[----:B--2---:R-:W-:Y:S01]  /*e360*/  F2FP.BF16.PACK_AB R12, R173, R168 ;  /* 0x000000a8ad0c723e */ /* 0x004fe200000010ff */
[----:B------:R-:W-:Y:S01]  /*e370*/  FADD.FTZ R168, R168, R159 ;  /* 0x0000009fa8a87221 */ /* 0x000fe20000010000 */
[----:B-----5:R-:W-:Y:S03]  /*e380*/  F2FP.BF16.PACK_AB R14, R175, R164 ;  /* 0x000000a4af0e723e */ /* 0x020fe600000010ff */
[----:B------:R-:W-:Y:S01]  /*e390*/  F2FP.BF16.PACK_AB R13, R169, R162 ;  /* 0x000000a2a90d723e */ /* 0x000fe200000010ff */
[----:B------:R-:W-:Y:S01]  /*e3a0*/  FADD.FTZ R162, R162, R163 ;  /* 0x000000a3a2a27221 */ /* 0x000fe20000010000 */
[----:B----4-:R-:W-:Y:S01]  /*e3b0*/  F2FP.BF16.PACK_AB R15, R165, R166 ;  /* 0x000000a6a50f723e */ /* 0x010fe200000010ff */
[----:B------:R-:W-:Y:S02]  /*e3c0*/  FADD.FTZ R173, R173, R168 ;  /* 0x000000a8adad7221 */ /* 0x000fe40000010000 */
[----:B------:R-:W-:Y:S02]  /*e3d0*/  FADD.FTZ R169, R169, R162 ;  /* 0x000000a2a9a97221 */ /* 0x000fe40000010000 */
[----:B------:R-:W-:Y:S02]  /*e3e0*/  FADD.FTZ R164, R164, R173 ;  /* 0x000000ada4a47221 */ /* 0x000fe40000010000 */
[C---:B---3--:R-:W-:Y:S03]  /*e3f0*/  HMMA.16816.F32.BF16 R4, R12.reuse, R20, R4 ;  /* 0x000000140c04723c */ /* 0x048fe60000041804 */
[----:B------:R-:W-:Y:S02]  /*e400*/  FADD.FTZ R2, R166, R169 ;  /* 0x000000a9a6027221 */ /* 0x000fe40000010000 */
[----:B------:R-:W-:Y:S02]  /*e410*/  FADD.FTZ R164, R175, R164 ;  /* 0x000000a4afa47221 */ /* 0x000fe40000010000 */
[----:B------:R-:W-:Y:S01]  /*e420*/  FADD.FTZ R2, R165, R2 ;  /* 0x00000002a5027221 */ /* 0x000fe20000010000 */
[C---:B------:R-:W-:Y:S01]  /*e430*/  HMMA.16816.F32.BF16 R100, R12.reuse, R22, R100 ;  /* 0x000000160c64723c */ /* 0x040fe20000041864 */
[----:B------:R-:W2:Y:S07]  /*e440*/  LDSM.16.MT88.4 R20, [R195+0x5100] ;  /* 0x00510000c314783b */ /* 0x000eae0000004200 */
[C---:B------:R-:W-:Y:S08]  /*e450*/  HMMA.16816.F32.BF16 R104, R12.reuse, R32, R104 ;  /* 0x000000200c68723c */ /* 0x040ff00000041868 */
[C---:B------:R-:W-:Y:S01]  /*e460*/  HMMA.16816.F32.BF16 R108, R12.reuse, R34, R108 ;  /* 0x000000220c6c723c */ /* 0x040fe2000004186c */
[----:B------:R-:W-:Y:S07]  /*e470*/  LDSM.16.MT88.4 R32, [R188+0x1900] ;  /* 0x00190000bc20783b */ /* 0x000fee0000004200 */
[C---:B------:R-:W-:Y:S08]  /*e480*/  HMMA.16816.F32.BF16 R112, R12.reuse, R24, R112 ;  /* 0x000000180c70723c */ /* 0x040ff00000041870 */
[C---:B------:R-:W-:Y:S01]  /*e490*/  HMMA.16816.F32.BF16 R116, R12.reuse, R26, R116 ;  /* 0x0000001a0c74723c */ /* 0x040fe20000041874 */
[----:B------:R-:W3:Y:S07]  /*e4a0*/  LDSM.16.MT88.4 R24, [R190+0x5100] ;  /* 0x00510000be18783b */ /* 0x000eee0000004200 */
[C---:B------:R-:W-:Y:S08]  /*e4b0*/  HMMA.16816.F32.BF16 R120, R12.reuse, R128, R120 ;  /* 0x000000800c78723c */ /* 0x040ff00000041878 */
[C---:B------:R-:W-:Y:S08]  /*e4c0*/  HMMA.16816.F32.BF16 R124, R12.reuse, R130, R124 ;  /* 0x000000820c7c723c */ /* 0x040ff0000004187c */
[C---:B------:R-:W-:Y:S08]  /*e4d0*/  HMMA.16816.F32.BF16 R36, R12.reuse, R28, R36 ;  /* 0x0000001c0c24723c */ /* 0x040ff00000041824 */
[C---:B------:R-:W-:Y:S01]  /*e4e0*/  HMMA.16816.F32.BF16 R40, R12.reuse, R30, R40 ;  /* 0x0000001e0c28723c */ /* 0x040fe20000041828 */
[----:B------:R-:W4:Y:S07]  /*e4f0*/  LDSM.16.MT88.4 R28, [R189+0x5100] ;  /* 0x00510000bd1c783b */ /* 0x000f2e0000004200 */
        /* <DEDUP_REMOVED lines=15> */
[C---:B----4-:R-:W-:Y:S08]  /*e5f0*/  HMMA.16816.F32.BF16 R84, R12.reuse, R28, R84 ;  /* 0x0000001c0c54723c */ /* 0x050ff00000041854 */
[C---:B------:R-:W-:Y:S01]  /*e600*/  HMMA.16816.F32.BF16 R88, R12.reuse, R30, R88 ;  /* 0x0000001e0c58723c */ /* 0x040fe20000041858 */
[----:B------:R-:W4:Y:S07]  /*e610*/  LDSM.16.MT88.4 R28, [R189+0x1900] ;  /* 0x00190000bd1c783b */ /* 0x000f2e0000004200 */
[C---:B-1----:R-:W-:Y:S08]  /*e620*/  HMMA.16816.F32.BF16 R92, R12.reuse, R16, R92 ;  /* 0x000000100c5c723c */ /* 0x042ff0000004185c */
[----:B------:R-:W-:Y:S01]  /*e630*/  HMMA.16816.F32.BF16 R96, R12, R18, R96 ;  /* 0x000000120c60723c */ /* 0x000fe20000041860 */
[----:B------:R-:W1:Y:S06]  /*e640*/  LDSM.16.MT88.4 R16, [R189+0x3900] ;  /* 0x00390000bd10783b */ /* 0x000e6c0000004200 */
[----:B------:R-:W-:Y:S01]  /*e650*/  F2FP.BF16.PACK_AB R12, R170, R167 ;  /* 0x000000a7aa0c723e */ /* 0x000fe200000010ff */
[----:B------:R-:W-:Y:S01]  /*e660*/  FADD.FTZ R167, R167, R164 ;  /* 0x000000a4a7a77221 */ /* 0x000fe20000010000 */
[----:B------:R-:W-:Y:S03]  /*e670*/  F2FP.BF16.PACK_AB R14, R174, R171 ;  /* 0x000000abae0e723e */ /* 0x000fe600000010ff */
[----:B------:R-:W-:Y:S01]  /*e680*/  F2FP.BF16.PACK_AB R13, R214, R213 ;  /* 0x000000d5d60d723e */ /* 0x000fe200000010ff */
[----:B------:R-:W-:Y:S01]  /*e690*/  FADD.FTZ R213, R213, R2 ;  /* 0x00000002d5d57221 */ /* 0x000fe20000010000 */
[----:B------:R-:W-:Y:S01]  /*e6a0*/  F2FP.BF16.PACK_AB R15, R216, R215 ;  /* 0x000000d7d80f723e */ /* 0x000fe200000010ff */
[----:B------:R-:W-:Y:S01]  /*e6b0*/  FADD.FTZ R170, R170, R167 ;  /* 0x000000a7aaaa7221 */ /* 0x000fe20000010000 */
[----:B------:R-:W-:Y:S01]  /*e6c0*/  MOV R2, R8 ;  /* 0x0000000800027202 */ /* 0x000fe20000000f00 */
[----:B------:R-:W-:Y:S02]  /*e6d0*/  FADD.FTZ R214, R214, R213 ;  /* 0x000000d5d6d67221 */ /* 0x000fe40000010000 */
[----:B------:R-:W-:Y:S02]  /*e6e0*/  FADD.FTZ R171, R171, R170 ;  /* 0x000000aaabab7221 */ /* 0x000fe40000010000 */
[C---:B--2---:R-:W-:Y:S01]  /*e6f0*/  HMMA.16816.F32.BF16 R128, R12.reuse, R20, R4 ;  /* 0x000000140c80723c */ /* 0x044fe20000041804 */
[----:B------:R-:W2:Y:S02]  /*e700*/  LDSM.16.MT88.4 R4, [R190+0x5900] ;  /* 0x00590000be04783b */ /* 0x000ea40000004200 */
[----:B------:R-:W-:Y:S02]  /*e710*/  FADD.FTZ R207, R215, R214 ;  /* 0x000000d6d7cf7221 */ /* 0x000fe40000010000 */
[----:B------:R-:W-:Y:S02]  /*e720*/  FADD.FTZ R206, R174, R171 ;  /* 0x000000abaece7221 */ /* 0x000fe40000010000 */
[----:B------:R-:W-:Y:S01]  /*e730*/  FADD.FTZ R207, R216, R207 ;  /* 0x000000cfd8cf7221 */ /* 0x000fe20000010000 */
[C---:B------:R-:W-:Y:S01]  /*e740*/  HMMA.16816.F32.BF16 R100, R12.reuse, R22, R100 ;  /* 0x000000160c64723c */ /* 0x040fe20000041864 */
[----:B------:R-:W5:Y:S07]  /*e750*/  LDSM.16.MT88.4 R20, [R189+0x5900] ;  /* 0x00590000bd14783b */ /* 0x000f6e0000004200 */
[C---:B---3--:R-:W-:Y:S08]  /*e760*/  HMMA.16816.F32.BF16 R104, R12.reuse, R24, R104 ;  /* 0x000000180c68723c */ /* 0x048ff00000041868 */
        /* <DEDUP_REMOVED lines=16> */
[C---:B--2---:R-:W-:Y:S08]  /*e870*/  HMMA.16816.F32.BF16 R76, R12.reuse, R4, R76 ;  /* 0x000000040c4c723c */ /* 0x044ff0000004184c */
[C---:B------:R-:W-:Y:S08]  /*e880*/  HMMA.16816.F32.BF16 R80, R12.reuse, R6, R80 ;  /* 0x000000060c50723c */ /* 0x040ff00000041850 */
[C---:B-----5:R-:W-:Y:S08]  /*e890*/  HMMA.16816.F32.BF16 R84, R12.reuse, R20, R84 ;  /* 0x000000140c54723c */ /* 0x060ff00000041854 */
[C---:B------:R-:W-:Y:S08]  /*e8a0*/  HMMA.16816.F32.BF16 R88, R12.reuse, R22, R88 ;  /* 0x000000160c58723c */ /* 0x040ff00000041858 */
[C---:B-1----:R-:W-:Y:S08]  /*e8b0*/  HMMA.16816.F32.BF16 R92, R12.reuse, R16, R92 ;  /* 0x000000100c5c723c */ /* 0x042ff0000004185c */
[----:B------:R-:W-:Y:S01]  /*e8c0*/  HMMA.16816.F32.BF16 R96, R12, R18, R96 ;  /* 0x000000120c60723c */ /* 0x000fe20000041860 */
[----:B------:R-:W-:-:S07]  /*e8d0*/  @P0 BRA `(.L_x_209) ;  /* 0xffffca0000000947 */ /* 0x000fce000383ffff */
.L_x_199:
[----:B------:R-:W1:Y:S01]  /*e8e0*/  SHFL.BFLY PT, R3, R206, 0x2, 0x1f ;  /* 0x0c401f00ce037f89 */ /* 0x000e6200000e0000 */
[----:B------:R-:W-:Y:S01]  /*e8f0*/  CS2R R4, SRZ ;  /* 0x0000000000047805 */ /* 0x000fe2000001ff00 */
[----:B------:R-:W-:-:S02]  /*e900*/  MOV R9, 0xff800000 ;  /* 0xff80000000097802 */ /* 0x000fc40000000f00 */
[----:B------:R-:W2:Y:S01]  /*e910*/  SHFL.BFLY PT, R2, R207, 0x2, 0x1f ;  /* 0x0c401f00cf027f89 */ /* 0x000ea200000e0000 */
        /* <DEDUP_REMOVED lines=8> */
[----:B------:R-:W-:Y:S02]  /*e9a0*/  MOV R7, 0xff800000 ;  /* 0xff80000000077802 */ /* 0x000fe40000000f00 */
[----:B------:R-:W-:-:S09]  /*e9b0*/  FSETP.NE.FTZ.AND P0, PT, R2, RZ, PT ;  /* 0x000000ff0200720b */ /* 0x000fd20003f15000 */
[----:B------:R-:W1:Y:S01]  /*e9c0*/  @P1 MUFU.RCP R5, R3 ;  /* 0x0000000300051308 */ /* 0x000e620000001000 */
[----:B------:R-:W-:-:S03]  /*e9d0*/  @P1 MOV R11, 0x3f317218 ;  /* 0x3f317218000b1802 */ /* 0x000fc60000000f00 */
[----:B------:R-:W-:Y:S02]  /*e9e0*/  @P0 MOV R10, 0x3f317218 ;  /* 0x3f317218000a0802 */ /* 0x000fe40000000f00 */
[----:B------:R-:W-:Y:S02]  /*e9f0*/  @P1 FMUL.FTZ R11, R11, c[0x0][0x2d0] ;  /* 0x0000b4000b0b1a20 */ /* 0x000fe40000410000 */
[----:B------:R-:W-:Y:S01]  /*ea00*/  @P0 MUFU.RCP R4, R2 ;  /* 0x0000000200040308 */ /* 0x000fe20000001000 */
[----:B------:R-:W-:-:S07]  /*ea10*/  @P0 FMUL.FTZ R10, R10, c[0x0][0x2d0] ;  /* 0x0000b4000a0a0a20 */ /* 0x000fce0000410000 */
[----:B------:R-:W2:Y:S01]  /*ea20*/  @P1 MUFU.LG2 R3, R3 ;  /* 0x0000000300031308 */ /* 0x000ea20000000c00 */
[C---:B-1----:R-:W-:Y:S02]  /*ea30*/  FMUL.FTZ R128, R5.reuse, R128 ;  /* 0x0000008005807220 */ /* 0x042fe40000410000 */
[C---:B------:R-:W-:Y:S02]  /*ea40*/  FMUL.FTZ R129, R5.reuse, R129 ;  /* 0x0000008105817220 */ /* 0x040fe40000410000 */
[C---:B------:R-:W-:Y:S02]  /*ea50*/  FMUL.FTZ R100, R5.reuse, R100 ;  /* 0x0000006405647220 */ /* 0x040fe40000410000 */
[C---:B------:R-:W-:Y:S01]  /*ea60*/  FMUL.FTZ R101, R5.reuse, R101 ;  /* 0x0000006505657220 */ /* 0x040fe20000410000 */
[----:B------:R-:W1:Y:S01]  /*ea70*/  @P0 MUFU.LG2 R2, R2 ;  /* 0x0000000200020308 */ /* 0x000e620000000c00 */
[C---:B------:R-:W-:Y:S02]  /*ea80*/  FMUL.FTZ R104, R5.reuse, R104 ;  /* 0x0000006805687220 */ /* 0x040fe40000410000 */
[----:B------:R-:W-:-:S02]  /*ea90*/  FMUL.FTZ R105, R5, R105 ;  /* 0x0000006905697220 */ /* 0x000fc40000410000 */
[C---:B------:R-:W-:Y:S02]  /*eaa0*/  FMUL.FTZ R108, R5.reuse, R108 ;  /* 0x0000006c056c7220 */ /* 0x040fe40000410000 */
[----:B------:R-:W-:Y:S02]  /*eab0*/  FMUL.FTZ R109, R5, R109 ;  /* 0x0000006d056d7220 */ /* 0x000fe40000410000 */
[----:B--2---:R-:W-:Y:S02]  /*eac0*/  @P1 FMUL.FTZ R3, R3, 0.69314718246459960938 ;  /* 0x3f31721803031820 */ /* 0x004fe40000410000 */
[C---:B------:R-:W-:Y:S02]  /*ead0*/  FMUL.FTZ R112, R5.reuse, R112 ;  /* 0x0000007005707220 */ /* 0x040fe40000410000 */
[C---:B------:R-:W-:Y:S02]  /*eae0*/  FMUL.FTZ R113, R5.reuse, R113 ;  /* 0x0000007105717220 */ /* 0x040fe40000410000 */
[----:B------:R-:W-:-:S02]  /*eaf0*/  FMUL.FTZ R116, R5, R116 ;  /* 0x0000007405747220 */ /* 0x000fc40000410000 */
[----:B-1----:R-:W-:Y:S02]  /*eb00*/  @P0 FMUL.FTZ R13, R2, 0.69314718246459960938 ;  /* 0x3f317218020d0820 */ /* 0x002fe40000410000 */
        /* <DEDUP_REMOVED lines=87> */
.L_x_167:
[----:B------:R-:W-:Y:S01]  /*f080*/  USHF.R.S32.HI UR6, URZ, 0x1f, UR11 ;  /* 0x0000001f3f067899 */ /* 0x000fe2000801140b */
[----:B------:R-:W-:Y:S05]  /*f090*/  @P2 BRA `(.L_x_210) ;  /* 0x0000157000002947 */ /* 0x000fea0003800000 */
[----:B------:R-:W3:Y:S01]  /*f0a0*/  S2R R0, SR_TID.X ;  /* 0x0000000000007919 */ /* 0x000ee20000002100 */
[----:B------:R-:W-:Y:S01]  /*f0b0*/  ULDC.64 UR4, c[0x0][0x490] ;  /* 0x0001240000047ab9 */ /* 0x000fe20000000a00 */
[----:B------:R-:W-:Y:S01]  /*f0c0*/  IMAD.MOV.U32 R12, RZ, RZ, c[0x0][0x4e8] ;  /* 0x00013a00ff0c7624 */ /* 0x000fe200078e00ff */
[----:B------:R-:W-:Y:S01]  /*f0d0*/  UIMAD UR7, UR6, UR4, URZ ;  /* 0x00000004060772a4 */ /* 0x000fe2000f8e023f */
[----:B------:R-:W4:Y:S01]  /*f0e0*/  S2R R22, SR_CTAID.Z ;  /* 0x0000000000167919 */ /* 0x000f220000002700 */
[----:B------:R-:W-:Y:S01]  /*f0f0*/  UIMAD.WIDE.U32 UR8, UR11, UR4, URZ ;  /* 0x000000040b0872a5 */ /* 0x000fe2000f8e003f */
[----:B------:R-:W-:Y:S01]  /*f100*/  F2FP.BF16.PACK_AB R128, R129, R128 ;  /* 0x000000808180723e */ /* 0x000fe200000010ff */
[----:B------:R-:W-:Y:S01]  /*f110*/  UIMAD UR7, UR11, UR5, UR7 ;  /* 0x000000050b0772a4 */ /* 0x000fe2000f8e0207 */
[C---:B------:R-:W-:Y:S01]  /*f120*/  ISETP.NE.AND P0, PT, R12.reuse, 0x1, PT ;  /* 0x000000010c00780c */ /* 0x040fe20003f05270 */
[----:B------:R-:W-:Y:S01]  /*f130*/  IMAD R12, R12, c[0x0][0x388], RZ ;  /* 0x0000e2000c0c7a24 */ /* 0x000fe200078e02ff */
[----:B------:R-:W-:Y:S01]  /*f140*/  ULDC.64 UR4, c[0x0][0x3e8] ;  /* 0x0000fa0000047ab9 */ /* 0x000fe20000000a00 */
[----:B------:R-:W-:Y:S01]  /*f150*/  IMAD.U32 R25, RZ, RZ, UR9 ;  /* 0x00000009ff197e24 */ /* 0x000fe2000f8e00ff */
[----:B------:R-:W-:Y:S01]  /*f160*/  UIMAD UR6, UR6, UR4, URZ ;  /* 0x00000004060672a4 */ /* 0x000fe2000f8e023f */
[----:B------:R-:W-:Y:S01]  /*f170*/  IMAD.U32 R24, RZ, RZ, UR8 ;  /* 0x00000008ff187e24 */ /* 0x000fe2000f8e00ff */
[----:B--2---:R-:W-:Y:S01]  /*f180*/  UIMAD.WIDE.U32 UR12, UR11, UR4, URZ ;  /* 0x000000040b0c72a5 */ /* 0x004fe2000f8e003f */
[----:B------:R-:W-:Y:S01]  /*f190*/  F2FP.BF16.PACK_AB R130, R131, R130 ;  /* 0x000000828382723e */ /* 0x000fe200000010ff */
[----:B------:R-:W-:Y:S01]  /*f1a0*/  UIMAD UR5, UR11, UR5, UR6 ;  /* 0x000000050b0572a4 */ /* 0x000fe2000f8e0206 */
[----:B------:R-:W-:Y:S01]  /*f1b0*/  F2FP.BF16.PACK_AB R100, R101, R100 ;  /* 0x000000646564723e */ /* 0x000fe200000010ff */
[----:B------:R-:W-:Y:S01]  /*f1c0*/  UIADD3 UR7, UR9, UR7, URZ ;  /* 0x0000000709077290 */ /* 0x000fe2000fffe03f */
[----:B------:R-:W-:Y:S01]  /*f1d0*/  F2FP.BF16.PACK_AB R102, R103, R102 ;  /* 0x000000666766723e */ /* 0x000fe200000010ff */
[----:B------:R-:W-:Y:S01]  /*f1e0*/  UIADD3 UR5, UR13, UR5, URZ ;  /* 0x000000050d057290 */ /* 0x000fe2000fffe03f */
[----:B------:R-:W-:Y:S01]  /*f1f0*/  IMAD.U32 R19, RZ, RZ, UR13 ;  /* 0x0000000dff137e24 */ /* 0x000fe2000f8e00ff */
[----:B------:R-:W-:Y:S01]  /*f200*/  F2FP.BF16.PACK_AB R104, R105, R104 ;  /* 0x000000686968723e */ /* 0x000fe200000010ff */
[----:B------:R-:W-:Y:S01]  /*f210*/  IMAD.U32 R18, RZ, RZ, UR12 ;  /* 0x0000000cff127e24 */ /* 0x000fe2000f8e00ff */
[----:B---3--:R-:W-:Y:S01]  /*f220*/  SHF.R.S32.HI R3, RZ, 0x1f, R0 ;  /* 0x0000001fff037819 */ /* 0x008fe20000011400 */
[----:B------:R-:W-:Y:S01]  /*f230*/  IMAD.U32 R25, RZ, RZ, UR7 ;  /* 0x00000007ff197e24 */ /* 0x000fe2000f8e00ff */
[----:B------:R-:W-:Y:S01]  /*f240*/  F2FP.BF16.PACK_AB R106, R107, R106 ;  /* 0x0000006a6b6a723e */ /* 0x000fe200000010ff */
[----:B------:R-:W-:Y:S01]  /*f250*/  IMAD.U32 R19, RZ, RZ, UR5 ;  /* 0x00000005ff137e24 */ /* 0x000fe2000f8e00ff */
[CC--:B------:R-:W-:Y:S01]  /*f260*/  LEA.HI R14, R3.reuse, R0.reuse, RZ, 0x5 ;  /* 0x00000000030e7211 */ /* 0x0c0fe200078f28ff */
[----:B----4-:R-:W-:Y:S01]  /*f270*/  IMAD.WIDE.U32 R24, R22, c[0x0][0x498], R24 ;  /* 0x0001260016187a25 */ /* 0x010fe200078e0018 */
[----:B------:R-:W-:Y:S01]  /*f280*/  LEA.HI R13, R3, R0, RZ, 0x2 ;  /* 0x00000000030d7211 */ /* 0x000fe200078f10ff */
[----:B------:R-:W-:Y:S01]  /*f290*/  BSSY B0, `(.L_x_211) ;  /* 0x00000ef000007945 */ /* 0x000fe20003800000 */
[----:B------:R-:W-:-:S02]  /*f2a0*/  LOP3.LUT R11, R14, 0xffffffe0, RZ, 0xc0, !PT ;  /* 0xffffffe00e0b7812 */ /* 0x000fc400078ec0ff */
[-C--:B------:R-:W-:Y:S02]  /*f2b0*/  LEA.HI R4, R3, R0.reuse, RZ, 0x3 ;  /* 0x0000000003047211 */ /* 0x080fe400078f18ff */
[----:B------:R-:W-:Y:S01]  /*f2c0*/  SHF.R.S32.HI R21, RZ, 0x2, R13 ;  /* 0x00000002ff157819 */ /* 0x000fe2000001140d */
[----:B------:R-:W-:Y:S01]  /*f2d0*/  IMAD.IADD R10, R0, 0x1, -R11 ;  /* 0x00000001000a7824 */ /* 0x000fe200078e0a0b */
[----:B------:R-:W-:Y:S01]  /*f2e0*/  SHF.R.S32.HI R8, RZ, 0x1f, R13 ;  /* 0x0000001fff087819 */ /* 0x000fe2000001140d */
[----:B------:R-:W2:Y:S01]  /*f2f0*/  S2R R11, SR_CTAID.X ;  /* 0x00000000000b7919 */ /* 0x000ea20000002500 */
[----:B------:R-:W-:Y:S02]  /*f300*/  LOP3.LUT R13, R13, 0xfffffffc, RZ, 0xc0, !PT ;  /* 0xfffffffc0d0d7812 */ /* 0x000fe400078ec0ff */
[----:B------:R-:W-:Y:S02]  /*f310*/  LOP3.LUT R17, R4, 0xfffffff8, RZ, 0xc0, !PT ;  /* 0xfffffff804117812 */ /* 0x000fe400078ec0ff */
[----:B-1----:R-:W-:-:S02]  /*f320*/  LEA.HI R2, R3, R0, RZ, 0x6 ;  /* 0x0000000003027211 */ /* 0x002fc400078f30ff */
[----:B------:R-:W-:Y:S01]  /*f330*/  LEA.HI R3, R8, R21, RZ, 0x3 ;  /* 0x0000001508037211 */ /* 0x000fe200078f18ff */
[C---:B------:R-:W-:Y:S01]  /*f340*/  IMAD.IADD R8, R0.reuse, 0x1, -R13 ;  /* 0x0000000100087824 */ /* 0x040fe200078e0a0d */
[----:B------:R-:W-:Y:S01]  /*f350*/  SHF.R.S32.HI R13, RZ, 0x1f, R22 ;  /* 0x0000001fff0d7819 */ /* 0x000fe20000011416 */
[----:B------:R-:W-:Y:S01]  /*f360*/  IMAD.IADD R17, R0, 0x1, -R17 ;  /* 0x0000000100117824 */ /* 0x000fe200078e0a11 */
[----:B------:R-:W-:Y:S02]  /*f370*/  LOP3.LUT R0, R3, 0xfffffff8, RZ, 0xc0, !PT ;  /* 0xfffffff803007812 */ /* 0x000fe400078ec0ff */
[----:B------:R-:W-:Y:S02]  /*f380*/  SHF.R.S32.HI R3, RZ, 0x1f, R10 ;  /* 0x0000001fff037819 */ /* 0x000fe4000001140a */
[----:B------:R-:W-:Y:S01]  /*f390*/  LOP3.LUT P4, RZ, R10, 0x3, RZ, 0xc0, !PT ;  /* 0x000000030aff7812 */ /* 0x000fe2000788c0ff */
[----:B------:R-:W-:Y:S01]  /*f3a0*/  IMAD.IADD R21, R21, 0x1, -R0 ;  /* 0x0000000115157824 */ /* 0x000fe200078e0a00 */
[----:B------:R-:W-:Y:S01]  /*f3b0*/  LEA.HI R10, R3, R10, RZ, 0x2 ;  /* 0x0000000a030a7211 */ /* 0x000fe200078f10ff */
[C---:B------:R-:W-:Y:S01]  /*f3c0*/  IMAD R3, R13.reuse, c[0x0][0x498], RZ ;  /* 0x000126000d037a24 */ /* 0x040fe200078e02ff */
[--C-:B------:R-:W-:Y:S01]  /*f3d0*/  SHF.R.S32.HI R15, RZ, 0x5, R14.reuse ;  /* 0x00000005ff0f7819 */ /* 0x100fe2000001140e */
[----:B------:R-:W-:Y:S01]  /*f3e0*/  IMAD R13, R13, c[0x0][0x3f0], RZ ;  /* 0x0000fc000d0d7a24 */ /* 0x000fe200078e02ff */
[----:B------:R-:W-:Y:S01]  /*f3f0*/  SHF.R.S32.HI R0, RZ, 0x1f, R14 ;  /* 0x0000001fff007819 */ /* 0x000fe2000001140e */
[C---:B------:R-:W-:Y:S01]  /*f400*/  IMAD R14, R22.reuse, c[0x0][0x49c], R3 ;  /* 0x00012700160e7a24 */ /* 0x040fe200078e0203 */
[----:B------:R-:W-:Y:S01]  /*f410*/  SHF.R.S32.HI R4, RZ, 0x3, R4 ;  /* 0x00000003ff047819 */ /* 0x000fe20000011404 */
[----:B------:R-:W-:Y:S01]  /*f420*/  IMAD R13, R22, c[0x0][0x3f4], R13 ;  /* 0x0000fd00160d7a24 */ /* 0x000fe200078e020d */
[----:B------:R-:W-:Y:S01]  /*f430*/  LEA.HI R0, R0, R15, RZ, 0x3 ;  /* 0x0000000f00007211 */ /* 0x000fe200078f18ff */
[----:B------:R-:W-:Y:S01]  /*f440*/  IMAD.WIDE.U32 R22, R22, c[0x0][0x3f0], R18 ;  /* 0x0000fc0016167a25 */ /* 0x000fe200078e0012 */
[----:B------:R-:W-:-:S02]  /*f450*/  LEA.HI R27, R8, R8, RZ, 0x1 ;  /* 0x00000008081b7211 */ /* 0x000fc400078f08ff */
[----:B------:R-:W-:Y:S01]  /*f460*/  LOP3.LUT R0, R0, 0xffffff8, RZ, 0xc0, !PT ;  /* 0x0ffffff800007812 */ /* 0x000fe200078ec0ff */
[----:B------:R-:W-:Y:S01]  /*f470*/  IMAD.SHL.U32 R16, R4, 0x40, RZ ;  /* 0x0000004004107824 */ /* 0x000fe200078e00ff */
[----:B------:R-:W-:Y:S01]  /*f480*/  R2P PR, R21, 0x6 ;  /* 0x0000000615007804 */ /* 0x000fe20000000000 */
[----:B------:R-:W-:Y:S01]  /*f490*/  IMAD R18, R17, 0x20, R4 ;  /* 0x0000002011127824 */ /* 0x000fe200078e0204 */
[----:B------:R-:W-:Y:S01]  /*f4a0*/  LOP3.LUT R20, R21, 0x1, RZ, 0xc0, !PT ;  /* 0x0000000115147812 */ /* 0x000fe200078ec0ff */
[----:B------:R-:W-:Y:S01]  /*f4b0*/  IMAD.SHL.U32 R3, R17, 0x8, RZ ;  /* 0x0000000811037824 */ /* 0x000fe200078e00ff */
[----:B------:R-:W-:Y:S01]  /*f4c0*/  LOP3.LUT R16, R16, 0x1c0, RZ, 0xc0, !PT ;  /* 0x000001c010107812 */ /* 0x000fe200078ec0ff */
[----:B--2---:R-:W-:Y:S01]  /*f4d0*/  IMAD R18, R11, 0x80, R18 ;  /* 0x000000800b127824 */ /* 0x004fe200078e0212 */
[----:B------:R-:W-:Y:S01]  /*f4e0*/  LOP3.LUT R27, R27, 0x1ffffffe, RZ, 0xc0, !PT ;  /* 0x1ffffffe1b1b7812 */ /* 0x000fe200078ec0ff */
[----:B------:R-:W-:Y:S01]  /*f4f0*/  IMAD.IADD R19, R15, 0x1, -R0 ;  /* 0x000000010f137824 */ /* 0x000fe200078e0a00 */
[----:B------:R-:W-:Y:S01]  /*f500*/  SHF.R.U32.HI R0, RZ, 0x3, R16 ;  /* 0x00000003ff007819 */ /* 0x000fe20000011610 */
[----:B------:R-:W-:Y:S01]  /*f510*/  IMAD.SHL.U32 R21, R21, 0x40, RZ ;  /* 0x0000004015157824 */ /* 0x000fe200078e00ff */
[----:B------:R-:W-:Y:S01]  /*f520*/  LOP3.LUT R17, R16, 0x38, R3, 0xf8, !PT ;  /* 0x0000003810117812 */ /* 0x000fe200078ef803 */
[----:B------:R-:W-:Y:S01]  /*f530*/  @P0 IMAD.HI.U32 R16, R18, c[0x0][0x4ec], RZ ;  /* 0x00013b0012100a27 */ /* 0x000fe200078e00ff */
[----:B------:R-:W-:-:S02]  /*f540*/  SHF.R.S32.HI R10, RZ, 0x2, R10 ;  /* 0x00000002ff0a7819 */ /* 0x000fc4000001140a */
[----:B------:R-:W-:Y:S01]  /*f550*/  LOP3.LUT R0, R17, R0, RZ, 0x3c, !PT ;  /* 0x0000000011007212 */ /* 0x000fe200078e3cff */
[----:B------:R-:W-:Y:S01]  /*f560*/  IMAD.IADD R23, R23, 0x1, R13 ;  /* 0x0000000117177824 */ /* 0x000fe200078e020d */
[----:B------:R-:W-:Y:S01]  /*f570*/  LOP3.LUT R21, R21, 0x1c0, RZ, 0xc0, !PT ;  /* 0x000001c015157812 */ /* 0x000fe200078ec0ff */
[----:B------:R-:W-:Y:S01]  /*f580*/  IMAD.SHL.U32 R13, R2, 0x8, RZ ;  /* 0x00000008020d7824 */ /* 0x000fe200078e00ff */
[----:B------:R-:W-:Y:S01]  /*f590*/  ISETP.NE.U32.AND P3, PT, R20, 0x1, PT ;  /* 0x000000011400780c */ /* 0x000fe20003f65070 */
[----:B------:R-:W-:Y:S01]  /*f5a0*/  IMAD.MOV.U32 R17, RZ, RZ, R18 ;  /* 0x000000ffff117224 */ /* 0x000fe200078e0012 */
[----:B------:R-:W-:Y:S01]  /*f5b0*/  @P0 SHF.R.U32.HI R17, RZ, c[0x0][0x4f0], R16 ;  /* 0x00013c00ff110a19 */ /* 0x000fe20000011610 */
[----:B------:R-:W-:Y:S01]  /*f5c0*/  IMAD R15, R15, 0x200, R8 ;  /* 0x000002000f0f7824 */ /* 0x000fe200078e0208 */
[----:B------:R-:W-:Y:S01]  /*f5d0*/  LOP3.LUT R13, R0, 0x7ffffe00, R13, 0xf8, !PT ;  /* 0x7ffffe00000d7812 */ /* 0x000fe200078ef80d */
[----:B------:R-:W-:Y:S01]  /*f5e0*/  IMAD.IADD R8, R8, 0x1, -R27 ;  /* 0x0000000108087824 */ /* 0x000fe200078e0a1b */
[--C-:B------:R-:W-:Y:S01]  /*f5f0*/  SHF.R.S32.HI R0, RZ, 0x1f, R17.reuse ;  /* 0x0000001fff007819 */ /* 0x100fe20000011411 */
[----:B------:R-:W-:Y:S01]  /*f600*/  IMAD R10, R19, 0x10, R10 ;  /* 0x00000010130a7824 */ /* 0x000fe200078e020a */
[----:B------:R-:W-:Y:S01]  /*f610*/  LEA.HI R2, R21, R21, RZ, 0x1d ;  /* 0x0000001515027211 */ /* 0x000fe200078fe8ff */
[----:B------:R-:W-:Y:S01]  /*f620*/  IMAD.MOV R19, RZ, RZ, -R17 ;  /* 0x000000ffff137224 */ /* 0x000fe200078e0a11 */
[----:B------:R-:W-:Y:S01]  /*f630*/  F2FP.BF16.PACK_AB R108, R109, R108 ;  /* 0x0000006c6d6c723e */ /* 0x000fe200000010ff */
[----:B------:R-:W-:Y:S01]  /*f640*/  IMAD R8, R8, 0x8, R10 ;  /* 0x0000000808087824 */ /* 0x000fe200078e020a */
[----:B------:R-:W-:Y:S01]  /*f650*/  F2FP.BF16.PACK_AB R110, R111, R110 ;  /* 0x0000006e6f6e723e */ /* 0x000fe200000010ff */
[----:B------:R-:W-:Y:S01]  /*f660*/  IMAD R0, R0, c[0x0][0x3e0], RZ ;  /* 0x0000f80000007a24 */ /* 0x000fe200078e02ff */
[----:B------:R-:W-:Y:S01]  /*f670*/  F2FP.BF16.PACK_AB R112, R113, R112 ;  /* 0x000000707170723e */ /* 0x000fe200000010ff */
[----:B------:R-:W-:Y:S01]  /*f680*/  IMAD R8, R11, 0x80, R8 ;  /* 0x000000800b087824 */ /* 0x000fe200078e0208 */
[----:B------:R-:W-:Y:S01]  /*f690*/  F2FP.BF16.PACK_AB R114, R115, R114 ;  /* 0x000000727372723e */ /* 0x000fe200000010ff */
[----:B------:R-:W-:Y:S01]  /*f6a0*/  IMAD.U32 R2, R15, 0x2, R2 ;  /* 0x000000020f027824 */ /* 0x000fe200078e0002 */
[----:B------:R-:W-:Y:S01]  /*f6b0*/  F2FP.BF16.PACK_AB R116, R117, R116 ;  /* 0x000000747574723e */ /* 0x000fe200000010ff */
[----:B------:R-:W-:Y:S01]  /*f6c0*/  IMAD R15, R11, 0x80, R10 ;  /* 0x000000800b0f7824 */ /* 0x000fe200078e020a */
[----:B------:R-:W-:Y:S01]  /*f6d0*/  F2FP.BF16.PACK_AB R118, R119, R118 ;  /* 0x000000767776723e */ /* 0x000fe200000010ff */
[----:B------:R-:W-:Y:S01]  /*f6e0*/  IMAD.WIDE.U32 R22, R17, c[0x0][0x3e0], R22 ;  /* 0x0000f80011167a25 */ /* 0x000fe200078e0016 */
[----:B------:R-:W-:-:S02]  /*f6f0*/  F2FP.BF16.PACK_AB R120, R121, R120 ;  /* 0x000000787978723e */ /* 0x000fc400000010ff */
[----:B------:R-:W-:Y:S01]  /*f700*/  ISETP.GE.OR P5, PT, R15, R12, P4 ;  /* 0x0000000c0f00720c */ /* 0x000fe200027a6670 */
[----:B------:R-:W-:Y:S01]  /*f710*/  IMAD R17, R17, c[0x0][0x3e4], R0 ;  /* 0x0000f90011117a24 */ /* 0x000fe200078e0200 */
[----:B------:R-:W-:Y:S01]  /*f720*/  IADD3 R15, R15, 0x8, RZ ;  /* 0x000000080f0f7810 */ /* 0x000fe20007ffe0ff */
[----:B------:R-:W-:Y:S01]  /*f730*/  @P0 IMAD.HI.U32 R0, R8, c[0x0][0x4ec], RZ ;  /* 0x00013b0008000a27 */ /* 0x000fe200078e00ff */
[----:B------:R-:W-:Y:S02]  /*f740*/  F2FP.BF16.PACK_AB R122, R123, R122 ;  /* 0x0000007a7b7a723e */ /* 0x000fe400000010ff */
[----:B------:R-:W-:Y:S01]  /*f750*/  ISETP.GE.OR P4, PT, R15, R12, P4 ;  /* 0x0000000c0f00720c */ /* 0x000fe20002786670 */
[----:B------:R-:W-:Y:S01]  /*f760*/  IMAD.SHL.U32 R27, R2, 0x2, RZ ;  /* 0x00000002021b7824 */ /* 0x000fe200078e00ff */
[----:B------:R-:W-:Y:S01]  /*f770*/  BAR.SYNC.DEFER_BLOCKING 0x1, 0x100 ;  /* 0x0044000000007b1d */ /* 0x000fe20000010000 */
[----:B------:R-:W-:Y:S01]  /*f780*/  IMAD.MOV.U32 R21, RZ, RZ, R8 ;  /* 0x000000ffff157224 */ /* 0x000fe200078e0008 */
[----:B------:R-:W-:Y:S01]  /*f790*/  @P0 SHF.R.U32.HI R21, RZ, c[0x0][0x4f0], R0 ;  /* 0x00013c00ff150a19 */ /* 0x000fe20000011600 */
[----:B------:R-:W-:Y:S01]  /*f7a0*/  IMAD R19, R19, c[0x0][0x4e8], R18 ;  /* 0x00013a0013137a24 */ /* 0x000fe200078e0212 */
[----:B------:R-:W-:Y:S01]  /*f7b0*/  IADD3 R0, R27, 0x80, RZ ;  /* 0x000000801b007810 */ /* 0x000fe20007ffe0ff */
[----:B------:R-:W-:Y:S01]  /*f7c0*/  IMAD.IADD R23, R23, 0x1, R17 ;  /* 0x0000000117177824 */ /* 0x000fe200078e0211 */
[----:B------:R-:W-:Y:S01]  /*f7d0*/  SHF.R.S32.HI R15, RZ, 0x1f, R21 ;  /* 0x0000001fff0f7819 */ /* 0x000fe20000011415 */
[----:B------:R-:W-:Y:S01]  /*f7e0*/  IMAD.SHL.U32 R34, R13, 0x2, RZ ;  /* 0x000000020d227824 */ /* 0x000fe200078e00ff */
[----:B------:R-:W-:-:S02]  /*f7f0*/  IADD3 R24, P0, R21, R24, RZ ;  /* 0x0000001815187210 */ /* 0x000fc40007f1e0ff */
[----:B------:R-:W-:Y:S02]  /*f800*/  IADD3 R17, R27, 0x70, RZ ;  /* 0x000000701b117810 */ /* 0x000fe40007ffe0ff */
[----:B------:R-:W-:Y:S01]  /*f810*/  @P3 IADD3 R17, R0, 0x10, RZ ;  /* 0x0000001000113810 */ /* 0x000fe20007ffe0ff */
[----:B------:R-:W-:Y:S01]  /*f820*/  IMAD.MOV.U32 R0, RZ, RZ, 0x20 ;  /* 0x00000020ff007424 */ /* 0x000fe200078e00ff */
[----:B------:R-:W-:Y:S02]  /*f830*/  SHF.R.S32.HI R2, RZ, 0x1f, R19 ;  /* 0x0000001fff027819 */ /* 0x000fe40000011413 */
[----:B------:R-:W-:Y:S01]  /*f840*/  IADD3.X R25, R15, R25, R14, P0, !PT ;  /* 0x000000190f197210 */ /* 0x000fe200007fe40e */
[----:B------:R-:W-:Y:S01]  /*f850*/  IMAD.MOV R15, RZ, RZ, -R21 ;  /* 0x000000ffff0f7224 */ /* 0x000fe200078e0a15 */
[----:B------:R-:W-:Y:S01]  /*f860*/  SEL R0, R0, 0xffffffe0, !P1 ;  /* 0xffffffe000007807 */ /* 0x000fe20004800000 */
[----:B------:R-:W-:Y:S01]  /*f870*/  IMAD R2, R2, c[0x0][0x3d8], RZ ;  /* 0x0000f60002027a24 */ /* 0x000fe200078e02ff */
[----:B------:R-:W-:Y:S01]  /*f880*/  F2FP.BF16.PACK_AB R124, R125, R124 ;  /* 0x0000007c7d7c723e */ /* 0x000fe200000010ff */
[----:B------:R-:W-:Y:S01]  /*f890*/  IMAD R21, R15, c[0x0][0x4e8], R8 ;  /* 0x00013a000f157a24 */ /* 0x000fe200078e0208 */
[----:B------:R-:W-:Y:S01]  /*f8a0*/  F2FP.BF16.PACK_AB R126, R127, R126 ;  /* 0x0000007e7f7e723e */ /* 0x000fe200000010ff */
[C---:B------:R-:W-:Y:S01]  /*f8b0*/  IMAD R2, R19.reuse, c[0x0][0x3dc], R2 ;  /* 0x0000f70013027a24 */ /* 0x040fe200078e0202 */
[----:B------:R-:W-:Y:S01]  /*f8c0*/  STS [R27+0x80], R128 ;  /* 0x000080801b007388 */ /* 0x000fe20000000800 */
[----:B------:R-:W-:Y:S01]  /*f8d0*/  IMAD.WIDE.U32 R18, R19, c[0x0][0x3d8], R22 ;  /* 0x0000f60013127a25 */ /* 0x000fe200078e0016 */
[----:B------:R-:W-:-:S02]  /*f8e0*/  F2FP.BF16.PACK_AB R36, R37, R36 ;  /* 0x000000242524723e */ /* 0x000fc400000010ff */
[----:B------:R-:W-:Y:S01]  /*f8f0*/  STS [R27+0x480], R130 ;  /* 0x000480821b007388 */ /* 0x000fe20000000800 */
[----:B------:R-:W-:Y:S01]  /*f900*/  IMAD.MOV.U32 R8, RZ, RZ, 0x40 ;  /* 0x00000040ff087424 */ /* 0x000fe200078e00ff */
[----:B------:R-:W-:Y:S01]  /*f910*/  F2FP.BF16.PACK_AB R38, R39, R38 ;  /* 0x000000262726723e */ /* 0x000fe200000010ff */
[----:B------:R-:W-:Y:S01]  /*f920*/  IMAD.IADD R15, R27, 0x1, R0 ;  /* 0x000000011b0f7824 */ /* 0x000fe200078e0200 */
[----:B------:R-:W-:Y:S01]  /*f930*/  STS [R17], R100 ;  /* 0x0000006411007388 */ /* 0x000fe20000000800 */
[----:B------:R-:W-:Y:S01]  /*f940*/  IMAD.IADD R23, R0, 0x1, R17 ;  /* 0x0000000100177824 */ /* 0x000fe200078e0211 */
[----:B------:R-:W-:Y:S01]  /*f950*/  SHF.R.S32.HI R0, RZ, 0x1f, R21 ;  /* 0x0000001fff007819 */ /* 0x000fe20000011415 */
[----:B------:R-:W-:Y:S01]  /*f960*/  IMAD.WIDE.U32 R24, R21, c[0x0][0x488], R24 ;  /* 0x0001220015187a25 */ /* 0x000fe200078e0018 */
[----:B------:R-:W-:Y:S01]  /*f970*/  SEL R8, R8, 0xffffffc0, !P2 ;  /* 0xffffffc008087807 */ /* 0x000fe20005000000 */
[----:B------:R-:W-:Y:S01]  /*f980*/  STS [R17+0x400], R102 ;  /* 0x0004006611007388 */ /* 0x000fe20000000800 */
[----:B------:R-:W-:Y:S01]  /*f990*/  F2FP.BF16.PACK_AB R40, R41, R40 ;  /* 0x000000282928723e */ /* 0x000fe200000010ff */
[----:B------:R-:W-:Y:S01]  /*f9a0*/  IMAD R0, R0, c[0x0][0x488], RZ ;  /* 0x0001220000007a24 */ /* 0x000fe200078e02ff */
[----:B------:R-:W-:Y:S01]  /*f9b0*/  F2FP.BF16.PACK_AB R42, R43, R42 ;  /* 0x0000002a2b2a723e */ /* 0x000fe200000010ff */
[----:B------:R-:W-:Y:S01]  /*f9c0*/  IMAD.IADD R29, R27, 0x1, R8 ;  /* 0x000000011b1d7824 */ /* 0x000fe200078e0208 */
[----:B------:R-:W-:Y:S01]  /*f9d0*/  STS [R15+0x80], R104 ;  /* 0x000080680f007388 */ /* 0x000fe20000000800 */
[----:B------:R-:W-:Y:S01]  /*f9e0*/  IMAD R0, R21, c[0x0][0x48c], R0 ;  /* 0x0001230015007a24 */ /* 0x000fe200078e0200 */
[----:B------:R-:W-:Y:S01]  /*f9f0*/  F2FP.BF16.PACK_AB R44, R45, R44 ;  /* 0x0000002c2d2c723e */ /* 0x000fe200000010ff */
[C---:B------:R-:W-:Y:S01]  /*fa00*/  IMAD.IADD R21, R8.reuse, 0x1, R17 ;  /* 0x0000000108157824 */ /* 0x040fe200078e0211 */
[----:B------:R-:W-:Y:S01]  /*fa10*/  STS [R15+0x480], R106 ;  /* 0x0004806a0f007388 */ /* 0x000fe20000000800 */
[----:B------:R-:W-:Y:S01]  /*fa20*/  IMAD.IADD R31, R8, 0x1, R15 ;  /* 0x00000001081f7824 */ /* 0x000fe200078e020f */
[----:B------:R-:W-:Y:S01]  /*fa30*/  F2FP.BF16.PACK_AB R46, R47, R46 ;  /* 0x0000002e2f2e723e */ /* 0x000fe200000010ff */
[----:B------:R-:W-:Y:S01]  /*fa40*/  IMAD.IADD R33, R23, 0x1, R8 ;  /* 0x0000000117217824 */ /* 0x000fe200078e0208 */
[----:B------:R-:W-:Y:S01]  /*fa50*/  STS [R23], R108 ;  /* 0x0000006c17007388 */ /* 0x000fe20000000800 */
[----:B------:R-:W-:Y:S01]  /*fa60*/  F2FP.BF16.PACK_AB R48, R49, R48 ;  /* 0x000000303130723e */ /* 0x000fe200000010ff */
[----:B------:R-:W-:Y:S01]  /*fa70*/  IMAD.IADD R25, R25, 0x1, R0 ;  /* 0x0000000119197824 */ /* 0x000fe200078e0200 */
        /* <DEDUP_REMOVED lines=29> */
[----:B------:R-:W-:-:S02]  /*fc50*/  LEA R10, P0, R24, c[0x0][0x450], 0x2 ;  /* 0x00011400180a7a11 */ /* 0x000fc400078010ff */
        /* <DEDUP_REMOVED lines=9> */
[----:B------:R-:W-:Y:S01]  /*fcf0*/  LEA.HI.X R25, R24, c[0x0][0x454], R25, 0x2, P0 ;  /* 0x0001150018197a11 */ /* 0x000fe200000f1419 */
[----:B------:R-:W-:Y:S01]  /*fd00*/  STS [R15+0x4080], R44 ;  /* 0x0040802c0f007388 */ /* 0x000fe20000000800 */
[----:B------:R-:W-:-:S03]  /*fd10*/  LEA R0, P0, R18, c[0x0][0x380], 0x1 ;  /* 0x0000e00012007a11 */ /* 0x000fc600078008ff */
        /* <DEDUP_REMOVED lines=26> */
[----:B------:R2:W-:Y:S04]  /*fec0*/  STS [R33+0x8400], R98 ;  /* 0x0084006221007388 */ /* 0x0005e80000000800 */
[----:B------:R-:W-:Y:S04]  /*fed0*/  SHFL.IDX PT, R88, R10, RZ, 0x1c1f ;  /* 0x001c1fff0a587589 */ /* 0x000fe800000e0000 */
[----:B------:R-:W3:Y:S04]  /*fee0*/  SHFL.IDX PT, R89, R25, RZ, 0x1c1f ;  /* 0x001c1fff19597589 */ /* 0x000ee800000e0000 */
[----:B------:R-:W-:Y:S06]  /*fef0*/  BAR.SYNC.DEFER_BLOCKING 0x1, 0x100 ;  /* 0x0044000000007b1d */ /* 0x000fec0000010000 */
[----:B------:R-:W-:Y:S01]  /*ff00*/  SHFL.IDX PT, R96, R10, 0x1, 0x1c1f ;  /* 0x003c1f000a607f89 */ /* 0x000fe200000e0000 */
[----:B-1----:R-:W-:-:S03]  /*ff10*/  IMAD.IADD R5, R19, 0x1, R2 ;  /* 0x0000000113057824 */ /* 0x002fc600078e0202 */
[----:B------:R-:W1:Y:S01]  /*ff20*/  SHFL.IDX PT, R97, R25, 0x1, 0x1c1f ;  /* 0x003c1f0019617f89 */ /* 0x000e6200000e0000 */
[----:B--2---:R-:W-:Y:S01]  /*ff30*/  IMAD R33, R11, 0x80, R4 ;  /* 0x000000800b217824 */ /* 0x004fe200078e0204 */
[----:B------:R-:W-:Y:S02]  /*ff40*/  LEA.HI.X R2, R18, c[0x0][0x384], R5, 0x1, P0 ;  /* 0x0000e10012027a11 */ /* 0x000fe400000f0c05 */
[----:B------:R2:W4:Y:S02]  /*ff50*/  SHFL.IDX PT, R60, R0, RZ, 0x181f ;  /* 0x00181fff003c7589 */ /* 0x00052400000e0000 */
[----:B------:R-:W-:Y:S02]  /*ff60*/  ISETP.GE.AND P0, PT, R33, R12, PT ;  /* 0x0000000c2100720c */ /* 0x000fe40003f06270 */
[----:B------:R2:W2:Y:S04]  /*ff70*/  SHFL.IDX PT, R61, R2, RZ, 0x181f ;  /* 0x00181fff023d7589 */ /* 0x0004a800000e0000 */
[----:B---3--:R3:W-:Y:S04]  /*ff80*/  @!P5 ST.E [R88.64], R7 ;  /* 0x000000075800d985 */ /* 0x0087e8000c101916 */
[----:B-1----:R3:W-:Y:S04]  /*ff90*/  @!P4 ST.E [R96.64], R9 ;  /* 0x000000096000c985 */ /* 0x0027e8000c101916 */
[----:B------:R3:W1:Y:S04]  /*ffa0*/  LDS.128 R56, [R34+0x1080] ;  /* 0x0010800022387984 */ /* 0x0006680000000c00 */
[----:B------:R3:W1:Y:S04]  /*ffb0*/  LDS.128 R52, [R34+0x2080] ;  /* 0x0020800022347984 */ /* 0x0006680000000c00 */
[----:B------:R3:W1:Y:S04]  /*ffc0*/  LDS.128 R48, [R34+0x3080] ;  /* 0x0030800022307984 */ /* 0x0006680000000c00 */
[----:B------:R3:W1:Y:S04]  /*ffd0*/  LDS.128 R44, [R34+0x5080] ;  /* 0x00508000222c7984 */ /* 0x0006680000000c00 */
[----:B------:R3:W1:Y:S04]  /*ffe0*/  LDS.128 R40, [R34+0x6080] ;  /* 0x0060800022287984 */ /* 0x0006680000000c00 */
[----:B------:R3:W1:Y:S04]  /*fff0*/  LDS.128 R36, [R34+0x7080] ;  /* 0x0070800022247984 */ /* 0x0006680000000c00 */
[----:B------:R3:W1:Y:S04]  /*10000*/  LDS.128 R28, [R34+0x9080] ;  /* 0x00908000221c7984 */ /* 0x0006680000000c00 */
[----:B------:R3:W1:Y:S04]  /*10010*/  LDS.128 R24, [R34+0xa080] ;  /* 0x00a0800022187984 */ /* 0x0006680000000c00 */
[----:B------:R3:W1:Y:S01]  /*10020*/  LDS.128 R20, [R34+0xb080] ;  /* 0x00b0800022147984 */ /* 0x0006620000000c00 */
[----:B------:R-:W-:Y:S05]  /*10030*/  @P0 BRA `(.L_x_212) ;  /* 0x0000014000000947 */ /* 0x000fea0003800000 */
[----:B--2-4-:R-:W2:Y:S01]  /*10040*/  LDS.128 R16, [R34+0x80] ;  /* 0x0000800022107984 */ /* 0x014ea20000000c00 */
[----:B------:R-:W-:-:S02]  /*10050*/  IADD3 R32, R3, 0x40, RZ ;  /* 0x0000004003207810 */ /* 0x000fc40007ffe0ff */
[C---:B------:R-:W-:Y:S01]  /*10060*/  IADD3 R14, R3.reuse, 0x80, RZ ;  /* 0x00000080030e7810 */ /* 0x040fe20007ffe0ff */
[----:B---3--:R-:W3:Y:S01]  /*10070*/  LDS.128 R8, [R34+0x4080] ;  /* 0x0040800022087984 */ /* 0x008ee20000000c00 */
[----:B------:R-:W-:Y:S02]  /*10080*/  ISETP.GE.AND P1, PT, R32, c[0x0][0x3c8], PT ;  /* 0x0000f20020007a0c */ /* 0x000fe40003f26270 */
[----:B------:R-:W-:Y:S01]  /*10090*/  ISETP.GE.AND P0, PT, R14, c[0x0][0x3c8], PT ;  /* 0x0000f2000e007a0c */ /* 0x000fe20003f06270 */
[----:B------:R4:W5:Y:S01]  /*100a0*/  LDS.128 R4, [R34+0x8080] ;  /* 0x0080800022047984 */ /* 0x0009620000000c00 */
[----:B------:R-:W-:-:S09]  /*100b0*/  ISETP.GE.AND P2, PT, R3, c[0x0][0x3c8], PT ;  /* 0x0000f20003007a0c */ /* 0x000fd20003f46270 */
[----:B------:R-:W-:Y:S02]  /*100c0*/  @!P1 SHF.R.S32.HI R15, RZ, 0x1f, R32 ;  /* 0x0000001fff0f9819 */ /* 0x000fe40000011420 */
[----:B------:R-:W-:Y:S02]  /*100d0*/  @!P0 SHF.R.S32.HI R13, RZ, 0x1f, R14 ;  /* 0x0000001fff0d8819 */ /* 0x000fe4000001140e */
[----:B------:R-:W-:Y:S02]  /*100e0*/  @!P1 LEA.HI R15, R15, R32, RZ, 0x3 ;  /* 0x000000200f0f9211 */ /* 0x000fe400078f18ff */
[----:B------:R-:W-:Y:S02]  /*100f0*/  @!P0 LEA.HI R13, R13, R14, RZ, 0x3 ;  /* 0x0000000e0d0d8211 */ /* 0x000fe400078f18ff */
[----:B------:R-:W-:Y:S02]  /*10100*/  @!P1 LOP3.LUT R15, R15, 0xfffffff8, RZ, 0xc0, !PT ;  /* 0xfffffff80f0f9812 */ /* 0x000fe400078ec0ff */
[----:B------:R-:W-:Y:S01]  /*10110*/  @!P0 LOP3.LUT R13, R13, 0xfffffff8, RZ, 0xc0, !PT ;  /* 0xfffffff80d0d8812 */ /* 0x000fe200078ec0ff */
[----:B----4-:R-:W-:-:S04]  /*10120*/  @!P2 IMAD.WIDE R34, R3, 0x2, R60 ;  /* 0x000000020322a825 */ /* 0x010fc800078e023c */
[----:B------:R-:W-:-:S04]  /*10130*/  @!P1 IMAD.WIDE R14, R15, 0x2, R60 ;  /* 0x000000020f0e9825 */ /* 0x000fc800078e023c */
[----:B------:R-:W-:Y:S01]  /*10140*/  @!P0 IMAD.WIDE R60, R13, 0x2, R60 ;  /* 0x000000020d3c8825 */ /* 0x000fe200078e023c */
[----:B--2---:R2:W-:Y:S04]  /*10150*/  @!P2 ST.E.128 [R34.64], R16 ;  /* 0x000000102200a985 */ /* 0x0045e8000c101d16 */
[----:B---3--:R2:W-:Y:S04]  /*10160*/  @!P1 ST.E.128 [R14.64], R8 ;  /* 0x000000080e009985 */ /* 0x0085e8000c101d16 */
[----:B-----5:R2:W-:Y:S02]  /*10170*/  @!P0 ST.E.128 [R60.64], R4 ;  /* 0x000000043c008985 */ /* 0x0205e4000c101d16 */
.L_x_212:
[----:B--2-4-:R-:W-:Y:S05]  /*10180*/  BSYNC B0 ;  /* 0x0000000000007941 */ /* 0x014fea0003800000 */
.L_x_211:
[----:B------:R-:W-:Y:S01]  /*10190*/  IADD3 R5, R33, 0x20, RZ ;  /* 0x0000002021057810 */ /* 0x000fe20007ffe0ff */
[----:B---3--:R2:W3:Y:S01]  /*101a0*/  SHFL.IDX PT, R9, R2, 0x1, 0x181f ;  /* 0x00381f0002097f89 */ /* 0x0084e200000e0000 */
        /* <DEDUP_REMOVED lines=16> */
[----:B-1----:R1:W-:Y:S02]  /*102b0*/  @!P2 ST.E.128 [R10.64], R56 ;  /* 0x000000380a00a985 */ /* 0x0023e4000c101d16 */
[----:B------:R-:W-:-:S04]  /*102c0*/  @!P1 IMAD.WIDE R6, R6, 0x2, R8 ;  /* 0x0000000206069825 */ /* 0x000fc800078e0208 */
[----:B------:R-:W-:Y:S01]  /*102d0*/  @!P0 IMAD.WIDE R4, R4, 0x2, R8 ;  /* 0x0000000204048825 */ /* 0x000fe200078e0208 */
[----:B------:R1:W-:Y:S04]  /*102e0*/  @!P1 ST.E.128 [R6.64], R44 ;  /* 0x0000002c06009985 */ /* 0x0003e8000c101d16 */
[----:B------:R1:W-:Y:S02]  /*102f0*/  @!P0 ST.E.128 [R4.64], R28 ;  /* 0x0000001c04008985 */ /* 0x0003e4000c101d16 */
.L_x_214:
[----:B------:R-:W-:Y:S05]  /*10300*/  BSYNC B0 ;  /* 0x0000000000007941 */ /* 0x000fea0003800000 */
.L_x_213:
[----:B-1----:R-:W-:Y:S01]  /*10310*/  IADD3 R5, R33, 0x40, RZ ;  /* 0x0000004021057810 */ /* 0x002fe20007ffe0ff */
[----:B---3--:R1:W3:Y:S01]  /*10320*/  SHFL.IDX PT, R9, R2, 0x2, 0x181f ;  /* 0x00581f0002097f89 */ /* 0x0082e200000e0000 */
        /* <DEDUP_REMOVED lines=21> */
.L_x_216:
[----:B------:R-:W-:Y:S05]  /*10480*/  BSYNC B0 ;  /* 0x0000000000007941 */ /* 0x000fea0003800000 */
.L_x_215:
[----:B------:R-:W-:Y:S01]  /*10490*/  IADD3 R33, R33, 0x60, RZ ;  /* 0x0000006021217810 */ /* 0x000fe20007ffe0ff */
[----:B---3--:R3:W1:Y:S03]  /*104a0*/  SHFL.IDX PT, R7, R2, 0x3, 0x181f ;  /* 0x00781f0002077f89 */ /* 0x00866600000e0000 */
[----:B------:R-:W-:Y:S01]  /*104b0*/  ISETP.GE.AND P0, PT, R33, R12, PT ;  /* 0x0000000c2100720c */ /* 0x000fe20003f06270 */
[----:B------:R3:W2:-:S12]  /*104c0*/  SHFL.IDX PT, R6, R0, 0x3, 0x181f ;  /* 0x00781f0000067f89 */ /* 0x00069800000e0000 */
[----:B------:R-:W-:Y:S05]  /*104d0*/  @P0 EXIT ;  /* 0x000000000000094d */ /* 0x000fea0003800000 */
[C---:B------:R-:W-:Y:S02]  /*104e0*/  IADD3 R5, R3.reuse, 0x40, RZ ;  /* 0x0000004003057810 */ /* 0x040fe40007ffe0ff */
[----:B------:R-:W-:Y:S02]  /*104f0*/  ISETP.GE.AND P1, PT, R3, c[0x0][0x3c8], PT ;  /* 0x0000f20003007a0c */ /* 0x000fe40003f26270 */
[----:B------:R-:W-:-:S13]  /*10500*/  ISETP.GE.AND P0, PT, R5, c[0x0][0x3c8], PT ;  /* 0x0000f20005007a0c */ /* 0x000fda0003f06270 */
[----:B-123--:R-:W-:-:S04]  /*10510*/  @!P0 SHF.R.S32.HI R0, RZ, 0x1f, R5 ;  /* 0x0000001fff008819 */ /* 0x00efc80000011405 */
[----:B------:R-:W-:Y:S01]  /*10520*/  @!P0 LEA.HI R0, R0, R5, RZ, 0x3 ;  /* 0x0000000500008211 */ /* 0x000fe200078f18ff */
[C-C-:B------:R-:W-:Y:S01]  /*10530*/  @!P1 IMAD.WIDE R4, R3.reuse, 0x2, R6.reuse ;  /* 0x0000000203049825 */ /* 0x140fe200078e0206 */
[----:B------:R-:W-:Y:S02]  /*10540*/  IADD3 R3, R3, 0x80, RZ ;  /* 0x0000008003037810 */ /* 0x000fe40007ffe0ff */
[----:B------:R-:W-:Y:S02]  /*10550*/  @!P0 LOP3.LUT R0, R0, 0xfffffff8, RZ, 0xc0, !PT ;  /* 0xfffffff800008812 */ /* 0x000fe400078ec0ff */
[----:B------:R1:W-:Y:S03]  /*10560*/  @!P1 ST.E.128 [R4.64], R48 ;  /* 0x0000003004009985 */ /* 0x0003e6000c101d16 */
[----:B----4-:R-:W-:-:S05]  /*10570*/  @!P0 IMAD.WIDE R8, R0, 0x2, R6 ;  /* 0x0000000200088825 */ /* 0x010fca00078e0206 */
        /* <DEDUP_REMOVED lines=9> */
.L_x_210:
[----:B------:R-:W3:Y:S01]  /*10610*/  S2R R7, SR_TID.X ;  /* 0x0000000000077919 */ /* 0x000ee20000002100 */
[----:B------:R-:W-:Y:S03]  /*10620*/  BSSY B0, `(.L_x_217) ;  /* 0x0000029000007945 */ /* 0x000fe60003800000 */
[----:B------:R-:W4:Y:S01]  /*10630*/  S2R R8, SR_CTAID.Z ;  /* 0x0000000000087919 */ /* 0x000f220000002700 */
[----:B---3--:R-:W-:Y:S02]  /*10640*/  ISETP.GT.AND P0, PT, R7, 0x7f, PT ;  /* 0x0000007f0700780c */ /* 0x008fe40003f04270 */
[----:B----4-:R-:W-:-:S11]  /*10650*/  SHF.R.S32.HI R11, RZ, 0x1f, R8 ;  /* 0x0000001fff0b7819 */ /* 0x010fd60000011408 */
[----:B------:R-:W-:Y:S05]  /*10660*/  @P0 BRA `(.L_x_218) ;  /* 0x0000024000000947 */ /* 0x000fea0003800000 */
[----:B------:R-:W3:Y:S01]  /*10670*/  S2R R4, SR_CTAID.X ;  /* 0x0000000000047919 */ /* 0x000ee20000002500 */
[----:B-1----:R-:W-:-:S05]  /*10680*/  MOV R2, c[0x0][0x4e8] ;  /* 0x00013a0000027a02 */ /* 0x002fca0000000f00 */
[----:B------:R-:W-:Y:S01]  /*10690*/  IMAD R0, R2, c[0x0][0x388], RZ ;  /* 0x0000e20002007a24 */ /* 0x000fe200078e02ff */
[----:B---3--:R-:W-:-:S04]  /*106a0*/  LEA R9, R4, R7, 0x7 ;  /* 0x0000000704097211 */ /* 0x008fc800078e38ff */
[----:B------:R-:W-:-:S13]  /*106b0*/  ISETP.GE.AND P0, PT, R9, R0, PT ;  /* 0x000000000900720c */ /* 0x000fda0003f06270 */
[----:B------:R-:W-:Y:S05]  /*106c0*/  @P0 BRA `(.L_x_218) ;  /* 0x000001e000000947 */ /* 0x000fea0003800000 */
[----:B------:R-:W-:Y:S01]  /*106d0*/  ISETP.NE.AND P0, PT, R2, 0x1, PT ;  /* 0x000000010200780c */ /* 0x000fe20003f05270 */
[----:B------:R-:W-:Y:S01]  /*106e0*/  ULDC.64 UR4, c[0x0][0x490] ;  /* 0x0001240000047ab9 */ /* 0x000fe20000000a00 */
[----:B------:R-:W-:Y:S01]  /*106f0*/  IMAD.MOV.U32 R5, RZ, RZ, R9 ;  /* 0x000000ffff057224 */ /* 0x000fe200078e0009 */
[----:B------:R-:W-:Y:S02]  /*10700*/  UIMAD UR7, UR6, UR4, URZ ;  /* 0x00000004060772a4 */ /* 0x000fe4000f8e023f */
[----:B------:R-:W-:Y:S02]  /*10710*/  UIMAD.WIDE.U32 UR8, UR11, UR4, URZ ;  /* 0x000000040b0872a5 */ /* 0x000fe4000f8e003f */
[----:B------:R-:W-:-:S04]  /*10720*/  UIMAD UR4, UR11, UR5, UR7 ;  /* 0x000000050b0472a4 */ /* 0x000fc8000f8e0207 */
[----:B------:R-:W-:Y:S01]  /*10730*/  UIADD3 UR4, UR9, UR4, URZ ;  /* 0x0000000409047290 */ /* 0x000fe2000fffe03f */
[----:B------:R-:W-:Y:S01]  /*10740*/  MOV R2, UR8 ;  /* 0x0000000800027c02 */ /* 0x000fe20008000f00 */
[----:B------:R-:W-:-:S04]  /*10750*/  @P0 IMAD.HI.U32 R0, R9, c[0x0][0x4ec], RZ ;  /* 0x00013b0009000a27 */ /* 0x000fc800078e00ff */
[----:B------:R-:W-:Y:S01]  /*10760*/  MOV R13, UR4 ;  /* 0x00000004000d7c02 */ /* 0x000fe20008000f00 */
[----:B------:R-:W-:Y:S01]  /*10770*/  IMAD.MOV.U32 R12, RZ, RZ, R2 ;  /* 0x000000ffff0c7224 */ /* 0x000fe200078e0002 */
[----:B------:R-:W-:Y:S01]  /*10780*/  @P0 SHF.R.U32.HI R5, RZ, c[0x0][0x4f0], R0 ;  /* 0x00013c00ff050a19 */ /* 0x000fe20000011600 */
[----:B------:R-:W-:Y:S02]  /*10790*/  IMAD.U32 R3, RZ, RZ, UR9 ;  /* 0x00000009ff037e24 */ /* 0x000fe4000f8e00ff */
[----:B------:R-:W-:Y:S02]  /*107a0*/  IMAD R3, R11, c[0x0][0x498], RZ ;  /* 0x000126000b037a24 */ /* 0x000fe400078e02ff */
[----:B------:R-:W-:Y:S02]  /*107b0*/  IMAD.MOV R4, RZ, RZ, -R5 ;  /* 0x000000ffff047224 */ /* 0x000fe400078e0a05 */
[----:B------:R-:W-:-:S04]  /*107c0*/  IMAD.WIDE.U32 R12, R8, c[0x0][0x498], R12 ;  /* 0x00012600080c7a25 */ /* 0x000fc800078e000c */
[----:B------:R-:W-:Y:S01]  /*107d0*/  IMAD R4, R4, c[0x0][0x4e8], R9 ;  /* 0x00013a0004047a24 */ /* 0x000fe200078e0209 */
[----:B------:R-:W-:Y:S01]  /*107e0*/  IADD3 R12, P0, R5, R12, RZ ;  /* 0x0000000c050c7210 */ /* 0x000fe20007f1e0ff */
[----:B------:R-:W-:Y:S01]  /*107f0*/  IMAD R0, R8, c[0x0][0x49c], R3 ;  /* 0x0001270008007a24 */ /* 0x000fe200078e0203 */
[----:B------:R-:W-:Y:S02]  /*10800*/  SHF.R.S32.HI R3, RZ, 0x1f, R5 ;  /* 0x0000001fff037819 */ /* 0x000fe40000011405 */
[----:B------:R-:W-:Y:S02]  /*10810*/  SHF.R.S32.HI R2, RZ, 0x1f, R4 ;  /* 0x0000001fff027819 */ /* 0x000fe40000011404 */
[----:B------:R-:W-:-:S03]  /*10820*/  IADD3.X R13, R3, R13, R0, P0, !PT ;  /* 0x0000000d030d7210 */ /* 0x000fc600007fe400 */
[----:B------:R-:W-:Y:S02]  /*10830*/  IMAD R5, R2, c[0x0][0x488], RZ ;  /* 0x0001220002057a24 */ /* 0x000fe400078e02ff */
[----:B------:R-:W-:-:S04]  /*10840*/  IMAD.WIDE.U32 R12, R4, c[0x0][0x488], R12 ;  /* 0x00012200040c7a25 */ /* 0x000fc800078e000c */
[----:B------:R-:W-:Y:S01]  /*10850*/  IMAD R5, R4, c[0x0][0x48c], R5 ;  /* 0x0001230004057a24 */ /* 0x000fe200078e0205 */
[----:B------:R-:W-:-:S04]  /*10860*/  LEA R2, P0, R12, c[0x0][0x450], 0x2 ;  /* 0x000114000c027a11 */ /* 0x000fc800078010ff */
[----:B------:R-:W-:-:S04]  /*10870*/  IADD3 R5, R13, R5, RZ ;  /* 0x000000050d057210 */ /* 0x000fc80007ffe0ff */
[----:B------:R-:W-:Y:S02]  /*10880*/  LEA.HI.X R3, R12, c[0x0][0x454], R5, 0x2, P0 ;  /* 0x000115000c037a11 */ /* 0x000fe400000f1405 */
[----:B------:R-:W-:-:S05]  /*10890*/  MOV R5, 0xff800000 ;  /* 0xff80000000057802 */ /* 0x000fca0000000f00 */
[----:B------:R1:W-:Y:S02]  /*108a0*/  STG.E [R2.64], R5 ;  /* 0x0000000502007986 */ /* 0x0003e4000c101916 */
.L_x_218:
[----:B------:R-:W-:Y:S05]  /*108b0*/  BSYNC B0 ;  /* 0x0000000000007941 */ /* 0x000fea0003800000 */
.L_x_217:
[----:B-1----:R-:W1:Y:S01]  /*108c0*/  S2R R5, SR_CTAID.X ;  /* 0x0000000000057919 */ /* 0x002e620000002500 */
[----:B------:R-:W-:Y:S01]  /*108d0*/  SHF.R.S32.HI R4, RZ, 0x1f, R7 ;  /* 0x0000001fff047819 */ /* 0x000fe20000011407 */
[----:B------:R-:W-:Y:S01]  /*108e0*/  IMAD.MOV.U32 R3, RZ, RZ, c[0x0][0x4e8] ;  /* 0x00013a00ff037624 */ /* 0x000fe200078e00ff */
[----:B------:R-:W-:Y:S01]  /*108f0*/  ULDC.64 UR4, c[0x0][0x3e8] ;  /* 0x0000fa0000047ab9 */ /* 0x000fe20000000a00 */
[----:B------:R-:W-:Y:S01]  /*10900*/  IMAD R11, R11, c[0x0][0x3f0], RZ ;  /* 0x0000fc000b0b7a24 */ /* 0x000fe200078e02ff */
[----:B------:R-:W-:Y:S01]  /*10910*/  LEA.HI R4, R4, R7, RZ, 0x3 ;  /* 0x0000000704047211 */ /* 0x000fe200078f18ff */
[----:B------:R-:W-:Y:S01]  /*10920*/  UIMAD UR6, UR6, UR4, URZ ;  /* 0x00000004060672a4 */ /* 0x000fe2000f8e023f */
[C---:B------:R-:W-:Y:S01]  /*10930*/  ISETP.NE.AND P0, PT, R3.reuse, 0x1, PT ;  /* 0x000000010300780c */ /* 0x040fe20003f05270 */
[----:B------:R-:W-:Y:S01]  /*10940*/  UIMAD.WIDE.U32 UR8, UR11, UR4, URZ ;  /* 0x000000040b0872a5 */ /* 0x000fe2000f8e003f */
[----:B------:R-:W-:Y:S01]  /*10950*/  LOP3.LUT R0, R4, 0xfffffff8, RZ, 0xc0, !PT ;  /* 0xfffffff804007812 */ /* 0x000fe200078ec0ff */
[----:B------:R-:W-:Y:S01]  /*10960*/  UIMAD UR4, UR11, UR5, UR6 ;  /* 0x000000050b0472a4 */ /* 0x000fe2000f8e0206 */
[----:B------:R-:W-:Y:S01]  /*10970*/  SHF.R.S32.HI R4, RZ, 0x3, R4 ;  /* 0x00000003ff047819 */ /* 0x000fe20000011404 */
[----:B------:R-:W-:Y:S01]  /*10980*/  IMAD R3, R3, c[0x0][0x388], RZ ;  /* 0x0000e20003037a24 */ /* 0x000fe200078e02ff */
[----:B------:R-:W-:Y:S01]  /*10990*/  BSSY B0, `(.L_x_219) ;  /* 0x0000033000007945 */ /* 0x000fe20003800000 */
[----:B------:R-:W-:Y:S01]  /*109a0*/  IMAD.IADD R7, R7, 0x1, -R0 ;  /* 0x0000000107077824 */ /* 0x000fe200078e0a00 */
[----:B------:R-:W-:Y:S01]  /*109b0*/  UIADD3 UR4, UR9, UR4, URZ ;  /* 0x0000000409047290 */ /* 0x000fe2000fffe03f */
[----:B------:R-:W-:Y:S01]  /*109c0*/  IMAD.U32 R13, RZ, RZ, UR9 ;  /* 0x00000009ff0d7e24 */ /* 0x000fe2000f8e00ff */
[----:B------:R-:W-:Y:S01]  /*109d0*/  MOV R12, UR8 ;  /* 0x00000008000c7c02 */ /* 0x000fe20008000f00 */
[----:B------:R-:W-:Y:S01]  /*109e0*/  IMAD R0, R8, c[0x0][0x3f4], R11 ;  /* 0x0000fd0008007a24 */ /* 0x000fe200078e020b */
[----:B------:R-:W-:-:S02]  /*109f0*/  LEA R6, R7, R4, 0x5 ;  /* 0x0000000407067211 */ /* 0x000fc400078e28ff */
[----:B------:R-:W-:Y:S02]  /*10a00*/  MOV R13, UR4 ;  /* 0x00000004000d7c02 */ /* 0x000fe40008000f00 */
[----:B------:R-:W-:Y:S01]  /*10a10*/  SHF.L.U32 R7, R7, 0x3, RZ ;  /* 0x0000000307077819 */ /* 0x000fe200000006ff */
[C---:B-1----:R-:W-:Y:S01]  /*10a20*/  IMAD R6, R5.reuse, 0x80, R6 ;  /* 0x0000008005067824 */ /* 0x042fe200078e0206 */
[----:B------:R-:W-:Y:S01]  /*10a30*/  LEA R4, R5, R4, 0x7 ;  /* 0x0000000405047211 */ /* 0x000fe200078e38ff */
[----:B------:R-:W-:Y:S01]  /*10a40*/  IMAD.WIDE.U32 R12, R8, c[0x0][0x3f0], R12 ;  /* 0x0000fc00080c7a25 */ /* 0x000fe200078e000c */
[----:B------:R-:W-:-:S03]  /*10a50*/  IADD3 R5, R7, 0x80, RZ ;  /* 0x0000008007057810 */ /* 0x000fc60007ffe0ff */
[----:B------:R-:W-:-:S04]  /*10a60*/  @P0 IMAD.HI.U32 R2, R6, c[0x0][0x4ec], RZ ;  /* 0x00013b0006020a27 */ /* 0x000fc800078e00ff */
[----:B------:R-:W-:Y:S01]  /*10a70*/  IMAD.MOV.U32 R9, RZ, RZ, R6 ;  /* 0x000000ffff097224 */ /* 0x000fe200078e0006 */
[----:B------:R-:W-:Y:S01]  /*10a80*/  @P0 SHF.R.U32.HI R9, RZ, c[0x0][0x4f0], R2 ;  /* 0x00013c00ff090a19 */ /* 0x000fe20000011602 */
[----:B------:R-:W-:-:S03]  /*10a90*/  IMAD.IADD R13, R13, 0x1, R0 ;  /* 0x000000010d0d7824 */ /* 0x000fc600078e0200 */
[----:B------:R-:W-:Y:S01]  /*10aa0*/  SHF.R.S32.HI R2, RZ, 0x1f, R9 ;  /* 0x0000001fff027819 */ /* 0x000fe20000011409 */
[C---:B------:R-:W-:Y:S01]  /*10ab0*/  IMAD.WIDE.U32 R12, R9.reuse, c[0x0][0x3e0], R12 ;  /* 0x0000f800090c7a25 */ /* 0x040fe200078e000c */
[----:B------:R-:W-:-:S03]  /*10ac0*/  IADD3 R11, -R9, RZ, RZ ;  /* 0x000000ff090b7210 */ /* 0x000fc60007ffe1ff */
[----:B------:R-:W-:Y:S02]  /*10ad0*/  IMAD R2, R2, c[0x0][0x3e0], RZ ;  /* 0x0000f80002027a24 */ /* 0x000fe400078e02ff */
[----:B------:R-:W-:Y:S01]  /*10ae0*/  IMAD R11, R11, c[0x0][0x4e8], R6 ;  /* 0x00013a000b0b7a24 */ /* 0x000fe200078e0206 */
[----:B------:R-:W-:Y:S01]  /*10af0*/  IADD3 R6, R7, 0x40, RZ ;  /* 0x0000004007067810 */ /* 0x000fe20007ffe0ff */
[----:B------:R-:W-:-:S03]  /*10b00*/  IMAD R9, R9, c[0x0][0x3e4], R2 ;  /* 0x0000f90009097a24 */ /* 0x000fc600078e0202 */
[----:B------:R-:W-:Y:S02]  /*10b10*/  SHF.R.S32.HI R0, RZ, 0x1f, R11 ;  /* 0x0000001fff007819 */ /* 0x000fe4000001140b */
[----:B------:R-:W-:-:S03]  /*10b20*/  IADD3 R13, R13, R9, RZ ;  /* 0x000000090d0d7210 */ /* 0x000fc60007ffe0ff */
[----:B------:R-:W-:Y:S02]  /*10b30*/  IMAD R0, R0, c[0x0][0x3d8], RZ ;  /* 0x0000f60000007a24 */ /* 0x000fe400078e02ff */
[----:B------:R-:W-:-:S04]  /*10b40*/  IMAD.WIDE.U32 R8, R11, c[0x0][0x3d8], R12 ;  /* 0x0000f6000b087a25 */ /* 0x000fc800078e000c */
[----:B------:R-:W-:-:S04]  /*10b50*/  IMAD R0, R11, c[0x0][0x3dc], R0 ;  /* 0x0000f7000b007a24 */ /* 0x000fc800078e0200 */
[----:B------:R-:W-:Y:S01]  /*10b60*/  IMAD.IADD R11, R9, 0x1, R0 ;  /* 0x00000001090b7824 */ /* 0x000fe200078e0200 */
[----:B------:R-:W-:-:S04]  /*10b70*/  LEA R9, P0, R8, c[0x0][0x380], 0x1 ;  /* 0x0000e00008097a11 */ /* 0x000fc800078008ff */
[----:B------:R-:W-:Y:S01]  /*10b80*/  LEA.HI.X R8, R8, c[0x0][0x384], R11, 0x1, P0 ;  /* 0x0000e10008087a11 */ /* 0x000fe200000f0c0b */
[----:B------:R1:W3:Y:S01]  /*10b90*/  SHFL.IDX PT, R10, R9, RZ, 0x181f ;  /* 0x00181fff090a7589 */ /* 0x0002e200000e0000 */
[----:B------:R-:W-:-:S03]  /*10ba0*/  ISETP.GE.AND P0, PT, R4, R3, PT ;  /* 0x000000030400720c */ /* 0x000fc60003f06270 */
[----:B------:R1:W4:Y:S10]  /*10bb0*/  SHFL.IDX PT, R11, R8, RZ, 0x181f ;  /* 0x00181fff080b7589 */ /* 0x00033400000e0000 */
[----:B------:R-:W-:Y:S05]  /*10bc0*/  @P0 BRA `(.L_x_220) ;  /* 0x000000f000000947 */ /* 0x000fea0003800000 */
[----:B------:R-:W-:Y:S02]  /*10bd0*/  ISETP.GE.AND P1, PT, R6, c[0x0][0x3c8], PT ;  /* 0x0000f20006007a0c */ /* 0x000fe40003f26270 */
[----:B------:R-:W-:-:S02]  /*10be0*/  ISETP.GE.AND P0, PT, R5, c[0x0][0x3c8], PT ;  /* 0x0000f20005007a0c */ /* 0x000fc40003f06270 */
        /* <DEDUP_REMOVED lines=13> */
.L_x_220:
[----:B------:R-:W-:Y:S05]  /*10cc0*/  BSYNC B0 ;  /* 0x0000000000007941 */ /* 0x000fea0003800000 */
.L_x_219:
[----:B------:R-:W-:Y:S01]  /*10cd0*/  IADD3 R0, R4, 0x20, RZ ;  /* 0x0000002004007810 */ /* 0x000fe20007ffe0ff */
[----:B---34-:R3:W4:Y:S01]  /*10ce0*/  SHFL.IDX PT, R11, R8, 0x1, 0x181f ;  /* 0x00381f00080b7f89 */ /* 0x01872200000e0000 */
[----:B------:R-:W-:Y:S02]  /*10cf0*/  BSSY B0, `(.L_x_221) ;  /* 0x0000013000007945 */ /* 0x000fe40003800000 */
[----:B------:R-:W-:Y:S01]  /*10d00*/  ISETP.GE.AND P0, PT, R0, R3, PT ;  /* 0x000000030000720c */ /* 0x000fe20003f06270 */
[----:B------:R3:W1:-:S12]  /*10d10*/  SHFL.IDX PT, R10, R9, 0x1, 0x181f ;  /* 0x00381f00090a7f89 */ /* 0x00065800000e0000 */
        /* <DEDUP_REMOVED lines=16> */
.L_x_222:
[----:B------:R-:W-:Y:S05]  /*10e20*/  BSYNC B0 ;  /* 0x0000000000007941 */ /* 0x000fea0003800000 */
.L_x_221:
[----:B------:R-:W-:Y:S01]  /*10e30*/  IADD3 R0, R4, 0x40, RZ ;  /* 0x0000004004007810 */ /* 0x000fe20007ffe0ff */
[----:B-1--4-:R1:W4:Y:S01]  /*10e40*/  SHFL.IDX PT, R11, R8, 0x2, 0x181f ;  /* 0x00581f00080b7f89 */ /* 0x01232200000e0000 */
[----:B------:R-:W-:Y:S02]  /*10e50*/  BSSY B0, `(.L_x_223) ;  /* 0x0000013000007945 */ /* 0x000fe40003800000 */
[----:B------:R-:W-:Y:S01]  /*10e60*/  ISETP.GE.AND P0, PT, R0, R3, PT ;  /* 0x000000030000720c */ /* 0x000fe20003f06270 */
[----:B------:R1:W3:-:S12]  /*10e70*/  SHFL.IDX PT, R10, R9, 0x2, 0x181f ;  /* 0x00581f00090a7f89 */ /* 0x0002d800000e0000 */
        /* <DEDUP_REMOVED lines=16> */
.L_x_224:
[----:B------:R-:W-:Y:S05]  /*10f80*/  BSYNC B0 ;  /* 0x0000000000007941 */ /* 0x000fea0003800000 */
.L_x_223:
[----:B------:R-:W-:Y:S01]  /*10f90*/  IADD3 R4, R4, 0x60, RZ ;  /* 0x0000006004047810 */ /* 0x000fe20007ffe0ff */
[----:B---34-:R3:W4:Y:S03]  /*10fa0*/  SHFL.IDX PT, R11, R8, 0x3, 0x181f ;  /* 0x00781f00080b7f89 */ /* 0x01872600000e0000 */
[----:B------:R-:W-:Y:S01]  /*10fb0*/  ISETP.GE.AND P0, PT, R4, R3, PT ;  /* 0x000000030400720c */ /* 0x000fe20003f06270 */
[----:B------:R3:W1:-:S12]  /*10fc0*/  SHFL.IDX PT, R10, R9, 0x3, 0x181f ;  /* 0x00781f00090a7f89 */ /* 0x00065800000e0000 */
[----:B------:R-:W-:Y:S05]  /*10fd0*/  @P0 EXIT ;  /* 0x000000000000094d */ /* 0x000fea0003800000 */
[----:B------:R-:W-:Y:S02]  /*10fe0*/  ISETP.GE.AND P0, PT, R6, c[0x0][0x3c8], PT ;  /* 0x0000f20006007a0c */ /* 0x000fe40003f06270 */
[----:B------:R-:W-:-:S11]  /*10ff0*/  ISETP.GE.AND P1, PT, R7, c[0x0][0x3c8], PT ;  /* 0x0000f20007007a0c */ /* 0x000fd60003f26270 */
[----:B------:R-:W-:-:S04]  /*11000*/  @!P0 SHF.R.S32.HI R3, RZ, 0x1f, R6 ;  /* 0x0000001fff038819 */ /* 0x000fc80000011406 */
[----:B------:R-:W-:Y:S01]  /*11010*/  @!P0 LEA.HI R3, R3, R6, RZ, 0x3 ;  /* 0x0000000603038211 */ /* 0x000fe200078f18ff */
[----:B-1--4-:R-:W-:-:S03]  /*11020*/  @!P1 IMAD.WIDE R6, R7, 0x2, R10 ;  /* 0x0000000207069825 */ /* 0x012fc600078e020a */
        /* <DEDUP_REMOVED lines=8> */
[----:B-1----:R-:W-:-:S05]  /*110b0*/  LOP3.LUT R3, R0, 0xfffffff8, RZ, 0xc0, !PT ;  /* 0xfffffff800037812 */ /* 0x002fca00078ec0ff */
[----:B------:R-:W-:-:S05]  /*110c0*/  IMAD.WIDE R10, R3, 0x2, R10 ;  /* 0x00000002030a7825 */ /* 0x000fca00078e020a */
[----:B------:R-:W-:Y:S01]  /*110d0*/  ST.E.128 [R10.64], RZ ;  /* 0x000000ff0a007985 */ /* 0x000fe2000c101d16 */
[----:B------:R-:W-:Y:S05]  /*110e0*/  EXIT ;  /* 0x000000000000794d */ /* 0x000fea0003800000 */
.L_x_225:
        /* <DEDUP_REMOVED lines=9> */
.L_x_1700:


//--------------------- .text._ZN7cutlass13device_kernelIN5flash19enable_sm80_to_sm89INS1_16FlashAttnFwdSm80INS1_25CollectiveMainloopFwdSm80ILi8ELi1ELb0EN4cute5tupleIJNS5_1CILi128EEENS7_ILi64EEENS7_ILi192EEEEEELi192ENS_10bfloat16_tEfNS_4arch4Sm80ELb0ELb1ELb0ELb1ELb1ELb0ELb1ELb0EEENS1_21CollectiveEpilogueFwdINS6_IJS8_SA_S9_EEENS6_IJNS7_ILi1EEESI_SI_EEESC_SE_Li256ELb1ELb1ELb0ELb0EEENS1_19SingleTileSchedulerILb1ELb0ELb1ELi128EEEEEEEEEvNT_6ParamsE --------------------------
	.section	.text._ZN7cutlass13device_kernelIN5flash19enable_sm80_to_sm89INS1_16FlashAttnFwdSm80INS1_25CollectiveMainloopFwdSm80ILi8ELi1ELb0EN4cute5tupleIJNS5_1CILi128EEENS7_ILi64EEENS7_ILi192EEEEEELi192ENS_10bfloat16_tEfNS_4arch4Sm80ELb0ELb1ELb0ELb1ELb1ELb0ELb1ELb0EEENS1_21CollectiveEpilogueFwdINS6_IJS8_SA_S9_EEENS6_IJNS7_ILi1EEESI_SI_EEESC_SE_Li256ELb1ELb1ELb0ELb0EEENS1_19SingleTileSchedulerILb1ELb0ELb1ELi128EEEEEEEEEvNT_6ParamsE,"ax",@progbits
	.sectioninfo	@"SHI_REGISTERS=237"
	.align	128
.text._ZN7cutlass13device_kernelIN5flash19enable_sm80_to_sm89INS1_16FlashAttnFwdSm80INS1_25CollectiveMainloopFwdSm80ILi8ELi1ELb0EN4cute5tupleIJNS5_1CILi128EEENS7_ILi64EEENS7_ILi192EEEEEELi192ENS_10bfloat16_tEfNS_4arch4Sm80ELb0ELb1ELb0ELb1ELb1ELb0ELb1ELb0EEENS1_21CollectiveEpilogueFwdINS6_IJS8_SA_S9_EEENS6_IJNS7_ILi1EEESI_SI_EEESC_SE_Li256ELb1ELb1ELb0ELb0EEENS1_19SingleTileSchedulerILb1ELb0ELb1ELi128EEEEEEEEEvNT_6ParamsE:
        .type           _ZN7cutlass13device_kernelIN5flash19enable_sm80_to_sm89INS1_16FlashAttnFwdSm80INS1_25CollectiveMainloopFwdSm80ILi8ELi1ELb0EN4cute5tupleIJNS5_1CILi128EEENS7_ILi64EEENS7_ILi192EEEEEELi192ENS_10bfloat16_tEfNS_4arch4Sm80ELb0ELb1ELb0ELb1ELb1ELb0ELb1ELb0EEENS1_21CollectiveEpilogueFwdINS6_IJS8_SA_S9_EEENS6_IJNS7_ILi1EEESI_SI_EEESC_SE_Li256ELb1ELb1ELb0ELb0EEENS1_19SingleTileSchedulerILb1ELb0ELb1ELi128EEEEEEEEEvNT_6ParamsE,@function
        .size           _ZN7cutlass13device_kernelIN5flash19enable_sm80_to_sm89INS1_16FlashAttnFwdSm80INS1_25CollectiveMainloopFwdSm80ILi8ELi1ELb0EN4cute5tupleIJNS5_1CILi128EEENS7_ILi64EEENS7_ILi192EEEEEELi192ENS_10bfloat16_tEfNS_4arch4Sm80ELb0ELb1ELb0ELb1ELb1ELb0ELb1ELb0EEENS1_21CollectiveEpilogueFwdINS6_IJS8_SA_S9_EEENS6_IJNS7_ILi1EEESI_SI_EEESC_SE_Li256ELb1ELb1ELb0ELb0EEENS1_19SingleTileSchedulerILb1ELb0ELb1ELi128EEEEEEEEEvNT_6ParamsE,(.L_x_1701 - _ZN7cutlass13device_kernelIN5flash19enable_sm80_to_sm89INS1_16FlashAttnFwdSm80INS1_25CollectiveMainloopFwdSm80ILi8ELi1ELb0EN4cute5tupleIJNS5_1CILi128EEENS7_ILi64EEENS7_ILi192EEEEEELi192ENS_10bfloat16_tEfNS_4arch4Sm80ELb0ELb1ELb0ELb1ELb1ELb0ELb1ELb0EEENS1_21CollectiveEpilogueFwdINS6_IJS8_SA_S9_EEENS6_IJNS7_ILi1EEESI_SI_EEESC_SE_Li256ELb1ELb1ELb0ELb0EEENS1_19SingleTileSchedulerILb1ELb0ELb1ELi128EEEEEEEEEvNT_6ParamsE)
        .other          _ZN7cutlass13device_kernelIN5flash19enable_sm80_to_sm89INS1_16FlashAttnFwdSm80INS1_25CollectiveMainloopFwdSm80ILi8ELi1ELb0EN4cute5tupleIJNS5_1CILi128EEENS7_ILi64EEENS7_ILi192EEEEEELi192ENS_10bfloat16_tEfNS_4arch4Sm80ELb0ELb1ELb0ELb1ELb1ELb0ELb1ELb0EEENS1_21CollectiveEpilogueFwdINS6_IJS8_SA_S9_EEENS6_IJNS7_ILi1EEESI_SI_EEESC_SE_Li256ELb1ELb1ELb0ELb0EEENS1_19SingleTileSchedulerILb1ELb0ELb1ELi128EEEEEEEEEvNT_6ParamsE,@"STO_CUDA_ENTRY STV_DEFAULT"
_ZN7cutlass13device_kernelIN5flash19enable_sm80_to_sm89INS1_16FlashAttnFwdSm80INS1_25CollectiveMainloopFwdSm80ILi8ELi1ELb0EN4cute5tupleIJNS5_1CILi128EEENS7_ILi64EEENS7_ILi192EEEEEELi192ENS_10bfloat16_tEfNS_4arch4Sm80ELb0ELb1ELb0ELb1ELb1ELb0ELb1ELb0EEENS1_21CollectiveEpilogueFwdINS6_IJS8_SA_S9_EEENS6_IJNS7_ILi1EEESI_SI_EEESC_SE_Li256ELb1ELb1ELb0ELb0EEENS1_19SingleTileSchedulerILb1ELb0ELb1ELi128EEEEEEEEEvNT_6ParamsE:
        /* <DEDUP_REMOVED lines=11> */
[----:B------:R-:W-:Y:S05]  /*00b0*/  @!P0 BRA `(.L_x_226) ;  /* 0x000001c000008947 */ /* 0x000fea0003800000 */
[----:B---3--:R-:W-:-:S04]  /*00c0*/  ISETP.NE.U32.AND P0, PT, RZ, c[0x0][0x568], PT ;  /* 0x00015a00ff007a0c */ /* 0x008fc80003f05070 */
[----:B------:R-:W-:-:S13]  /*00d0*/  ISETP.NE.AND.EX P0, PT, RZ, c[0x0][0x56c], PT, P0 ;  /* 0x00015b00ff007a0c */ /* 0x000fda0003f05300 */
[----:B------:R-:W-:Y:S05]  /*00e0*/  @!P0 BRA `(.L_x_227) ;  /* 0x0000005000008947 */ /* 0x000fea0003800000 */
[----:B------:R-:W-:Y:S02]  /*00f0*/  MOV R2, UR4 ;  /* 0x0000000400027c02 */ /* 0x000fe40008000f00 */
[----:B------:R-:W-:-:S05]  /*0100*/  MOV R3, UR5 ;  /* 0x0000000500037c02 */ /* 0x000fca0008000f00 */
[----:B------:R-:W2:Y:S02]  /*0110*/  LDG.E R2, [R2.64] ;  /* 0x0000001402027981 */ /* 0x000ea4000c1e1900 */
[----:B--2---:R1:W2:Y:S02]  /*0120*/  R2UR UR5, R2 ;  /* 0x00000000020573c2 */ /* 0x0042a400000e0000 */
[----:B-12---:R-:W-:Y:S05]  /*0130*/  BRA `(.L_x_228) ;  /* 0x000000e000007947 */ /* 0x006fea0003800000 */
.L_x_227:
        /* <DEDUP_REMOVED lines=13> */
.L_x_229:
[----:B------:R-:W-:Y:S02]  /*0210*/  ULDC UR5, c[0x0][0x54c] ;  /* 0x0001530000057ab9 */ /* 0x000fe40000000800 */
.L_x_228:
[----:B------:R-:W-:Y:S02]  /*0220*/  ULDC UR4, c[0x0][0x548] ;  /* 0x0001520000047ab9 */ /* 0x000fe40000000800 */
[----:B------:R-:W-:-:S02]  /*0230*/  USHF.L.U32 UR26, UR27, 0x7, URZ ;  /* 0x000000071b1a7899 */ /* 0x000fc4000800063f */
[----:B------:R-:W-:-:S04]  /*0240*/  UIMAD UR4, UR5, UR4, URZ ;  /* 0x00000004050472a4 */ /* 0x000fc8000f8e023f */
[----:B------:R-:W-:-:S04]  /*0250*/  UISETP.GE.AND UP0, UPT, UR26, UR4, UPT ;  /* 0x000000041a00728c */ /* 0x000fc8000bf06270 */
[----:B------:R-:W-:Y:S01]  /*0260*/  USEL UR13, UR13, 0xffffffff, !UP0 ;  /* 0xffffffff0d0d7887 */ /* 0x000fe2000c000000 */
[----:B------:R-:W-:Y:S05]  /*0270*/  BRA `(.L_x_230) ;  /* 0x000001b000007947 */ /* 0x000fea0003800000 */
.L_x_226:
        /* <DEDUP_REMOVED lines=8> */
.L_x_231:
        /* <DEDUP_REMOVED lines=13> */
.L_x_233:
[----:B------:R-:W-:Y:S02]  /*03d0*/  ULDC UR5, c[0x0][0x54c] ;  /* 0x0001530000057ab9 */ /* 0x000fe40000000800 */
.L_x_232:
[----:B------:R-:W-:Y:S02]  /*03e0*/  ULDC UR4, c[0x0][0x548] ;  /* 0x0001520000047ab9 */ /* 0x000fe40000000800 */
[----:B------:R-:W-:-:S02]  /*03f0*/  USHF.L.U32 UR26, UR27, 0x7, URZ ;  /* 0x000000071b1a7899 */ /* 0x000fc4000800063f */
[----:B------:R-:W-:-:S04]  /*0400*/  UIMAD UR4, UR5, UR4, URZ ;  /* 0x00000004050472a4 */ /* 0x000fc8000f8e023f */
[----:B------:R-:W-:-:S04]  /*0410*/  UISETP.GE.AND UP0, UPT, UR26, UR4, UPT ;  /* 0x000000041a00728c */ /* 0x000fc8000bf06270 */
[----:B------:R-:W-:-:S06]  /*0420*/  USEL UR13, UR13, 0xffffffff, !UP0 ;  /* 0xffffffff0d0d7887 */ /* 0x000fcc000c000000 */
.L_x_230:
[----:B------:R-:W-:-:S13]  /*0430*/  ISETP.LE.AND P0, PT, RZ, UR13, PT ;  /* 0x0000000dff007c0c */ /* 0x000fda000bf03270 */
[----:B------:R-:W-:Y:S05]  /*0440*/  @!P0 EXIT ;  /* 0x000000000000894d */ /* 0x000fea0003800000 */
[----:B------:R-:W-:Y:S02]  /*0450*/  ULDC.64 UR8, c[0x0][0x370] ;  /* 0x0000dc0000087ab9 */ /* 0x000fe40000000a00 */
[----:B------:R-:W-:Y:S02]  /*0460*/  ULDC.64 UR4, c[0x0][0x360] ;  /* 0x0000d80000047ab9 */ /* 0x000fe40000000a00 */
[----:B------:R-:W-:Y:S02]  /*0470*/  UISETP.NE.U32.AND UP1, UPT, URZ, UR8, UPT ;  /* 0x000000083f00728c */ /* 0x000fe4000bf25070 */
[----:B------:R-:W-:Y:S02]  /*0480*/  UISETP.NE.U32.AND UP0, UPT, URZ, UR4, UPT ;  /* 0x000000043f00728c */ /* 0x000fe4000bf05070 */
[----:B------:R-:W-:Y:S02]  /*0490*/  ULDC.64 UR6, c[0x0][0x348] ;  /* 0x0000d20000067ab9 */ /* 0x000fe40000000a00 */
[----:B------:R-:W-:-:S02]  /*04a0*/  UISETP.NE.U32.AND UP3, UPT, URZ, UR6, UPT ;  /* 0x000000063f00728c */ /* 0x000fc4000bf65070 */
[----:B------:R-:W-:Y:S02]  /*04b0*/  UISETP.NE.AND.EX UP1, UPT, URZ, UR9, UPT, UP1 ;  /* 0x000000093f00728c */ /* 0x000fe4000bf25310 */
[----:B------:R-:W-:Y:S02]  /*04c0*/  UISETP.NE.AND.EX UP0, UPT, URZ, UR5, UPT, UP0 ;  /* 0x000000053f00728c */ /* 0x000fe4000bf05300 */
[----:B------:R-:W-:Y:S02]  /*04d0*/  UISETP.NE.AND.EX UP3, UPT, URZ, UR7, UPT, UP3 ;  /* 0x000000073f00728c */ /* 0x000fe4000bf65330 */
[----:B------:R-:W-:Y:S01]  /*04e0*/  ULDC.64 UR8, c[0x0][0x370] ;  /* 0x0000dc0000087ab9 */ /* 0x000fe20000000a00 */
[----:B------:R-:W-:Y:S01]  /*04f0*/  PLOP3.LUT P2, PT, PT, PT, UP1, 0x80, 0x0 ;  /* 0x000000000000781c */ /* 0x000fe20003f4f018 */
[----:B------:R-:W-:Y:S01]  /*0500*/  ULDC.64 UR6, c[0x0][0x348] ;  /* 0x0000d20000067ab9 */ /* 0x000fe20000000a00 */
[----:B------:R-:W-:Y:S01]  /*0510*/  PLOP3.LUT P0, PT, PT, PT, UP0, 0x80, 0x0 ;  /* 0x000000000000781c */ /* 0x000fe20003f0f008 */
[----:B------:R-:W-:Y:S01]  /*0520*/  ULDC.64 UR4, c[0x0][0x360] ;  /* 0x0000d80000047ab9 */ /* 0x000fe20000000a00 */
[----:B------:R-:W-:Y:S01]  /*0530*/  PLOP3.LUT P1, PT, PT, PT, UP3, 0x80, 0x0 ;  /* 0x000000000000781c */ /* 0x000fe20003f2f038 */
[----:B------:R-:W-:-:S02]  /*0540*/  @UP1 UIMAD.WIDE UR8, UR13, UR14, UR8 ;  /* 0x0000000e0d0812a5 */ /* 0x000fc4000f8e0208 */
[----:B------:R-:W-:Y:S02]  /*0550*/  @UP0 UIMAD.WIDE UR4, UR13, UR14, UR4 ;  /* 0x0000000e0d0402a5 */ /* 0x000fe4000f8e0204 */
[----:B------:R-:W-:Y:S02]  /*0560*/  UIMAD.WIDE UR6, UR13, UR14, UR6 ;  /* 0x0000000e0d0672a5 */ /* 0x000fe4000f8e0206 */
[----:B------:R-:W-:Y:S02]  /*0570*/  IMAD.U32 R8, RZ, RZ, UR8 ;  /* 0x00000008ff087e24 */ /* 0x000fe4000f8e00ff */
[----:B------:R-:W-:Y:S01]  /*0580*/  IMAD.U32 R9, RZ, RZ, UR9 ;  /* 0x00000009ff097e24 */ /* 0x000fe2000f8e00ff */
[----:B------:R-:W-:Y:S01]  /*0590*/  MOV R6, UR4 ;  /* 0x0000000400067c02 */ /* 0x000fe20008000f00 */
[----:B------:R-:W-:Y:S01]  /*05a0*/  IMAD.U32 R7, RZ, RZ, UR5 ;  /* 0x00000005ff077e24 */ /* 0x000fe2000f8e00ff */
[----:B------:R-:W-:Y:S01]  /*05b0*/  MOV R4, UR6 ;  /* 0x0000000600047c02 */ /* 0x000fe20008000f00 */
[----:B------:R-:W-:Y:S01]  /*05c0*/  IMAD.U32 R5, RZ, RZ, UR7 ;  /* 0x00000007ff057e24 */ /* 0x000fe2000f8e00ff */
[----:B------:R-:W2:Y:S04]  /*05d0*/  @P2 LDG.E R3, [R8.64] ;  /* 0x0000001408032981 */ /* 0x000ea8000c1e1900 */
[----:B------:R-:W3:Y:S04]  /*05e0*/  @P0 LDG.E R0, [R6.64] ;  /* 0x0000001406000981 */ /* 0x000ee8000c1e1900 */
[----:B------:R-:W4:Y:S01]  /*05f0*/  @P1 LDG.E R2, [R4.64] ;  /* 0x0000001404021981 */ /* 0x000f22000c1e1900 */
[----:B------:R-:W1:Y:S01]  /*0600*/  S2UR UR10, SR_CTAID.Y ;  /* 0x00000000000a79c3 */ /* 0x000e620000002600 */
[----:B------:R-:W-:-:S02]  /*0610*/  UMOV UR11, URZ ;  /* 0x0000003f000b7c82 */ /* 0x000fc40008000000 */
[----:B------:R-:W-:Y:S02]  /*0620*/  ULDC UR12, c[0x0][0x168] ;  /* 0x00005a00000c7ab9 */ /* 0x000fe40000000800 */
[----:B------:R-:W-:Y:S02]  /*0630*/  UMOV UR9, URZ ;  /* 0x0000003f00097c82 */ /* 0x000fe40008000000 */
[----:B------:R-:W-:Y:S02]  /*0640*/  ULDC UR4, c[0x0][0x2ac] ;  /* 0x0000ab0000047ab9 */ /* 0x000fe40000000800 */
[----:B------:R-:W-:Y:S02]  /*0650*/  ULDC UR8, c[0x0][0x1d0] ;  /* 0x0000740000087ab9 */ /* 0x000fe40000000800 */
[----:B------:R-:W-:Y:S02]  /*0660*/  UIMAD UR8, UR4, UR8, URZ ;  /* 0x00000008040872a4 */ /* 0x000fe4000f8e023f */
[----:B-1----:R-:W-:Y:S01]  /*0670*/  USHF.R.S32.HI UR18, URZ, 0x1f, UR10 ;  /* 0x0000001f3f127899 */ /* 0x002fe2000801140a */
[----:B--2---:R1:W2:Y:S08]  /*0680*/  @P2 R2UR UR11, R3 ;  /* 0x00000000030b23c2 */ /* 0x0042b000000e0000 */
[----:B---3--:R1:W3:Y:S08]  /*0690*/  @P0 R2UR UR12, R0 ;  /* 0x00000000000c03c2 */ /* 0x0082f000000e0000 */
[----:B----4-:R1:W4:Y:S02]  /*06a0*/  @P1 R2UR UR9, R2 ;  /* 0x00000000020913c2 */ /* 0x01032400000e0000 */
[----:B-1--4-:R-:W-:Y:S05]  /*06b0*/  @P0 BRA `(.L_x_234) ;  /* 0x0000006000000947 */ /* 0x012fea0003800000 */
[----:B------:R-:W-:Y:S05]  /*06c0*/  @!P1 BRA `(.L_x_234) ;  /* 0x0000005000009947 */ /* 0x000fea0003800000 */
[----:B------:R-:W4:Y:S04]  /*06d0*/  LDG.E R0, [R4.64] ;  /* 0x0000001404007981 */ /* 0x000f28000c1e1900 */
[----:B------:R-:W5:Y:S01]  /*06e0*/  LDG.E R2, [R4.64+0x4] ;  /* 0x0000041404027981 */ /* 0x000f62000c1e1900 */
[----:B---34-:R-:W1:Y:S08]  /*06f0*/  R2UR UR12, R0 ;  /* 0x00000000000c73c2 */ /* 0x018e7000000e0000 */
[----:B-----5:R-:W1:Y:S02]  /*0700*/  R2UR UR4, R2 ;  /* 0x00000000020473c2 */ /* 0x020e6400000e0000 */
[----:B-1----:R-:W-:-:S06]  /*0710*/  UIADD3 UR12, -UR12, UR4, URZ ;  /* 0x000000040c0c7290 */ /* 0x002fcc000fffe13f */
.L_x_234:
[----:B------:R-:W-:-:S04]  /*0720*/  ISETP.NE.U32.AND P0, PT, RZ, c[0x0][0x368], PT ;  /* 0x0000da00ff007a0c */ /* 0x000fc80003f05070 */
[----:B------:R-:W-:-:S13]  /*0730*/  ISETP.NE.AND.EX P0, PT, RZ, c[0x0][0x36c], PT, P0 ;  /* 0x0000db00ff007a0c */ /* 0x000fda0003f05300 */
[----:B------:R-:W-:Y:S05]  /*0740*/  @!P0 BRA `(.L_x_235) ;  /* 0x0000007000008947 */ /* 0x000fea0003800000 */
[----:B------:R-:W-:Y:S02]  /*0750*/  ULDC.64 UR4, c[0x0][0x368] ;  /* 0x0000da0000047ab9 */ /* 0x000fe40000000a00 */
[----:B------:R-:W-:-:S06]  /*0760*/  UIMAD.WIDE UR4, UR13, UR14, UR4 ;  /* 0x0000000e0d0472a5 */ /* 0x000fcc000f8e0204 */
[----:B------:R-:W-:Y:S02]  /*0770*/  MOV R2, UR4 ;  /* 0x0000000400027c02 */ /* 0x000fe40008000f00 */
[----:B------:R-:W-:-:S05]  /*0780*/  MOV R3, UR5 ;  /* 0x0000000500037c02 */ /* 0x000fca0008000f00 */
[----:B------:R-:W4:Y:S02]  /*0790*/  LDG.E R2, [R2.64] ;  /* 0x0000001402027981 */ /* 0x000f24000c1e1900 */
[----:B----4-:R1:W4:Y:S02]  /*07a0*/  R2UR UR8, R2 ;  /* 0x00000000020873c2 */ /* 0x01032400000e0000 */
[----:B-1--4-:R-:W-:Y:S05]  /*07b0*/  BRA `(.L_x_236) ;  /* 0x000000c000007947 */ /* 0x012fea0003800000 */
.L_x_235:
[----:B------:R-:W-:-:S04]  /*07c0*/  ISETP.NE.U32.AND P0, PT, RZ, c[0x0][0x350], PT ;  /* 0x0000d400ff007a0c */ /* 0x000fc80003f05070 */
[----:B------:R-:W-:-:S13]  /*07d0*/  ISETP.NE.AND.EX P0, PT, RZ, c[0x0][0x354], PT, P0 ;  /* 0x0000d500ff007a0c */ /* 0x000fda0003f05300 */
[----:B------:R-:W-:Y:S05]  /*07e0*/  @!P0 BRA `(.L_x_236) ;  /* 0x0000009000008947 */ /* 0x000fea0003800000 */
[----:B------:R-:W-:Y:S02]  /*07f0*/  ULDC.64 UR4, c[0x0][0x350] ;  /* 0x0000d40000047ab9 */ /* 0x000fe40000000a00 */
[----:B------:R-:W-:-:S06]  /*0800*/  UIMAD.WIDE UR4, UR13, UR14, UR4 ;  /* 0x0000000e0d0472a5 */ /* 0x000fcc000f8e0204 */
[----:B------:R-:W-:Y:S02]  /*0810*/  MOV R4, UR4 ;  /* 0x0000000400047c02 */ /* 0x000fe40008000f00 */
[----:B------:R-:W-:-:S05]  /*0820*/  MOV R5, UR5 ;  /* 0x0000000500057c02 */ /* 0x000fca0008000f00 */
[----:B------:R-:W4:Y:S04]  /*0830*/  LDG.E R2, [R4.64] ;  /* 0x0000001404027981 */ /* 0x000f28000c1e1900 */
[----:B------:R-:W5:Y:S01]  /*0840*/  LDG.E R0, [R4.64+0x4] ;  /* 0x0000041404007981 */ /* 0x000f62000c1e1900 */
[----:B----4-:R-:W1:Y:S08]  /*0850*/  R2UR UR4, R2 ;  /* 0x00000000020473c2 */ /* 0x010e7000000e0000 */
[----:B-----5:R-:W1:Y:S02]  /*0860*/  R2UR UR8, R0 ;  /* 0x00000000000873c2 */ /* 0x020e6400000e0000 */
[----:B-1----:R-:W-:-:S06]  /*0870*/  UIADD3 UR8, -UR4, UR8, URZ ;  /* 0x0000000804087290 */ /* 0x002fcc000fffe13f */
.L_x_236:
[----:B------:R-:W-:Y:S02]  /*0880*/  ULDC UR4, c[0x0][0x2c4] ;  /* 0x0000b10000047ab9 */ /* 0x000fe40000000800 */
[----:B------:R-:W-:-:S02]  /*0890*/  UISETP.NE.AND UP2, UPT, UR4, 0x1, UPT ;  /* 0x000000010400788c */ /* 0x000fc4000bf45270 */
[----:B------:R-:W-:Y:S02]  /*08a0*/  ULDC.64 UR6, c[0x0][0x2c8] ;  /* 0x0000b20000067ab9 */ /* 0x000fe40000000a00 */
[----:B------:R-:W-:Y:S02]  /*08b0*/  ULDC.64 UR4, c[0x0][0x328] ;  /* 0x0000ca0000047ab9 */ /* 0x000fe40000000a00 */
[----:B------:R-:W-:Y:S02]  /*08c0*/  UISETP.GE.AND UP1, UPT, UR5, 0x1, UPT ;  /* 0x000000010500788c */ /* 0x000fe4000bf26270 */
[----:B--2---:R-:W-:Y:S02]  /*08d0*/  UIADD3 UR8, -UR11, UR8, URZ ;  /* 0x000000080b087290 */ /* 0x004fe4000fffe13f */
[----:B------:R-:W-:Y:S02]  /*08e0*/  UIADD3 UR15, UR26, 0x7f, URZ ;  /* 0x0000007f1a0f7890 */ /* 0x000fe4000fffe03f */
[----:B------:R-:W-:Y:S01]  /*08f0*/  @UP2 UIADD3 UR16, UR26, 0x7f, URZ ;  /* 0x0000007f1a102890 */ /* 0x000fe2000fffe03f */
[----:B------:R-:W-:-:S03]  /*0900*/  PLOP3.LUT P0, PT, PT, PT, UP1, 0x40, 0x0 ;  /* 0x000000000000781c */ /* 0x000fc60003f0e818 */
[----:B------:R-:W-:Y:S02]  /*0910*/  UIMAD.WIDE.U32 UR16, UR16, UR6, URZ ;  /* 0x00000006101072a5 */ /* 0x000fe4000f8e003f */
[----:B---3--:R-:W-:Y:S02]  /*0920*/  UIADD3 UR6, UR8, 0x1, -UR12 ;  /* 0x0000000108067890 */ /* 0x008fe4000fffe80c */
[----:B------:R-:W-:-:S04]  /*0930*/  @UP2 USHF.R.U32.HI UR15, URZ, UR7, UR17 ;  /* 0x000000073f0f2299 */ /* 0x000fc80008011611 */
[----:B------:R-:W-:-:S04]  /*0940*/  UIADD3 UR6, UR6, UR15, URZ ;  /* 0x0000000f06067290 */ /* 0x000fc8000fffe03f */
[----:B------:R-:W-:Y:S01]  /*0950*/  UIADD3 UR4, UR6, UR4, URZ ;  /* 0x0000000406047290 */ /* 0x000fe2000fffe03f */
[----:B------:R-:W-:Y:S05]  /*0960*/  @P0 BRA `(.L_x_237) ;  /* 0x0000012000000947 */ /* 0x000fea0003800000 */
[----:B------:R-:W-:Y:S01]  /*0970*/  ISETP.LT.AND P0, PT, RZ, UR6, PT ;  /* 0x00000006ff007c0c */ /* 0x000fe2000bf01270 */
[----:B------:R-:W-:-:S12]  /*0980*/  UIADD3 UR15, UR6, -0x1, URZ ;  /* 0xffffffff060f7890 */ /* 0x000fd8000fffe03f */
[----:B------:R-:W-:Y:S05]  /*0990*/  @P0 BRA `(.L_x_238) ;  /* 0x0000007000000947 */ /* 0x000fea0003800000 */
[----:B------:R-:W-:Y:S02]  /*09a0*/  UISETP.NE.AND UP0, UPT, UR5, 0x1, UPT ;  /* 0x000000010500788c */ /* 0x000fe4000bf05270 */
[----:B------:R-:W-:-:S03]  /*09b0*/  UIADD3 UR15, -UR6, URZ, URZ ;  /* 0x0000003f060f7290 */ /* 0x000fc6000fffe13f */
[----:B------:R-:W-:Y:S02]  /*09c0*/  ULDC.64 UR6, c[0x0][0x330] ;  /* 0x0000cc0000067ab9 */ /* 0x000fe40000000a00 */
[----:B------:R-:W-:-:S04]  /*09d0*/  UIMAD.WIDE.U32 UR16, UR15, UR6, URZ ;  /* 0x000000060f1072a5 */ /* 0x000fc8000f8e003f */
[----:B------:R-:W-:-:S04]  /*09e0*/  @UP0 USHF.R.U32.HI UR15, URZ, UR7, UR17 ;  /* 0x000000073f0f0299 */ /* 0x000fc80008011611 */
[----:B------:R-:W-:Y:S01]  /*09f0*/  ULOP3.LUT UR15, URZ, UR15, URZ, 0x33, !UPT ;  /* 0x0000000f3f0f7292 */ /* 0x000fe2000f8e333f */
[----:B------:R-:W-:Y:S05]  /*0a00*/  BRA `(.L_x_239) ;  /* 0x0000004000007947 */ /* 0x000fea0003800000 */
.L_x_238:
[----:B------:R-:W-:Y:S02]  /*0a10*/  UISETP.NE.AND UP0, UPT, UR5, 0x1, UPT ;  /* 0x000000010500788c */ /* 0x000fe4000bf05270 */
[----:B------:R-:W-:Y:S02]  /*0a20*/  ULDC.64 UR6, c[0x0][0x330] ;  /* 0x0000cc0000067ab9 */ /* 0x000fe40000000a00 */
[----:B------:R-:W-:-:S07]  /*0a30*/  UIMAD.WIDE.U32 UR16, UR15, UR6, URZ ;  /* 0x000000060f1072a5 */ /* 0x000fce000f8e003f */
[----:B------:R-:W-:Y:S02]  /*0a40*/  @UP0 USHF.R.U32.HI UR15, URZ, UR7, UR17 ;  /* 0x000000073f0f0299 */ /* 0x000fe40008011611 */
.L_x_239:
[----:B------:R-:W-:Y:S02]  /*0a50*/  ULDC UR6, c[0x0][0x32c] ;  /* 0x0000cb0000067ab9 */ /* 0x000fe40000000800 */
[----:B------:R-:W-:-:S04]  /*0a60*/  UIMAD UR6, UR15, UR5, UR6 ;  /* 0x000000050f0672a4 */ /* 0x000fc8000f8e0206 */
[----:B------:R-:W-:-:S04]  /*0a70*/  UISETP.LT.AND UP0, UPT, UR4, UR6, UPT ;  /* 0x000000060400728c */ /* 0x000fc8000bf01270 */
[----:B------:R-:W-:Y:S02]  /*0a80*/  USEL UR4, UR4, UR6, UP0 ;  /* 0x0000000604047287 */ /* 0x000fe40008000000 */
.L_x_237:
[----:B------:R-:W-:Y:S01]  /*0a90*/  UIADD3 UR17, UR8, 0x3f, URZ ;  /* 0x0000003f08117890 */ /* 0x000fe2000fffe03f */
[----:B------:R-:W-:Y:S01]  /*0aa0*/  PLOP3.LUT P0, PT, PT, PT, UP1, 0x40, 0x0 ;  /* 0x000000000000781c */ /* 0x000fe20003f0e818 */
[----:B------:R-:W-:Y:S02]  /*0ab0*/  UIADD3 UR15, UR4, 0x3f, URZ ;  /* 0x0000003f040f7890 */ /* 0x000fe4000fffe03f */
[----:B------:R-:W-:Y:S02]  /*0ac0*/  ULDC.64 UR6, c[0x0][0x2c8] ;  /* 0x0000b20000067ab9 */ /* 0x000fe40000000a00 */
[----:B------:R-:W-:Y:S02]  /*0ad0*/  UIMAD.WIDE.U32 UR22, UR26, UR6, URZ ;  /* 0x000000061a1672a5 */ /* 0x000fe4000f8e003f */
[----:B------:R-:W-:Y:S02]  /*0ae0*/  USHF.R.S32.HI UR16, URZ, 0x1f, UR17 ;  /* 0x0000001f3f107899 */ /* 0x000fe40008011411 */
[----:B------:R-:W-:-:S02]  /*0af0*/  USHF.R.S32.HI UR6, URZ, 0x1f, UR15 ;  /* 0x0000001f3f067899 */ /* 0x000fc4000801140f */
[----:B------:R-:W-:Y:S02]  /*0b00*/  ULEA.HI UR16, UR16, UR17, URZ, 0x6 ;  /* 0x0000001110107291 */ /* 0x000fe4000f8f303f */
[----:B------:R-:W-:Y:S02]  /*0b10*/  ULEA.HI UR6, UR6, UR15, URZ, 0x6 ;  /* 0x0000000f06067291 */ /* 0x000fe4000f8f303f */
[----:B------:R-:W-:Y:S02]  /*0b20*/  UMOV UR4, UR26 ;  /* 0x0000001a00047c82 */ /* 0x000fe40008000000 */
[----:B------:R-:W-:Y:S02]  /*0b30*/  @UP2 USHF.R.U32.HI UR4, URZ, UR7, UR23 ;  /* 0x000000073f042299 */ /* 0x000fe40008011617 */
[----:B------:R-:W-:Y:S02]  /*0b40*/  USHF.R.S32.HI UR16, URZ, 0x6, UR16 ;  /* 0x000000063f107899 */ /* 0x000fe40008011410 */
[----:B------:R-:W-:-:S02]  /*0b50*/  USHF.R.S32.HI UR22, URZ, 0x6, UR6 ;  /* 0x000000063f167899 */ /* 0x000fc40008011406 */
[----:B------:R-:W-:Y:S02]  /*0b60*/  UIADD3 UR23, UR8, -UR12, URZ ;  /* 0x8000000c08177290 */ /* 0x000fe4000fffe03f */
[----:B------:R-:W-:Y:S02]  /*0b70*/  UISETP.LT.AND UP0, UPT, UR16, UR22, UPT ;  /* 0x000000161000728c */ /* 0x000fe4000bf01270 */
[----:B------:R-:W-:Y:S02]  /*0b80*/  UIADD3 UR7, UR23, UR4, URZ ;  /* 0x0000000417077290 */ /* 0x000fe4000fffe03f */
[----:B------:R-:W-:Y:S02]  /*0b90*/  ULDC UR6, c[0x0][0x324] ;  /* 0x0000c90000067ab9 */ /* 0x000fe40000000800 */
[----:B------:R-:W-:Y:S02]  /*0ba0*/  USEL UR22, UR16, UR22, UP0 ;  /* 0x0000001610167287 */ /* 0x000fe40008000000 */
[----:B------:R-:W-:Y:S01]  /*0bb0*/  UIADD3 UR6, UR7, -UR6, URZ ;  /* 0x8000000607067290 */ /* 0x000fe2000fffe03f */
[----:B------:R-:W-:Y:S05]  /*0bc0*/  @P0 BRA `(.L_x_240) ;  /* 0x0000014000000947 */ /* 0x000fea0003800000 */
[----:B------:R-:W-:-:S06]  /*0bd0*/  UISETP.GT.AND UP0, UPT, UR7, -0x1, UPT ;  /* 0xffffffff0700788c */ /* 0x000fcc000bf04270 */
[----:B------:R-:W-:-:S13]  /*0be0*/  PLOP3.LUT P0, PT, PT, PT, UP0, 0x80, 0x0 ;  /* 0x000000000000781c */ /* 0x000fda0003f0f008 */
[----:B------:R-:W-:Y:S05]  /*0bf0*/  @P0 BRA `(.L_x_241) ;  /* 0x0000008000000947 */ /* 0x000fea0003800000 */
        /* <DEDUP_REMOVED lines=8> */
.L_x_241:
[----:B------:R-:W-:-:S03]  /*0c80*/  UISETP.NE.AND UP0, UPT, UR5, 0x1, UPT ;  /* 0x000000010500788c */ /* 0x000fc6000bf05270 */
[----:B------:R-:W-:Y:S02]  /*0c90*/  ULDC.64 UR4, c[0x0][0x330] ;  /* 0x0000cc0000047ab9 */ /* 0x000fe40000000a00 */
[----:B------:R-:W-:-:S07]  /*0ca0*/  UIMAD.WIDE.U32 UR16, UR7, UR4, URZ ;  /* 0x00000004071072a5 */ /* 0x000fce000f8e003f */
[----:B------:R-:W-:Y:S02]  /*0cb0*/  @UP0 UMOV UR15, UR17 ;  /* 0x00000011000f0c82 */ /* 0x000fe40008000000 */
[----:B------:R-:W-:Y:S02]  /*0cc0*/  @UP0 USHF.R.U32.HI UR7, URZ, UR5, UR15 ;  /* 0x000000053f070299 */ /* 0x000fe4000801160f */
.L_x_242:
[----:B------:R-:W-:Y:S02]  /*0cd0*/  ULDC UR4, c[0x0][0x32c] ;  /* 0x0000cb0000047ab9 */ /* 0x000fe40000000800 */
[----:B------:R-:W-:-:S04]  /*0ce0*/  UIMAD UR4, UR7, UR4, URZ ;  /* 0x00000004070472a4 */ /* 0x000fc8000f8e023f */
[----:B------:R-:W-:-:S04]  /*0cf0*/  UISETP.LT.AND UP0, UPT, UR6, UR4, UPT ;  /* 0x000000040600728c */ /* 0x000fc8000bf01270 */
[----:B------:R-:W-:-:S04]  /*0d00*/  USEL UR6, UR6, UR4, !UP0 ;  /* 0x0000000406067287 */ /* 0x000fc8000c000000 */
.L_x_240:
[----:B------:R-:W-:Y:S01]  /*0d10*/  USHF.R.S32.HI UR4, URZ, 0x1f, UR6 ;  /* 0x0000001f3f047899 */ /* 0x000fe20008011406 */
[----:B------:R-:W-:Y:S01]  /*0d20*/  PLOP3.LUT P2, PT, PT, PT, PT, 0x80, 0x0 ;  /* 0x000000000000781c */ /* 0x000fe20003f4f070 */
[----:B------:R-:W-:Y:S01]  /*0d30*/  IMAD.MOV.U32 R3, RZ, RZ, RZ ;  /* 0x000000ffff037224 */ /* 0x000fe200078e00ff */
[----:B------:R-:W-:Y:S01]  /*0d40*/  CS2R R96, SRZ ;  /* 0x0000000000607805 */ /* 0x000fe2000001ff00 */
[----:B------:R-:W-:Y:S01]  /*0d50*/  ULEA.HI UR4, UR4, UR6, URZ, 0x6 ;  /* 0x0000000604047291 */ /* 0x000fe2000f8f303f */
[----:B------:R-:W-:Y:S01]  /*0d60*/  IMAD.MOV.U32 R98, RZ, RZ, RZ ;  /* 0x000000ffff627224 */ /* 0x000fe200078e00ff */
[----:B------:R-:W-:Y:S01]  /*0d70*/  CS2R R94, SRZ ;  /* 0x00000000005e7805 */ /* 0x000fe2000001ff00 */
[----:B------:R-:W-:Y:S01]  /*0d80*/  CS2R R92, SRZ ;  /* 0x00000000005c7805 */ /* 0x000fe2000001ff00 */
[----:B------:R-:W-:Y:S01]  /*0d90*/  USHF.R.S32.HI UR7, URZ, 0x6, UR4 ;  /* 0x000000063f077899 */ /* 0x000fe20008011404 */
[----:B------:R-:W-:Y:S01]  /*0da0*/  CS2R R90, SRZ ;  /* 0x00000000005a7805 */ /* 0x000fe2000001ff00 */
[----:B------:R-:W-:Y:S01]  /*0db0*/  CS2R R88, SRZ ;  /* 0x0000000000587805 */ /* 0x000fe2000001ff00 */
[----:B------:R-:W-:Y:S01]  /*0dc0*/  CS2R R86, SRZ ;  /* 0x0000000000567805 */ /* 0x000fe2000001ff00 */
[----:B------:R-:W-:Y:S01]  /*0dd0*/  UISETP.LT.AND UP0, UPT, URZ, UR7, UPT ;  /* 0x000000073f00728c */ /* 0x000fe2000bf01270 */
[----:B------:R-:W-:Y:S01]  /*0de0*/  CS2R R84, SRZ ;  /* 0x0000000000547805 */ /* 0x000fe2000001ff00 */
[----:B------:R-:W-:Y:S01]  /*0df0*/  CS2R R82, SRZ ;  /* 0x0000000000527805 */ /* 0x000fe2000001ff00 */
[----:B------:R-:W-:Y:S01]  /*0e00*/  CS2R R80, SRZ ;  /* 0x0000000000507805 */ /* 0x000fe2000001ff00 */
[----:B------:R-:W-:Y:S01]  /*0e10*/  USEL UR7, URZ, UR7, !UP0 ;  /* 0x000000073f077287 */ /* 0x000fe2000c000000 */
[----:B------:R-:W-:Y:S01]  /*0e20*/  MOV R79, RZ ;  /* 0x000000ff004f7202 */ /* 0x000fe20000000f00 */
[----:B------:R-:W-:Y:S01]  /*0e30*/  IMAD.MOV.U32 R4, RZ, RZ, RZ ;  /* 0x000000ffff047224 */ /* 0x000fe200078e00ff */
        /* <DEDUP_REMOVED lines=49> */
[----:B------:R-:W-:Y:S01]  /*1150*/  SHF.R.S32.HI R81, RZ, 0x1f, R78 ;  /* 0x0000001fff517819 */ /* 0x000fe2000001144e */
[----:B------:R-:W-:Y:S02]  /*1160*/  USHF.R.S32.HI UR6, URZ, 0x1f, UR9 ;  /* 0x0000001f3f067899 */ /* 0x000fe40008011409 */
[----:B------:R-:W-:Y:S01]  /*1170*/  ULDC.64 UR4, c[0x0][0x178] ;  /* 0x00005e0000047ab9 */ /* 0x000fe20000000a00 */
[----:B------:R1:W2:Y:S01]  /*1180*/  @P2 LDG.E R3, [R2.64] ;  /* 0x0000001402032981 */ /* 0x0002a2000c1e1900 */
[-C--:B------:R-:W-:Y:S01]  /*1190*/  LEA.HI R40, R81, R78.reuse, RZ, 0x3 ;  /* 0x0000004e51287211 */ /* 0x080fe200078f18ff */
[----:B------:R-:W-:Y:S01]  /*11a0*/  UIMAD UR6, UR6, UR4, URZ ;  /* 0x00000004060672a4 */ /* 0x000fe2000f8e023f */
[----:B------:R-:W-:Y:S01]  /*11b0*/  PLOP3.LUT P1, PT, PT, PT, UP2, 0x80, 0x0 ;  /* 0x000000000000781c */ /* 0x000fe20003f2f028 */
[----:B------:R-:W-:Y:S01]  /*11c0*/  UIMAD.WIDE.U32 UR14, UR9, UR4, URZ ;  /* 0x00000004090e72a5 */ /* 0x000fe2000f8e003f */
[----:B------:R-:W-:Y:S01]  /*11d0*/  LOP3.LUT R5, R40, 0xfffffff8, RZ, 0xc0, !PT ;  /* 0xfffffff828057812 */ /* 0x000fe200078ec0ff */
[----:B------:R-:W-:Y:S01]  /*11e0*/  UIMAD UR6, UR9, UR5, UR6 ;  /* 0x00000005090672a4 */ /* 0x000fe2000f8e0206 */
[----:B------:R-:W-:Y:S01]  /*11f0*/  SHF.R.S32.HI R40, RZ, 0x3, R40 ;  /* 0x00000003ff287819 */ /* 0x000fe20000011428 */
[----:B------:R-:W-:Y:S01]  /*1200*/  USHF.R.S32.HI UR9, URZ, 0x1f, UR13 ;  /* 0x0000001f3f097899 */ /* 0x000fe2000801140d */
[----:B------:R-:W-:Y:S01]  /*1210*/  PLOP3.LUT P0, PT, PT, PT, UP2, 0x80, 0x0 ;  /* 0x000000000000781c */ /* 0x000fe20003f0f028 */
[----:B------:R-:W-:Y:S01]  /*1220*/  IMAD.IADD R0, R78, 0x1, -R5 ;  /* 0x000000014e007824 */ /* 0x000fe200078e0a05 */
[----:B------:R-:W-:Y:S01]  /*1230*/  ULDC.64 UR4, c[0x0][0x1b8] ;  /* 0x00006e0000047ab9 */ /* 0x000fe20000000a00 */
[----:B------:R-:W-:Y:S01]  /*1240*/  IMAD.SHL.U32 R199, R40, 0x40, RZ ;  /* 0x0000004028c77824 */ /* 0x000fe200078e00ff */
[----:B------:R-:W-:Y:S01]  /*1250*/  UIADD3 UR15, UR15, UR6, URZ ;  /* 0x000000060f0f7290 */ /* 0x000fe2000fffe03f */
[C---:B------:R-:W-:Y:S01]  /*1260*/  IMAD R202, R0.reuse, 0x20, R40 ;  /* 0x0000002000ca7824 */ /* 0x040fe200078e0228 */
[----:B------:R-:W-:Y:S01]  /*1270*/  UIMAD UR6, UR18, UR4, URZ ;  /* 0x00000004120672a4 */ /* 0x000fe2000f8e023f */
[----:B------:R-:W-:Y:S01]  /*1280*/  IMAD.SHL.U32 R210, R0, 0x8, RZ ;  /* 0x0000000800d27824 */ /* 0x000fe200078e00ff */
[----:B------:R-:W-:Y:S01]  /*1290*/  USEL UR9, UR9, URZ, !UP3 ;  /* 0x0000003f09097287 */ /* 0x000fe2000d800000 */
[----:B------:R-:W-:Y:S01]  /*12a0*/  LOP3.LUT R199, R199, 0x1c0, RZ, 0xc0, !PT ;  /* 0x000001c0c7c77812 */ /* 0x000fe200078ec0ff */
[----:B------:R-:W-:Y:S01]  /*12b0*/  UIMAD UR6, UR10, UR5, UR6 ;  /* 0x000000050a0672a4 */ /* 0x000fe2000f8e0206 */
[----:B------:R-:W-:Y:S01]  /*12c0*/  LEA.HI R12, R81, R78, RZ, 0x6 ;  /* 0x0000004e510c7211 */ /* 0x000fe200078f30ff */
[----:B------:R-:W-:Y:S01]  /*12d0*/  UIMAD.WIDE.U32 UR16, UR10, UR4, UR14 ;  /* 0x000000040a1072a5 */ /* 0x000fe2000f8e000e */
[----:B------:R-:W-:Y:S01]  /*12e0*/  ISETP.GE.AND P4, PT, R210, c[0x0][0x198], PT ;  /* 0x00006600d2007a0c */ /* 0x000fe20003f86270 */
[----:B------:R-:W-:Y:S01]  /*12f0*/  USEL UR14, UR13, URZ, !UP3 ;  /* 0x0000003f0d0e7287 */ /* 0x000fe2000d800000 */
[----:B------:R-:W-:Y:S01]  /*1300*/  BSSY B0, `(.L_x_244) ;  /* 0x0000048000007945 */ /* 0x000fe20003800000 */
[----:B-1----:R-:W-:Y:S01]  /*1310*/  IADD3 R2, R202, UR26, RZ ;  /* 0x0000001aca027c10 */ /* 0x002fe2000fffe0ff */
[----:B------:R-:W-:Y:S01]  /*1320*/  ULDC.64 UR4, c[0x0][0x1c0] ;  /* 0x0000700000047ab9 */ /* 0x000fe20000000a00 */
[----:B------:R-:W-:Y:S01]  /*1330*/  IMAD.SHL.U32 R12, R12, 0x8, RZ ;  /* 0x000000080c0c7824 */ /* 0x000fe200078e00ff */
[----:B------:R-:W-:-:S02]  /*1340*/  UIMAD UR9, UR9, UR4, URZ ;  /* 0x00000004090972a4 */ /* 0x000fc4000f8e023f */
[----:B------:R-:W-:Y:S01]  /*1350*/  @P1 IMAD.HI.U32 R4, R2, c[0x0][0x2c8], RZ ;  /* 0x0000b20002041a27 */ /* 0x000fe200078e00ff */
[----:B------:R-:W-:Y:S02]  /*1360*/  UIADD3 UR17, UR17, UR6, URZ ;  /* 0x0000000611117290 */ /* 0x000fe4000fffe03f */
[----:B------:R-:W-:Y:S01]  /*1370*/  UIMAD UR5, UR14, UR5, UR9 ;  /* 0x000000050e0572a4 */ /* 0x000fe2000f8e0209 */
[----:B------:R-:W-:Y:S01]  /*1380*/  IMAD.MOV.U32 R7, RZ, RZ, R2 ;  /* 0x000000ffff077224 */ /* 0x000fe200078e0002 */
[----:B------:R-:W-:Y:S01]  /*1390*/  @P0 SHF.R.U32.HI R7, RZ, c[0x0][0x2cc], R4 ;  /* 0x0000b300ff070a19 */ /* 0x000fe20000011604 */
[----:B------:R-:W-:-:S03]  /*13a0*/  UIMAD.WIDE.U32 UR14, UR14, UR4, UR16 ;  /* 0x000000040e0e72a5 */ /* 0x000fc6000f8e0010 */
[--C-:B------:R-:W-:Y:S01]  /*13b0*/  SHF.R.S32.HI R4, RZ, 0x1f, R7.reuse ;  /* 0x0000001fff047819 */ /* 0x100fe20000011407 */
[----:B------:R-:W-:Y:S01]  /*13c0*/  IMAD.MOV R5, RZ, RZ, -R7 ;  /* 0x000000ffff057224 */ /* 0x000fe200078e0a07 */
[----:B------:R-:W-:Y:S01]  /*13d0*/  UIADD3 UR5, UR15, UR5, URZ ;  /* 0x000000050f057290 */ /* 0x000fe2000fffe03f */
[----:B------:R-:W-:Y:S01]  /*13e0*/  IMAD.U32 R9, RZ, RZ, UR15 ;  /* 0x0000000fff097e24 */ /* 0x000fe2000f8e00ff */
[----:B------:R-:W-:Y:S01]  /*13f0*/  ULDC UR4, c[0x0][0x2c4] ;  /* 0x0000b10000047ab9 */ /* 0x000fe20000000800 */
[----:B------:R-:W-:Y:S01]  /*1400*/  IMAD R5, R5, c[0x0][0x2c4], R2 ;  /* 0x0000b10005057a24 */ /* 0x000fe200078e0202 */
[----:B------:R-:W-:Y:S01]  /*1410*/  UIMAD UR4, UR12, UR4, URZ ;  /* 0x000000040c0472a4 */ /* 0x000fe2000f8e023f */
[----:B------:R-:W-:Y:S02]  /*1420*/  IMAD.U32 R8, RZ, RZ, UR14 ;  /* 0x0000000eff087e24 */ /* 0x000fe4000f8e00ff */
[----:B------:R-:W-:Y:S01]  /*1430*/  IMAD.U32 R9, RZ, RZ, UR5 ;  /* 0x00000005ff097e24 */ /* 0x000fe2000f8e00ff */
[----:B------:R-:W-:Y:S01]  /*1440*/  SHF.R.S32.HI R2, RZ, 0x1f, R5 ;  /* 0x0000001fff027819 */ /* 0x000fe20000011405 */
[----:B------:R-:W-:-:S02]  /*1450*/  IMAD R4, R4, c[0x0][0x1b0], RZ ;  /* 0x00006c0004047a24 */ /* 0x000fc400078e02ff */
[----:B------:R-:W-:-:S04]  /*1460*/  IMAD.WIDE.U32 R8, R7, c[0x0][0x1b0], R8 ;  /* 0x00006c0007087a25 */ /* 0x000fc800078e0008 */
[----:B------:R-:W-:Y:S01]  /*1470*/  IMAD R4, R7, c[0x0][0x1b4], R4 ;  /* 0x00006d0007047a24 */ /* 0x000fe200078e0204 */
[----:B------:R-:W-:Y:S01]  /*1480*/  LEA.HI R7, R81, R78, RZ, 0x4 ;  /* 0x0000004e51077211 */ /* 0x000fe200078f20ff */
[----:B------:R-:W-:Y:S02]  /*1490*/  IMAD R2, R2, c[0x0][0x1a8], RZ ;  /* 0x00006a0002027a24 */ /* 0x000fe400078e02ff */
[----:B------:R-:W-:Y:S02]  /*14a0*/  IMAD.IADD R9, R9, 0x1, R4 ;  /* 0x0000000109097824 */ /* 0x000fe400078e0204 */
[C---:B------:R-:W-:Y:S02]  /*14b0*/  IMAD R11, R5.reuse, c[0x0][0x1ac], R2 ;  /* 0x00006b00050b7a24 */ /* 0x040fe400078e0202 */
[----:B------:R-:W-:Y:S01]  /*14c0*/  IMAD.WIDE.U32 R4, R5, c[0x0][0x1a8], R8 ;  /* 0x00006a0005047a25 */ /* 0x000fe200078e0008 */
[----:B------:R-:W-:Y:S02]  /*14d0*/  LOP3.LUT R9, R7, 0xfffffff0, RZ, 0xc0, !PT ;  /* 0xfffffff007097812 */ /* 0x000fe400078ec0ff */
[----:B------:R-:W-:Y:S01]  /*14e0*/  IADD3 R8, R40, UR26, RZ ;  /* 0x0000001a28087c10 */ /* 0x000fe2000fffe0ff */
[----:B------:R-:W-:Y:S01]  /*14f0*/  IMAD.IADD R10, R5, 0x1, R11 ;  /* 0x00000001050a7824 */ /* 0x000fe200078e020b */
[----:B------:R-:W-:Y:S01]  /*1500*/  LEA R14, P0, R4, c[0x0][0x160], 0x1 ;  /* 0x00005800040e7a11 */ /* 0x000fe200078008ff */
[----:B------:R-:W-:Y:S01]  /*1510*/  IMAD.IADD R2, R78, 0x1, -R9 ;  /* 0x000000014e027824 */ /* 0x000fe200078e0a09 */
[----:B------:R-:W-:-:S02]  /*1520*/  ISETP.GE.AND P5, PT, R8, UR4, PT ;  /* 0x0000000408007c0c */ /* 0x000fc4000bfa6270 */
[----:B------:R-:W-:Y:S01]  /*1530*/  LEA.HI.X R10, R4, c[0x0][0x164], R10, 0x1, P0 ;  /* 0x00005900040a7a11 */ /* 0x000fe200000f0c0a */
[----:B------:R1:W3:Y:S01]  /*1540*/  SHFL.IDX PT, R16, R14, RZ, 0x181f ;  /* 0x00181fff0e107589 */ /* 0x0002e200000e0000 */
[----:B------:R-:W-:Y:S02]  /*1550*/  SHF.R.S32.HI R5, RZ, 0x1f, R2 ;  /* 0x0000001fff057819 */ /* 0x000fe40000011402 */
[----:B------:R-:W-:Y:S01]  /*1560*/  SHF.R.U32.HI R4, RZ, 0x3, R199 ;  /* 0x00000003ff047819 */ /* 0x000fe200000116c7 */
[----:B------:R1:W4:Y:S01]  /*1570*/  SHFL.IDX PT, R17, R10, RZ, 0x181f ;  /* 0x00181fff0a117589 */ /* 0x00032200000e0000 */
[----:B------:R-:W-:Y:S02]  /*1580*/  LEA.HI R6, R5, R2, RZ, 0x3 ;  /* 0x0000000205067211 */ /* 0x000fe400078f18ff */
[----:B------:R-:W-:Y:S02]  /*1590*/  LOP3.LUT R199, R199, 0x38, R210, 0xf8, !PT ;  /* 0x00000038c7c77812 */ /* 0x000fe400078ef8d2 */
[----:B------:R-:W-:-:S02]  /*15a0*/  LOP3.LUT R9, R6, 0xfffffff8, RZ, 0xc0, !PT ;  /* 0xfffffff806097812 */ /* 0x000fc400078ec0ff */
[----:B------:R-:W-:Y:S02]  /*15b0*/  LOP3.LUT R199, R199, R4, RZ, 0x3c, !PT ;  /* 0x00000004c7c77212 */ /* 0x000fe400078e3cff */
[----:B------:R-:W-:Y:S01]  /*15c0*/  IADD3 R5, R210, 0x40, RZ ;  /* 0x00000040d2057810 */ /* 0x000fe20007ffe0ff */
[----:B------:R-:W-:Y:S01]  /*15d0*/  IMAD.IADD R9, R2, 0x1, -R9 ;  /* 0x0000000102097824 */ /* 0x000fe200078e0a09 */
[----:B------:R-:W-:Y:S01]  /*15e0*/  IADD3 R4, R210, 0x80, RZ ;  /* 0x00000080d2047810 */ /* 0x000fe20007ffe0ff */
[----:B------:R-:W-:Y:S01]  /*15f0*/  IMAD.MOV.U32 R2, RZ, RZ, 0x10 ;  /* 0x00000010ff027424 */ /* 0x000fe200078e00ff */
[----:B------:R-:W-:Y:S02]  /*1600*/  ISETP.GE.AND P3, PT, R5, c[0x0][0x198], PT ;  /* 0x0000660005007a0c */ /* 0x000fe40003f66270 */
[----:B------:R-:W-:Y:S02]  /*1610*/  ISETP.GE.AND P0, PT, R4, c[0x0][0x198], PT ;  /* 0x0000660004007a0c */ /* 0x000fe40003f06270 */
[----:B------:R-:W-:Y:S01]  /*1620*/  LOP3.LUT R199, R199, 0xfffffe00, R12, 0xf8, !PT ;  /* 0xfffffe00c7c77812 */ /* 0x000fe200078ef80c */
[----:B--2---:R2:W5:Y:S01]  /*1630*/  @P2 R2UR UR9, R3 ;  /* 0x00000000030923c2 */ /* 0x00456200000e0000 */
[----:B------:R-:W-:Y:S01]  /*1640*/  R2P PR, R9, 0x6 ;  /* 0x0000000609007804 */ /* 0x000fe20000000000 */
[----:B-----5:R-:W-:-:S04]  /*1650*/  @!UP0 UMOV UR9, UR13 ;  /* 0x0000000d00098c82 */ /* 0x020fc80008000000 */
[----:B------:R-:W-:Y:S01]  /*1660*/  SEL R2, R2, 0xfffffff0, !P1 ;  /* 0xfffffff002027807 */ /* 0x000fe20004800000 */
[----:B--2---:R-:W-:-:S05]  /*1670*/  IMAD.MOV.U32 R3, RZ, RZ, 0x20 ;  /* 0x00000020ff037424 */ /* 0x004fca00078e00ff */
[----:B------:R-:W-:Y:S01]  /*1680*/  SEL R3, R3, 0xffffffe0, !P2 ;  /* 0xffffffe003037807 */ /* 0x000fe20005000000 */
[----:B------:R-:W-:Y:S05]  /*1690*/  @P5 BRA `(.L_x_245) ;  /* 0x000000e000005947 */ /* 0x000fea0003800000 */
[----:B-1-34-:R-:W-:Y:S01]  /*16a0*/  SHF.R.S32.HI R12, RZ, 0x1f, R5 ;  /* 0x0000001fff0c7819 */ /* 0x01afe20000011405 */
[----:B------:R-:W-:Y:S01]  /*16b0*/  IMAD.SHL.U32 R13, R199, 0x2, RZ ;  /* 0x00000002c70d7824 */ /* 0x000fe200078e00ff */
[----:B------:R-:W-:Y:S01]  /*16c0*/  SHF.R.S32.HI R11, RZ, 0x1f, R4 ;  /* 0x0000001fff0b7819 */ /* 0x000fe20000011404 */
[----:B------:R-:W-:Y:S01]  /*16d0*/  IMAD.WIDE R18, R210, 0x2, R16 ;  /* 0x00000002d2127825 */ /* 0x000fe200078e0210 */
[----:B------:R-:W-:Y:S02]  /*16e0*/  LEA.HI R12, R12, R5, RZ, 0x3 ;  /* 0x000000050c0c7211 */ /* 0x000fe400078f18ff */
[----:B------:R-:W-:Y:S02]  /*16f0*/  LEA.HI R11, R11, R4, RZ, 0x3 ;  /* 0x000000040b0b7211 */ /* 0x000fe400078f18ff */
[----:B------:R-:W-:Y:S01]  /*1700*/  LOP3.LUT R12, R12, 0xfffffff8, RZ, 0xc0, !PT ;  /* 0xfffffff80c0c7812 */ /* 0x000fe200078ec0ff */
[----:B------:R-:W-:Y:S01]  /*1710*/  @!PT LDS RZ, [RZ] ;  /* 0x00000000fffff984 */ /* 0x000fe20000000800 */
[----:B------:R1:W-:Y:S01]  /*1720*/  LDGSTS.E.BYPASS.LTC128B.128 [R13+0xc100], [R18.64], !P4 ;  /* 0x0c100000120d7fae */ /* 0x0003e2000e101d54 */
[----:B------:R-:W-:-:S03]  /*1730*/  LOP3.LUT R11, R11, 0xfffffff8, RZ, 0xc0, !PT ;  /* 0xfffffff80b0b7812 */ /* 0x000fc600078ec0ff */
[----:B------:R-:W-:-:S04]  /*1740*/  IMAD.WIDE R20, R12, 0x2, R16 ;  /* 0x000000020c147825 */ /* 0x000fc800078e0210 */
[----:B------:R-:W-:Y:S01]  /*1750*/  IMAD.WIDE R16, R11, 0x2, R16 ;  /* 0x000000020b107825 */ /* 0x000fe200078e0210 */
[----:B------:R1:W-:Y:S04]  /*1760*/  LDGSTS.E.BYPASS.LTC128B.128 [R13+0x10100], [R20.64], !P3 ;  /* 0x10100000140d7fae */ /* 0x0003e8000d901d54 */
[----:B------:R1:W-:Y:S02]  /*1770*/  LDGSTS.E.BYPASS.LTC128B.128 [R13+0x14100], [R16.64], !P0 ;  /* 0x14100000100d7fae */ /* 0x0003e4000c101d54 */
.L_x_245:
[----:B-1-34-:R-:W-:Y:S05]  /*1780*/  BSYNC B0 ;  /* 0x0000000000007941 */ /* 0x01afea0003800000 */
.L_x_244:
[----:B------:R-:W-:Y:S01]  /*1790*/  IADD3 R11, R8, 0x20, RZ ;  /* 0x00000020080b7810 */ /* 0x000fe20007ffe0ff */
[----:B------:R1:W2:Y:S01]  /*17a0*/  SHFL.IDX PT, R17, R10, 0x1, 0x181f ;  /* 0x00381f000a117f89 */ /* 0x0002a200000e0000 */
[----:B------:R-:W-:Y:S02]  /*17b0*/  BSSY B0, `(.L_x_246) ;  /* 0x0000012000007945 */ /* 0x000fe40003800000 */
[----:B------:R-:W-:Y:S01]  /*17c0*/  ISETP.GE.AND P1, PT, R11, UR4, PT ;  /* 0x000000040b007c0c */ /* 0x000fe2000bf26270 */
[----:B------:R1:W3:-:S12]  /*17d0*/  SHFL.IDX PT, R16, R14, 0x1, 0x181f ;  /* 0x00381f000e107f89 */ /* 0x0002d800000e0000 */
[----:B------:R-:W-:Y:S05]  /*17e0*/  @P1 BRA `(.L_x_247) ;  /* 0x000000e000001947 */ /* 0x000fea0003800000 */
[----:B------:R-:W-:Y:S01]  /*17f0*/  SHF.R.S32.HI R12, RZ, 0x1f, R5 ;  /* 0x0000001fff0c7819 */ /* 0x000fe20000011405 */
[----:B------:R-:W-:Y:S01]  /*1800*/  IMAD.SHL.U32 R13, R199, 0x2, RZ ;  /* 0x00000002c70d7824 */ /* 0x000fe200078e00ff */
[----:B------:R-:W-:Y:S01]  /*1810*/  SHF.R.S32.HI R11, RZ, 0x1f, R4 ;  /* 0x0000001fff0b7819 */ /* 0x000fe20000011404 */
[----:B--23--:R-:W-:Y:S01]  /*1820*/  IMAD.WIDE R18, R210, 0x2, R16 ;  /* 0x00000002d2127825 */ /* 0x00cfe200078e0210 */
        /* <DEDUP_REMOVED lines=10> */
.L_x_247:
[----:B------:R-:W-:Y:S05]  /*18d0*/  BSYNC B0 ;  /* 0x0000000000007941 */ /* 0x000fea0003800000 */
.L_x_246:
[----:B------:R-:W-:Y:S01]  /*18e0*/  IADD3 R11, R8, 0x40, RZ ;  /* 0x00000040080b7810 */ /* 0x000fe20007ffe0ff */
[----:B--2---:R2:W4:Y:S01]  /*18f0*/  SHFL.IDX PT, R17, R10, 0x2, 0x181f ;  /* 0x00581f000a117f89 */ /* 0x00452200000e0000 */
[----:B------:R-:W-:Y:S02]  /*1900*/  BSSY B0, `(.L_x_248) ;  /* 0x0000012000007945 */ /* 0x000fe40003800000 */
[----:B------:R-:W-:Y:S01]  /*1910*/  ISETP.GE.AND P1, PT, R11, UR4, PT ;  /* 0x000000040b007c0c */ /* 0x000fe2000bf26270 */
[----:B---3--:R2:W3:-:S12]  /*1920*/  SHFL.IDX PT, R16, R14, 0x2, 0x181f ;  /* 0x00581f000e107f89 */ /* 0x0084d800000e0000 */
[----:B------:R-:W-:Y:S05]  /*1930*/  @P1 BRA `(.L_x_249) ;  /* 0x000000e000001947 */ /* 0x000fea0003800000 */
[----:B------:R-:W-:Y:S01]  /*1940*/  SHF.R.S32.HI R12, RZ, 0x1f, R5 ;  /* 0x0000001fff0c7819 */ /* 0x000fe20000011405 */
[----:B------:R-:W-:Y:S01]  /*1950*/  IMAD.SHL.U32 R13, R199, 0x2, RZ ;  /* 0x00000002c70d7824 */ /* 0x000fe200078e00ff */
[----:B------:R-:W-:Y:S01]  /*1960*/  SHF.R.S32.HI R11, RZ, 0x1f, R4 ;  /* 0x0000001fff0b7819 */ /* 0x000fe20000011404 */
[----:B---34-:R-:W-:Y:S01]  /*1970*/  IMAD.WIDE R18, R210, 0x2, R16 ;  /* 0x00000002d2127825 */ /* 0x018fe200078e0210 */
        /* <DEDUP_REMOVED lines=10> */
.L_x_249:
[----:B------:R-:W-:Y:S05]  /*1a20*/  BSYNC B0 ;  /* 0x0000000000007941 */ /* 0x000fea0003800000 */
.L_x_248:
[----:B------:R-:W-:Y:S01]  /*1a30*/  UIADD3 UR28, UR22, -0x1, URZ ;  /* 0xffffffff161c7890 */ /* 0x000fe2000fffe03f */
[----:B------:R-:W-:Y:S01]  /*1a40*/  IMAD.MOV.U32 R11, RZ, RZ, c[0x0][0x2b8] ;  /* 0x0000ae00ff0b7624 */ /* 0x000fe200078e00ff */
[----:B---3--:R-:W-:Y:S01]  /*1a50*/  SHFL.IDX PT, R18, R14, 0x3, 0x181f ;  /* 0x00781f000e127f89 */ /* 0x008fe200000e0000 */
[----:B------:R-:W-:Y:S01]  /*1a60*/  SHF.R.S32.HI R12, RZ, 0x1f, R5 ;  /* 0x0000001fff0c7819 */ /* 0x000fe20000011405 */
[----:B------:R-:W-:Y:S01]  /*1a70*/  USHF.L.U32 UR19, UR28, 0x6, URZ ;  /* 0x000000061c137899 */ /* 0x000fe2000800063f */
[----:B------:R-:W-:Y:S01]  /*1a80*/  IMAD.SHL.U32 R199, R199, 0x2, RZ ;  /* 0x00000002c7c77824 */ /* 0x000fe200078e00ff */
[----:B------:R-:W-:Y:S01]  /*1a90*/  ISETP.NE.AND P2, PT, R11, 0x1, PT ;  /* 0x000000010b00780c */ /* 0x000fe20003f45270 */
[----:B------:R-:W3:Y:S01]  /*1aa0*/  SHFL.IDX PT, R19, R10, 0x3, 0x181f ;  /* 0x00781f000a137f89 */ /* 0x000ee200000e0000 */
[----:B------:R-:W-:Y:S01]  /*1ab0*/  IADD3 R11, R8, 0x60, RZ ;  /* 0x00000060080b7810 */ /* 0x000fe20007ffe0ff */
[----:B------:R-:W-:Y:S01]  /*1ac0*/  USHF.R.S32.HI UR6, URZ, 0x1f, UR9 ;  /* 0x0000001f3f067899 */ /* 0x000fe20008011409 */
[----:B------:R-:W-:Y:S01]  /*1ad0*/  IADD3 R8, R202, UR19, RZ ;  /* 0x00000013ca087c10 */ /* 0x000fe2000fffe0ff */
[----:B------:R-:W-:Y:S01]  /*1ae0*/  IMAD.MOV.U32 R200, RZ, RZ, RZ ;  /* 0x000000ffffc87224 */ /* 0x000fe200078e00ff */
[----:B------:R-:W-:Y:S01]  /*1af0*/  ISETP.GE.AND P5, PT, R11, UR4, PT ;  /* 0x000000040b007c0c */ /* 0x000fe2000bfa6270 */
[----:B------:R-:W-:Y:S01]  /*1b00*/  ULDC.64 UR4, c[0x0][0x2b0] ;  /* 0x0000ac0000047ab9 */ /* 0x000fe20000000a00 */
[C---:B------:R-:W-:Y:S01]  /*1b10*/  IADD3 R201, R8.reuse, UR11, RZ ;  /* 0x0000000b08c97c10 */ /* 0x040fe2000fffe0ff */
[----:B------:R-:W-:Y:S01]  /*1b20*/  UIMAD UR6, UR6, UR4, URZ ;  /* 0x00000004060672a4 */ /* 0x000fe2000f8e023f */
[----:B------:R-:W-:Y:S01]  /*1b30*/  ISETP.GE.AND P6, PT, R8, UR8, PT ;  /* 0x0000000808007c0c */ /* 0x000fe2000bfc6270 */
[----:B------:R-:W-:Y:S01]  /*1b40*/  UIMAD.WIDE.U32 UR14, UR9, UR4, URZ ;  /* 0x00000004090e72a5 */ /* 0x000fe2000f8e003f */
[----:B------:R-:W-:Y:S01]  /*1b50*/  LEA.HI R209, R12, R5, RZ, 0x3 ;  /* 0x000000050cd17211 */ /* 0x000fe200078f18ff */
[----:B------:R-:W-:Y:S01]  /*1b60*/  @P2 IMAD.HI.U32 R11, R201, c[0x0][0x2bc], RZ ;  /* 0x0000af00c90b2a27 */ /* 0x000fe200078e00ff */
[----:B------:R-:W-:Y:S01]  /*1b70*/  ISETP.GT.OR P6, PT, R202, 0x3f, P6 ;  /* 0x0000003fca00780c */ /* 0x000fe200037c4670 */
[----:B------:R-:W-:Y:S01]  /*1b80*/  UIMAD UR6, UR9, UR5, UR6 ;  /* 0x00000005090672a4 */ /* 0x000fe2000f8e0206 */
[----:B------:R-:W-:Y:S01]  /*1b90*/  LOP3.LUT R209, R209, 0xfffffff8, RZ, 0xc0, !PT ;  /* 0xfffffff8d1d17812 */ /* 0x000fe200078ec0ff */
[----:B------:R-:W-:Y:S01]  /*1ba0*/  IMAD.MOV.U32 R8, RZ, RZ, R201 ;  /* 0x000000ffff087224 */ /* 0x000fe200078e00c9 */
[----:B------:R-:W-:Y:S01]  /*1bb0*/  @P2 SHF.R.U32.HI R8, RZ, c[0x0][0x2c0], R11 ;  /* 0x0000b000ff082a19 */ /* 0x000fe2000001160b */
[----:B------:R-:W-:Y:S01]  /*1bc0*/  UIADD3 UR6, UR15, UR6, URZ ;  /* 0x000000060f067290 */ /* 0x000fe2000fffe03f */
[----:B------:R-:W-:Y:S01]  /*1bd0*/  SHF.R.S32.HI R11, RZ, 0x1f, R4 ;  /* 0x0000001fff0b7819 */ /* 0x000fe20000011404 */
[----:B------:R-:W-:-:S03]  /*1be0*/  ULDC.64 UR4, c[0x0][0x1e8] ;  /* 0x00007a0000047ab9 */ /* 0x000fc60000000a00 */
[----:B------:R-:W-:Y:S01]  /*1bf0*/  LEA.HI R208, R11, R4, RZ, 0x3 ;  /* 0x000000040bd07211 */ /* 0x000fe200078f18ff */
[--C-:B-123--:R-:W-:Y:S02]  /*1c00*/  @!P5 IMAD.WIDE R14, R210, 0x2, R18.reuse ;  /* 0x00000002d20ed825 */ /* 0x10efe400078e0212 */
[----:B------:R-:W-:Y:S02]  /*1c10*/  @!P6 IADD3 R12, P1, R8, UR14, RZ ;  /* 0x0000000e080cec10 */ /* 0x000fe4000ff3e0ff */
[----:B------:R-:W-:Y:S01]  /*1c20*/  LOP3.LUT R208, R208, 0xfffffff8, RZ, 0xc0, !PT ;  /* 0xfffffff8d0d07812 */ /* 0x000fe200078ec0ff */
[--C-:B----4-:R-:W-:Y:S01]  /*1c30*/  @!P5 IMAD.WIDE R16, R209, 0x2, R18.reuse ;  /* 0x00000002d110d825 */ /* 0x110fe200078e0212 */
[----:B------:R-:W-:Y:S01]  /*1c40*/  @!PT LDS RZ, [RZ] ;  /* 0x00000000fffff984 */ /* 0x000fe20000000800 */
[----:B------:R1:W-:Y:S01]  /*1c50*/  @!P5 LDGSTS.E.BYPASS.LTC128B.128 [R199+0xf100], [R14.64], !P4 ;  /* 0x0f1000000ec7dfae */ /* 0x0003e2000e101d54 */
[----:B------:R-:W-:Y:S02]  /*1c60*/  @!P6 LEA.HI.X.SX32 R11, R8, UR6, 0x1, P1 ;  /* 0x00000006080bec11 */ /* 0x000fe400088f0eff */
[----:B------:R-:W-:Y:S01]  /*1c70*/  @!P5 IMAD.WIDE R18, R208, 0x2, R18 ;  /* 0x00000002d012d825 */ /* 0x000fe200078e0212 */
[----:B------:R2:W-:Y:S01]  /*1c80*/  @!P5 LDGSTS.E.BYPASS.LTC128B.128 [R199+0x13100], [R16.64], !P3 ;  /* 0x1310000010c7dfae */ /* 0x0005e2000d901d54 */
[----:B------:R-:W-:-:S03]  /*1c90*/  @!P6 LEA R10, P1, R12, c[0x0][0x2a0], 0x2 ;  /* 0x0000a8000c0aea11 */ /* 0x000fc600078210ff */
[----:B------:R3:W-:Y:S01]  /*1ca0*/  @!P5 LDGSTS.E.BYPASS.LTC128B.128 [R199+0x17100], [R18.64], !P0 ;  /* 0x1710000012c7dfae */ /* 0x0007e2000c101d54 */
[----:B------:R-:W-:-:S03]  /*1cb0*/  @!P6 LEA.HI.X R11, R12, c[0x0][0x2a4], R11, 0x2, P1 ;  /* 0x0000a9000c0bea11 */ /* 0x000fc600008f140b */
[----:B------:R-:W0:Y:S04]  /*1cc0*/  LDGDEPBAR ;  /* 0x00000000000079af */ /* 0x000e280000000000 */
[----:B------:R-:W-:Y:S06]  /*1cd0*/  BAR.SYNC.DEFER_BLOCKING 0x0 ;  /* 0x0000000000007b1d */ /* 0x000fec0000010000 */
[----:B------:R4:W5:Y:S01]  /*1ce0*/  @!P6 LDG.E R200, [R10.64] ;  /* 0x000000140ac8e981 */ /* 0x000962000c1e1900 */
[----:B------:R-:W-:Y:S01]  /*1cf0*/  IMAD.MOV R8, RZ, RZ, -R8 ;  /* 0x000000ffff087224 */ /* 0x000fe200078e0a08 */
[----:B------:R-:W-:Y:S01]  /*1d00*/  UIMAD UR9, UR18, UR4, URZ ;  /* 0x00000004120972a4 */ /* 0x000fe2000f8e023f */
[----:B-1----:R-:W-:Y:S01]  /*1d10*/  IMAD.SHL.U32 R15, R0, 0x40, RZ ;  /* 0x00000040000f7824 */ /* 0x002fe200078e00ff */
[----:B------:R-:W-:Y:S01]  /*1d20*/  UIMAD.WIDE.U32 UR16, UR10, UR4, URZ ;  /* 0x000000040a1072a5 */ /* 0x000fe2000f8e003f */
[----:B------:R-:W-:Y:S01]  /*1d30*/  IMAD R201, R8, c[0x0][0x2b8], R201 ;  /* 0x0000ae0008c97a24 */ /* 0x000fe200078e02c9 */
[----:B------:R-:W-:Y:S01]  /*1d40*/  UIMAD UR9, UR10, UR5, UR9 ;  /* 0x000000050a0972a4 */ /* 0x000fe2000f8e0209 */
[----:B------:R-:W-:Y:S01]  /*1d50*/  IMAD.U32 R77, RZ, RZ, UR19 ;  /* 0x00000013ff4d7e24 */ /* 0x000fe2000f8e00ff */
[----:B------:R-:W-:Y:S01]  /*1d60*/  LOP3.LUT R15, R15, 0x1c0, RZ, 0xc0, !PT ;  /* 0x000001c00f0f7812 */ /* 0x000fe200078ec0ff */
[C---:B------:R-:W-:Y:S01]  /*1d70*/  IMAD.WIDE.U32 R12, R201.reuse, c[0x0][0x1e0], RZ ;  /* 0x00007800c90c7a25 */ /* 0x040fe200078e00ff */
[----:B------:R-:W-:Y:S01]  /*1d80*/  SHF.R.S32.HI R14, RZ, 0x1f, R201 ;  /* 0x0000001fff0e7819 */ /* 0x000fe200000114c9 */
[----:B------:R-:W-:Y:S01]  /*1d90*/  UIADD3 UR9, UR17, UR9, URZ ;  /* 0x0000000911097290 */ /* 0x000fe2000fffe03f */
[----:B------:R-:W-:Y:S01]  /*1da0*/  LOP3.LUT P3, RZ, R0, 0x2, RZ, 0xc0, !PT ;  /* 0x0000000200ff7812 */ /* 0x000fe2000786c0ff */
[C---:B---3--:R-:W-:Y:S01]  /*1db0*/  IMAD.WIDE.U32 R18, R201.reuse, c[0x0][0x208], RZ ;  /* 0x00008200c9127a25 */ /* 0x048fe200078e00ff */
[----:B------:R-:W-:Y:S01]  /*1dc0*/  ULDC.64 UR4, c[0x0][0x210] ;  /* 0x0000840000047ab9 */ /* 0x000fe20000000a00 */
[----:B------:R-:W-:Y:S01]  /*1dd0*/  ISETP.GE.AND P5, PT, R210, c[0x0][0x1d4], PT ;  /* 0x00007500d2007a0c */ /* 0x000fe20003fa6270 */
[----:B------:R-:W-:Y:S01]  /*1de0*/  UIMAD UR18, UR18, UR4, URZ ;  /* 0x00000004121272a4 */ /* 0x000fe2000f8e023f */
[C---:B------:R-:W-:Y:S01]  /*1df0*/  IMAD R8, R14.reuse, c[0x0][0x1e0], RZ ;  /* 0x000078000e087a24 */ /* 0x040fe200078e02ff */
[----:B------:R-:W-:Y:S01]  /*1e00*/  UIMAD.WIDE.U32 UR24, UR10, UR4, URZ ;  /* 0x000000040a1872a5 */ /* 0x000fe2000f8e003f */
[----:B------:R-:W-:Y:S01]  /*1e10*/  IMAD R14, R14, c[0x0][0x208], RZ ;  /* 0x000082000e0e7a24 */ /* 0x000fe200078e02ff */
[----:B------:R-:W-:Y:S01]  /*1e20*/  UIMAD UR18, UR10, UR5, UR18 ;  /* 0x000000050a1272a4 */ /* 0x000fe2000f8e0212 */
[----:B--2---:R-:W-:Y:S01]  /*1e30*/  IMAD R16, R201, c[0x0][0x1e4], R8 ;  /* 0x00007900c9107a24 */ /* 0x004fe200078e0208 */
[----:B------:R-:W-:Y:S01]  /*1e40*/  ISETP.GE.AND P4, PT, R5, c[0x0][0x1d4], PT ;  /* 0x0000750005007a0c */ /* 0x000fe20003f86270 */
[----:B------:R-:W-:Y:S01]  /*1e50*/  IMAD.SHL.U32 R79, R6, 0x40, RZ ;  /* 0x00000040064f7824 */ /* 0x000fe200078e00ff */
[----:B------:R-:W-:Y:S01]  /*1e60*/  UIADD3 UR18, UR25, UR18, URZ ;  /* 0x0000001219127290 */ /* 0x000fe2000fffe03f */
[----:B------:R-:W-:Y:S01]  /*1e70*/  IMAD.IADD R17, R13, 0x1, R16 ;  /* 0x000000010d117824 */ /* 0x000fe200078e0210 */
[----:B------:R-:W-:Y:S01]  /*1e80*/  LEA.HI R82, R81, R78, RZ, 0x5 ;  /* 0x0000004e51527211 */ /* 0x000fe200078f28ff */
[----:B------:R-:W-:Y:S01]  /*1e90*/  IMAD.MOV.U32 R16, RZ, RZ, R12 ;  /* 0x000000ffff107224 */ /* 0x000fe200078e000c */
[----:B------:R-:W-:Y:S01]  /*1ea0*/  SHF.R.S32.HI R12, RZ, 0x4, R7 ;  /* 0x00000004ff0c7819 */ /* 0x000fe20000011407 */
[C---:B----4-:R-:W-:Y:S01]  /*1eb0*/  IMAD.SHL.U32 R10, R40.reuse, 0x8, RZ ;  /* 0x00000008280a7824 */ /* 0x050fe200078e00ff */
[----:B------:R-:W-:Y:S01]  /*1ec0*/  IADD3 R40, -R40, UR8, -R77 ;  /* 0x0000000828287c10 */ /* 0x000fe2000fffe94d */
[----:B------:R-:W-:Y:S01]  /*1ed0*/  IMAD R13, R201, c[0x0][0x20c], R14 ;  /* 0x00008300c90d7a24 */ /* 0x000fe200078e020e */
[----:B------:R-:W-:Y:S01]  /*1ee0*/  LEA.HI R7, R7, R12, RZ, 0x1 ;  /* 0x0000000c07077211 */ /* 0x000fe200078f08ff */
[----:B------:R-:W-:Y:S01]  /*1ef0*/  UISETP.GT.AND UP0, UPT, UR28, UR7, UPT ;  /* 0x000000071c00728c */ /* 0x000fe2000bf04270 */
[----:B------:R-:W-:Y:S01]  /*1f00*/  LOP3.LUT R10, R15, 0x8, R10, 0xf8, !PT ;  /* 0x000000080f0a7812 */ /* 0x000fe200078ef80a */
[----:B------:R-:W-:Y:S01]  /*1f10*/  IMAD.IADD R13, R19, 0x1, R13 ;  /* 0x00000001130d7824 */ /* 0x000fe200078e020d */
[----:B------:R-:W-:-:S02]  /*1f20*/  LOP3.LUT R7, R7, 0xfffffffe, RZ, 0xc0, !PT ;  /* 0xfffffffe07077812 */ /* 0x000fc400078ec0ff */
[----:B------:R-:W-:Y:S02]  /*1f30*/  SHF.R.U32.HI R15, RZ, 0x3, R15 ;  /* 0x00000003ff0f7819 */ /* 0x000fe4000001160f */
[----:B------:R-:W-:Y:S01]  /*1f40*/  ISETP.GE.AND P1, PT, R40, 0x1, PT ;  /* 0x000000012800780c */ /* 0x000fe20003f26270 */
[----:B------:R-:W-:Y:S01]  /*1f50*/  IMAD.IADD R7, R12, 0x1, -R7 ;  /* 0x000000010c077824 */ /* 0x000fe200078e0a07 */
[----:B------:R-:W-:Y:S01]  /*1f60*/  LOP3.LUT R10, R10, R15, RZ, 0x3c, !PT ;  /* 0x0000000f0a0a7212 */ /* 0x000fe200078e3cff */
[----:B------:R-:W-:Y:S01]  /*1f70*/  IMAD.MOV.U32 R12, RZ, RZ, R18 ;  /* 0x000000ffff0c7224 */ /* 0x000fe200078e0012 */
[----:B------:R-:W-:Y:S01]  /*1f80*/  LOP3.LUT R79, R79, 0xfffffe00, RZ, 0xc0, !PT ;  /* 0xfffffe004f4f7812 */ /* 0x000fe200078ec0ff */
[----:B------:R-:W-:Y:S01]  /*1f90*/  IMAD.SHL.U32 R15, R9, 0x40, RZ ;  /* 0x00000040090f7824 */ /* 0x000fe200078e00ff */
[----:B------:R-:W-:Y:S01]  /*1fa0*/  SHF.R.S32.HI R80, RZ, 0x5, R82 ;  /* 0x00000005ff507819 */ /* 0x000fe20000011452 */
[----:B------:R-:W-:Y:S01]  /*1fb0*/  IMAD R197, R7, 0x200, R10 ;  /* 0x0000020007c57824 */ /* 0x000fe200078e020a */
[----:B------:R-:W-:Y:S01]  /*1fc0*/  IADD3 R205, R199, 0x100, RZ ;  /* 0x00000100c7cd7810 */ /* 0x000fe20007ffe0ff */
[----:B------:R-:W-:Y:S01]  /*1fd0*/  IMAD.SHL.U32 R76, R7, 0x8, RZ ;  /* 0x00000008074c7824 */ /* 0x000fe200078e00ff */
[----:B------:R-:W-:Y:S01]  /*1fe0*/  LOP3.LUT R15, R15, 0x1c0, RZ, 0xc0, !PT ;  /* 0x000001c00f0f7812 */ /* 0x000fe200078ec0ff */
[----:B------:R-:W-:Y:S01]  /*1ff0*/  IMAD.SHL.U32 R197, R197, 0x2, RZ ;  /* 0x00000002c5c57824 */ /* 0x000fe200078e00ff */
[----:B------:R-:W-:-:S02]  /*2000*/  SHF.R.S32.HI R212, RZ, 0x1f, R209 ;  /* 0x0000001fffd47819 */ /* 0x000fc400000114d1 */
[----:B------:R-:W-:Y:S02]  /*2010*/  LOP3.LUT R76, R15, 0x8, R76, 0xf8, !PT ;  /* 0x000000080f4c7812 */ /* 0x000fe400078ef84c */
[----:B------:R-:W-:Y:S02]  /*2020*/  IADD3 R196, R197, 0x6120, RZ ;  /* 0x00006120c5c47810 */ /* 0x000fe40007ffe0ff */
[----:B------:R-:W-:Y:S02]  /*2030*/  SHF.R.U32.HI R15, RZ, 0x3, R15 ;  /* 0x00000003ff0f7819 */ /* 0x000fe4000001160f */
[----:B------:R-:W-:Y:S02]  /*2040*/  SHF.R.S32.HI R211, RZ, 0x1f, R208 ;  /* 0x0000001fffd37819 */ /* 0x000fe400000114d0 */
[----:B------:R-:W-:Y:S02]  /*2050*/  LOP3.LUT R76, R76, R15, RZ, 0x3c, !PT ;  /* 0x0000000f4c4c7212 */ /* 0x000fe400078e3cff */
[----:B-----5:R-:W-:Y:S01]  /*2060*/  SHF.R.S32.HI R8, RZ, 0x1f, R200 ;  /* 0x0000001fff087819 */ /* 0x020fe200000114c8 */
[----:B------:R-:W-:-:S04]  /*2070*/  IMAD.WIDE.U32 R16, R200, c[0x0][0x1f0], R16 ;  /* 0x00007c00c8107a25 */ /* 0x000fc800078e0010 */
[----:B------:R-:W-:Y:S01]  /*2080*/  IMAD R11, R8, c[0x0][0x1f0], RZ ;  /* 0x00007c00080b7a24 */ /* 0x000fe200078e02ff */
[----:B------:R-:W-:-:S03]  /*2090*/  IADD3 R16, P0, R16, UR16, RZ ;  /* 0x0000001010107c10 */ /* 0x000fc6000ff1e0ff */
[----:B------:R-:W-:-:S05]  /*20a0*/  IMAD R11, R200, c[0x0][0x1f4], R11 ;  /* 0x00007d00c80b7a24 */ /* 0x000fca00078e020b */
[----:B------:R-:W-:Y:S02]  /*20b0*/  IADD3.X R11, R17, UR9, R11, P0, !PT ;  /* 0x00000009110b7c10 */ /* 0x000fe400087fe40b */
[----:B------:R-:W-:-:S04]  /*20c0*/  LEA R17, P0, R16, c[0x0][0x1c8], 0x1 ;  /* 0x0000720010117a11 */ /* 0x000fc800078008ff */
[----:B------:R-:W-:Y:S01]  /*20d0*/  LEA.HI.X R16, R16, c[0x0][0x1cc], R11, 0x1, P0 ;  /* 0x0000730010107a11 */ /* 0x000fe200000f0c0b */
[----:B------:R-:W-:Y:S01]  /*20e0*/  IMAD R11, R8, c[0x0][0x218], RZ ;  /* 0x00008600080b7a24 */ /* 0x000fe200078e02ff */
[----:B------:R-:W-:Y:S01]  /*20f0*/  SHFL.IDX PT, R10, R17, 0x1, 0x181f ;  /* 0x00381f00110a7f89 */ /* 0x000fe200000e0000 */
[----:B------:R-:W-:-:S03]  /*2100*/  IMAD.WIDE.U32 R8, R200, c[0x0][0x218], R12 ;  /* 0x00008600c8087a25 */ /* 0x000fc600078e000c */
[----:B------:R-:W-:Y:S01]  /*2110*/  SHFL.IDX PT, R12, R17, RZ, 0x181f ;  /* 0x00181fff110c7589 */ /* 0x000fe200000e0000 */
[----:B------:R-:W-:Y:S01]  /*2120*/  IMAD R7, R200, c[0x0][0x21c], R11 ;  /* 0x00008700c8077a24 */ /* 0x000fe200078e020b */
[----:B------:R-:W-:Y:S02]  /*2130*/  IADD3 R8, P0, R8, UR24, RZ ;  /* 0x0000001808087c10 */ /* 0x000fe4000ff1e0ff */
[----:B------:R-:W1:Y:S02]  /*2140*/  SHFL.IDX PT, R13, R16, RZ, 0x181f ;  /* 0x00181fff100d7589 */ /* 0x000e6400000e0000 */
[----:B------:R-:W-:Y:S02]  /*2150*/  IADD3.X R7, R9, UR18, R7, P0, !PT ;  /* 0x0000001209077c10 */ /* 0x000fe400087fe407 */
[----:B------:R2:W3:Y:S01]  /*2160*/  SHFL.IDX PT, R11, R16, 0x1, 0x181f ;  /* 0x00381f00100b7f89 */ /* 0x0004e200000e0000 */
[----:B------:R-:W-:Y:S02]  /*2170*/  LEA R14, P0, R8, c[0x0][0x1f8], 0x1 ;  /* 0x00007e00080e7a11 */ /* 0x000fe400078008ff */
[----:B------:R-:W-:-:S02]  /*2180*/  IADD3 R9, R197, 0x6100, RZ ;  /* 0x00006100c5097810 */ /* 0x000fc40007ffe0ff */
[----:B------:R-:W-:Y:S01]  /*2190*/  LEA.HI.X R7, R8, c[0x0][0x1fc], R7, 0x1, P0 ;  /* 0x00007f0008077a11 */ /* 0x000fe200000f0c07 */
[----:B------:R-:W-:Y:S01]  /*21a0*/  SHFL.IDX PT, R44, R14, RZ, 0x181f ;  /* 0x00181fff0e2c7589 */ /* 0x000fe200000e0000 */
[----:B------:R-:W-:Y:S02]  /*21b0*/  ISETP.GT.AND P0, PT, R40, 0x20, PT ;  /* 0x000000202800780c */ /* 0x000fe40003f04270 */
[----:B------:R-:W-:Y:S01]  /*21c0*/  @P3 IADD3 R196, R9, -0x20, RZ ;  /* 0xffffffe009c43810 */ /* 0x000fe20007ffe0ff */
[----:B------:R4:W5:Y:S01]  /*21d0*/  SHFL.IDX PT, R68, R14, 0x1, 0x181f ;  /* 0x00381f000e447f89 */ /* 0x00096200000e0000 */
[----:B------:R-:W-:Y:S02]  /*21e0*/  ISETP.GE.AND P3, PT, R4, c[0x0][0x1d4], PT ;  /* 0x0000750004007a0c */ /* 0x000fe40003f66270 */
[----:B------:R-:W-:Y:S01]  /*21f0*/  IADD3 R187, R196, 0x800, RZ ;  /* 0x00000800c4bb7810 */ /* 0x000fe20007ffe0ff */
[----:B------:R-:W-:Y:S01]  /*2200*/  SHFL.IDX PT, R9, R7, RZ, 0x181f ;  /* 0x00181fff07097589 */ /* 0x000fe200000e0000 */
[----:B------:R-:W-:-:S02]  /*2210*/  SEL R213, RZ, 0x10, P3 ;  /* 0x00000010ffd57807 */ /* 0x000fc40001800000 */
[C---:B------:R-:W-:Y:S01]  /*2220*/  IADD3 R186, R196.reuse, 0x1000, RZ ;  /* 0x00001000c4ba7810 */ /* 0x040fe20007ffe0ff */
[----:B------:R5:W5:Y:S01]  /*2230*/  SHFL.IDX PT, R8, R7, 0x1, 0x181f ;  /* 0x00381f0007087f89 */ /* 0x000b6200000e0000 */
[----:B------:R-:W-:Y:S01]  /*2240*/  IADD3 R185, R196, 0x1800, RZ ;  /* 0x00001800c4b97810 */ /* 0x000fe20007ffe0ff */
[--C-:B-1----:R-:W-:Y:S01]  /*2250*/  @P1 IMAD.WIDE R18, R210, 0x2, R12.reuse ;  /* 0x00000002d2121825 */ /* 0x102fe200078e020c */
[C---:B------:R-:W-:Y:S02]  /*2260*/  IADD3 R183, R196.reuse, 0x2000, RZ ;  /* 0x00002000c4b77810 */ /* 0x040fe40007ffe0ff */
[C---:B------:R-:W-:Y:S01]  /*2270*/  IADD3 R182, R196.reuse, 0x2800, RZ ;  /* 0x00002800c4b67810 */ /* 0x040fe20007ffe0ff */
[--C-:B--2---:R-:W-:Y:S01]  /*2280*/  @P1 IMAD.WIDE R16, R209, 0x2, R12.reuse ;  /* 0x00000002d1101825 */ /* 0x104fe200078e020c */
[----:B------:R1:W-:Y:S01]  /*2290*/  @P1 LDGSTS.E.BYPASS.LTC128B.128 [R199+0x6100], [R18.64], !P5 ;  /* 0x0610000012c71fae */ /* 0x0003e2000e901d54 */
[----:B------:R-:W-:Y:S02]  /*22a0*/  IADD3 R181, R196, 0x3000, RZ ;  /* 0x00003000c4b57810 */ /* 0x000fe40007ffe0ff */
[----:B------:R-:W-:Y:S01]  /*22b0*/  @P1 IMAD.WIDE R12, R208, 0x2, R12 ;  /* 0x00000002d00c1825 */ /* 0x000fe200078e020c */
[----:B------:R2:W-:Y:S01]  /*22c0*/  @P1 LDGSTS.E.BYPASS.LTC128B.128 [R199+0x8100], [R16.64], !P4 ;  /* 0x0810000010c71fae */ /* 0x0005e2000e101d54 */
[----:B------:R-:W-:-:S02]  /*22d0*/  IADD3 R180, R196, 0x3800, RZ ;  /* 0x00003800c4b47810 */ /* 0x000fc40007ffe0ff */
[--C-:B---3--:R-:W-:Y:S01]  /*22e0*/  @P0 IMAD.WIDE R20, R210, 0x2, R10.reuse ;  /* 0x00000002d2140825 */ /* 0x108fe200078e020a */
[----:B------:R3:W-:Y:S01]  /*22f0*/  @P1 LDGSTS.E.BYPASS.LTC128B.128 [R199+0xa100], [R12.64], !P3 ;  /* 0x0a1000000cc71fae */ /* 0x0007e2000d901d54 */
[C---:B------:R-:W-:Y:S02]  /*2300*/  IADD3 R179, R196.reuse, 0x4000, RZ ;  /* 0x00004000c4b37810 */ /* 0x040fe40007ffe0ff */
[--C-:B------:R-:W-:Y:S01]  /*2310*/  @P0 IMAD.WIDE R22, R209, 0x2, R10.reuse ;  /* 0x00000002d1160825 */ /* 0x100fe200078e020a */
[----:B------:R1:W-:Y:S01]  /*2320*/  @P0 LDGSTS.E.BYPASS.LTC128B.128 [R199+0x7100], [R20.64], !P5 ;  /* 0x0710000014c70fae */ /* 0x0003e2000e901d54 */
[----:B------:R-:W-:Y:S02]  /*2330*/  IADD3 R178, R196, 0x4800, RZ ;  /* 0x00004800c4b27810 */ /* 0x000fe40007ffe0ff */
[----:B----4-:R-:W-:Y:S01]  /*2340*/  @P0 IMAD.WIDE R14, R208, 0x2, R10 ;  /* 0x00000002d00e0825 */ /* 0x010fe200078e020a */
[----:B------:R4:W-:Y:S01]  /*2350*/  @P0 LDGSTS.E.BYPASS.LTC128B.128 [R199+0x9100], [R22.64], !P4 ;  /* 0x0910000016c70fae */ /* 0x0009e2000e101d54 */
[----:B------:R-:W-:-:S02]  /*2360*/  IADD3 R177, R196, 0x5000, RZ ;  /* 0x00005000c4b17810 */ /* 0x000fc40007ffe0ff */
[----:B-----5:R-:W-:Y:S01]  /*2370*/  IMAD.WIDE R6, R210, 0x2, RZ ;  /* 0x00000002d2067825 */ /* 0x020fe200078e02ff */
[----:B------:R5:W-:Y:S01]  /*2380*/  @P0 LDGSTS.E.BYPASS.LTC128B.128 [R199+0xb100], [R14.64], !P3 ;  /* 0x0b1000000ec70fae */ /* 0x000be2000d901d54 */
[----:B------:R-:W-:Y:S02]  /*2390*/  IADD3 R176, R196, 0x5800, RZ ;  /* 0x00005800c4b07810 */ /* 0x000fe40007ffe0ff */
[----:B------:R-:W-:Y:S01]  /*23a0*/  IMAD R11, R80, 0x400, R79 ;  /* 0x00000400500b7824 */ /* 0x000fe200078e024f */
[----:B------:R-:W0:Y:S01]  /*23b0*/  LDGDEPBAR ;  /* 0x00000000000079af */ /* 0x000e220000000000 */
[----:B------:R-:W-:Y:S02]  /*23c0*/  IADD3 R42, P1, R6, R68, RZ ;  /* 0x00000044062a7210 */ /* 0x000fe40007f3e0ff */
[----:B------:R-:W-:-:S03]  /*23d0*/  IMAD.IADD R198, R76, 0x1, R11 ;  /* 0x000000014cc67824 */ /* 0x000fc600078e020b */
[----:B------:R-:W-:Y:S02]  /*23e0*/  IMAD.X R43, R7, 0x1, R8, P1 ;  /* 0x00000001072b7824 */ /* 0x000fe400008e0608 */
[----:B--2---:R-:W-:Y:S01]  /*23f0*/  IMAD.WIDE R16, R209, 0x2, RZ ;  /* 0x00000002d1107825 */ /* 0x004fe200078e02ff */
[----:B---3--:R-:W-:-:S03]  /*2400*/  IADD3 R12, P0, R44, R6, RZ ;  /* 0x000000062c0c7210 */ /* 0x008fc60007f1e0ff */
[----:B------:R-:W-:Y:S01]  /*2410*/  IMAD.SHL.U32 R198, R198, 0x2, RZ ;  /* 0x00000002c6c67824 */ /* 0x000fe200078e00ff */
[----:B------:R-:W-:Y:S01]  /*2420*/  IADD3 R6, P6, R44, R16, RZ ;  /* 0x000000102c067210 */ /* 0x000fe20007fde0ff */
[C---:B------:R-:W-:Y:S01]  /*2430*/  IMAD.X R13, R9.reuse, 0x1, R7, P0 ;  /* 0x00000001090d7824 */ /* 0x040fe200000e0607 */
[----:B------:R-:W-:Y:S01]  /*2440*/  IADD3 R70, P0, R16, R68, RZ ;  /* 0x0000004410467210 */ /* 0x000fe20007f1e0ff */
[----:B------:R-:W-:Y:S02]  /*2450*/  IMAD R194, R2, 0x2, R198 ;  /* 0x0000000202c27824 */ /* 0x000fe400078e02c6 */
[----:B------:R-:W-:Y:S01]  /*2460*/  IMAD.X R7, R9, 0x1, R17, P6 ;  /* 0x0000000109077824 */ /* 0x000fe200030e0611 */
[----:B------:R-:W-:Y:S01]  /*2470*/  ISETP.GE.AND P6, PT, R5, c[0x0][0x1d4], PT ;  /* 0x0000750005007a0c */ /* 0x000fe20003fc6270 */
[----:B------:R-:W-:Y:S02]  /*2480*/  IMAD.X R71, R17, 0x1, R8, P0 ;  /* 0x0000000111477824 */ /* 0x000fe400000e0608 */
[----:B-----5:R-:W-:Y:S01]  /*2490*/  IMAD.WIDE R14, R208, 0x2, RZ ;  /* 0x00000002d00e7825 */ /* 0x020fe200078e02ff */
[----:B------:R-:W-:-:S04]  /*24a0*/  DEPBAR.LE SB0, 0x1 ;  /* 0x000080400000791a */ /* 0x000fc80000000000 */
[----:B------:R-:W-:-:S04]  /*24b0*/  DEPBAR.LE SB0, 0x0 ;  /* 0x000080000000791a */ /* 0x000fc80000000000 */
[----:B------:R-:W-:Y:S01]  /*24c0*/  BAR.SYNC.DEFER_BLOCKING 0x0 ;  /* 0x0000000000007b1d */ /* 0x000fe20000010000 */
[----:B------:R-:W-:Y:S01]  /*24d0*/  IADD3 R44, P1, R44, R14, RZ ;  /* 0x0000000e2c2c7210 */ /* 0x000fe20007f3e0ff */
[C---:B------:R-:W-:Y:S01]  /*24e0*/  IMAD R193, R3.reuse, 0x2, R198 ;  /* 0x0000000203c17824 */ /* 0x040fe200078e02c6 */
[----:B------:R-:W-:Y:S01]  /*24f0*/  IADD3 R68, P0, R14, R68, RZ ;  /* 0x000000440e447210 */ /* 0x000fe20007f1e0ff */
[----:B------:R-:W-:Y:S02]  /*2500*/  IMAD R191, R3, 0x2, R194 ;  /* 0x0000000203bf7824 */ /* 0x000fe400078e02c2 */
[----:B------:R-:W-:Y:S01]  /*2510*/  IMAD.X R45, R9, 0x1, R15, P1 ;  /* 0x00000001092d7824 */ /* 0x000fe200008e060f */
[----:B------:R-:W-:Y:S01]  /*2520*/  ISETP.GE.AND P1, PT, R210, c[0x0][0x1d4], PT ;  /* 0x00007500d2007a0c */ /* 0x000fe20003f26270 */
[----:B------:R-:W-:-:S03]  /*2530*/  IMAD.X R69, R15, 0x1, R8, P0 ;  /* 0x000000010f457824 */ /* 0x000fc600000e0608 */
[----:B------:R-:W-:Y:S02]  /*2540*/  ISETP.LT.OR P0, PT, R40, 0x1, P1 ;  /* 0x000000012800780c */ /* 0x000fe40000f01670 */
[----:B------:R-:W-:Y:S01]  /*2550*/  ISETP.GE.AND P1, PT, R4, c[0x0][0x1d4], PT ;  /* 0x0000750004007a0c */ /* 0x000fe20003f26270 */
[----:B------:R-:W-:Y:S04]  /*2560*/  LDSM.16.M88.4 R72, [R198+0xc100] ;  /* 0x00c10000c648783b */ /* 0x000fe80000000200 */
[----:B------:R-:W2:Y:S04]  /*2570*/  LDSM.16.M88.4 R24, [R197+0x6100] ;  /* 0x00610000c518783b */ /* 0x000ea80000000200 */
[----:B------:R-:W-:Y:S04]  /*2580*/  LDSM.16.M88.4 R52, [R194+0xc100] ;  /* 0x00c10000c234783b */ /* 0x000fe80000000200 */
[----:B-1----:R-:W4:Y:S04]  /*2590*/  LDSM.16.M88.4 R16, [R197+0x6900] ;  /* 0x00690000c510783b */ /* 0x002f280000000200 */
[----:B------:R-:W1:Y:S04]  /*25a0*/  LDSM.16.M88.4 R8, [R197+0x7100] ;  /* 0x00710000c508783b */ /* 0x000e680000000200 */
[----:B------:R-:W3:Y:S04]  /*25b0*/  LDSM.16.M88.4 R36, [R197+0x7900] ;  /* 0x00790000c524783b */ /* 0x000ee80000000200 */
[----:B------:R-:W5:Y:S04]  /*25c0*/  LDSM.16.M88.4 R32, [R196] ;  /* 0x00000000c420783b */ /* 0x000f680000000200 */
[----:B------:R-:W-:Y:S04]  /*25d0*/  LDSM.16.M88.4 R64, [R196+0x800] ;  /* 0x00080000c440783b */ /* 0x000fe80000000200 */
[----:B------:R-:W3:Y:S04]  /*25e0*/  LDSM.16.M88.4 R60, [R196+0x1000] ;  /* 0x00100000c43c783b */ /* 0x000ee80000000200 */
[----:B------:R-:W3:Y:S04]  /*25f0*/  LDSM.16.M88.4 R56, [R196+0x1800] ;  /* 0x00180000c438783b */ /* 0x000ee80000000200 */
[----:B------:R-:W-:Y:S01]  /*2600*/  @!PT LDS RZ, [RZ] ;  /* 0x00000000fffff984 */ /* 0x000fe20000000800 */
[----:B------:R-:W-:Y:S01]  /*2610*/  @!PT LDS RZ, [RZ] ;  /* 0x00000000fffff984 */ /* 0x000fe20000000800 */
[----:B------:R-:W-:Y:S01]  /*2620*/  @!PT LDS RZ, [RZ] ;  /* 0x00000000fffff984 */ /* 0x000fe20000000800 */
[----:B------:R1:W-:Y:S01]  /*2630*/  LDGSTS.E.BYPASS.LTC128B.128 [R199+0x100], [R12.64], !P0 ;  /* 0x001000000cc77fae */ /* 0x0003e2000c101d54 */
[----:B------:R-:W-:-:S02]  /*2640*/  ISETP.LT.OR P0, PT, R40, 0x1, P6 ;  /* 0x000000012800780c */ /* 0x000fc40003701670 */
[C---:B------:R-:W-:Y:S01]  /*2650*/  ISETP.LT.OR P6, PT, R40.reuse, 0x21, P6 ;  /* 0x000000212800780c */ /* 0x040fe200037c1670 */
[C---:B--2---:R-:W-:Y:S08]  /*2660*/  HMMA.16816.F32.BF16 R28, R72.reuse, R24, RZ ;  /* 0x00000018481c723c */ /* 0x044ff000000418ff */
[----:B------:R-:W-:Y:S02]  /*2670*/  HMMA.16816.F32.BF16 R24, R72, R26, RZ ;  /* 0x0000001a4818723c */ /* 0x000fe400000418ff */
[----:B------:R3:W-:Y:S01]  /*2680*/  LDGSTS.E.BYPASS.LTC128B.128 [R199+0x2100], [R6.64], !P0 ;  /* 0x0210000006c77fae */ /* 0x0007e2000c101d54 */
[----:B------:R-:W-:-:S02]  /*2690*/  ISETP.LT.OR P0, PT, R40, 0x1, P1 ;  /* 0x000000012800780c */ /* 0x000fc40000f01670 */
[----:B------:R-:W-:-:S03]  /*26a0*/  ISETP.LT.OR P1, PT, R40, 0x21, P1 ;  /* 0x000000212800780c */ /* 0x000fc60000f21670 */
[C---:B----4-:R-:W-:Y:S08]  /*26b0*/  HMMA.16816.F32.BF16 R20, R72.reuse, R16, RZ ;  /* 0x000000104814723c */ /* 0x050ff000000418ff */
[----:B------:R2:W-:Y:S01]  /*26c0*/  LDGSTS.E.BYPASS.LTC128B.128 [R199+0x4100], [R44.64], !P0 ;  /* 0x041000002cc77fae */ /* 0x0005e2000c101d54 */
[----:B------:R-:W-:Y:S01]  /*26d0*/  ISETP.GE.AND P0, PT, R210, c[0x0][0x1d4], PT ;  /* 0x00007500d2007a0c */ /* 0x000fe20003f06270 */
[----:B-1----:R-:W-:Y:S03]  /*26e0*/  HMMA.16816.F32.BF16 R12, R72, R8, RZ ;  /* 0x00000008480c723c */ /* 0x002fe600000418ff */
[----:B------:R-:W-:-:S05]  /*26f0*/  ISETP.LT.OR P0, PT, R40, 0x21, P0 ;  /* 0x000000212800780c */ /* 0x000fca0000701670 */
[C---:B------:R-:W-:Y:S08]  /*2700*/  HMMA.16816.F32.BF16 R16, R72.reuse, R18, RZ ;  /* 0x000000124810723c */ /* 0x040ff000000418ff */
[----:B------:R1:W-:Y:S01]  /*2710*/  LDGSTS.E.BYPASS.LTC128B.128 [R199+0x1100], [R42.64], !P0 ;  /* 0x011000002ac77fae */ /* 0x0003e2000c101d54 */
[----:B------:R-:W-:Y:S01]  /*2720*/  LOP3.LUT P0, RZ, R0, 0x4, RZ, 0xc0, !PT ;  /* 0x0000000400ff7812 */ /* 0x000fe2000780c0ff */
[----:B------:R-:W-:Y:S01]  /*2730*/  IMAD.MOV.U32 R0, RZ, RZ, 0x40 ;  /* 0x00000040ff007424 */ /* 0x000fe200078e00ff */
[----:B------:R-:W-:Y:S01]  /*2740*/  HMMA.16816.F32.BF16 R8, R72, R10, RZ ;  /* 0x0000000a4808723c */ /* 0x000fe200000418ff */
[----:B------:R4:W-:Y:S03]  /*2750*/  LDGSTS.E.BYPASS.LTC128B.128 [R199+0x3100], [R70.64], !P6 ;  /* 0x0310000046c77fae */ /* 0x0009e6000f101d54 */
[----:B------:R-:W-:Y:S01]  /*2760*/  SEL R0, R0, 0xffffffc0, !P0 ;  /* 0xffffffc000007807 */ /* 0x000fe20004000000 */
[----:B------:R4:W-:Y:S01]  /*2770*/  LDGSTS.E.BYPASS.LTC128B.128 [R199+0x5100], [R68.64], !P1 ;  /* 0x0510000044c77fae */ /* 0x0009e2000c901d54 */
[----:B------:R-:W-:-:S02]  /*2780*/  PLOP3.LUT P0, PT, PT, PT, UP0, 0x40, 0x0 ;  /* 0x000000000000781c */ /* 0x000fc40003f0e808 */
[C---:B---3--:R-:W-:Y:S01]  /*2790*/  HMMA.16816.F32.BF16 R4, R72.reuse, R36, RZ ;  /* 0x000000244804723c */ /* 0x048fe200000418ff */
[----:B------:R-:W-:Y:S01]  /*27a0*/  IMAD.IADD R192, R197, 0x1, R0 ;  /* 0x00000001c5c07824 */ /* 0x000fe200078e0200 */
[----:B------:R-:W-:Y:S01]  /*27b0*/  LDSM.16.M88.4 R48, [R193+0xc100] ;  /* 0x00c10000c130783b */ /* 0x000fe20000000200 */
[----:B------:R-:W-:Y:S01]  /*27c0*/  IMAD.IADD R184, R0, 0x1, R196 ;  /* 0x0000000100b87824 */ /* 0x000fe200078e02c4 */
[----:B------:R-:W-:Y:S02]  /*27d0*/  ISETP.GT.AND P1, PT, R202, 0x3f, PT ;  /* 0x0000003fca00780c */ /* 0x000fe40003f24270 */
[----:B--2---:R-:W-:Y:S02]  /*27e0*/  LDSM.16.M88.4 R44, [R192+0x6100] ;  /* 0x00610000c02c783b */ /* 0x004fe40000000200 */
[----:B------:R-:W-:Y:S02]  /*27f0*/  HMMA.16816.F32.BF16 R72, R72, R38, RZ ;  /* 0x000000264848723c */ /* 0x000fe400000418ff */
[----:B------:R-:W2:Y:S04]  /*2800*/  LDSM.16.M88.4 R36, [R192+0x7100] ;  /* 0x00710000c024783b */ /* 0x000ea80000000200 */
[----:B------:R-:W0:Y:S02]  /*2810*/  LDGDEPBAR ;  /* 0x00000000000079af */ /* 0x000e240000000000 */
[C---:B-----5:R-:W-:Y:S02]  /*2820*/  HMMA.16816.F32.BF16 R28, R52.reuse, R32, R28 ;  /* 0x00000020341c723c */ /* 0x060fe4000004181c */
[----:B-1----:R-:W1:Y:S06]  /*2830*/  LDSM.16.M88.4 R40, [R192+0x6900] ;  /* 0x00690000c028783b */ /* 0x002e6c0000000200 */
[C---:B------:R-:W-:Y:S01]  /*2840*/  HMMA.16816.F32.BF16 R24, R52.reuse, R34, R24 ;  /* 0x000000223418723c */ /* 0x040fe20000041818 */
[----:B------:R-:W3:Y:S04]  /*2850*/  LDSM.16.M88.4 R32, [R192+0x7900] ;  /* 0x00790000c020783b */ /* 0x000ee80000000200 */
[----:B----4-:R-:W-:Y:S03]  /*2860*/  LDSM.16.M88.4 R68, [R191+0xc100] ;  /* 0x00c10000bf44783b */ /* 0x010fe60000000200 */
[C---:B------:R-:W-:Y:S08]  /*2870*/  HMMA.16816.F32.BF16 R12, R52.reuse, R60, R12 ;  /* 0x0000003c340c723c */ /* 0x040ff0000004180c */
[C---:B------:R-:W-:Y:S08]  /*2880*/  HMMA.16816.F32.BF16 R20, R52.reuse, R64, R20 ;  /* 0x000000403414723c */ /* 0x040ff00000041814 */
[C---:B------:R-:W-:Y:S01]  /*2890*/  HMMA.16816.F32.BF16 R16, R52.reuse, R66, R16 ;  /* 0x000000423410723c */ /* 0x040fe20000041810 */
[----:B------:R-:W-:Y:S07]  /*28a0*/  LDSM.16.M88.4 R64, [R184] ;  /* 0x00000000b840783b */ /* 0x000fee0000000200 */
[C---:B------:R-:W-:Y:S01]  /*28b0*/  HMMA.16816.F32.BF16 R8, R52.reuse, R62, R8 ;  /* 0x0000003e3408723c */ /* 0x040fe20000041808 */
[----:B------:R-:W-:Y:S07]  /*28c0*/  LDSM.16.M88.4 R60, [R184+0x800] ;  /* 0x00080000b83c783b */ /* 0x000fee0000000200 */
[C---:B------:R-:W-:Y:S08]  /*28d0*/  HMMA.16816.F32.BF16 R4, R52.reuse, R56, R4 ;  /* 0x000000383404723c */ /* 0x040ff00000041804 */
[----:B------:R-:W-:Y:S01]  /*28e0*/  HMMA.16816.F32.BF16 R72, R52, R58, R72 ;  /* 0x0000003a3448723c */ /* 0x000fe20000041848 */
[----:B------:R-:W4:Y:S04]  /*28f0*/  LDSM.16.M88.4 R56, [R184+0x1000] ;  /* 0x00100000b838783b */ /* 0x000f280000000200 */
[----:B------:R-:W5:Y:S03]  /*2900*/  LDSM.16.M88.4 R52, [R184+0x1800] ;  /* 0x00180000b834783b */ /* 0x000f660000000200 */
[C---:B--2---:R-:W-:Y:S08]  /*2910*/  HMMA.16816.F32.BF16 R12, R48.reuse, R36, R12 ;  /* 0x00000024300c723c */ /* 0x044ff0000004180c */
[C---:B------:R-:W-:Y:S08]  /*2920*/  HMMA.16816.F32.BF16 R28, R48.reuse, R44, R28 ;  /* 0x0000002c301c723c */ /* 0x040ff0000004181c */
[C---:B------:R-:W-:Y:S01]  /*2930*/  HMMA.16816.F32.BF16 R24, R48.reuse, R46, R24 ;  /* 0x0000002e3018723c */ /* 0x040fe20000041818 */
[----:B------:R-:W-:Y:S07]  /*2940*/  LDSM.16.M88.4 R44, [R197+0x8100] ;  /* 0x00810000c52c783b */ /* 0x000fee0000000200 */
[C---:B-1----:R-:W-:Y:S08]  /*2950*/  HMMA.16816.F32.BF16 R20, R48.reuse, R40, R20 ;  /* 0x000000283014723c */ /* 0x042ff00000041814 */
[C---:B------:R-:W-:Y:S01]  /*2960*/  HMMA.16816.F32.BF16 R16, R48.reuse, R42, R16 ;  /* 0x0000002a3010723c */ /* 0x040fe20000041810 */
[----:B------:R-:W-:Y:S07]  /*2970*/  LDSM.16.M88.4 R40, [R197+0x8900] ;  /* 0x00890000c528783b */ /* 0x000fee0000000200 */
[C---:B------:R-:W-:Y:S01]  /*2980*/  HMMA.16816.F32.BF16 R8, R48.reuse, R38, R8 ;  /* 0x000000263008723c */ /* 0x040fe20000041808 */
[----:B------:R-:W-:Y:S07]  /*2990*/  LDSM.16.M88.4 R36, [R197+0x9100] ;  /* 0x00910000c524783b */ /* 0x000fee0000000200 */
[C---:B---3--:R-:W-:Y:S08]  /*29a0*/  HMMA.16816.F32.BF16 R4, R48.reuse, R32, R4 ;  /* 0x000000203004723c */ /* 0x048ff00000041804 */
[----:B------:R-:W-:Y:S01]  /*29b0*/  HMMA.16816.F32.BF16 R72, R48, R34, R72 ;  /* 0x000000223048723c */ /* 0x000fe20000041848 */
[----:B------:R-:W1:Y:S04]  /*29c0*/  LDSM.16.M88.4 R48, [R198+0x10100] ;  /* 0x01010000c630783b */ /* 0x000e680000000200 */
[----:B------:R-:W2:Y:S03]  /*29d0*/  LDSM.16.M88.4 R32, [R197+0x9900] ;  /* 0x00990000c520783b */ /* 0x000ea60000000200 */
[C---:B----4-:R-:W-:Y:S08]  /*29e0*/  HMMA.16816.F32.BF16 R12, R68.reuse, R56, R12 ;  /* 0x00000038440c723c */ /* 0x050ff0000004180c */
[C---:B------:R-:W-:Y:S08]  /*29f0*/  HMMA.16816.F32.BF16 R28, R68.reuse, R64, R28 ;  /* 0x00000040441c723c */ /* 0x040ff0000004181c */
[C---:B------:R-:W-:Y:S01]  /*2a00*/  HMMA.16816.F32.BF16 R24, R68.reuse, R66, R24 ;  /* 0x000000424418723c */ /* 0x040fe20000041818 */
[----:B------:R-:W-:Y:S07]  /*2a10*/  LDSM.16.M88.4 R64, [R196+0x2000] ;  /* 0x00200000c440783b */ /* 0x000fee0000000200 */
[C---:B------:R-:W-:Y:S08]  /*2a20*/  HMMA.16816.F32.BF16 R20, R68.reuse, R60, R20 ;  /* 0x0000003c4414723c */ /* 0x040ff00000041814 */
[C---:B------:R-:W-:Y:S01]  /*2a30*/  HMMA.16816.F32.BF16 R16, R68.reuse, R62, R16 ;  /* 0x0000003e4410723c */ /* 0x040fe20000041810 */
[----:B------:R-:W-:Y:S07]  /*2a40*/  LDSM.16.M88.4 R60, [R196+0x2800] ;  /* 0x00280000c43c783b */ /* 0x000fee0000000200 */
[C---:B------:R-:W-:Y:S01]  /*2a50*/  HMMA.16816.F32.BF16 R8, R68.reuse, R58, R8 ;  /* 0x0000003a4408723c */ /* 0x040fe20000041808 */
[----:B------:R-:W-:Y:S07]  /*2a60*/  LDSM.16.M88.4 R56, [R196+0x3000] ;  /* 0x00300000c438783b */ /* 0x000fee0000000200 */
[C---:B-----5:R-:W-:Y:S08]  /*2a70*/  HMMA.16816.F32.BF16 R4, R68.reuse, R52, R4 ;  /* 0x000000344404723c */ /* 0x060ff00000041804 */
[----:B------:R-:W-:Y:S01]  /*2a80*/  HMMA.16816.F32.BF16 R72, R68, R54, R72 ;  /* 0x000000364448723c */ /* 0x000fe20000041848 */
[----:B------:R-:W3:Y:S04]  /*2a90*/  LDSM.16.M88.4 R68, [R194+0x10100] ;  /* 0x01010000c244783b */ /* 0x000ee80000000200 */
[----:B------:R-:W4:Y:S03]  /*2aa0*/  LDSM.16.M88.4 R52, [R196+0x3800] ;  /* 0x00380000c434783b */ /* 0x000f260000000200 */
[C---:B-1----:R-:W-:Y:S08]  /*2ab0*/  HMMA.16816.F32.BF16 R12, R48.reuse, R36, R12 ;  /* 0x00000024300c723c */ /* 0x042ff0000004180c */
        /* <DEDUP_REMOVED lines=8> */
[C---:B--2---:R-:W-:Y:S08]  /*2b40*/  HMMA.16816.F32.BF16 R4, R48.reuse, R32, R4 ;  /* 0x000000203004723c */ /* 0x044ff00000041804 */
[----:B------:R-:W-:Y:S01]  /*2b50*/  HMMA.16816.F32.BF16 R72, R48, R34, R72 ;  /* 0x000000223048723c */ /* 0x000fe20000041848 */
[----:B------:R-:W1:Y:S04]  /*2b60*/  LDSM.16.M88.4 R48, [R193+0x10100] ;  /* 0x01010000c130783b */ /* 0x000e680000000200 */
[----:B------:R-:W2:Y:S03]  /*2b70*/  LDSM.16.M88.4 R32, [R192+0x9900] ;  /* 0x00990000c020783b */ /* 0x000ea60000000200 */
[C---:B---3--:R-:W-:Y:S08]  /*2b80*/  HMMA.16816.F32.BF16 R12, R68.reuse, R56, R12 ;  /* 0x00000038440c723c */ /* 0x048ff0000004180c */
        /* <DEDUP_REMOVED lines=8> */
[C---:B----4-:R-:W-:Y:S08]  /*2c10*/  HMMA.16816.F32.BF16 R4, R68.reuse, R52, R4 ;  /* 0x000000344404723c */ /* 0x050ff00000041804 */
        /* <DEDUP_REMOVED lines=69> */
[C---:B------:R-:W-:Y:S07]  /*3070*/  HMMA.16816.F32.BF16 R56, R68.reuse, R58, R8 ;  /* 0x0000003a4438723c */ /* 0x040fee0000041808 */
[----:B------:R-:W-:Y:S01]  /*3080*/  SHF.R.S32.HI R9, RZ, 0x1f, R210 ;  /* 0x0000001fff097819 */ /* 0x000fe200000114d2 */
[C---:B----4-:R-:W-:Y:S08]  /*3090*/  HMMA.16816.F32.BF16 R32, R68.reuse, R52, R4 ;  /* 0x000000344420723c */ /* 0x050ff00000041804 */
        /* <DEDUP_REMOVED lines=15> */
[----:B------:R-:W-:Y:S01]  /*3190*/  SHF.L.U64.HI R6, R209, 0x1, R212 ;  /* 0x00000001d1067819 */ /* 0x000fe200000102d4 */
[----:B------:R-:W-:Y:S02]  /*31a0*/  IMAD.SHL.U32 R8, R210, 0x2, RZ ;  /* 0x00000002d2087824 */ /* 0x000fe400078e00ff */
[----:B------:R-:W-:-:S04]  /*31b0*/  IMAD R201, R0, c[0x0][0x2b8], R201 ;  /* 0x0000ae0000c97a24 */ /* 0x000fc800078e02c9 */
[----:B------:R-:W-:Y:S01]  /*31c0*/  IMAD.WIDE.U32 R10, R201, c[0x0][0x1e0], RZ ;  /* 0x00007800c90a7a25 */ /* 0x000fe200078e00ff */
[----:B------:R-:W-:-:S05]  /*31d0*/  SHF.R.S32.HI R0, RZ, 0x1f, R201 ;  /* 0x0000001fff007819 */ /* 0x000fca00000114c9 */
[----:B------:R-:W-:-:S04]  /*31e0*/  IMAD R0, R0, c[0x0][0x1e0], RZ ;  /* 0x0000780000007a24 */ /* 0x000fc800078e02ff */
[----:B------:R-:W-:-:S04]  /*31f0*/  IMAD R7, R201, c[0x0][0x1e4], R0 ;  /* 0x00007900c9077a24 */ /* 0x000fc800078e0200 */
[----:B------:R-:W-:Y:S01]  /*3200*/  IMAD.IADD R11, R11, 0x1, R7 ;  /* 0x000000010b0b7824 */ /* 0x000fe200078e0207 */
[----:B--2---:R-:W-:-:S03]  /*3210*/  SHF.R.S32.HI R7, RZ, 0x1f, R200 ;  /* 0x0000001fff077819 */ /* 0x004fc600000114c8 */
[----:B------:R-:W-:Y:S01]  /*3220*/  IMAD.WIDE.U32 R4, R200, c[0x0][0x1f0], R10 ;  /* 0x00007c00c8047a25 */ /* 0x000fe200078e000a */
[----:B------:R-:W-:Y:S02]  /*3230*/  SHF.L.U64.HI R10, R210, 0x1, R9 ;  /* 0x00000001d20a7819 */ /* 0x000fe40000010209 */
[----:B------:R-:W-:Y:S01]  /*3240*/  IADD3 R11, -R213, 0x10, RZ ;  /* 0x00000010d50b7810 */ /* 0x000fe20007ffe1ff */
[----:B------:R-:W-:Y:S01]  /*3250*/  IMAD R7, R7, c[0x0][0x1f0], RZ ;  /* 0x00007c0007077a24 */ /* 0x000fe200078e02ff */
[----:B------:R-:W-:Y:S02]  /*3260*/  IADD3 R38, P0, R4, UR16, RZ ;  /* 0x0000001004267c10 */ /* 0x000fe4000ff1e0ff */
[----:B------:R-:W-:Y:S01]  /*3270*/  SEL R4, RZ, 0x10, P4 ;  /* 0x00000010ff047807 */ /* 0x000fe20002000000 */
[----:B------:R-:W-:Y:S01]  /*3280*/  IMAD R0, R200, c[0x0][0x1f4], R7 ;  /* 0x00007d00c8007a24 */ /* 0x000fe200078e0207 */
[----:B------:R-:W-:Y:S02]  /*3290*/  SEL R7, RZ, 0x10, P5 ;  /* 0x00000010ff077807 */ /* 0x000fe40002800000 */
[----:B------:R-:W-:-:S02]  /*32a0*/  IADD3 R42, -R4, 0x10, RZ ;  /* 0x00000010042a7810 */ /* 0x000fc40007ffe1ff */
[----:B------:R-:W-:Y:S02]  /*32b0*/  IADD3.X R5, R5, UR9, R0, P0, !PT ;  /* 0x0000000905057c10 */ /* 0x000fe400087fe400 */
[C---:B------:R-:W-:Y:S02]  /*32c0*/  LEA R0, P0, R38.reuse, c[0x0][0x1c8], 0x1 ;  /* 0x0000720026007a11 */ /* 0x040fe400078008ff */
[----:B------:R-:W-:Y:S02]  /*32d0*/  IADD3 R45, -R7, 0x10, RZ ;  /* 0x00000010072d7810 */ /* 0x000fe40007ffe1ff */
[----:B------:R-:W-:Y:S01]  /*32e0*/  LEA.HI.X R38, R38, c[0x0][0x1cc], R5, 0x1, P0 ;  /* 0x0000730026267a11 */ /* 0x000fe200000f0c05 */
[----:B------:R-:W1:Y:S01]  /*32f0*/  SHFL.IDX PT, R36, R0, 0x1, 0x181f ;  /* 0x00381f0000247f89 */ /* 0x000e6200000e0000 */
[----:B------:R-:W-:Y:S01]  /*3300*/  LOP3.LUT R45, R45, 0xf, RZ, 0xc0, !PT ;  /* 0x0000000f2d2d7812 */ /* 0x000fe200078ec0ff */
[----:B------:R-:W-:Y:S01]  /*3310*/  IMAD.SHL.U32 R5, R209, 0x2, RZ ;  /* 0x00000002d1057824 */ /* 0x000fe200078e00ff */
[----:B------:R-:W-:Y:S01]  /*3320*/  LOP3.LUT R42, R42, 0xf, RZ, 0xc0, !PT ;  /* 0x0000000f2a2a7812 */ /* 0x000fe200078ec0ff */
[----:B------:R-:W2:Y:S01]  /*3330*/  SHFL.IDX PT, R37, R38, 0x1, 0x181f ;  /* 0x00381f0026257f89 */ /* 0x000ea200000e0000 */
[----:B------:R-:W-:-:S03]  /*3340*/  LOP3.LUT R11, R11, 0xf, RZ, 0xc0, !PT ;  /* 0x0000000f0b0b7812 */ /* 0x000fc600078ec0ff */
[----:B------:R3:W4:Y:S04]  /*3350*/  SHFL.IDX PT, R39, R0, RZ, 0x181f ;  /* 0x00181fff00277589 */ /* 0x00072800000e0000 */
[----:B------:R-:W5:Y:S01]  /*3360*/  SHFL.IDX PT, R41, R38, RZ, 0x181f ;  /* 0x00181fff26297589 */ /* 0x000f6200000e0000 */
[----:B-1----:R-:W-:-:S04]  /*3370*/  IADD3 R44, P6, P0, R45, R36, R8 ;  /* 0x000000242d2c7210 */ /* 0x002fc800078de008 */
[----:B--2---:R-:W-:Y:S02]  /*3380*/  IADD3.X R45, RZ, R37, R10, P6, P0 ;  /* 0x00000025ff2d7210 */ /* 0x004fe400037e040a */
[----:B------:R-:W-:Y:S01]  /*3390*/  IADD3 R42, P6, P0, R42, R36, R5 ;  /* 0x000000242a2a7210 */ /* 0x000fe200078de005 */
[----:B---3--:R-:W-:-:S03]  /*33a0*/  IMAD.SHL.U32 R0, R208, 0x2, RZ ;  /* 0x00000002d0007824 */ /* 0x008fc600078e00ff */
[----:B------:R-:W-:Y:S02]  /*33b0*/  IADD3.X R43, RZ, R37, R6, P6, P0 ;  /* 0x00000025ff2b7210 */ /* 0x000fe400037e0406 */
[----:B------:R-:W-:Y:S02]  /*33c0*/  IADD3 R46, P6, P0, R11, R36, R0 ;  /* 0x000000240b2e7210 */ /* 0x000fe400078de000 */
[----:B------:R-:W-:-:S04]  /*33d0*/  SHF.L.U64.HI R36, R208, 0x1, R211 ;  /* 0x00000001d0247819 */ /* 0x000fc800000102d3 */
[----:B------:R-:W-:Y:S02]  /*33e0*/  IADD3.X R47, RZ, R37, R36, P6, P0 ;  /* 0x00000025ff2f7210 */ /* 0x000fe400037e0424 */
[C---:B----4-:R-:W-:Y:S02]  /*33f0*/  IADD3 R48, P6, R39.reuse, R8, RZ ;  /* 0x0000000827307210 */ /* 0x050fe40007fde0ff */
[----:B------:R-:W-:-:S03]  /*3400*/  IADD3 R50, P0, R39, R5, RZ ;  /* 0x0000000527327210 */ /* 0x000fc60007f1e0ff */
[----:B-----5:R-:W-:Y:S01]  /*3410*/  IMAD.X R49, R41, 0x1, R10, P6 ;  /* 0x0000000129317824 */ /* 0x020fe200030e060a */
[----:B------:R-:W-:Y:S01]  /*3420*/  ISETP.NE.U32.AND P6, PT, R7, RZ, PT ;  /* 0x000000ff0700720c */ /* 0x000fe20003fc5070 */
[----:B------:R-:W-:Y:S01]  /*3430*/  IMAD.X R51, R41, 0x1, R6, P0 ;  /* 0x0000000129337824 */ /* 0x000fe200000e0606 */
        /* <DEDUP_REMOVED lines=10> */
.L_x_250:
[----:B------:R-:W-:Y:S01]  /*34e0*/  LOP3.LUT R5, R82, 0xffffffe0, RZ, 0xc0, !PT ;  /* 0xffffffe052057812 */ /* 0x000fe200078ec0ff */
[----:B------:R-:W-:Y:S01]  /*34f0*/  UIADD3 UR19, UR8, 0x1, -UR19 ;  /* 0x0000000108137890 */ /* 0x000fe2000fffe813 */
[----:B------:R-:W-:Y:S01]  /*3500*/  LEA.HI R11, R81, R78, RZ, 0x2 ;  /* 0x0000004e510b7211 */ /* 0x000fe200078f10ff */
[----:B------:R-:W0:Y:S01]  /*3510*/  LDGDEPBAR ;  /* 0x00000000000079af */ /* 0x000e220000000000 */
[----:B-1----:R-:W-:Y:S01]  /*3520*/  SHF.R.S32.HI R7, RZ, 0x1f, R80 ;  /* 0x0000001fff077819 */ /* 0x002fe20000011450 */
[----:B------:R-:W-:Y:S01]  /*3530*/  IMAD.IADD R0, R78, 0x1, -R5 ;  /* 0x000000014e007824 */ /* 0x000fe200078e0a05 */
[----:B------:R-:W-:-:S02]  /*3540*/  LOP3.LUT R11, R11, 0xfffffffc, RZ, 0xc0, !PT ;  /* 0xfffffffc0b0b7812 */ /* 0x000fc400078ec0ff */
[----:B------:R-:W-:Y:S02]  /*3550*/  LEA.HI R7, R7, R80, RZ, 0x3 ;  /* 0x0000005007077211 */ /* 0x000fe400078f18ff */
[----:B------:R-:W-:Y:S01]  /*3560*/  SHF.R.S32.HI R5, RZ, 0x1f, R0 ;  /* 0x0000001fff057819 */ /* 0x000fe20000011400 */
[----:B------:R-:W-:Y:S01]  /*3570*/  IMAD.IADD R78, R78, 0x1, -R11 ;  /* 0x000000014e4e7824 */ /* 0x000fe200078e0a0b */
[----:B------:R-:W-:Y:S02]  /*3580*/  LOP3.LUT R7, R7, 0xffffff8, RZ, 0xc0, !PT ;  /* 0x0ffffff807077812 */ /* 0x000fe400078ec0ff */
[----:B------:R-:W-:Y:S02]  /*3590*/  LEA.HI R4, R5, R0, RZ, 0x2 ;  /* 0x0000000005047211 */ /* 0x000fe400078f10ff */
[----:B------:R-:W-:Y:S01]  /*35a0*/  LEA.HI R5, R78, R78, RZ, 0x1 ;  /* 0x0000004e4e057211 */ /* 0x000fe200078f08ff */
[----:B------:R-:W-:Y:S01]  /*35b0*/  IMAD.IADD R7, R80, 0x1, -R7 ;  /* 0x0000000150077824 */ /* 0x000fe200078e0a07 */
[----:B------:R-:W-:-:S02]  /*35c0*/  PLOP3.LUT P6, PT, PT, PT, UP2, 0x80, 0x0 ;  /* 0x000000000000781c */ /* 0x000fc40003fcf028 */
[C---:B------:R-:W-:Y:S02]  /*35d0*/  LEA.HI.SX32 R6, R4.reuse, UR26, 0x1e ;  /* 0x0000001a04067c11 */ /* 0x040fe4000f8ff2ff */
[----:B------:R-:W-:Y:S02]  /*35e0*/  LOP3.LUT R5, R5, 0x1ffffffe, RZ, 0xc0, !PT ;  /* 0x1ffffffe05057812 */ /* 0x000fe400078ec0ff */
[----:B------:R-:W-:Y:S01]  /*35f0*/  PLOP3.LUT P0, PT, PT, PT, UP2, 0x80, 0x0 ;  /* 0x000000000000781c */ /* 0x000fe20003f0f028 */
[----:B------:R-:W-:Y:S01]  /*3600*/  IMAD R6, R7, 0x10, R6 ;  /* 0x0000001007067824 */ /* 0x000fe200078e0206 */
[----:B------:R-:W-:Y:S01]  /*3610*/  LOP3.LUT R7, R4, 0x7ffffffc, RZ, 0xc0, !PT ;  /* 0x7ffffffc04077812 */ /* 0x000fe200078ec0ff */
[----:B------:R-:W-:Y:S02]  /*3620*/  IMAD.IADD R5, R78, 0x1, -R5 ;  /* 0x000000014e057824 */ /* 0x000fe400078e0a05 */
[----:B------:R-:W-:Y:S02]  /*3630*/  IMAD.IADD R4, R79, 0x1, R76 ;  /* 0x000000014f047824 */ /* 0x000fe400078e024c */
[----:B------:R-:W-:-:S02]  /*3640*/  IMAD R203, R5, 0x8, R6 ;  /* 0x0000000805cb7824 */ /* 0x000fc400078e0206 */
[----:B------:R-:W-:Y:S02]  /*3650*/  IMAD.IADD R204, R0, 0x1, -R7 ;  /* 0x0000000100cc7824 */ /* 0x000fe400078e0a07 */
[----:B------:R-:W-:-:S04]  /*3660*/  @P6 IMAD.HI.U32 R5, R203, c[0x0][0x2c8], RZ ;  /* 0x0000b200cb056a27 */ /* 0x000fc800078e00ff */
[----:B------:R-:W-:Y:S01]  /*3670*/  IMAD.MOV.U32 R37, RZ, RZ, R203 ;  /* 0x000000ffff257224 */ /* 0x000fe200078e00cb */
[----:B------:R-:W-:Y:S01]  /*3680*/  @P0 SHF.R.U32.HI R37, RZ, c[0x0][0x2cc], R5 ;  /* 0x0000b300ff250a19 */ /* 0x000fe20000011605 */
[----:B------:R-:W-:Y:S01]  /*3690*/  IMAD.U32 R7, RZ, RZ, UR19 ;  /* 0x00000013ff077e24 */ /* 0x000fe2000f8e00ff */
[----:B------:R-:W-:Y:S01]  /*36a0*/  PLOP3.LUT P0, PT, PT, PT, UP1, 0x40, 0x0 ;  /* 0x000000000000781c */ /* 0x000fe20003f0e818 */
[----:B------:R-:W-:Y:S01]  /*36b0*/  IMAD.SHL.U32 R204, R204, 0x2, RZ ;  /* 0x00000002cccc7824 */ /* 0x000fe200078e00ff */
[----:B------:R-:W-:Y:S01]  /*36c0*/  ULDC UR19, c[0x0][0x324] ;  /* 0x0000c90000137ab9 */ /* 0x000fe20000000800 */
[----:B------:R-:W1:Y:S01]  /*36d0*/  SHFL.IDX PT, R5, R37, RZ, 0x1c1f ;  /* 0x001c1fff25057589 */ /* 0x000e6200000e0000 */
[----:B------:R-:W-:Y:S02]  /*36e0*/  ULOP3.LUT UR19, URZ, UR19, URZ, 0x33, !UPT ;  /* 0x000000133f137292 */ /* 0x000fe4000f8e333f */
[----:B------:R-:W-:Y:S02]  /*36f0*/  IADD3 R6, R7, -UR12, -R204 ;  /* 0x8000000c07067c10 */ /* 0x000fe4000fffe8cc */
[----:B------:R-:W-:-:S02]  /*3700*/  IADD3 R0, -R204, UR8, -R77 ;  /* 0x00000008cc007c10 */ /* 0x000fc4000fffe94d */
        /* <DEDUP_REMOVED lines=8> */
[----:B------:R-:W-:-:S04]  /*3790*/  IADD3 R38, -R38, UR8, R5 ;  /* 0x0000000826267c10 */ /* 0x000fc8000fffe105 */
[----:B------:R-:W-:-:S13]  /*37a0*/  ISETP.GT.AND P0, PT, R38, -0x1, PT ;  /* 0xffffffff2600780c */ /* 0x000fda0003f04270 */
[----:B------:R-:W-:Y:S05]  /*37b0*/  @P0 BRA `(.L_x_253) ;  /* 0x0000007000000947 */ /* 0x000fea0003800000 */
[----:B------:R-:W-:Y:S01]  /*37c0*/  IMAD.MOV.U32 R5, RZ, RZ, 0x1 ;  /* 0x00000001ff057424 */ /* 0x000fe200078e00ff */
[----:B------:R-:W-:-:S04]  /*37d0*/  LOP3.LUT R38, RZ, R38, RZ, 0x33, !PT ;  /* 0x00000026ff267212 */ /* 0x000fc800078e33ff */
[----:B------:R-:W-:-:S13]  /*37e0*/  ISETP.NE.AND P0, PT, R5, c[0x0][0x32c], PT ;  /* 0x0000cb0005007a0c */ /* 0x000fda0003f05270 */
[----:B------:R-:W-:-:S05]  /*37f0*/  @P0 IMAD.HI.U32 R5, R38, c[0x0][0x330], RZ ;  /* 0x0000cc0026050a27 */ /* 0x000fca00078e00ff */
[----:B------:R-:W-:-:S04]  /*3800*/  @P0 SHF.R.U32.HI R38, RZ, c[0x0][0x334], R5 ;  /* 0x0000cd00ff260a19 */ /* 0x000fc80000011605 */
[----:B------:R-:W-:Y:S01]  /*3810*/  LOP3.LUT R38, RZ, R38, RZ, 0x33, !PT ;  /* 0x00000026ff267212 */ /* 0x000fe200078e33ff */
[----:B------:R-:W-:Y:S05]  /*3820*/  BRA `(.L_x_254) ;  /* 0x0000004000007947 */ /* 0x000fea0003800000 */
.L_x_253:
[----:B------:R-:W-:-:S04]  /*3830*/  MOV R5, 0x1 ;  /* 0x0000000100057802 */ /* 0x000fc80000000f00 */
[----:B------:R-:W-:-:S13]  /*3840*/  ISETP.NE.AND P0, PT, R5, c[0x0][0x32c], PT ;  /* 0x0000cb0005007a0c */ /* 0x000fda0003f05270 */
[----:B------:R-:W-:-:S05]  /*3850*/  @P0 IMAD.HI.U32 R5, R38, c[0x0][0x330], RZ ;  /* 0x0000cc0026050a27 */ /* 0x000fca00078e00ff */
[----:B------:R-:W-:Y:S02]  /*3860*/  @P0 SHF.R.U32.HI R38, RZ, c[0x0][0x334], R5 ;  /* 0x0000cd00ff260a19 */ /* 0x000fe40000011605 */
.L_x_254:
[----:B------:R-:W-:Y:S05]  /*3870*/  BSYNC B0 ;  /* 0x0000000000007941 */ /* 0x000fea0003800000 */
.L_x_252:
[----:B------:R-:W-:-:S04]  /*3880*/  IMAD R7, R38, c[0x0][0x32c], -R77 ;  /* 0x0000cb0026077a24 */ /* 0x000fc800078e0a4d */
[----:B------:R-:W-:-:S05]  /*3890*/  IMAD.IADD R7, R7, 0x1, -R204 ;  /* 0x0000000107077824 */ /* 0x000fca00078e0acc */
[----:B------:R-:W-:Y:S02]  /*38a0*/  IADD3 R5, R7, c[0x0][0x32c], RZ ;  /* 0x0000cb0007057a10 */ /* 0x000fe40007ffe0ff */
[----:B------:R-:W-:Y:S02]  /*38b0*/  IMNMX R10, R10, R7, !PT ;  /* 0x000000070a0a7217 */ /* 0x000fe40007800200 */
[----:B------:R-:W-:Y:S02]  /*38c0*/  IMNMX R36, R36, R5, PT ;  /* 0x0000000524247217 */ /* 0x000fe40003800200 */
.L_x_251:
[----:B------:R-:W-:-:S04]  /*38d0*/  ISETP.LT.AND P6, PT, RZ, UR22, PT ;  /* 0x00000016ff007c0c */ /* 0x000fc8000bfc1270 */
[----:B------:R-:W-:-:S04]  /*38e0*/  ISETP.GT.AND P0, PT, R10, RZ, P6 ;  /* 0x000000ff0a00720c */ /* 0x000fc80003704270 */
        /* <DEDUP_REMOVED lines=29> */
[----:B------:R-:W-:Y:S01]  /*3ac0*/  ISETP.GT.AND P0, PT, R10, 0x28, P6 ;  /* 0x000000280a00780c */ /* 0x000fe20003704270 */
[----:B------:R-:W1:Y:S03]  /*3ad0*/  SHFL.IDX PT, R13, R37, 0x1, 0x1c1f ;  /* 0x003c1f00250d7f89 */ /* 0x000e6600000e0000 */
        /* <DEDUP_REMOVED lines=10> */
[----:B------:R-:W-:Y:S01]  /*3b80*/  FSEL R167, R33, -INF , !P0 ;  /* 0xff80000021a77808 */ /* 0x000fe20004000000 */
[--C-:B-1----:R-:W-:Y:S01]  /*3b90*/  IMAD.IADD R33, R8, 0x1, R13.reuse ;  /* 0x0000000108217824 */ /* 0x102fe200078e020d */
[----:B------:R-:W-:Y:S01]  /*3ba0*/  ISETP.GT.AND P0, PT, R10, 0x38, P6 ;  /* 0x000000380a00780c */ /* 0x000fe20003704270 */
[----:B------:R-:W-:-:S03]  /*3bb0*/  IMAD.IADD R8, R6, 0x1, R13 ;  /* 0x0000000106087824 */ /* 0x000fc600078e020d */
[----:B------:R-:W-:Y:S02]  /*3bc0*/  ISETP.LT.OR P0, PT, R36, 0x39, P0 ;  /* 0x000000392400780c */ /* 0x000fe40000701670 */
[----:B------:R-:W-:Y:S02]  /*3bd0*/  IMNMX R0, R33, R0, PT ;  /* 0x0000000021007217 */ /* 0x000fe40003800200 */
        /* <DEDUP_REMOVED lines=18> */
.L_x_257:
[----:B------:R-:W-:-:S04]  /*3d00*/  MOV R6, 0x1 ;  /* 0x0000000100067802 */ /* 0x000fc80000000f00 */
[----:B------:R-:W-:-:S13]  /*3d10*/  ISETP.NE.AND P0, PT, R6, c[0x0][0x32c], PT ;  /* 0x0000cb0006007a0c */ /* 0x000fda0003f05270 */
[----:B------:R-:W-:-:S05]  /*3d20*/  @P0 IMAD.HI.U32 R6, R10, c[0x0][0x330], RZ ;  /* 0x0000cc000a060a27 */ /* 0x000fca00078e00ff */
[----:B------:R-:W-:Y:S02]  /*3d30*/  @P0 SHF.R.U32.HI R10, RZ, c[0x0][0x334], R6 ;  /* 0x0000cd00ff0a0a19 */ /* 0x000fe40000011606 */
.L_x_258:
[----:B------:R-:W-:Y:S05]  /*3d40*/  BSYNC B0 ;  /* 0x0000000000007941 */ /* 0x000fea0003800000 */
.L_x_256:
[----:B------:R-:W-:-:S04]  /*3d50*/  IMAD R33, R10, c[0x0][0x32c], -R77 ;  /* 0x0000cb000a217a24 */ /* 0x000fc800078e0a4d */
[----:B------:R-:W-:-:S05]  /*3d60*/  IMAD.IADD R33, R33, 0x1, -R204 ;  /* 0x0000000121217824 */ /* 0x000fca00078e0acc */
[----:B------:R-:W-:Y:S02]  /*3d70*/  IADD3 R13, R33, c[0x0][0x32c], RZ ;  /* 0x0000cb00210d7a10 */ /* 0x000fe40007ffe0ff */
[----:B------:R-:W-:Y:S02]  /*3d80*/  IMNMX R8, R8, R33, !PT ;  /* 0x0000002108087217 */ /* 0x000fe40007800200 */
[----:B------:R-:W-:Y:S02]  /*3d90*/  IMNMX R0, R0, R13, PT ;  /* 0x0000000d00007217 */ /* 0x000fe40003800200 */
.L_x_255:
[----:B------:R-:W-:Y:S01]  /*3da0*/  ISETP.GT.AND P0, PT, R8, 0x1, P6 ;  /* 0x000000010800780c */ /* 0x000fe20003704270 */
[----:B------:R-:W-:Y:S01]  /*3db0*/  IMAD.SHL.U32 R195, R4, 0x2, RZ ;  /* 0x0000000204c37824 */ /* 0x000fe200078e00ff */
[----:B------:R-:W-:Y:S01]  /*3dc0*/  FMNMX.FTZ R20, R28, R29, !PT ;  /* 0x0000001d1c147209 */ /* 0x000fe20007810000 */
[----:B------:R-:W-:Y:S01]  /*3dd0*/  @UP2 USHF.L.U32 UR27, UR27, 0x7, URZ ;  /* 0x000000071b1b2899 */ /* 0x000fe2000800063f */
[----:B------:R-:W-:Y:S01]  /*3de0*/  ISETP.LT.OR P0, PT, R0, 0x2, P0 ;  /* 0x000000020000780c */ /* 0x000fe20000701670 */
[--C-:B------:R-:W-:Y:S01]  /*3df0*/  IMAD R189, R3, 0x2, R195.reuse ;  /* 0x0000000203bd7824 */ /* 0x100fe200078e02c3 */
[----:B------:R-:W-:Y:S01]  /*3e00*/  LDSM.16.MT88.4 R40, [R195+0x2100] ;  /* 0x00210000c328783b */ /* 0x000fe20000004200 */
[----:B------:R-:W-:Y:S01]  /*3e10*/  IMAD R190, R2, 0x2, R195 ;  /* 0x0000000202be7824 */ /* 0x000fe200078e02c3 */
[----:B------:R-:W-:Y:S01]  /*3e20*/  FSEL R16, R31, -INF , !P0 ;  /* 0xff8000001f107808 */ /* 0x000fe20004000000 */
[----:B------:R-:W-:Y:S01]  /*3e30*/  ULDC.64 UR4, c[0x0][0x2c8] ;  /* 0x0000b20000047ab9 */ /* 0x000fe20000000a00 */
[----:B------:R-:W-:Y:S01]  /*3e40*/  ISETP.GT.AND P0, PT, R8, 0x8, P6 ;  /* 0x000000080800780c */ /* 0x000fe20003704270 */
[----:B------:R-:W-:Y:S01]  /*3e50*/  IMAD R188, R3, 0x2, R190 ;  /* 0x0000000203bc7824 */ /* 0x000fe200078e02be */
[----:B------:R-:W-:Y:S01]  /*3e60*/  LDSM.16.MT88.4 R100, [R195+0x100] ;  /* 0x00010000c364783b */ /* 0x000fe20000004200 */
[----:B------:R-:W-:Y:S01]  /*3e70*/  UIMAD.WIDE.U32 UR28, UR27, UR4, URZ ;  /* 0x000000041b1c72a5 */ /* 0x000fe2000f8e003f */
[----:B------:R-:W-:Y:S01]  /*3e80*/  ISETP.LT.OR P0, PT, R0, 0x9, P0 ;  /* 0x000000090000780c */ /* 0x000fe20000701670 */
[----:B------:R-:W-:Y:S01]  /*3e90*/  UIADD3 UR22, UR22, -0x2, URZ ;  /* 0xfffffffe16167890 */ /* 0x000fe2000fffe03f */
[----:B------:R-:W-:Y:S02]  /*3ea0*/  LDSM.16.MT88.4 R108, [R190+0x100] ;  /* 0x00010000be6c783b */ /* 0x000fe40000004200 */
[----:B------:R-:W-:-:S02]  /*3eb0*/  FSEL R26, R26, -INF , !P0 ;  /* 0xff8000001a1a7808 */ /* 0x000fc40004000000 */
[----:B------:R-:W-:Y:S01]  /*3ec0*/  ISETP.GT.AND P0, PT, R8, 0x9, P6 ;  /* 0x000000090800780c */ /* 0x000fe20003704270 */
[----:B------:R-:W-:Y:S01]  /*3ed0*/  LDSM.16.MT88.4 R116, [R189+0x100] ;  /* 0x00010000bd74783b */ /* 0x000fe20000004200 */
[----:B------:R-:W-:Y:S02]  /*3ee0*/  @UP2 UMOV UR27, UR29 ;  /* 0x0000001d001b2c82 */ /* 0x000fe40008000000 */
[----:B------:R-:W-:Y:S01]  /*3ef0*/  ISETP.LT.OR P0, PT, R0, 0xa, P0 ;  /* 0x0000000a0000780c */ /* 0x000fe20000701670 */
[----:B------:R-:W-:Y:S01]  /*3f00*/  LDSM.16.MT88.4 R124, [R188+0x100] ;  /* 0x00010000bc7c783b */ /* 0x000fe20000004200 */
[----:B------:R-:W-:Y:S02]  /*3f10*/  @UP2 USHF.R.U32.HI UR26, URZ, UR5, UR27 ;  /* 0x000000053f1a2299 */ /* 0x000fe4000801161b */
[----:B------:R-:W-:Y:S01]  /*3f20*/  FSEL R6, R27, -INF , !P0 ;  /* 0xff8000001b067808 */ /* 0x000fe20004000000 */
[----:B------:R-:W-:Y:S01]  /*3f30*/  LDSM.16.MT88.4 R48, [R190+0x2100] ;  /* 0x00210000be30783b */ /* 0x000fe20000004200 */
[----:B------:R-:W-:Y:S01]  /*3f40*/  ISETP.GT.AND P0, PT, R8, 0x10, P6 ;  /* 0x000000100800780c */ /* 0x000fe20003704270 */
[----:B------:R-:W-:-:S02]  /*3f50*/  UIADD3 UR4, UR23, UR26, URZ ;  /* 0x0000001a17047290 */ /* 0x000fc4000fffe03f */
[----:B------:R-:W-:Y:S01]  /*3f60*/  LDSM.16.MT88.4 R64, [R188+0x2100] ;  /* 0x00210000bc40783b */ /* 0x000fe20000004200 */
[----:B------:R-:W-:Y:S01]  /*3f70*/  ISETP.LT.OR P0, PT, R0, 0x11, P0 ;  /* 0x000000110000780c */ /* 0x000fe20000701670 */
[----:B------:R-:W-:Y:S02]  /*3f80*/  ULDC UR23, c[0x0][0x328] ;  /* 0x0000ca0000177ab9 */ /* 0x000fe40000000800 */
[----:B------:R-:W-:Y:S01]  /*3f90*/  LDSM.16.MT88.4 R80, [R190+0x4100] ;  /* 0x00410000be50783b */ /* 0x000fe20000004200 */
[----:B------:R-:W-:Y:S01]  /*3fa0*/  FSEL R22, R22, -INF , !P0 ;  /* 0xff80000016167808 */ /* 0x000fe20004000000 */
[----:B------:R-:W-:Y:S01]  /*3fb0*/  UIADD3 UR23, UR4, UR23, URZ ;  /* 0x0000001704177290 */ /* 0x000fe2000fffe03f */
[----:B------:R-:W-:Y:S01]  /*3fc0*/  ISETP.GT.AND P0, PT, R8, 0x11, P6 ;  /* 0x000000110800780c */ /* 0x000fe20003704270 */
[----:B------:R-:W-:Y:S03]  /*3fd0*/  LDSM.16.MT88.4 R88, [R189+0x4100] ;  /* 0x00410000bd58783b */ /* 0x000fe60000004200 */
[----:B------:R-:W-:Y:S01]  /*3fe0*/  ISETP.LT.OR P0, PT, R0, 0x12, P0 ;  /* 0x000000120000780c */ /* 0x000fe20000701670 */
[----:B------:R-:W-:Y:S03]  /*3ff0*/  LDSM.16.MT88.4 R136, [R190+0x900] ;  /* 0x00090000be88783b */ /* 0x000fe60000004200 */
[----:B------:R-:W-:Y:S01]  /*4000*/  FSEL R10, R23, -INF , !P0 ;  /* 0xff800000170a7808 */ /* 0x000fe20004000000 */
[----:B------:R-:W-:Y:S01]  /*4010*/  LDSM.16.MT88.4 R132, [R189+0x900] ;  /* 0x00090000bd84783b */ /* 0x000fe20000004200 */
        /* <DEDUP_REMOVED lines=9> */
[----:B------:R-:W-:Y:S02]  /*40b0*/  ISETP.GT.AND P0, PT, R8, 0x21, P6 ;  /* 0x000000210800780c */ /* 0x000fe40003704270 */
[----:B------:R-:W-:Y:S02]  /*40c0*/  FMNMX.FTZ R14, R11, R20, !PT ;  /* 0x000000140b0e7209 */ /* 0x000fe40007810000 */
[----:B------:R-:W-:Y:S02]  /*40d0*/  ISETP.LT.OR P0, PT, R0, 0x22, P0 ;  /* 0x000000220000780c */ /* 0x000fe40000701670 */
[----:B------:R-:W-:Y:S02]  /*40e0*/  FMNMX.FTZ R14, R25, R14, !PT ;  /* 0x0000000e190e7209 */ /* 0x000fe40007810000 */
[----:B------:R-:W-:-:S02]  /*40f0*/  FSEL R172, R15, -INF , !P0 ;  /* 0xff8000000fac7808 */ /* 0x000fc40004000000 */
[----:B------:R-:W-:Y:S02]  /*4100*/  ISETP.GT.AND P0, PT, R8, RZ, P6 ;  /* 0x000000ff0800720c */ /* 0x000fe40003704270 */
[----:B------:R-:W-:Y:S02]  /*4110*/  FMNMX.FTZ R14, R7, R14, !PT ;  /* 0x0000000e070e7209 */ /* 0x000fe40007810000 */
[----:B------:R-:W-:Y:S02]  /*4120*/  ISETP.LT.OR P0, PT, R0, 0x1, P0 ;  /* 0x000000010000780c */ /* 0x000fe40000701670 */
[----:B------:R-:W-:Y:S02]  /*4130*/  FMNMX.FTZ R14, R21, R14, !PT ;  /* 0x0000000e150e7209 */ /* 0x000fe40007810000 */
[----:B------:R-:W-:Y:S02]  /*4140*/  FSEL R30, R30, -INF , !P0 ;  /* 0xff8000001e1e7808 */ /* 0x000fe40004000000 */
[----:B------:R-:W-:-:S02]  /*4150*/  ISETP.GT.AND P0, PT, R8, 0x28, P6 ;  /* 0x000000280800780c */ /* 0x000fc40003704270 */
[----:B------:R-:W-:Y:S02]  /*4160*/  FMNMX.FTZ R15, R30, R16, !PT ;  /* 0x000000101e0f7209 */ /* 0x000fe40007810000 */
[----:B------:R-:W-:Y:S02]  /*4170*/  ISETP.LT.OR P0, PT, R0, 0x29, P0 ;  /* 0x000000290000780c */ /* 0x000fe40000701670 */
[----:B------:R-:W-:Y:S02]  /*4180*/  FMNMX.FTZ R15, R26, R15, !PT ;  /* 0x0000000f1a0f7209 */ /* 0x000fe40007810000 */
[----:B------:R-:W-:Y:S02]  /*4190*/  FSEL R164, R58, -INF , !P0 ;  /* 0xff8000003aa47808 */ /* 0x000fe40004000000 */
[----:B------:R-:W-:Y:S02]  /*41a0*/  FMNMX.FTZ R15, R6, R15, !PT ;  /* 0x0000000f060f7209 */ /* 0x000fe40007810000 */
[----:B------:R-:W-:-:S02]  /*41b0*/  ISETP.GT.AND P0, PT, R8, 0x29, P6 ;  /* 0x000000290800780c */ /* 0x000fc40003704270 */
[----:B------:R-:W-:Y:S02]  /*41c0*/  FMNMX.FTZ R15, R22, R15, !PT ;  /* 0x0000000f160f7209 */ /* 0x000fe40007810000 */
[----:B------:R-:W-:Y:S02]  /*41d0*/  FMNMX.FTZ R14, R5, R14, !PT ;  /* 0x0000000e050e7209 */ /* 0x000fe40007810000 */
[----:B------:R-:W-:Y:S02]  /*41e0*/  FMNMX.FTZ R15, R10, R15, !PT ;  /* 0x0000000f0a0f7209 */ /* 0x000fe40007810000 */
[----:B------:R-:W-:Y:S02]  /*41f0*/  ISETP.LT.OR P0, PT, R0, 0x2a, P0 ;  /* 0x0000002a0000780c */ /* 0x000fe40000701670 */
[----:B------:R-:W-:Y:S02]  /*4200*/  FMNMX.FTZ R14, R17, R14, !PT ;  /* 0x0000000e110e7209 */ /* 0x000fe40007810000 */
[----:B------:R-:W-:-:S02]  /*4210*/  FMNMX.FTZ R15, R18, R15, !PT ;  /* 0x0000000f120f7209 */ /* 0x000fc40007810000 */
[----:B------:R-:W-:Y:S02]  /*4220*/  FSEL R170, R59, -INF , !P0 ;  /* 0xff8000003baa7808 */ /* 0x000fe40004000000 */
[----:B------:R-:W-:Y:S01]  /*4230*/  ISETP.GT.AND P0, PT, R8, 0x30, P6 ;  /* 0x000000300800780c */ /* 0x000fe20003704270 */
[----:B------:R-:W-:Y:S01]  /*4240*/  LDSM.16.MT88.4 R56, [R189+0x2100] ;  /* 0x00210000bd38783b */ /* 0x000fe20000004200 */
[----:B------:R-:W-:Y:S02]  /*4250*/  FMNMX.FTZ R14, R165, R14, !PT ;  /* 0x0000000ea50e7209 */ /* 0x000fe40007810000 */
[----:B------:R-:W-:Y:S02]  /*4260*/  FMNMX.FTZ R15, R12, R15, !PT ;  /* 0x0000000f0c0f7209 */ /* 0x000fe40007810000 */
[----:B------:R-:W-:Y:S02]  /*4270*/  ISETP.LT.OR P0, PT, R0, 0x31, P0 ;  /* 0x000000310000780c */ /* 0x000fe40000701670 */
[----:B------:R-:W-:-:S02]  /*4280*/  FMNMX.FTZ R14, R159, R14, !PT ;  /* 0x0000000e9f0e7209 */ /* 0x000fc40007810000 */
[----:B------:R-:W-:Y:S02]  /*4290*/  FMNMX.FTZ R15, R162, R15, !PT ;  /* 0x0000000fa20f7209 */ /* 0x000fe40007810000 */
[----:B------:R-:W-:Y:S02]  /*42a0*/  FSEL R166, R34, -INF , !P0 ;  /* 0xff80000022a67808 */ /* 0x000fe40004000000 */
[----:B------:R-:W-:Y:S02]  /*42b0*/  FMNMX.FTZ R14, R157, R14, !PT ;  /* 0x0000000e9d0e7209 */ /* 0x000fe40007810000 */
[----:B------:R-:W-:Y:S02]  /*42c0*/  ISETP.GT.AND P0, PT, R8, 0x31, P6 ;  /* 0x000000310800780c */ /* 0x000fe40003704270 */
[----:B------:R-:W-:Y:S02]  /*42d0*/  FMNMX.FTZ R15, R172, R15, !PT ;  /* 0x0000000fac0f7209 */ /* 0x000fe40007810000 */
[----:B------:R-:W-:-:S02]  /*42e0*/  FMNMX.FTZ R14, R163, R14, !PT ;  /* 0x0000000ea30e7209 */ /* 0x000fc40007810000 */
[----:B------:R-:W-:Y:S02]  /*42f0*/  ISETP.LT.OR P0, PT, R0, 0x32, P0 ;  /* 0x000000320000780c */ /* 0x000fe40000701670 */
[----:B------:R-:W-:Y:S02]  /*4300*/  FMNMX.FTZ R15, R164, R15, !PT ;  /* 0x0000000fa40f7209 */ /* 0x000fe40007810000 */
[----:B------:R-:W-:Y:S02]  /*4310*/  FMNMX.FTZ R14, R169, R14, !PT ;  /* 0x0000000ea90e7209 */ /* 0x000fe40007810000 */
[----:B------:R-:W-:Y:S02]  /*4320*/  FSEL R142, R35, -INF , !P0 ;  /* 0xff800000238e7808 */ /* 0x000fe40004000000 */
[----:B------:R-:W-:Y:S01]  /*4330*/  ISETP.GT.AND P0, PT, R8, 0x38, P6 ;  /* 0x000000380800780c */ /* 0x000fe20003704270 */
[----:B------:R-:W-:Y:S01]  /*4340*/  LDSM.16.MT88.4 R32, [R188+0x900] ;  /* 0x00090000bc20783b */ /* 0x000fe20000004200 */
[----:B------:R-:W-:-:S02]  /*4350*/  FMNMX.FTZ R15, R170, R15, !PT ;  /* 0x0000000faa0f7209 */ /* 0x000fc40007810000 */
[----:B------:R-:W-:Y:S02]  /*4360*/  FMNMX.FTZ R14, R167, R14, !PT ;  /* 0x0000000ea70e7209 */ /* 0x000fe40007810000 */
[----:B------:R-:W-:Y:S02]  /*4370*/  ISETP.GT.AND P6, PT, R8, 0x39, P6 ;  /* 0x000000390800780c */ /* 0x000fe400037c4270 */
[----:B------:R-:W-:Y:S02]  /*4380*/  ISETP.LT.OR P0, PT, R0, 0x39, P0 ;  /* 0x000000390000780c */ /* 0x000fe40000701670 */
[----:B------:R-:W-:Y:S02]  /*4390*/  FMNMX.FTZ R15, R166, R15, !PT ;  /* 0x0000000fa60f7209 */ /* 0x000fe40007810000 */
[----:B------:R-:W-:Y:S02]  /*43a0*/  FMNMX.FTZ R14, R143, R14, !PT ;  /* 0x0000000e8f0e7209 */ /* 0x000fe40007810000 */
[----:B------:R-:W-:-:S02]  /*43b0*/  ISETP.LT.OR P6, PT, R0, 0x3a, P6 ;  /* 0x0000003a0000780c */ /* 0x000fc400037c1670 */
[----:B------:R-:W-:Y:S02]  /*43c0*/  FSEL R140, R74, -INF , !P0 ;  /* 0xff8000004a8c7808 */ /* 0x000fe40004000000 */
[----:B------:R-:W-:Y:S02]  /*43d0*/  FMNMX.FTZ R15, R142, R15, !PT ;  /* 0x0000000f8e0f7209 */ /* 0x000fe40007810000 */
[----:B------:R-:W-:Y:S02]  /*43e0*/  FMNMX.FTZ R13, R141, R14, !PT ;  /* 0x0000000e8d0d7209 */ /* 0x000fe40007810000 */
[----:B------:R-:W-:Y:S02]  /*43f0*/  FSEL R160, R75, -INF , !P6 ;  /* 0xff8000004ba07808 */ /* 0x000fe40007000000 */
[----:B------:R-:W-:Y:S01]  /*4400*/  FMNMX.FTZ R15, R140, R15, !PT ;  /* 0x0000000f8c0f7209 */ /* 0x000fe20007810000 */
[----:B------:R-:W1:Y:S03]  /*4410*/  SHFL.BFLY PT, R14, R13, 0x2, 0x1f ;  /* 0x0c401f000d0e7f89 */ /* 0x000e6600000e0000 */
[----:B------:R-:W-:Y:S01]  /*4420*/  FMNMX.FTZ R15, R160, R15, !PT ;  /* 0x0000000fa00f7209 */ /* 0x000fe20007810000 */
[----:B------:R-:W-:Y:S04]  /*4430*/  LDSM.16.MT88.4 R72, [R195+0x4100] ;  /* 0x00410000c348783b */ /* 0x000fe80000004200 */
[----:B------:R-:W2:Y:S01]  /*4440*/  SHFL.BFLY PT, R0, R15, 0x2, 0x1f ;  /* 0x0c401f000f007f89 */ /* 0x000ea200000e0000 */
[----:B-1----:R-:W-:-:S05]  /*4450*/  FMNMX.FTZ R14, R13, R14, !PT ;  /* 0x0000000e0d0e7209 */ /* 0x002fca0007810000 */
[----:B------:R-:W1:Y:S01]  /*4460*/  SHFL.BFLY PT, R19, R14, 0x1, 0x1f ;  /* 0x0c201f000e137f89 */ /* 0x000e6200000e0000 */
[----:B--2---:R-:W-:-:S05]  /*4470*/  FMNMX.FTZ R13, R15, R0, !PT ;  /* 0x000000000f0d7209 */ /* 0x004fca0007810000 */
[----:B------:R-:W2:Y:S01]  /*4480*/  SHFL.BFLY PT, R8, R13, 0x1, 0x1f ;  /* 0x0c201f000d087f89 */ /* 0x000ea200000e0000 */
[----:B-1----:R-:W-:-:S04]  /*4490*/  FMNMX.FTZ R0, R14, R19, !PT ;  /* 0x000000130e007209 */ /* 0x002fc80007810000 */
[C---:B------:R-:W-:Y:S01]  /*44a0*/  FSETP.NEU.FTZ.AND P0, PT, R0.reuse, -INF , PT ;  /* 0xff8000000000780b */ /* 0x040fe20003f1d000 */
[----:B------:R-:W-:Y:S01]  /*44b0*/  FMUL.FTZ R168, R0, c[0x0][0x2d0] ;  /* 0x0000b40000a87a20 */ /* 0x000fe20000410000 */
[----:B--2---:R-:W-:-:S04]  /*44c0*/  FMNMX.FTZ R8, R8, R13, !PT ;  /* 0x0000000d08087209 */ /* 0x004fc80007810000 */
[----:B------:R-:W-:Y:S02]  /*44d0*/  FSEL R168, R168, RZ, P0 ;  /* 0x000000ffa8a87208 */ /* 0x000fe40000000000 */
[C---:B------:R-:W-:Y:S01]  /*44e0*/  FSETP.NEU.FTZ.AND P0, PT, R8.reuse, -INF , PT ;  /* 0xff8000000800780b */ /* 0x040fe20003f1d000 */
[----:B------:R-:W-:Y:S02]  /*44f0*/  FMUL.FTZ R161, R8, c[0x0][0x2d0] ;  /* 0x0000b40008a17a20 */ /* 0x000fe40000410000 */
[--C-:B------:R-:W-:Y:S02]  /*4500*/  FFMA.FTZ R155, R28, c[0x0][0x2d0], -R168.reuse ;  /* 0x0000b4001c9b7a23 */ /* 0x100fe400000108a8 */
[--C-:B------:R-:W-:Y:S01]  /*4510*/  FFMA.FTZ R154, R29, c[0x0][0x2d0], -R168.reuse ;  /* 0x0000b4001d9a7a23 */ /* 0x100fe200000108a8 */
[----:B------:R-:W-:Y:S01]  /*4520*/  FSEL R161, R161, RZ, P0 ;  /* 0x000000ffa1a17208 */ /* 0x000fe20000000000 */
[--C-:B------:R-:W-:Y:S01]  /*4530*/  FFMA.FTZ R153, R11, c[0x0][0x2d0], -R168.reuse ;  /* 0x0000b4000b997a23 */ /* 0x100fe200000108a8 */
[----:B------:R-:W-:Y:S01]  /*4540*/  PLOP3.LUT P0, PT, PT, PT, UP1, 0x40, 0x0 ;  /* 0x000000000000781c */ /* 0x000fe20003f0e818 */
[----:B------:R-:W-:Y:S01]  /*4550*/  FFMA.FTZ R148, R25, c[0x0][0x2d0], -R168 ;  /* 0x0000b40019947a23 */ /* 0x000fe200000108a8 */
[----:B------:R-:W-:Y:S01]  /*4560*/  MUFU.EX2 R155, R155 ;  /* 0x0000009b009b7308 */ /* 0x000fe20000000800 */
[----:B------:R-:W-:-:S02]  /*4570*/  FFMA.FTZ R149, R30, c[0x0][0x2d0], -R161 ;  /* 0x0000b4001e957a23 */ /* 0x000fc400000108a1 */
[--C-:B------:R-:W-:Y:S01]  /*4580*/  FFMA.FTZ R150, R16, c[0x0][0x2d0], -R161.reuse ;  /* 0x0000b40010967a23 */ /* 0x100fe200000108a1 */
[----:B------:R-:W-:Y:S01]  /*4590*/  LDSM.16.MT88.4 R28, [R190+0x2900] ;  /* 0x00290000be1c783b */ /* 0x000fe20000004200 */
[--C-:B------:R-:W-:Y:S02]  /*45a0*/  FFMA.FTZ R151, R26, c[0x0][0x2d0], -R161.reuse ;  /* 0x0000b4001a977a23 */ /* 0x100fe400000108a1 */
[--C-:B------:R-:W-:Y:S01]  /*45b0*/  FFMA.FTZ R144, R6, c[0x0][0x2d0], -R161.reuse ;  /* 0x0000b40006907a23 */ /* 0x100fe200000108a1 */
[----:B------:R-:W1:Y:S01]  /*45c0*/  MUFU.EX2 R154, R154 ;  /* 0x0000009a009a7308 */ /* 0x000e620000000800 */
[--C-:B------:R-:W-:Y:S01]  /*45d0*/  FFMA.FTZ R152, R7, c[0x0][0x2d0], -R168.reuse ;  /* 0x0000b40007987a23 */ /* 0x100fe200000108a8 */
[----:B------:R-:W-:Y:S01]  /*45e0*/  LDSM.16.MT88.4 R24, [R195+0x900] ;  /* 0x00090000c318783b */ /* 0x000fe20000004200 */
[--C-:B------:R-:W-:Y:S02]  /*45f0*/  FFMA.FTZ R146, R5, c[0x0][0x2d0], -R168.reuse ;  /* 0x0000b40005927a23 */ /* 0x100fe400000108a8 */
[--C-:B------:R-:W-:Y:S01]  /*4600*/  FFMA.FTZ R147, R21, c[0x0][0x2d0], -R168.reuse ;  /* 0x0000b40015937a23 */ /* 0x100fe200000108a8 */
[----:B------:R-:W2:Y:S01]  /*4610*/  LDSM.16.MT88.4 R4, [R188+0x4100] ;  /* 0x00410000bc04783b */ /* 0x000ea20000004200 */
[--C-:B------:R-:W-:Y:S01]  /*4620*/  FFMA.FTZ R145, R22, c[0x0][0x2d0], -R161.reuse ;  /* 0x0000b40016917a23 */ /* 0x100fe200000108a1 */
[----:B------:R-:W-:Y:S01]  /*4630*/  MUFU.EX2 R153, R153 ;  /* 0x0000009900997308 */ /* 0x000fe20000000800 */
[----:B------:R-:W-:Y:S01]  /*4640*/  FFMA.FTZ R2, R12, c[0x0][0x2d0], -R161 ;  /* 0x0000b4000c027a23 */ /* 0x000fe200000108a1 */
[----:B------:R-:W-:Y:S01]  /*4650*/  LDSM.16.MT88.4 R20, [R189+0x2900] ;  /* 0x00290000bd14783b */ /* 0x000fe20000004200 */
[----:B------:R-:W-:-:S02]  /*4660*/  FFMA.FTZ R11, R17, c[0x0][0x2d0], -R168 ;  /* 0x0000b400110b7a23 */ /* 0x000fc400000108a8 */
[--C-:B------:R-:W-:Y:S01]  /*4670*/  FFMA.FTZ R10, R10, c[0x0][0x2d0], -R161.reuse ;  /* 0x0000b4000a0a7a23 */ /* 0x100fe200000108a1 */
[----:B------:R-:W3:Y:S01]  /*4680*/  LDSM.16.MT88.4 R12, [R195+0x2900] ;  /* 0x00290000c30c783b */ /* 0x000ee20000004200 */
[----:B------:R-:W-:Y:S01]  /*4690*/  FFMA.FTZ R3, R18, c[0x0][0x2d0], -R161 ;  /* 0x0000b40012037a23 */ /* 0x000fe200000108a1 */
[----:B------:R-:W4:Y:S01]  /*46a0*/  MUFU.EX2 R148, R148 ;  /* 0x0000009400947308 */ /* 0x000f220000000800 */
[----:B-1----:R-:W-:Y:S01]  /*46b0*/  F2FP.BF16.PACK_AB R96, R154, R155 ;  /* 0x0000009b9a60723e */ /* 0x002fe200000010ff */
[----:B------:R-:W1:Y:S01]  /*46c0*/  LDSM.16.MT88.4 R16, [R188+0x2900] ;  /* 0x00290000bc10783b */ /* 0x000e620000004200 */
[--C-:B------:R-:W-:Y:S02]  /*46d0*/  FFMA.FTZ R156, R165, c[0x0][0x2d0], -R168.reuse ;  /* 0x0000b400a59c7a23 */ /* 0x100fe400000108a8 */
[--C-:B------:R-:W-:Y:S02]  /*46e0*/  FFMA.FTZ R158, R163, c[0x0][0x2d0], -R168.reuse ;  /* 0x0000b400a39e7a23 */ /* 0x100fe400000108a8 */
[--C-:B------:R-:W-:Y:S01]  /*46f0*/  FFMA.FTZ R159, R159, c[0x0][0x2d0], -R168.reuse ;  /* 0x0000b4009f9f7a23 */ /* 0x100fe200000108a8 */
[----:B------:R-:W-:Y:S01]  /*4700*/  MUFU.EX2 R149, R149 ;  /* 0x0000009500957308 */ /* 0x000fe20000000800 */
[----:B------:R-:W-:-:S02]  /*4710*/  FFMA.FTZ R157, R157, c[0x0][0x2d0], -R168 ;  /* 0x0000b4009d9d7a23 */ /* 0x000fc400000108a8 */
[--C-:B------:R-:W-:Y:S02]  /*4720*/  FFMA.FTZ R162, R162, c[0x0][0x2d0], -R161.reuse ;  /* 0x0000b400a2a27a23 */ /* 0x100fe400000108a1 */
[--C-:B------:R-:W-:Y:S02]  /*4730*/  FFMA.FTZ R163, R172, c[0x0][0x2d0], -R161.reuse ;  /* 0x0000b400aca37a23 */ /* 0x100fe400000108a1 */
[--C-:B------:R-:W-:Y:S01]  /*4740*/  FFMA.FTZ R164, R164, c[0x0][0x2d0], -R161.reuse ;  /* 0x0000b400a4a47a23 */ /* 0x100fe200000108a1 */
[----:B------:R-:W5:Y:S01]  /*4750*/  MUFU.EX2 R150, R150 ;  /* 0x0000009600967308 */ /* 0x000f620000000800 */
[----:B----4-:R-:W-:Y:S01]  /*4760*/  F2FP.BF16.PACK_AB R98, R148, R153 ;  /* 0x000000999462723e */ /* 0x010fe200000010ff */
[----:B------:R-:W-:Y:S02]  /*4770*/  FFMA.FTZ R165, R170, c[0x0][0x2d0], -R161 ;  /* 0x0000b400aaa57a23 */ /* 0x000fe400000108a1 */
[--C-:B------:R-:W-:Y:S02]  /*4780*/  FFMA.FTZ R170, R167, c[0x0][0x2d0], -R168.reuse ;  /* 0x0000b400a7aa7a23 */ /* 0x100fe400000108a8 */
[----:B------:R-:W-:-:S02]  /*4790*/  FFMA.FTZ R169, R169, c[0x0][0x2d0], -R168 ;  /* 0x0000b400a9a97a23 */ /* 0x000fc400000108a8 */
[----:B------:R-:W-:Y:S01]  /*47a0*/  MUFU.EX2 R151, R151 ;  /* 0x0000009700977308 */ /* 0x000fe20000000800 */
[--C-:B------:R-:W-:Y:S02]  /*47b0*/  FFMA.FTZ R167, R143, c[0x0][0x2d0], -R168.reuse ;  /* 0x0000b4008fa77a23 */ /* 0x100fe400000108a8 */
[----:B------:R-:W-:Y:S02]  /*47c0*/  FFMA.FTZ R206, R141, c[0x0][0x2d0], -R168 ;  /* 0x0000b4008dce7a23 */ /* 0x000fe400000108a8 */
[--C-:B------:R-:W-:Y:S02]  /*47d0*/  FFMA.FTZ R166, R166, c[0x0][0x2d0], -R161.reuse ;  /* 0x0000b400a6a67a23 */ /* 0x100fe400000108a1 */
[--C-:B------:R-:W-:Y:S01]  /*47e0*/  FFMA.FTZ R171, R142, c[0x0][0x2d0], -R161.reuse ;  /* 0x0000b4008eab7a23 */ /* 0x100fe200000108a1 */
[----:B------:R-:W4:Y:S01]  /*47f0*/  MUFU.EX2 R144, R144 ;  /* 0x0000009000907308 */ /* 0x000f220000000800 */
[----:B-----5:R-:W-:Y:S01]  /*4800*/  F2FP.BF16.PACK_AB R97, R150, R149 ;  /* 0x000000959661723e */ /* 0x020fe200000010ff */
        /* <DEDUP_REMOVED lines=9> */
[----:B------:R-:W4:Y:S01]  /*48a0*/  MUFU.EX2 R147, R147 ;  /* 0x0000009300937308 */ /* 0x000f220000000800 */
        /* <DEDUP_REMOVED lines=47> */
[----:B----4-:R-:W-:Y:S01]  /*4ba0*/  F2FP.BF16.PACK_AB R4, R147, R152 ;  /* 0x000000989304723e */ /* 0x010fe200000010ff */
        /* <DEDUP_REMOVED lines=11> */
[----:B---3--:R-:W-:Y:S01]  /*4c60*/  HMMA.16816.F32.BF16 R36, R4, R12, R36 ;  /* 0x0000000c0424723c */ /* 0x008fe20000041824 */
        /* <DEDUP_REMOVED lines=125> */
[----:B------:R-:W-:-:S12]  /*5440*/  UIADD3 UR26, UR4, -0x1, URZ ;  /* 0xffffffff041a7890 */ /* 0x000fd8000fffe03f */
[----:B------:R-:W-:Y:S05]  /*5450*/  @P0 BRA `(.L_x_260) ;  /* 0x000000a000000947 */ /* 0x000fea0003800000 */
[----:B------:R-:W-:Y:S02]  /*5460*/  UMOV UR26, 0x1 ;  /* 0x00000001001a7882 */ /* 0x000fe40000000000 */
        /* <DEDUP_REMOVED lines=9> */
.L_x_260:
[----:B------:R-:W-:Y:S02]  /*5500*/  UMOV UR5, 0x1 ;  /* 0x0000000100057882 */ /* 0x000fe40000000000 */
[----:B------:R-:W-:Y:S02]  /*5510*/  ULDC UR4, c[0x0][0x32c] ;  /* 0x0000cb0000047ab9 */ /* 0x000fe40000000800 */
[----:B------:R-:W-:-:S03]  /*5520*/  UISETP.NE.AND UP0, UPT, UR5, UR4, UPT ;  /* 0x000000040500728c */ /* 0x000fc6000bf05270 */
[----:B------:R-:W-:Y:S02]  /*5530*/  ULDC.64 UR4, c[0x0][0x330] ;  /* 0x0000cc0000047ab9 */ /* 0x000fe40000000a00 */
[----:B------:R-:W-:-:S07]  /*5540*/  UIMAD.WIDE.U32 UR28, UR26, UR4, URZ ;  /* 0x000000041a1c72a5 */ /* 0x000fce000f8e003f */
[----:B------:R-:W-:Y:S02]  /*5550*/  @UP0 UMOV UR27, UR29 ;  /* 0x0000001d001b0c82 */ /* 0x000fe40008000000 */
[----:B------:R-:W-:Y:S02]  /*5560*/  @UP0 USHF.R.U32.HI UR26, URZ, UR5, UR27 ;  /* 0x000000053f1a0299 */ /* 0x000fe4000801161b */
.L_x_261:
[----:B------:R-:W-:Y:S02]  /*5570*/  ULDC UR4, c[0x0][0x32c] ;  /* 0x0000cb0000047ab9 */ /* 0x000fe40000000800 */
[----:B------:R-:W-:-:S04]  /*5580*/  UIMAD UR4, UR26, UR4, UR4 ;  /* 0x000000041a0472a4 */ /* 0x000fc8000f8e0204 */
[----:B------:R-:W-:-:S04]  /*5590*/  UISETP.LT.AND UP0, UPT, UR23, UR4, UPT ;  /* 0x000000041700728c */ /* 0x000fc8000bf01270 */
[----:B------:R-:W-:-:S04]  /*55a0*/  USEL UR23, UR23, UR4, UP0 ;  /* 0x0000000417177287 */ /* 0x000fc80008000000 */
.L_x_259:
        /* <DEDUP_REMOVED lines=17> */
.L_x_273:
        /* <DEDUP_REMOVED lines=23> */
[C---:B------:R-:W-:Y:S02]  /*5830*/  IMAD R4, R200.reuse, c[0x0][0x21c], R4 ;  /* 0x00008700c8047a24 */ /* 0x040fe400078e0204 */
        /* <DEDUP_REMOVED lines=32> */
.L_x_263:
        /* <DEDUP_REMOVED lines=159> */
[--C-:B------:R-:W-:Y:S01]  /*6430*/  IMAD.MOV.U32 R0, RZ, RZ, R201.reuse ;  /* 0x000000ffff007224 */ /* 0x100fe200078e00c9 */
[----:B------:R-:W-:Y:S04]  /*6440*/  @P2 SHF.R.U32.HI R0, RZ, c[0x0][0x2c0], R134 ;  /* 0x0000b000ff002a19 */ /* 0x000fe80000011686 */
[C---:B------:R-:W-:Y:S04]  /*6450*/  @!P1 IADD3 R135, P0, R0.reuse, UR14, RZ ;  /* 0x0000000e00879c10 */ /* 0x040fe8000ff1e0ff */
[----:B------:R-:W-:Y:S01]  /*6460*/  @!P1 LEA.HI.X.SX32 R134, R0, UR6, 0x1, P0 ;  /* 0x0000000600869c11 */ /* 0x000fe200080f0eff */
[----:B------:R-:W-:Y:S01]  /*6470*/  IMAD.MOV R0, RZ, RZ, -R0 ;  /* 0x000000ffff007224 */ /* 0x000fe200078e0a00 */
[C---:B------:R-:W-:Y:S03]  /*6480*/  @!P1 LEA R132, P0, R135.reuse, c[0x0][0x2a0], 0x2 ;  /* 0x0000a80087849a11 */ /* 0x040fe600078010ff */
        /* <DEDUP_REMOVED lines=42> */
.L_x_264:
        /* <DEDUP_REMOVED lines=12> */
[----:B------:R-:W-:Y:S04]  /*67f0*/  IADD3 R0, -R0, UR8, R133 ;  /* 0x0000000800007c10 */ /* 0x000fe8000fffe185 */
[C---:B------:R-:W-:Y:S02]  /*6800*/  IADD3 R132, R0.reuse, c[0x0][0x328], RZ ;  /* 0x0000ca0000847a10 */ /* 0x040fe40007ffe0ff */
[----:B------:R-:W-:Y:S03]  /*6810*/  IADD3 R0, R0, UR19, RZ ;  /* 0x0000001300007c10 */ /* 0x000fe6000fffe0ff */
[--C-:B-1----:R-:W-:Y:S02]  /*6820*/  IMAD.IADD R135, R132, 0x1, R141.reuse ;  /* 0x0000000184877824 */ /* 0x102fe400078e028d */
[----:B------:R-:W-:Y:S01]  /*6830*/  IMAD.IADD R133, R0, 0x1, R141 ;  /* 0x0000000100857824 */ /* 0x000fe200078e028d */
[----:B------:R-:W-:-:S05]  /*6840*/  @P0 BRA `(.L_x_265) ;  /* 0x000001a000000947 */ /* 0x000fca0003800000 */
[----:B------:R-:W-:Y:S01]  /*6850*/  IMAD.U32 R139, RZ, RZ, UR12 ;  /* 0x0000000cff8b7e24 */ /* 0x000fe2000f8e00ff */
[----:B------:R-:W-:Y:S04]  /*6860*/  BSSY B0, `(.L_x_266) ;  /* 0x0000012000007945 */ /* 0x000fe80003800000 */
[----:B------:R-:W-:Y:S04]  /*6870*/  IADD3 R139, -R139, UR8, R141 ;  /* 0x000000088b8b7c10 */ /* 0x000fe8000fffe18d */
[----:B------:R-:W-:Y:S11]  /*6880*/  ISETP.GT.AND P0, PT, R139, -0x1, PT ;  /* 0xffffffff8b00780c */ /* 0x000ff60003f04270 */
[----:B------:R-:W-:Y:S02]  /*6890*/  @!UPT UIADD3 URZ, URZ, URZ, URZ ;  /* 0x0000003f3f3ff290 */ /* 0x000fe4000fffe03f */
[----:B------:R-:W-:-:S05]  /*68a0*/  @P0 BRA `(.L_x_267) ;  /* 0x0000008000000947 */ /* 0x000fca0003800000 */
[----:B------:R-:W-:Y:S01]  /*68b0*/  LOP3.LUT R139, RZ, R139, RZ, 0x33, !PT ;  /* 0x0000008bff8b7212 */ /* 0x000fe200078e33ff */
[----:B------:R-:W-:Y:S05]  /*68c0*/  IMAD.MOV.U32 R134, RZ, RZ, 0x1 ;  /* 0x00000001ff867424 */ /* 0x000fea00078e00ff */
[----:B------:R-:W-:Y:S11]  /*68d0*/  ISETP.NE.AND P0, PT, R134, c[0x0][0x32c], PT ;  /* 0x0000cb0086007a0c */ /* 0x000ff60003f05270 */
[----:B------:R-:W-:Y:S02]  /*68e0*/  @!UPT UIADD3 URZ, URZ, URZ, URZ ;  /* 0x0000003f3f3ff290 */ /* 0x000fe4000fffe03f */
[----:B------:R-:W-:Y:S05]  /*68f0*/  @P0 IMAD.HI.U32 R134, R139, c[0x0][0x330], RZ ;  /* 0x0000cc008b860a27 */ /* 0x000fea00078e00ff */
[----:B------:R-:W-:Y:S04]  /*6900*/  @P0 SHF.R.U32.HI R139, RZ, c[0x0][0x334], R134 ;  /* 0x0000cd00ff8b0a19 */ /* 0x000fe80000011686 */
[----:B------:R-:W-:Y:S01]  /*6910*/  LOP3.LUT R139, RZ, R139, RZ, 0x33, !PT ;  /* 0x0000008bff8b7212 */ /* 0x000fe200078e33ff */
[----:B------:R-:W-:-:S05]  /*6920*/  BRA `(.L_x_268) ;  /* 0x0000005000007947 */ /* 0x000fca0003800000 */
.L_x_267:
[----:B------:R-:W-:Y:S04]  /*6930*/  MOV R134, 0x1 ;  /* 0x0000000100867802 */ /* 0x000fe80000000f00 */
[----:B------:R-:W-:Y:S11]  /*6940*/  ISETP.NE.AND P0, PT, R134, c[0x0][0x32c], PT ;  /* 0x0000cb0086007a0c */ /* 0x000ff60003f05270 */
[----:B------:R-:W-:Y:S02]  /*6950*/  @!UPT UIADD3 URZ, URZ, URZ, URZ ;  /* 0x0000003f3f3ff290 */ /* 0x000fe4000fffe03f */
[----:B------:R-:W-:Y:S05]  /*6960*/  @P0 IMAD.HI.U32 R134, R139, c[0x0][0x330], RZ ;  /* 0x0000cc008b860a27 */ /* 0x000fea00078e00ff */
[----:B------:R-:W-:Y:S02]  /*6970*/  @P0 SHF.R.U32.HI R139, RZ, c[0x0][0x334], R134 ;  /* 0x0000cd00ff8b0a19 */ /* 0x000fe40000011686 */
.L_x_268:
[----:B------:R-:W-:Y:S05]  /*6980*/  BSYNC B0 ;  /* 0x0000000000007941 */ /* 0x000fea0003800000 */
.L_x_266:
[----:B------:R-:W-:Y:S04]  /*6990*/  IMAD.MOV.U32 R134, RZ, RZ, c[0x0][0x32c] ;  /* 0x0000cb00ff867624 */ /* 0x000fe800078e00ff */
[----:B------:R-:W-:Y:S04]  /*69a0*/  IMAD R139, R139, R134, -UR5 ;  /* 0x800000058b8b7e24 */ /* 0x000fe8000f8e0286 */
[----:B------:R-:W-:Y:S05]  /*69b0*/  IMAD.IADD R136, R139, 0x1, -R204 ;  /* 0x000000018b887824 */ /* 0x000fea00078e0acc */
[----:B------:R-:W-:Y:S02]  /*69c0*/  IADD3 R134, R136, c[0x0][0x32c], RZ ;  /* 0x0000cb0088867a10 */ /* 0x000fe40007ffe0ff */
[----:B------:R-:W-:Y:S02]  /*69d0*/  IMNMX R133, R133, R136, !PT ;  /* 0x0000008885857217 */ /* 0x000fe40007800200 */
[----:B------:R-:W-:Y:S02]  /*69e0*/  IMNMX R135, R135, R134, PT ;  /* 0x0000008687877217 */ /* 0x000fe40003800200 */
.L_x_265:
        /* <DEDUP_REMOVED lines=84> */
.L_x_271:
[----:B------:R-:W-:Y:S04]  /*6f30*/  MOV R4, 0x1 ;  /* 0x0000000100047802 */ /* 0x000fe80000000f00 */
[----:B------:R-:W-:Y:S11]  /*6f40*/  ISETP.NE.AND P0, PT, R4, c[0x0][0x32c], PT ;  /* 0x0000cb0004007a0c */ /* 0x000ff60003f05270 */
[----:B------:R-:W-:Y:S02]  /*6f50*/  @!UPT UIADD3 URZ, URZ, URZ, URZ ;  /* 0x0000003f3f3ff290 */ /* 0x000fe4000fffe03f */
[----:B------:R-:W-:Y:S05]  /*6f60*/  @P0 IMAD.HI.U32 R4, R5, c[0x0][0x330], RZ ;  /* 0x0000cc0005040a27 */ /* 0x000fea00078e00ff */
[----:B------:R-:W-:Y:S02]  /*6f70*/  @P0 SHF.R.U32.HI R5, RZ, c[0x0][0x334], R4 ;  /* 0x0000cd00ff050a19 */ /* 0x000fe40000011604 */
.L_x_272:
[----:B------:R-:W-:Y:S05]  /*6f80*/  BSYNC B0 ;  /* 0x0000000000007941 */ /* 0x000fea0003800000 */
.L_x_270:
[----:B------:R-:W-:Y:S04]  /*6f90*/  IMAD.MOV.U32 R4, RZ, RZ, c[0x0][0x32c] ;  /* 0x0000cb00ff047624 */ /* 0x000fe800078e00ff */
[----:B------:R-:W-:Y:S04]  /*6fa0*/  IMAD R9, R5, R4, -UR5 ;  /* 0x8000000505097e24 */ /* 0x000fe8000f8e0204 */
[----:B------:R-:W-:Y:S05]  /*6fb0*/  IMAD.IADD R9, R9, 0x1, -R204 ;  /* 0x0000000109097824 */ /* 0x000fea00078e0acc */
[----:B------:R-:W-:Y:S02]  /*6fc0*/  IADD3 R5, R9, c[0x0][0x32c], RZ ;  /* 0x0000cb0009057a10 */ /* 0x000fe40007ffe0ff */
[----:B------:R-:W-:Y:S02]  /*6fd0*/  IMNMX R0, R0, R9, !PT ;  /* 0x0000000900007217 */ /* 0x000fe40007800200 */
[----:B------:R-:W-:Y:S02]  /*6fe0*/  IMNMX R132, R132, R5, PT ;  /* 0x0000000584847217 */ /* 0x000fe40003800200 */
.L_x_269:
        /* <DEDUP_REMOVED lines=59> */
[----:B------:R-:W-:Y:S01]  /*73a0*/  ISETP.GT.AND P6, PT, R0, 0x28, P6 ;  /* 0x000000280000780c */ /* 0x000fe200037c4270 */
        /* <DEDUP_REMOVED lines=14> */
[C---:B------:R-:W-:Y:S01]  /*7490*/  ISETP.GT.AND P6, PT, R0.reuse, 0x30, P6 ;  /* 0x000000300000780c */ /* 0x040fe200037c4270 */
[----:B------:R-:W1:Y:S01]  /*74a0*/  SHFL.BFLY PT, R5, R4, 0x2, 0x1f ;  /* 0x0c401f0004057f89 */ /* 0x000e6200000e0000 */
[----:B------:R-:W-:Y:S02]  /*74b0*/  FMNMX.FTZ R6, R219, R6, !PT ;  /* 0x00000006db067209 */ /* 0x000fe40007810000 */
        /* <DEDUP_REMOVED lines=22> */
[----:B------:R-:W-:Y:S02]  /*7620*/  FSEL R133, R35, -INF , !P0 ;  /* 0xff80000023857808 */ /* 0x000fe40004000000 */
[----:B-1----:R-:W-:Y:S02]  /*7630*/  FMNMX.FTZ R6, R4, R5, !PT ;  /* 0x0000000504067209 */ /* 0x002fe40007810000 */
[----:B------:R-:W-:Y:S03]  /*7640*/  FMNMX.FTZ R4, R133, R0, !PT ;  /* 0x0000000085047209 */ /* 0x000fe60007810000 */
[----:B------:R-:W1:Y:S08]  /*7650*/  SHFL.BFLY PT, R15, R6, 0x1, 0x1f ;  /* 0x0c201f00060f7f89 */ /* 0x000e7000000e0000 */
[----:B------:R-:W2:Y:S01]  /*7660*/  SHFL.BFLY PT, R7, R4, 0x2, 0x1f ;  /* 0x0c401f0004077f89 */ /* 0x000ea200000e0000 */
[----:B-1----:R-:W-:Y:S04]  /*7670*/  FMNMX.FTZ R0, R6, R15, !PT ;  /* 0x0000000f06007209 */ /* 0x002fe80007810000 */
[C---:B------:R-:W-:Y:S01]  /*7680*/  FSETP.NEU.FTZ.AND P0, PT, R0.reuse, -INF , PT ;  /* 0xff8000000000780b */ /* 0x040fe20003f1d000 */
[----:B------:R-:W-:Y:S01]  /*7690*/  FMUL.FTZ R153, R0, c[0x0][0x2d0] ;  /* 0x0000b40000997a20 */ /* 0x000fe20000410000 */
[----:B--2---:R-:W-:Y:S04]  /*76a0*/  FMNMX.FTZ R5, R4, R7, !PT ;  /* 0x0000000704057209 */ /* 0x004fe80007810000 */
[----:B------:R-:W-:Y:S02]  /*76b0*/  FSEL R153, R153, RZ, P0 ;  /* 0x000000ff99997208 */ /* 0x000fe40000000000 */
[----:B------:R-:W-:Y:S01]  /*76c0*/  FSEL R4, R0, RZ, P0 ;  /* 0x000000ff00047208 */ /* 0x000fe20000000000 */
[----:B------:R-:W1:Y:S02]  /*76d0*/  SHFL.BFLY PT, R132, R5, 0x1, 0x1f ;  /* 0x0c201f0005847f89 */ /* 0x000e6400000e0000 */
[----:B------:R-:W-:Y:S02]  /*76e0*/  FFMA.FTZ R160, R138, c[0x0][0x2d0], -R153 ;  /* 0x0000b4008aa07a23 */ /* 0x000fe40000010899 */
[----:B------:R-:W-:Y:S02]  /*76f0*/  FADD.FTZ R3, -R4, R3 ;  /* 0x0000000304037221 */ /* 0x000fe40000010100 */
[--C-:B------:R-:W-:Y:S02]  /*7700*/  FFMA.FTZ R135, R136, c[0x0][0x2d0], -R153.reuse ;  /* 0x0000b40088877a23 */ /* 0x100fe40000010899 */
[--C-:B------:R-:W-:Y:S01]  /*7710*/  FFMA.FTZ R134, R134, c[0x0][0x2d0], -R153.reuse ;  /* 0x0000b40086867a23 */ /* 0x100fe20000010899 */
[----:B------:R-:W-:Y:S01]  /*7720*/  MUFU.EX2 R160, R160 ;  /* 0x000000a000a07308 */ /* 0x000fe20000000800 */
[--C-:B------:R-:W-:Y:S02]  /*7730*/  FFMA.FTZ R161, R8, c[0x0][0x2d0], -R153.reuse ;  /* 0x0000b40008a17a23 */ /* 0x100fe40000010899 */
[----:B------:R-:W-:Y:S02]  /*7740*/  FMUL.FTZ R6, R3, c[0x0][0x2d0] ;  /* 0x0000b40003067a20 */ /* 0x000fe40000410000 */
[--C-:B------:R-:W-:Y:S02]  /*7750*/  FFMA.FTZ R169, R140, c[0x0][0x2d0], -R153.reuse ;  /* 0x0000b4008ca97a23 */ /* 0x100fe40000010899 */
[--C-:B------:R-:W-:Y:S02]  /*7760*/  FFMA.FTZ R220, R158, c[0x0][0x2d0], -R153.reuse ;  /* 0x0000b4009edc7a23 */ /* 0x100fe40000010899 */
[--C-:B------:R-:W-:Y:S01]  /*7770*/  FFMA.FTZ R221, R156, c[0x0][0x2d0], -R153.reuse ;  /* 0x0000b4009cdd7a23 */ /* 0x100fe20000010899 */
[----:B------:R-:W2:Y:S01]  /*7780*/  MUFU.EX2 R135, R135 ;  /* 0x0000008700877308 */ /* 0x000ea20000000800 */
[--C-:B------:R-:W-:Y:S02]  /*7790*/  FFMA.FTZ R222, R154, c[0x0][0x2d0], -R153.reuse ;  /* 0x0000b4009ade7a23 */ /* 0x100fe40000010899 */
[--C-:B------:R-:W-:Y:S01]  /*77a0*/  FFMA.FTZ R223, R152, c[0x0][0x2d0], -R153.reuse ;  /* 0x0000b40098df7a23 */ /* 0x100fe20000010899 */
[----:B-1----:R-:W-:Y:S01]  /*77b0*/  FMNMX.FTZ R132, R132, R5, !PT ;  /* 0x0000000584847209 */ /* 0x002fe20007810000 */
[--C-:B------:R-:W-:Y:S02]  /*77c0*/  FFMA.FTZ R227, R151, c[0x0][0x2d0], -R153.reuse ;  /* 0x0000b40097e37a23 */ /* 0x100fe40000010899 */
[--C-:B------:R-:W-:Y:S01]  /*77d0*/  FFMA.FTZ R228, R150, c[0x0][0x2d0], -R153.reuse ;  /* 0x0000b40096e47a23 */ /* 0x100fe20000010899 */
[C---:B------:R-:W-:Y:S01]  /*77e0*/  FSETP.NEU.FTZ.AND P0, PT, R132.reuse, -INF , PT ;  /* 0xff8000008400780b */ /* 0x040fe20003f1d000 */
[----:B------:R-:W-:Y:S01]  /*77f0*/  FMUL.FTZ R144, R132, c[0x0][0x2d0] ;  /* 0x0000b40084907a20 */ /* 0x000fe20000410000 */
[----:B------:R-:W-:Y:S01]  /*7800*/  MUFU.EX2 R134, R134 ;  /* 0x0000008600867308 */ /* 0x000fe20000000800 */
[--C-:B------:R-:W-:Y:S01]  /*7810*/  FFMA.FTZ R229, R148, c[0x0][0x2d0], -R153.reuse ;  /* 0x0000b40094e57a23 */ /* 0x100fe20000010899 */
[----:B------:R-:W-:Y:S01]  /*7820*/  FSEL R5, R132, RZ, P0 ;  /* 0x000000ff84057208 */ /* 0x000fe20000000000 */
[--C-:B------:R-:W-:Y:S01]  /*7830*/  FFMA.FTZ R166, R166, c[0x0][0x2d0], -R153.reuse ;  /* 0x0000b400a6a67a23 */ /* 0x100fe20000010899 */
[----:B------:R-:W-:Y:S01]  /*7840*/  FSEL R144, R144, RZ, P0 ;  /* 0x000000ff90907208 */ /* 0x000fe20000000000 */
[--C-:B------:R-:W-:Y:S01]  /*7850*/  FFMA.FTZ R167, R168, c[0x0][0x2d0], -R153.reuse ;  /* 0x0000b400a8a77a23 */ /* 0x100fe20000010899 */
[----:B------:R-:W-:Y:S01]  /*7860*/  PLOP3.LUT P0, PT, PT, PT, UP0, 0x80, 0x0 ;  /* 0x000000000000781c */ /* 0x000fe20003f0f008 */
[----:B------:R-:W-:Y:S02]  /*7870*/  FADD.FTZ R5, -R5, R2 ;  /* 0x0000000205057221 */ /* 0x000fe40000010100 */
[--C-:B------:R-:W-:Y:S01]  /*7880*/  FFMA.FTZ R164, R13, c[0x0][0x2d0], -R144.reuse ;  /* 0x0000b4000da47a23 */ /* 0x100fe20000010890 */
[----:B------:R-:W1:Y:S01]  /*7890*/  MUFU.EX2 R161, R161 ;  /* 0x000000a100a17308 */ /* 0x000e620000000800 */
[----:B------:R-:W3:Y:S01]  /*78a0*/  LDSM.16.MT88.4 R12, [R195+0x100] ;  /* 0x00010000c30c783b */ /* 0x000ee20000004200 */
[--C-:B------:R-:W-:Y:S01]  /*78b0*/  FFMA.FTZ R165, R17, c[0x0][0x2d0], -R144.reuse ;  /* 0x0000b40011a57a23 */ /* 0x100fe20000010890 */
[----:B--2---:R-:W-:Y:S01]  /*78c0*/  F2FP.BF16.PACK_AB R136, R135, R160 ;  /* 0x000000a08788723e */ /* 0x004fe200000010ff */
[--C-:B------:R-:W-:Y:S02]  /*78d0*/  FFMA.FTZ R163, R9, c[0x0][0x2d0], -R144.reuse ;  /* 0x0000b40009a37a23 */ /* 0x100fe40000010890 */
[--C-:B------:R-:W-:Y:S02]  /*78e0*/  FFMA.FTZ R162, R11, c[0x0][0x2d0], -R144.reuse ;  /* 0x0000b4000ba27a23 */ /* 0x100fe40000010890 */
[----:B------:R-:W-:Y:S02]  /*78f0*/  FMUL.FTZ R2, R5, c[0x0][0x2d0] ;  /* 0x0000b40005027a20 */ /* 0x000fe40000410000 */
[----:B------:R-:W2:Y:S01]  /*7900*/  MUFU.EX2 R3, R6 ;  /* 0x0000000600037308 */ /* 0x000ea20000000800 */
[--C-:B------:R-:W-:Y:S02]  /*7910*/  FFMA.FTZ R168, R142, c[0x0][0x2d0], -R153.reuse ;  /* 0x0000b4008ea87a23 */ /* 0x100fe40000010899 */
[--C-:B------:R-:W-:Y:S02]  /*7920*/  FFMA.FTZ R218, R141, c[0x0][0x2d0], -R144.reuse ;  /* 0x0000b4008dda7a23 */ /* 0x100fe40000010890 */
[--C-:B------:R-:W-:Y:S02]  /*7930*/  FFMA.FTZ R224, R159, c[0x0][0x2d0], -R144.reuse ;  /* 0x0000b4009fe07a23 */ /* 0x100fe40000010890 */
[--C-:B------:R-:W-:Y:S02]  /*7940*/  FFMA.FTZ R225, R157, c[0x0][0x2d0], -R144.reuse ;  /* 0x0000b4009de17a23 */ /* 0x100fe40000010890 */
[----:B------:R-:W-:Y:S01]  /*7950*/  LDSM.16.MT88.4 R156, [R195+0x5900] ;  /* 0x00590000c39c783b */ /* 0x000fe20000004200 */
[----:B------:R-:W-:Y:S01]  /*7960*/  MUFU.EX2 R165, R165 ;  /* 0x000000a500a57308 */ /* 0x000fe20000000800 */
[--C-:B------:R-:W-:Y:S02]  /*7970*/  FFMA.FTZ R226, R155, c[0x0][0x2d0], -R144.reuse ;  /* 0x0000b4009be27a23 */ /* 0x100fe40000010890 */
[--C-:B------:R-:W-:Y:S01]  /*7980*/  FFMA.FTZ R231, R149, c[0x0][0x2d0], -R144.reuse ;  /* 0x0000b40095e77a23 */ /* 0x100fe20000010890 */
[----:B-1----:R-:W-:Y:S01]  /*7990*/  F2FP.BF16.PACK_AB R138, R161, R134 ;  /* 0x00000086a18a723e */ /* 0x002fe200000010ff */
[--C-:B------:R-:W-:Y:S02]  /*79a0*/  FFMA.FTZ R232, R147, c[0x0][0x2d0], -R144.reuse ;  /* 0x0000b40093e87a23 */ /* 0x100fe40000010890 */
[----:B------:R-:W-:Y:S01]  /*79b0*/  LDSM.16.MT88.4 R148, [R189+0x3900] ;  /* 0x00390000bd94783b */ /* 0x000fe20000004200 */
[--C-:B------:R-:W-:Y:S02]  /*79c0*/  FFMA.FTZ R233, R145, c[0x0][0x2d0], -R144.reuse ;  /* 0x0000b40091e97a23 */ /* 0x100fe40000010890 */
[----:B------:R-:W1:Y:S01]  /*79d0*/  MUFU.EX2 R164, R164 ;  /* 0x000000a400a47308 */ /* 0x000e620000000800 */
[----:B------:R-:W-:Y:S02]  /*79e0*/  FFMA.FTZ R153, R146, c[0x0][0x2d0], -R153 ;  /* 0x0000b40092997a23 */ /* 0x000fe40000010899 */
[--C-:B------:R-:W-:Y:S02]  /*79f0*/  FFMA.FTZ R170, R217, c[0x0][0x2d0], -R144.reuse ;  /* 0x0000b400d9aa7a23 */ /* 0x100fe40000010890 */
[C---:B--2---:R-:W-:Y:S02]  /*7a00*/  FMUL.FTZ R4, R3.reuse, R128 ;  /* 0x0000008003047220 */ /* 0x044fe40000410000 */
        /* <DEDUP_REMOVED lines=12> */
[--C-:B------:R-:W-:Y:S02]  /*7ad0*/  FFMA.FTZ R217, R143, c[0x0][0x2d0], -R144.reuse ;  /* 0x0000b4008fd97a23 */ /* 0x100fe40000010890 */
[----:B------:R-:W-:Y:S01]  /*7ae0*/  LDSM.16.MT88.4 R140, [R189+0x2900] ;  /* 0x00290000bd8c783b */ /* 0x000fe20000004200 */
[C---:B------:R-:W-:Y:S02]  /*7af0*/  FMUL.FTZ R36, R3.reuse, R36 ;  /* 0x0000002403247220 */ /* 0x040fe40000410000 */
[----:B------:R-:W1:Y:S01]  /*7b00*/  MUFU.EX2 R2, R2 ;  /* 0x0000000200027308 */ /* 0x000e620000000800 */
        /* <DEDUP_REMOVED lines=8> */
[----:B--2---:R-:W-:Y:S01]  /*7b90*/  F2FP.BF16.PACK_AB R139, R162, R163 ;  /* 0x000000a3a28b723e */ /* 0x004fe200000010ff */
[C---:B------:R-:W-:Y:S02]  /*7ba0*/  FMUL.FTZ R52, R3.reuse, R52 ;  /* 0x0000003403347220 */ /* 0x040fe40000410000 */
[C---:B------:R-:W-:Y:S02]  /*7bb0*/  FMUL.FTZ R53, R3.reuse, R53 ;  /* 0x0000003503357220 */ /* 0x040fe40000410000 */
[C---:B------:R-:W-:Y:S01]  /*7bc0*/  FMUL.FTZ R56, R3.reuse, R56 ;  /* 0x0000003803387220 */ /* 0x040fe20000410000 */
[----:B------:R-:W-:Y:S01]  /*7bd0*/  MUFU.EX2 R166, R166 ;  /* 0x000000a600a67308 */ /* 0x000fe20000000800 */
[C---:B------:R-:W-:Y:S02]  /*7be0*/  FMUL.FTZ R57, R3.reuse, R57 ;  /* 0x0000003903397220 */ /* 0x040fe40000410000 */
[C---:B------:R-:W-:Y:S02]  /*7bf0*/  FMUL.FTZ R60, R3.reuse, R60 ;  /* 0x0000003c033c7220 */ /* 0x040fe40000410000 */
[C---:B-1----:R-:W-:Y:S02]  /*7c00*/  FMUL.FTZ R6, R2.reuse, R130 ;  /* 0x0000008202067220 */ /* 0x042fe40000410000 */
[C---:B------:R-:W-:Y:S02]  /*7c10*/  FMUL.FTZ R7, R2.reuse, R131 ;  /* 0x0000008302077220 */ /* 0x040fe40000410000 */
[----:B------:R-:W-:Y:S01]  /*7c20*/  LDSM.16.MT88.4 R128, [R190+0x2900] ;  /* 0x00290000be80783b */ /* 0x000fe20000004200 */
[C---:B------:R-:W-:Y:S01]  /*7c30*/  FMUL.FTZ R10, R2.reuse, R102 ;  /* 0x00000066020a7220 */ /* 0x040fe20000410000 */
[----:B------:R-:W1:Y:S01]  /*7c40*/  MUFU.EX2 R167, R167 ;  /* 0x000000a700a77308 */ /* 0x000e620000000800 */
[C---:B------:R-:W-:Y:S02]  /*7c50*/  FMUL.FTZ R11, R2.reuse, R103 ;  /* 0x00000067020b7220 */ /* 0x040fe40000410000 */
[C---:B---3--:R-:W-:Y:S03]  /*7c60*/  HMMA.16816.F32.BF16 R4, R136.reuse, R12, R4 ;  /* 0x0000000c8804723c */ /* 0x048fe60000041804 */
        /* <DEDUP_REMOVED lines=101> */
[----:B------:R-:W-:Y:S02]  /*82c0*/  FMUL.FTZ R85, R3, R85 ;  /* 0x0000005503557220 */ /* 0x000fe40000410000 */
[C---:B------:R-:W-:Y:S01]  /*82d0*/  FMUL.FTZ R86, R2.reuse, R86 ;  /* 0x0000005602567220 */ /* 0x040fe20000410000 */
[C---:B--2---:R-:W-:Y:S03]  /*82e0*/  HMMA.16816.F32.BF16 R76, R136.reuse, R100, R76 ;  /* 0x00000064884c723c */ /* 0x044fe6000004184c */
[C---:B------:R-:W-:Y:S01]  /*82f0*/  FMUL.FTZ R87, R2.reuse, R87 ;  /* 0x0000005702577220 */ /* 0x040fe20000410000 */
[----:B------:R-:W-:Y:S01]  /*8300*/  MUFU.EX2 R232, R232 ;  /* 0x000000e800e87308 */ /* 0x000fe20000000800 */
[--C-:B------:R-:W-:Y:S02]  /*8310*/  FFMA.FTZ R171, R171, c[0x0][0x2d0], -R144.reuse ;  /* 0x0000b400abab7a23 */ /* 0x100fe40000010890 */
[C---:B------:R-:W-:Y:S01]  /*8320*/  FMUL.FTZ R88, R3.reuse, R88 ;  /* 0x0000005803587220 */ /* 0x040fe20000410000 */
[C---:B------:R-:W-:Y:S04]  /*8330*/  HMMA.16816.F32.BF16 R80, R136.reuse, R102, R80 ;  /* 0x000000668850723c */ /* 0x040fe80000041850 */
[----:B------:R-:W-:Y:S01]  /*8340*/  FMUL.FTZ R89, R3, R89 ;  /* 0x0000005903597220 */ /* 0x000fe20000410000 */
[----:B------:R-:W-:Y:S01]  /*8350*/  F2FP.BF16.PACK_AB R100, R167, R166 ;  /* 0x000000a6a764723e */ /* 0x000fe200000010ff */
[C---:B------:R-:W-:Y:S01]  /*8360*/  FMUL.FTZ R90, R2.reuse, R90 ;  /* 0x0000005a025a7220 */ /* 0x040fe20000410000 */
[----:B---3--:R-:W-:Y:S01]  /*8370*/  F2FP.BF16.PACK_AB R102, R169, R168 ;  /* 0x000000a8a966723e */ /* 0x008fe200000010ff */
[C---:B----4-:R-:W-:Y:S01]  /*8380*/  HMMA.16816.F32.BF16 R84, R136.reuse, R104, R84 ;  /* 0x000000688854723c */ /* 0x050fe20000041854 */
[----:B------:R-:W2:Y:S03]  /*8390*/  MUFU.EX2 R171, R171 ;  /* 0x000000ab00ab7308 */ /* 0x000ea60000000800 */
[----:B------:R-:W-:Y:S01]  /*83a0*/  FMUL.FTZ R91, R2, R91 ;  /* 0x0000005b025b7220 */ /* 0x000fe20000410000 */
[----:B-----5:R-:W-:Y:S01]  /*83b0*/  F2FP.BF16.PACK_AB R103, R218, R217 ;  /* 0x000000d9da67723e */ /* 0x020fe200000010ff */
[C---:B------:R-:W-:Y:S02]  /*83c0*/  FMUL.FTZ R92, R3.reuse, R92 ;  /* 0x0000005c035c7220 */ /* 0x040fe40000410000 */
[C---:B------:R-:W-:Y:S03]  /*83d0*/  FMUL.FTZ R93, R3.reuse, R93 ;  /* 0x0000005d035d7220 */ /* 0x040fe60000410000 */
[C---:B------:R-:W-:Y:S01]  /*83e0*/  HMMA.16816.F32.BF16 R88, R136.reuse, R106, R88 ;  /* 0x0000006a8858723c */ /* 0x040fe20000041858 */
[----:B------:R-:W3:Y:S01]  /*83f0*/  LDSM.16.MT88.4 R104, [R189+0x900] ;  /* 0x00090000bd68783b */ /* 0x000ee20000004200 */
[----:B------:R-:W-:Y:S01]  /*8400*/  MUFU.EX2 R233, R233 ;  /* 0x000000e900e97308 */ /* 0x000fe20000000800 */
[C---:B------:R-:W-:Y:S02]  /*8410*/  FMUL.FTZ R94, R2.reuse, R94 ;  /* 0x0000005e025e7220 */ /* 0x040fe40000410000 */
[C---:B------:R-:W-:Y:S02]  /*8420*/  FMUL.FTZ R95, R2.reuse, R95 ;  /* 0x0000005f025f7220 */ /* 0x040fe40000410000 */
[C---:B------:R-:W-:Y:S02]  /*8430*/  FMUL.FTZ R96, R3.reuse, R96 ;  /* 0x0000006003607220 */ /* 0x040fe40000410000 */
[----:B------:R-:W-:Y:S03]  /*8440*/  FMUL.FTZ R97, R3, R97 ;  /* 0x0000006103617220 */ /* 0x000fe60000410000 */
[C---:B-1----:R-:W-:Y:S03]  /*8450*/  HMMA.16816.F32.BF16 R92, R136.reuse, R108, R92 ;  /* 0x0000006c885c723c */ /* 0x042fe6000004185c */
[C---:B------:R-:W-:Y:S01]  /*8460*/  FMUL.FTZ R98, R2.reuse, R98 ;  /* 0x0000006202627220 */ /* 0x040fe20000410000 */
[----:B--2---:R-:W-:Y:S01]  /*8470*/  F2FP.BF16.PACK_AB R101, R171, R170 ;  /* 0x000000aaab65723e */ /* 0x004fe200000010ff */
[C---:B------:R-:W-:Y:S02]  /*8480*/  FMUL.FTZ R99, R2.reuse, R99 ;  /* 0x0000006302637220 */ /* 0x040fe40000410000 */
        /* <DEDUP_REMOVED lines=147> */
.L_x_262:
[----:B------:R-:W1:Y:S01]  /*8dc0*/  S2UR UR23, SR_CTAID.X ;  /* 0x00000000001779c3 */ /* 0x000e620000002500 */
[----:B------:R-:W-:Y:S01]  /*8dd0*/  ULDC.64 UR4, c[0x0][0x2c8] ;  /* 0x0000b20000047ab9 */ /* 0x000fe20000000a00 */
[----:B------:R-:W-:Y:S01]  /*8de0*/  PLOP3.LUT P0, PT, PT, PT, UP1, 0x40, 0x0 ;  /* 0x000000000000781c */ /* 0x000fe20003f0e818 */
[----:B-1----:R-:W-:-:S04]  /*8df0*/  ULEA UR23, UR23, 0x7f, 0x7 ;  /* 0x0000007f17177891 */ /* 0x002fc8000f8e383f */
[----:B------:R-:W-:Y:S02]  /*8e00*/  UIMAD.WIDE.U32 UR28, UR23, UR4, URZ ;  /* 0x00000004171c72a5 */ /* 0x000fe4000f8e003f */
[----:B------:R-:W-:Y:S02]  /*8e10*/  UIADD3 UR4, UR8, 0x1, -UR12 ;  /* 0x0000000108047890 */ /* 0x000fe4000fffe80c */
[----:B------:R-:W-:-:S03]  /*8e20*/  UMOV UR26, UR23 ;  /* 0x00000017001a7c82 */ /* 0x000fc60008000000 */
[----:B------:R-:W-:Y:S02]  /*8e30*/  @UP2 UMOV UR23, UR29 ;  /* 0x0000001d00172c82 */ /* 0x000fe40008000000 */
[----:B------:R-:W-:-:S03]  /*8e40*/  @UP2 USHF.R.U32.HI UR26, URZ, UR5, UR23 ;  /* 0x000000053f1a2299 */ /* 0x000fc60008011617 */
[----:B------:R-:W-:Y:S02]  /*8e50*/  ULDC UR23, c[0x0][0x324] ;  /* 0x0000c90000177ab9 */ /* 0x000fe40000000800 */
[----:B------:R-:W-:-:S04]  /*8e60*/  UIADD3 UR26, UR4, UR26, URZ ;  /* 0x0000001a041a7290 */ /* 0x000fc8000fffe03f */
[----:B------:R-:W-:Y:S01]  /*8e70*/  UIADD3 UR23, UR26, -UR23, URZ ;  /* 0x800000171a177290 */ /* 0x000fe2000fffe03f */
[----:B------:R-:W-:Y:S05]  /*8e80*/  @P0 BRA `(.L_x_274) ;  /* 0x0000018000000947 */ /* 0x000fea0003800000 */
[----:B------:R-:W-:-:S06]  /*8e90*/  UISETP.GT.AND UP0, UPT, UR26, -0x1, UPT ;  /* 0xffffffff1a00788c */ /* 0x000fcc000bf04270 */
[----:B------:R-:W-:-:S13]  /*8ea0*/  PLOP3.LUT P0, PT, PT, PT, UP0, 0x80, 0x0 ;  /* 0x000000000000781c */ /* 0x000fda0003f0f008 */
[----:B------:R-:W-:Y:S05]  /*8eb0*/  @P0 BRA `(.L_x_275) ;  /* 0x000000a000000947 */ /* 0x000fea0003800000 */
[----:B------:R-:W-:Y:S02]  /*8ec0*/  UMOV UR5, 0x1 ;  /* 0x0000000100057882 */ /* 0x000fe40000000000 */
[----:B------:R-:W-:Y:S02]  /*8ed0*/  ULDC UR4, c[0x0][0x32c] ;  /* 0x0000cb0000047ab9 */ /* 0x000fe40000000800 */
[----:B------:R-:W-:Y:S02]  /*8ee0*/  UISETP.NE.AND UP0, UPT, UR5, UR4, UPT ;  /* 0x000000040500728c */ /* 0x000fe4000bf05270 */
[----:B------:R-:W-:Y:S02]  /*8ef0*/  ULOP3.LUT UR26, URZ, UR26, URZ, 0x33, !UPT ;  /* 0x0000001a3f1a7292 */ /* 0x000fe4000f8e333f */
[----:B------:R-:W-:Y:S02]  /*8f00*/  ULDC.64 UR4, c[0x0][0x330] ;  /* 0x0000cc0000047ab9 */ /* 0x000fe40000000a00 */
[----:B------:R-:W-:-:S07]  /*8f10*/  UIMAD.WIDE.U32 UR28, UR26, UR4, URZ ;  /* 0x000000041a1c72a5 */ /* 0x000fce000f8e003f */
[----:B------:R-:W-:Y:S02]  /*8f20*/  @UP0 UMOV UR27, UR29 ;  /* 0x0000001d001b0c82 */ /* 0x000fe40008000000 */
[----:B------:R-:W-:-:S04]  /*8f30*/  @UP0 USHF.R.U32.HI UR26, URZ, UR5, UR27 ;  /* 0x000000053f1a0299 */ /* 0x000fc8000801161b */
[----:B------:R-:W-:Y:S01]  /*8f40*/  ULOP3.LUT UR26, URZ, UR26, URZ, 0x33, !UPT ;  /* 0x0000001a3f1a7292 */ /* 0x000fe2000f8e333f */
[----:B------:R-:W-:Y:S05]  /*8f50*/  BRA `(.L_x_276) ;  /* 0x0000007000007947 */ /* 0x000fea0003800000 */
.L_x_275:
[----:B------:R-:W-:Y:S02]  /*8f60*/  UMOV UR5, 0x1 ;  /* 0x0000000100057882 */ /* 0x000fe40000000000 */
[----:B------:R-:W-:Y:S02]  /*8f70*/  ULDC UR4, c[0x0][0x32c] ;  /* 0x0000cb0000047ab9 */ /* 0x000fe40000000800 */
[----:B------:R-:W-:-:S03]  /*8f80*/  UISETP.NE.AND UP0, UPT, UR5, UR4, UPT ;  /* 0x000000040500728c */ /* 0x000fc6000bf05270 */
[----:B------:R-:W-:Y:S02]  /*8f90*/  ULDC.64 UR4, c[0x0][0x330] ;  /* 0x0000cc0000047ab9 */ /* 0x000fe40000000a00 */
[----:B------:R-:W-:-:S07]  /*8fa0*/  UIMAD.WIDE.U32 UR28, UR26, UR4, URZ ;  /* 0x000000041a1c72a5 */ /* 0x000fce000f8e003f */
[----:B------:R-:W-:Y:S02]  /*8fb0*/  @UP0 UMOV UR27, UR29 ;  /* 0x0000001d001b0c82 */ /* 0x000fe40008000000 */
[----:B------:R-:W-:Y:S02]  /*8fc0*/  @UP0 USHF.R.U32.HI UR26, URZ, UR5, UR27 ;  /* 0x000000053f1a0299 */ /* 0x000fe4000801161b */
.L_x_276:
[----:B------:R-:W-:Y:S02]  /*8fd0*/  ULDC UR4, c[0x0][0x32c] ;  /* 0x0000cb0000047ab9 */ /* 0x000fe40000000800 */
[----:B------:R-:W-:-:S04]  /*8fe0*/  UIMAD UR4, UR26, UR4, URZ ;  /* 0x000000041a0472a4 */ /* 0x000fc8000f8e023f */
[----:B------:R-:W-:-:S04]  /*8ff0*/  UISETP.LT.AND UP0, UPT, UR23, UR4, UPT ;  /* 0x000000041700728c */ /* 0x000fc8000bf01270 */
[----:B------:R-:W-:-:S04]  /*9000*/  USEL UR23, UR23, UR4, !UP0 ;  /* 0x0000000417177287 */ /* 0x000fc8000c000000 */
.L_x_274:
        /* <DEDUP_REMOVED lines=19> */
.L_x_280:
        /* <DEDUP_REMOVED lines=56> */
.L_x_278:
        /* <DEDUP_REMOVED lines=173> */
[----:B------:R-:W-:Y:S04]  /*9f90*/  IADD3 R139, -R213, 0x10, RZ ;  /* 0x00000010d58b7810 */ /* 0x000fe80007ffe1ff */
[----:B------:R-:W-:Y:S02]  /*9fa0*/  LOP3.LUT R139, R139, 0xf, RZ, 0xc0, !PT ;  /* 0x0000000f8b8b7812 */ /* 0x000fe400078ec0ff */
[----:B--2---:R-:W-:Y:S01]  /*9fb0*/  SHF.R.S32.HI R0, RZ, 0x1f, R200 ;  /* 0x0000001fff007819 */ /* 0x004fe200000114c8 */
[----:B------:R-:W-:Y:S04]  /*9fc0*/  IMAD.WIDE.U32 R136, R200, c[0x0][0x1f0], R136 ;  /* 0x00007c00c8887a25 */ /* 0x000fe800078e0088 */
[----:B------:R-:W-:Y:S01]  /*9fd0*/  IMAD R0, R0, c[0x0][0x1f0], RZ ;  /* 0x00007c0000007a24 */ /* 0x000fe200078e02ff */
[----:B------:R-:W-:Y:S03]  /*9fe0*/  IADD3 R135, P0, R136, UR16, RZ ;  /* 0x0000001088877c10 */ /* 0x000fe6000ff1e0ff */
[----:B------:R-:W-:Y:S05]  /*9ff0*/  IMAD R0, R200, c[0x0][0x1f4], R0 ;  /* 0x00007d00c8007a24 */ /* 0x000fea00078e0200 */
        /* <DEDUP_REMOVED lines=27> */
.L_x_279:
        /* <DEDUP_REMOVED lines=59> */
[----:B------:R-:W-:Y:S02]  /*a560*/  FMUL.FTZ R133, R2, c[0x0][0x2d0] ;  /* 0x0000b40002857a20 */ /* 0x000fe40000410000 */
[--C-:B------:R-:W-:Y:S01]  /*a570*/  FFMA.FTZ R5, R5, c[0x0][0x2d0], -R163.reuse ;  /* 0x0000b40005057a23 */ /* 0x100fe200000108a3 */
[----:B------:R-:W-:Y:S01]  /*a580*/  MUFU.EX2 R7, R7 ;  /* 0x0000000700077308 */ /* 0x000fe20000000800 */
[--C-:B------:R-:W-:Y:S02]  /*a590*/  FFMA.FTZ R134, R8, c[0x0][0x2d0], -R163.reuse ;  /* 0x0000b40008867a23 */ /* 0x100fe400000108a3 */
[----:B------:R-:W-:Y:S02]  /*a5a0*/  FFMA.FTZ R135, R9, c[0x0][0x2d0], -R163 ;  /* 0x0000b40009877a23 */ /* 0x000fe400000108a3 */
[----:B------:R-:W-:Y:S02]  /*a5b0*/  FFMA.FTZ R162, R11, c[0x0][0x2d0], -R161 ;  /* 0x0000b4000ba27a23 */ /* 0x000fe400000108a1 */
[--C-:B------:R-:W-:Y:S02]  /*a5c0*/  FFMA.FTZ R164, R12, c[0x0][0x2d0], -R163.reuse ;  /* 0x0000b4000ca47a23 */ /* 0x100fe400000108a3 */
[----:B------:R-:W-:Y:S01]  /*a5d0*/  FFMA.FTZ R165, R13, c[0x0][0x2d0], -R163 ;  /* 0x0000b4000da57a23 */ /* 0x000fe200000108a3 */
[----:B------:R2:W3:Y:S01]  /*a5e0*/  MUFU.EX2 R2, R133 ;  /* 0x0000008500027308 */ /* 0x0004e20000000800 */
[--C-:B------:R-:W-:Y:S02]  /*a5f0*/  FFMA.FTZ R166, R14, c[0x0][0x2d0], -R161.reuse ;  /* 0x0000b4000ea67a23 */ /* 0x100fe400000108a1 */
[----:B------:R-:W-:Y:S02]  /*a600*/  FFMA.FTZ R167, R15, c[0x0][0x2d0], -R161 ;  /* 0x0000b4000fa77a23 */ /* 0x000fe400000108a1 */
[----:B------:R-:W-:Y:S01]  /*a610*/  LDSM.16.MT88.4 R12, [R188+0x4100] ;  /* 0x00410000bc0c783b */ /* 0x000fe20000004200 */
[--C-:B------:R-:W-:Y:S02]  /*a620*/  FFMA.FTZ R168, R16, c[0x0][0x2d0], -R163.reuse ;  /* 0x0000b40010a87a23 */ /* 0x100fe400000108a3 */
[----:B------:R-:W-:Y:S02]  /*a630*/  FFMA.FTZ R169, R17, c[0x0][0x2d0], -R163 ;  /* 0x0000b40011a97a23 */ /* 0x000fe400000108a3 */
[----:B------:R-:W-:Y:S01]  /*a640*/  MUFU.EX2 R160, R160 ;  /* 0x000000a000a07308 */ /* 0x000fe20000000800 */
[--C-:B------:R-:W-:Y:S02]  /*a650*/  FFMA.FTZ R170, R18, c[0x0][0x2d0], -R161.reuse ;  /* 0x0000b40012aa7a23 */ /* 0x100fe400000108a1 */
[----:B------:R-:W-:Y:S02]  /*a660*/  FFMA.FTZ R171, R19, c[0x0][0x2d0], -R161 ;  /* 0x0000b40013ab7a23 */ /* 0x000fe400000108a1 */
[----:B------:R-:W-:Y:S01]  /*a670*/  LDSM.16.MT88.4 R16, [R190+0x900] ;  /* 0x00090000be10783b */ /* 0x000fe20000004200 */
[--C-:B------:R-:W-:Y:S02]  /*a680*/  FFMA.FTZ R172, R28, c[0x0][0x2d0], -R163.reuse ;  /* 0x0000b4001cac7a23 */ /* 0x100fe400000108a3 */
[----:B------:R-:W-:Y:S02]  /*a690*/  FFMA.FTZ R173, R29, c[0x0][0x2d0], -R163 ;  /* 0x0000b4001dad7a23 */ /* 0x000fe400000108a3 */
[----:B------:R-:W-:Y:S01]  /*a6a0*/  MUFU.EX2 R5, R5 ;  /* 0x0000000500057308 */ /* 0x000fe20000000800 */
[--C-:B------:R-:W-:Y:S02]  /*a6b0*/  FFMA.FTZ R174, R30, c[0x0][0x2d0], -R161.reuse ;  /* 0x0000b4001eae7a23 */ /* 0x100fe400000108a1 */
[--C-:B------:R-:W-:Y:S02]  /*a6c0*/  FFMA.FTZ R175, R31, c[0x0][0x2d0], -R161.reuse ;  /* 0x0000b4001faf7a23 */ /* 0x100fe400000108a1 */
[----:B--2---:R-:W-:Y:S01]  /*a6d0*/  FFMA.FTZ R133, R10, c[0x0][0x2d0], -R161 ;  /* 0x0000b4000a857a23 */ /* 0x004fe200000108a1 */
[----:B------:R-:W-:Y:S01]  /*a6e0*/  LDSM.16.MT88.4 R28, [R189+0x1900] ;  /* 0x00190000bd1c783b */ /* 0x000fe20000004200 */
[C---:B---3--:R-:W-:Y:S02]  /*a6f0*/  FMUL.FTZ R10, R2.reuse, R130 ;  /* 0x00000082020a7220 */ /* 0x048fe40000410000 */
        /* <DEDUP_REMOVED lines=9> */
[C---:B------:R-:W-:Y:S02]  /*a790*/  FMUL.FTZ R114, R2.reuse, R114 ;  /* 0x0000007202727220 */ /* 0x040fe40000410000 */
[----:B------:R-:W-:Y:S02]  /*a7a0*/  FMUL.FTZ R115, R2, R115 ;  /* 0x0000007302737220 */ /* 0x000fe40000410000 */
[----:B------:R-:W-:Y:S02]  /*a7b0*/  FFMA.FTZ R221, R32, c[0x0][0x2d0], -R163 ;  /* 0x0000b40020dd7a23 */ /* 0x000fe400000108a3 */
[----:B------:R-:W-:Y:S01]  /*a7c0*/  FFMA.FTZ R223, R34, c[0x0][0x2d0], -R161 ;  /* 0x0000b40022df7a23 */ /* 0x000fe200000108a1 */
        /* <DEDUP_REMOVED lines=21> */
[----:B------:R-:W-:Y:S01]  /*a920*/  FMUL.FTZ R58, R2, R58 ;  /* 0x0000003a023a7220 */ /* 0x000fe20000410000 */
[----:B---3--:R-:W-:Y:S01]  /*a930*/  F2FP.BF16.PACK_AB R131, R162, R133 ;  /* 0x00000085a283723e */ /* 0x008fe200000010ff */
[C---:B------:R-:W-:Y:S02]  /*a940*/  FMUL.FTZ R59, R2.reuse, R59 ;  /* 0x0000003b023b7220 */ /* 0x040fe40000410000 */
[C---:B------:R-:W-:Y:S02]  /*a950*/  FMUL.FTZ R62, R2.reuse, R62 ;  /* 0x0000003e023e7220 */ /* 0x040fe40000410000 */
[C---:B------:R-:W-:Y:S01]  /*a960*/  FMUL.FTZ R63, R2.reuse, R63 ;  /* 0x0000003f023f7220 */ /* 0x040fe20000410000 */
[----:B------:R-:W3:Y:S01]  /*a970*/  MUFU.EX2 R165, R165 ;  /* 0x000000a500a57308 */ /* 0x000ee20000000800 */
[C---:B------:R-:W-:Y:S02]  /*a980*/  FMUL.FTZ R66, R2.reuse, R66 ;  /* 0x0000004202427220 */ /* 0x040fe40000410000 */
[C---:B------:R-:W-:Y:S02]  /*a990*/  FMUL.FTZ R67, R2.reuse, R67 ;  /* 0x0000004302437220 */ /* 0x040fe40000410000 */
[----:B--2---:R-:W-:Y:S01]  /*a9a0*/  FMUL.FTZ R8, R3, R128 ;  /* 0x0000008003087220 */ /* 0x004fe20000410000 */
[----:B------:R-:W-:Y:S01]  /*a9b0*/  F2FP.BF16.PACK_AB R128, R5, R160 ;  /* 0x000000a00580723e */ /* 0x000fe200000010ff */
[----:B------:R-:W-:Y:S01]  /*a9c0*/  FMUL.FTZ R9, R3, R129 ;  /* 0x0000008103097220 */ /* 0x000fe20000410000 */
[----:B------:R-:W-:Y:S01]  /*a9d0*/  F2FP.BF16.PACK_AB R129, R7, R6 ;  /* 0x000000060781723e */ /* 0x000fe200000010ff */
[C---:B------:R-:W-:Y:S01]  /*a9e0*/  FMUL.FTZ R100, R3.reuse, R100 ;  /* 0x0000006403647220 */ /* 0x040fe20000410000 */
[----:B------:R-:W-:Y:S01]  /*a9f0*/  MUFU.EX2 R166, R166 ;  /* 0x000000a600a67308 */ /* 0x000fe20000000800 */
[C---:B------:R-:W-:Y:S02]  /*aa00*/  FMUL.FTZ R101, R3.reuse, R101 ;  /* 0x0000006503657220 */ /* 0x040fe40000410000 */
[C---:B------:R-:W-:Y:S02]  /*aa10*/  FMUL.FTZ R104, R3.reuse, R104 ;  /* 0x0000006803687220 */ /* 0x040fe40000410000 */
[C---:B-1----:R-:W-:Y:S05]  /*aa20*/  HMMA.16816.F32.BF16 R8, R128.reuse, R136, R8 ;  /* 0x000000888008723c */ /* 0x042fea0000041808 */
[C---:B------:R-:W-:Y:S01]  /*aa30*/  FMUL.FTZ R105, R3.reuse, R105 ;  /* 0x0000006903697220 */ /* 0x040fe20000410000 */
[----:B------:R-:W1:Y:S01]  /*aa40*/  MUFU.EX2 R167, R167 ;  /* 0x000000a700a77308 */ /* 0x000e620000000800 */
[C---:B------:R-:W-:Y:S01]  /*aa50*/  FMUL.FTZ R108, R3.reuse, R108 ;  /* 0x0000006c036c7220 */ /* 0x040fe20000410000 */
[C---:B------:R-:W-:Y:S01]  /*aa60*/  HMMA.16816.F32.BF16 R100, R128.reuse, R138, R100 ;  /* 0x0000008a8064723c */ /* 0x040fe20000041864 */
[----:B------:R-:W2:Y:S03]  /*aa70*/  LDSM.16.MT88.4 R136, [R188+0x100] ;  /* 0x00010000bc88783b */ /* 0x000ea60000004200 */
[C---:B------:R-:W-:Y:S02]  /*aa80*/  FMUL.FTZ R109, R3.reuse, R109 ;  /* 0x0000006d036d7220 */ /* 0x040fe40000410000 */
[C---:B------:R-:W-:Y:S02]  /*aa90*/  FMUL.FTZ R112, R3.reuse, R112 ;  /* 0x0000007003707220 */ /* 0x040fe40000410000 */
[C---:B------:R-:W-:Y:S01]  /*aaa0*/  HMMA.16816.F32.BF16 R104, R128.reuse, R140, R104 ;  /* 0x0000008c8068723c */ /* 0x040fe20000041868 */
[----:B------:R-:W-:Y:S03]  /*aab0*/  MUFU.EX2 R168, R168 ;  /* 0x000000a800a87308 */ /* 0x000fe60000000800 */
[C---:B------:R-:W-:Y:S02]  /*aac0*/  FMUL.FTZ R113, R3.reuse, R113 ;  /* 0x0000007103717220 */ /* 0x040fe40000410000 */
[C---:B------:R-:W-:Y:S02]  /*aad0*/  FMUL.FTZ R116, R3.reuse, R116 ;  /* 0x0000007403747220 */ /* 0x040fe40000410000 */
[C---:B------:R-:W-:Y:S01]  /*aae0*/  HMMA.16816.F32.BF16 R108, R128.reuse, R142, R108 ;  /* 0x0000008e806c723c */ /* 0x040fe2000004186c */
[----:B------:R-:W4:Y:S02]  /*aaf0*/  LDSM.16.MT88.4 R140, [R195+0x2100] ;  /* 0x00210000c38c783b */ /* 0x000f240000004200 */
[----:B------:R-:W5:Y:S01]  /*ab00*/  MUFU.EX2 R169, R169 ;  /* 0x000000a900a97308 */ /* 0x000f620000000800 */
        /* <DEDUP_REMOVED lines=10> */
[----:B------:R-:W1:Y:S01]  /*abb0*/  MUFU.EX2 R171, R171 ;  /* 0x000000ab00ab7308 */ /* 0x000e620000000800 */
        /* <DEDUP_REMOVED lines=27> */
[C---:B------:R-:W-:Y:S01]  /*ad70*/  FMUL.FTZ R65, R3.reuse, R65 ;  /* 0x0000004103417220 */ /* 0x040fe20000410000 */
        /* <DEDUP_REMOVED lines=14> */
[----:B------:R-:W4:Y:S03]  /*ae60*/  LDSM.16.MT88.4 R140, [R189+0x4100] ;  /* 0x00410000bd8c783b */ /* 0x000f260000004200 */
[C---:B------:R-:W-:Y:S02]  /*ae70*/  FMUL.FTZ R75, R2.reuse, R75 ;  /* 0x0000004b024b7220 */ /* 0x040fe40000410000 */
[C---:B------:R-:W-:Y:S02]  /*ae80*/  FMUL.FTZ R76, R3.reuse, R76 ;  /* 0x0000004c034c7220 */ /* 0x040fe40000410000 */
[C---:B-1----:R-:W-:Y:S04]  /*ae90*/  HMMA.16816.F32.BF16 R68, R128.reuse, R144, R68 ;  /* 0x000000908044723c */ /* 0x042fe80000041844 */
[C---:B------:R-:W-:Y:S02]  /*aea0*/  FMUL.FTZ R77, R3.reuse, R77 ;  /* 0x0000004d034d7220 */ /* 0x040fe40000410000 */
[C---:B------:R-:W-:Y:S02]  /*aeb0*/  FMUL.FTZ R78, R2.reuse, R78 ;  /* 0x0000004e024e7220 */ /* 0x040fe40000410000 */
[C---:B------:R-:W-:Y:S01]  /*aec0*/  HMMA.16816.F32.BF16 R72, R128.reuse, R146, R72 ;  /* 0x000000928048723c */ /* 0x040fe20000041848 */
[----:B------:R-:W-:Y:S03]  /*aed0*/  LDSM.16.MT88.4 R144, [R188+0x900] ;  /* 0x00090000bc90783b */ /* 0x000fe60000004200 */
[C---:B------:R-:W-:Y:S02]  /*aee0*/  FMUL.FTZ R79, R2.reuse, R79 ;  /* 0x0000004f024f7220 */ /* 0x040fe40000410000 */
[C---:B------:R-:W-:Y:S02]  /*aef0*/  FMUL.FTZ R80, R3.reuse, R80 ;  /* 0x0000005003507220 */ /* 0x040fe40000410000 */
[C---:B------:R-:W-:Y:S03]  /*af00*/  FMUL.FTZ R81, R3.reuse, R81 ;  /* 0x0000005103517220 */ /* 0x040fe60000410000 */
[C---:B--2---:R-:W-:Y:S03]  /*af10*/  HMMA.16816.F32.BF16 R76, R128.reuse, R136, R76 ;  /* 0x00000088804c723c */ /* 0x044fe6000004184c */
        /* <DEDUP_REMOVED lines=10> */
[C---:B----4-:R-:W-:Y:S03]  /*afc0*/  HMMA.16816.F32.BF16 R84, R128.reuse, R140, R84 ;  /* 0x0000008c8054723c */ /* 0x050fe60000041854 */
        /* <DEDUP_REMOVED lines=9> */
[----:B------:R-:W-:Y:S03]  /*b060*/  FMUL.FTZ R97, R3, R97 ;  /* 0x0000006103617220 */ /* 0x000fe60000410000 */
[C---:B------:R-:W-:Y:S03]  /*b070*/  HMMA.16816.F32.BF16 R92, R128.reuse, R12, R92 ;  /* 0x0000000c805c723c */ /* 0x040fe6000004185c */
[C---:B------:R-:W-:Y:S02]  /*b080*/  FMUL.FTZ R98, R2.reuse, R98 ;  /* 0x0000006202627220 */ /* 0x040fe40000410000 */
[C---:B------:R-:W-:Y:S02]  /*b090*/  FMUL.FTZ R99, R2.reuse, R99 ;  /* 0x0000006302637220 */ /* 0x040fe40000410000 */
[----:B---3--:R-:W-:Y:S01]  /*b0a0*/  F2FP.BF16.PACK_AB R12, R165, R164 ;  /* 0x000000a4a50c723e */ /* 0x008fe200000010ff */
[----:B------:R-:W-:Y:S01]  /*b0b0*/  FFMA.FTZ R160, R3, R206, R160 ;  /* 0x000000ce03a07223 */ /* 0x000fe200000100a0 */
[----:B------:R-:W-:Y:S03]  /*b0c0*/  F2FP.BF16.PACK_AB R13, R167, R166 ;  /* 0x000000a6a70d723e */ /* 0x000fe600000010ff */
        /* <DEDUP_REMOVED lines=9> */
[----:B------:R-:W-:Y:S01]  /*b160*/  FADD.FTZ R5, R133, R6 ;  /* 0x0000000685057221 */ /* 0x000fe20000010000 */
[----:B------:R-:W-:Y:S01]  /*b170*/  MOV R133, R132 ;  /* 0x0000008400857202 */ /* 0x000fe20000000f00 */
[C---:B-1----:R-:W-:Y:S05]  /*b180*/  HMMA.16816.F32.BF16 R8, R12.reuse, R136, R8 ;  /* 0x000000880c08723c */ /* 0x042fea0000041808 */
[----:B------:R-:W-:Y:S02]  /*b190*/  FADD.FTZ R135, R135, R134 ;  /* 0x0000008687877221 */ /* 0x000fe40000010000 */
[----:B------:R-:W-:Y:S01]  /*b1a0*/  FADD.FTZ R5, R162, R5 ;  /* 0x00000005a2057221 */ /* 0x000fe20000010000 */
[C---:B------:R-:W-:Y:S01]  /*b1b0*/  HMMA.16816.F32.BF16 R100, R12.reuse, R138, R100 ;  /* 0x0000008a0c64723c */ /* 0x040fe20000041864 */
[----:B------:R-:W-:Y:S03]  /*b1c0*/  LDSM.16.MT88.4 R136, [R190+0x4900] ;  /* 0x00490000be88783b */ /* 0x000fe60000004200 */
[----:B------:R-:W-:Y:S02]  /*b1d0*/  FADD.FTZ R164, R164, R135 ;  /* 0x00000087a4a47221 */ /* 0x000fe40000010000 */
[----:B------:R-:W-:Y:S02]  /*b1e0*/  FADD.FTZ R166, R166, R5 ;  /* 0x00000005a6a67221 */ /* 0x000fe40000010000 */
[C---:B------:R-:W-:Y:S04]  /*b1f0*/  HMMA.16816.F32.BF16 R104, R12.reuse, R16, R104 ;  /* 0x000000100c68723c */ /* 0x040fe80000041868 */
[----:B------:R-:W-:Y:S02]  /*b200*/  FADD.FTZ R165, R165, R164 ;  /* 0x000000a4a5a57221 */ /* 0x000fe40000010000 */
[----:B------:R-:W-:Y:S02]  /*b210*/  FADD.FTZ R167, R167, R166 ;  /* 0x000000a6a7a77221 */ /* 0x000fe40000010000 */
[C---:B------:R-:W-:Y:S01]  /*b220*/  HMMA.16816.F32.BF16 R108, R12.reuse, R18, R108 ;  /* 0x000000120c6c723c */ /* 0x040fe2000004186c */
[----:B------:R-:W1:Y:S03]  /*b230*/  LDSM.16.MT88.4 R16, [R195+0x4900] ;  /* 0x00490000c310783b */ /* 0x000e660000004200 */
[----:B------:R-:W-:Y:S02]  /*b240*/  FADD.FTZ R168, R168, R165 ;  /* 0x000000a5a8a87221 */ /* 0x000fe40000010000 */
[----:B------:R-:W-:Y:S02]  /*b250*/  FADD.FTZ R170, R170, R167 ;  /* 0x000000a7aaaa7221 */ /* 0x000fe40000010000 */
[C---:B--2---:R-:W-:Y:S04]  /*b260*/  HMMA.16816.F32.BF16 R112, R12.reuse, R140, R112 ;  /* 0x0000008c0c70723c */ /* 0x044fe80000041870 */
[----:B------:R-:W-:Y:S02]  /*b270*/  FADD.FTZ R169, R169, R168 ;  /* 0x000000a8a9a97221 */ /* 0x000fe40000010000 */
[----:B------:R-:W-:Y:S02]  /*b280*/  FADD.FTZ R171, R171, R170 ;  /* 0x000000aaabab7221 */ /* 0x000fe40000010000 */
        /* <DEDUP_REMOVED lines=30> */
[C---:B-1----:R-:W-:Y:S01]  /*b470*/  HMMA.16816.F32.BF16 R68, R12.reuse, R16, R68 ;  /* 0x000000100c44723c */ /* 0x042fe20000041844 */
[----:B------:R-:W-:Y:S06]  /*b480*/  LDSM.16.MT88.4 R24, [R189+0x1100] ;  /* 0x00110000bd18783b */ /* 0x000fec0000004200 */
[----:B------:R-:W-:Y:S01]  /*b490*/  MUFU.EX2 R156, R156 ;  /* 0x0000009c009c7308 */ /* 0x000fe20000000800 */
[C---:B------:R-:W-:Y:S01]  /*b4a0*/  HMMA.16816.F32.BF16 R72, R12.reuse, R18, R72 ;  /* 0x000000120c48723c */ /* 0x040fe20000041848 */
[----:B------:R-:W1:Y:S07]  /*b4b0*/  LDSM.16.MT88.4 R16, [R195+0x1100] ;  /* 0x00110000c310783b */ /* 0x000e6e0000004200 */
[C---:B------:R-:W-:Y:S01]  /*b4c0*/  HMMA.16816.F32.BF16 R76, R12.reuse, R136, R76 ;  /* 0x000000880c4c723c */ /* 0x040fe2000004184c */
[----:B------:R-:W-:Y:S01]  /*b4d0*/  LDSM.16.MT88.4 R32, [R188+0x1900] ;  /* 0x00190000bc20783b */ /* 0x000fe20000004200 */
[----:B------:R-:W1:Y:S06]  /*b4e0*/  MUFU.EX2 R157, R157 ;  /* 0x0000009d009d7308 */ /* 0x000e6c0000000800 */
[C---:B------:R-:W-:Y:S01]  /*b4f0*/  HMMA.16816.F32.BF16 R80, R12.reuse, R138, R80 ;  /* 0x0000008a0c50723c */ /* 0x040fe20000041850 */
[----:B------:R-:W1:Y:S03]  /*b500*/  LDSM.16.MT88.4 R136, [R188+0x1100] ;  /* 0x00110000bc88783b */ /* 0x000e660000004200 */
[----:B------:R-:W-:Y:S04]  /*b510*/  MUFU.EX2 R158, R158 ;  /* 0x0000009e009e7308 */ /* 0x000fe80000000800 */
[C---:B--2---:R-:W-:Y:S06]  /*b520*/  HMMA.16816.F32.BF16 R84, R12.reuse, R140, R84 ;  /* 0x0000008c0c54723c */ /* 0x044fec0000041854 */
[----:B------:R-:W2:Y:S02]  /*b530*/  MUFU.EX2 R159, R159 ;  /* 0x0000009f009f7308 */ /* 0x000ea40000000800 */
[C---:B------:R-:W-:Y:S01]  /*b540*/  HMMA.16816.F32.BF16 R88, R12.reuse, R142, R88 ;  /* 0x0000008e0c58723c */ /* 0x040fe20000041858 */
[----:B------:R-:W2:Y:S07]  /*b550*/  LDSM.16.MT88.4 R140, [R195+0x3100] ;  /* 0x00310000c38c783b */ /* 0x000eae0000004200 */
        /* <DEDUP_REMOVED lines=8> */
[----:B-1----:R-:W-:Y:S01]  /*b5e0*/  F2FP.BF16.PACK_AB R14, R157, R156 ;  /* 0x0000009c9d0e723e */ /* 0x002fe200000010ff */
[----:B------:R-:W-:Y:S01]  /*b5f0*/  FADD.FTZ R154, R154, R171 ;  /* 0x000000ab9a9a7221 */ /* 0x000fe20000010000 */
[----:B--2---:R-:W-:Y:S01]  /*b600*/  F2FP.BF16.PACK_AB R15, R159, R158 ;  /* 0x0000009e9f0f723e */ /* 0x004fe200000010ff */
        /* <DEDUP_REMOVED lines=82> */
.L_x_277:
        /* <DEDUP_REMOVED lines=12> */
.L_x_291:
        /* <DEDUP_REMOVED lines=9> */
[C---:B------:R-:W-:Y:S02]  /*bc80*/  IMAD R4, R200.reuse, c[0x0][0x21c], R4 ;  /* 0x00008700c8047a24 */ /* 0x040fe400078e0204 */
        /* <DEDUP_REMOVED lines=238> */
.L_x_282:
        /* <DEDUP_REMOVED lines=32> */
.L_x_285:
[----:B------:R-:W-:Y:S04]  /*cd70*/  MOV R132, 0x1 ;  /* 0x0000000100847802 */ /* 0x000fe80000000f00 */
[----:B------:R-:W-:Y:S11]  /*cd80*/  ISETP.NE.AND P0, PT, R132, c[0x0][0x32c], PT ;  /* 0x0000cb0084007a0c */ /* 0x000ff60003f05270 */
[----:B------:R-:W-:Y:S02]  /*cd90*/  @!UPT UIADD3 URZ, URZ, URZ, URZ ;  /* 0x0000003f3f3ff290 */ /* 0x000fe4000fffe03f */
[----:B------:R-:W-:Y:S05]  /*cda0*/  @P0 IMAD.HI.U32 R132, R141, c[0x0][0x330], RZ ;  /* 0x0000cc008d840a27 */ /* 0x000fea00078e00ff */
[----:B------:R-:W-:Y:S02]  /*cdb0*/  @P0 SHF.R.U32.HI R141, RZ, c[0x0][0x334], R132 ;  /* 0x0000cd00ff8d0a19 */ /* 0x000fe40000011684 */
.L_x_286:
[----:B------:R-:W-:Y:S05]  /*cdc0*/  BSYNC B0 ;  /* 0x0000000000007941 */ /* 0x000fea0003800000 */
.L_x_284:
[----:B------:R-:W-:Y:S04]  /*cdd0*/  IMAD.MOV.U32 R132, RZ, RZ, c[0x0][0x32c] ;  /* 0x0000cb00ff847624 */ /* 0x000fe800078e00ff */
[----:B------:R-:W-:Y:S04]  /*cde0*/  IMAD R141, R141, R132, -UR4 ;  /* 0x800000048d8d7e24 */ /* 0x000fe8000f8e0284 */
[----:B------:R-:W-:Y:S05]  /*cdf0*/  IMAD.IADD R134, R141, 0x1, -R204 ;  /* 0x000000018d867824 */ /* 0x000fea00078e0acc */
[----:B------:R-:W-:Y:S02]  /*ce00*/  IADD3 R132, R134, c[0x0][0x32c], RZ ;  /* 0x0000cb0086847a10 */ /* 0x000fe40007ffe0ff */
[----:B------:R-:W-:Y:S02]  /*ce10*/  IMNMX R135, R135, R134, !PT ;  /* 0x0000008687877217 */ /* 0x000fe40007800200 */
[----:B------:R-:W-:Y:S02]  /*ce20*/  IMNMX R137, R137, R132, PT ;  /* 0x0000008489897217 */ /* 0x000fe40003800200 */
.L_x_283:
        /* <DEDUP_REMOVED lines=84> */
.L_x_289:
[----:B------:R-:W-:Y:S04]  /*d370*/  MOV R5, 0x1 ;  /* 0x0000000100057802 */ /* 0x000fe80000000f00 */
[----:B------:R-:W-:Y:S11]  /*d380*/  ISETP.NE.AND P0, PT, R5, c[0x0][0x32c], PT ;  /* 0x0000cb0005007a0c */ /* 0x000ff60003f05270 */
[----:B------:R-:W-:Y:S02]  /*d390*/  @!UPT UIADD3 URZ, URZ, URZ, URZ ;  /* 0x0000003f3f3ff290 */ /* 0x000fe4000fffe03f */
[----:B------:R-:W-:Y:S05]  /*d3a0*/  @P0 IMAD.HI.U32 R5, R8, c[0x0][0x330], RZ ;  /* 0x0000cc0008050a27 */ /* 0x000fea00078e00ff */
[----:B------:R-:W-:Y:S02]  /*d3b0*/  @P0 SHF.R.U32.HI R8, RZ, c[0x0][0x334], R5 ;  /* 0x0000cd00ff080a19 */ /* 0x000fe40000011605 */
.L_x_290:
[----:B------:R-:W-:Y:S05]  /*d3c0*/  BSYNC B0 ;  /* 0x0000000000007941 */ /* 0x000fea0003800000 */
.L_x_288:
[----:B------:R-:W-:Y:S04]  /*d3d0*/  IMAD.MOV.U32 R5, RZ, RZ, c[0x0][0x32c] ;  /* 0x0000cb00ff057624 */ /* 0x000fe800078e00ff */
[----:B------:R-:W-:Y:S04]  /*d3e0*/  IMAD R5, R8, R5, -UR4 ;  /* 0x8000000408057e24 */ /* 0x000fe8000f8e0205 */
[----:B------:R-:W-:Y:S05]  /*d3f0*/  IMAD.IADD R9, R5, 0x1, -R204 ;  /* 0x0000000105097824 */ /* 0x000fea00078e0acc */
[----:B------:R-:W-:Y:S02]  /*d400*/  IADD3 R5, R9, c[0x0][0x32c], RZ ;  /* 0x0000cb0009057a10 */ /* 0x000fe40007ffe0ff */
[----:B------:R-:W-:Y:S02]  /*d410*/  IMNMX R0, R0, R9, !PT ;  /* 0x0000000900007217 */ /* 0x000fe40007800200 */
[----:B------:R-:W-:Y:S02]  /*d420*/  IMNMX R4, R4, R5, PT ;  /* 0x0000000504047217 */ /* 0x000fe40003800200 */
.L_x_287:
        /* <DEDUP_REMOVED lines=19> */
[----:B------:R-:W-:Y:S02]  /*d560*/  PLOP3.LUT P6, PT, PT, PT, UP0, 0x80, 0x0 ;  /* 0x000000000000781c */ /* 0x000fe40003fcf008 */
[----:B------:R-:W-:Y:S02]  /*d570*/  ISETP.LT.OR P0, PT, R4, 0xa, P0 ;  /* 0x0000000a0400780c */ /* 0x000fe40000701670 */
        /* <DEDUP_REMOVED lines=455> */
.L_x_281:
[----:B------:R-:W1:Y:S01]  /*f1f0*/  SHFL.BFLY PT, R3, R206, 0x2, 0x1f ;  /* 0x0c401f00ce037f89 */ /* 0x000e6200000e0000 */
[----:B------:R-:W-:-:S02]  /*f200*/  MOV R4, RZ ;  /* 0x000000ff00047202 */ /* 0x000fc40000000f00 */
[----:B------:R-:W-:Y:S01]  /*f210*/  PLOP3.LUT P2, PT, PT, PT, PT, 0x8, 0x0 ;  /* 0x000000000000781c */ /* 0x000fe20003f4e170 */
[----:B------:R-:W2:Y:S01]  /*f220*/  SHFL.BFLY PT, R2, R207, 0x2, 0x1f ;  /* 0x0c401f00cf027f89 */ /* 0x000ea200000e0000 */
[----:B-1----:R-:W-:Y:S01]  /*f230*/  FADD.FTZ R6, R3, R206 ;  /* 0x000000ce03067221 */ /* 0x002fe20000010000 */
[----:B------:R-:W-:Y:S01]  /*f240*/  MOV R3, RZ ;  /* 0x000000ff00037202 */ /* 0x000fe20000000f00 */
[----:B--2---:R-:W-:-:S03]  /*f250*/  FADD.FTZ R7, R2, R207 ;  /* 0x000000cf02077221 */ /* 0x004fc60000010000 */
[----:B------:R-:W1:Y:S04]  /*f260*/  SHFL.BFLY PT, R5, R6, 0x1, 0x1f ;  /* 0x0c201f0006057f89 */ /* 0x000e6800000e0000 */
[----:B------:R-:W2:Y:S01]  /*f270*/  SHFL.BFLY PT, R2, R7, 0x1, 0x1f ;  /* 0x0c201f0007027f89 */ /* 0x000ea200000e0000 */
[----:B-1----:R-:W-:Y:S01]  /*f280*/  FADD.FTZ R5, R6, R5 ;  /* 0x0000000506057221 */ /* 0x002fe20000010000 */
[----:B------:R-:W-:Y:S01]  /*f290*/  MOV R6, 0xff800000 ;  /* 0xff80000000067802 */ /* 0x000fe20000000f00 */
        /* <DEDUP_REMOVED lines=19> */
[C---:B------:R-:W-:Y:S02]  /*f3d0*/  FMUL.FTZ R109, R4.reuse, R109 ;  /* 0x0000006d046d7220 */ /* 0x040fe40000410000 */
        /* <DEDUP_REMOVED lines=92> */
.L_x_243:
        /* <DEDUP_REMOVED lines=64> */
[----:B------:R-:W-:Y:S02]  /*fda0*/  F2FP.BF16.PACK_AB R54, R55, R54 ;  /* 0x000000363736723e */ /* 0x000fe400000010ff */
        /* <DEDUP_REMOVED lines=9> */
[----:B------:R-:W-:Y:S01]  /*fe40*/  F2FP.BF16.PACK_AB R62, R63, R62 ;  /* 0x0000003e3f3e723e */ /* 0x000fe200000010ff */
[----:B------:R-:W-:Y:S01]  /*fe50*/  IMAD.U32 R12, RZ, RZ, UR4 ;  /* 0x00000004ff0c7e24 */ /* 0x000fe2000f8e00ff */
        /* <DEDUP_REMOVED lines=55> */
[----:B------:R-:W-:Y:S04]  /*101d0*/  STS [R9+0x8000], R80 ;  /* 0x0080005009007388 */ /* 0x000fe80000000800 */
        /* <DEDUP_REMOVED lines=14> */
[----:B--2---:R-:W2:Y:S02]  /*102c0*/  @P1 LDG.E R4, [R12.64] ;  /* 0x000000140c041981 */ /* 0x004ea4000c1e1900 */
[----:B------:R-:W-:-:S03]  /*102d0*/  ULDC.64 UR4, c[0x0][0x508] ;  /* 0x0001420000047ab9 */ /* 0x000fc60000000a00 */
[----:B------:R-:W-:-:S05]  /*102e0*/  PLOP3.LUT P0, PT, PT, PT, UP0, 0x80, 0x0 ;  /* 0x000000000000781c */ /* 0x000fca0003f0f008 */
[----:B------:R-:W-:Y:S01]  /*102f0*/  @UP0 UIMAD.WIDE UR4, UR13, UR6, UR4 ;  /* 0x000000060d0402a5 */ /* 0x000fe2000f8e0204 */
[----:B---3--:R-:W-:-:S05]  /*10300*/  IMAD.MOV.U32 R9, RZ, RZ, c[0x0][0x388] ;  /* 0x0000e200ff097624 */ /* 0x008fca00078e00ff */
[----:B------:R-:W-:Y:S02]  /*10310*/  IMAD.U32 R14, RZ, RZ, UR4 ;  /* 0x00000004ff0e7e24 */ /* 0x000fe4000f8e00ff */
        /* <DEDUP_REMOVED lines=13> */
.L_x_293:
[----:B-1----:R-:W-:Y:S01]  /*103f0*/  SHF.R.S32.HI R13, RZ, 0x1f, R2 ;  /* 0x0000001fff0d7819 */ /* 0x002fe20000011402 */
        /* <DEDUP_REMOVED lines=25> */
[----:B------:R-:W-:Y:S01]  /*10590*/  UIMAD.WIDE.U32 UR14, UR10, UR6, UR14 ;  /* 0x000000060a0e72a5 */ /* 0x000fe2000f8e000e */
[-C--:B------:R-:W-:Y:S01]  /*105a0*/  LEA.HI R4, R5, R0.reuse, RZ, 0x3 ;  /* 0x0000000005047211 */ /* 0x080fe200078f18ff */
[----:B------:R-:W-:Y:S01]  /*105b0*/  UIMAD UR9, UR10, UR7, UR9 ;  /* 0x000000070a0972a4 */ /* 0x000fe2000f8e0209 */
[----:B------:R-:W-:Y:S01]  /*105c0*/  IMAD R8, R11, 0x8, R2 ;  /* 0x000000080b087824 */ /* 0x000fe200078e0202 */
[----:B------:R-:W-:Y:S01]  /*105d0*/  UIMAD.WIDE.U32 UR16, UR18, UR4, URZ ;  /* 0x00000004121072a5 */ /* 0x000fe2000f8e003f */
[----:B------:R-:W-:Y:S01]  /*105e0*/  LEA.HI R5, R5, R0, RZ, 0x6 ;  /* 0x0000000005057211 */ /* 0x000fe200078f30ff */
[----:B------:R-:W-:-:S02]  /*105f0*/  ULDC.64 UR6, c[0x0][0x498] ;  /* 0x0001260000067ab9 */ /* 0x000fc40000000a00 */
[----:B-1----:R-:W-:Y:S01]  /*10600*/  LEA R8, R57, R8, 0x7 ;  /* 0x0000000839087211 */ /* 0x002fe200078e38ff */
[----:B------:R-:W-:Y:S02]  /*10610*/  UIMAD UR12, UR18, UR5, UR12 ;  /* 0x00000005120c72a4 */ /* 0x000fe4000f8e020c */
[----:B------:R-:W-:Y:S02]  /*10620*/  USEL UR13, UR13, URZ, !UP1 ;  /* 0x0000003f0d0d7287 */ /* 0x000fe4000c800000 */
[----:B------:R-:W-:Y:S01]  /*10630*/  @P1 IMAD.HI.U32 R3, R8, c[0x0][0x4ec], RZ ;  /* 0x00013b0008031a27 */ /* 0x000fe200078e00ff */
[----:B------:R-:W-:Y:S02]  /*10640*/  UIMAD UR18, UR11, UR6, URZ ;  /* 0x000000060b1272a4 */ /* 0x000fe4000f8e023f */
[----:B------:R-:W-:Y:S01]  /*10650*/  UIADD3 UR15, UR15, UR9, URZ ;  /* 0x000000090f0f7290 */ /* 0x000fe2000fffe03f */
[----:B------:R-:W-:Y:S01]  /*10660*/  IMAD.MOV.U32 R14, RZ, RZ, R8 ;  /* 0x000000ffff0e7224 */ /* 0x000fe200078e0008 */
[----:B------:R-:W-:Y:S01]  /*10670*/  @P1 SHF.R.U32.HI R14, RZ, c[0x0][0x4f0], R3 ;  /* 0x00013c00ff0e1a19 */ /* 0x000fe20000011603 */
[----:B------:R-:W-:Y:S01]  /*10680*/  UIMAD UR7, UR13, UR7, UR18 ;  /* 0x000000070d0772a4 */ /* 0x000fe2000f8e0212 */
[----:B------:R-:W-:Y:S01]  /*10690*/  LOP3.LUT R3, R4, 0xfffffff8, RZ, 0xc0, !PT ;  /* 0xfffffff804037812 */ /* 0x000fe200078ec0ff */
[----:B------:R-:W-:Y:S01]  /*106a0*/  UIMAD.WIDE.U32 UR14, UR13, UR6, UR14 ;  /* 0x000000060d0e72a5 */ /* 0x000fe2000f8e000e */
[--C-:B------:R-:W-:Y:S01]  /*106b0*/  SHF.R.S32.HI R13, RZ, 0x1f, R14.reuse ;  /* 0x0000001fff0d7819 */ /* 0x100fe2000001140e */
[----:B------:R-:W-:Y:S01]  /*106c0*/  IMAD.MOV R11, RZ, RZ, -R14 ;  /* 0x000000ffff0b7224 */ /* 0x000fe200078e0a0e */
[----:B------:R-:W-:Y:S01]  /*106d0*/  SHF.R.S32.HI R4, RZ, 0x3, R4 ;  /* 0x00000003ff047819 */ /* 0x000fe20000011404 */
[----:B------:R-:W-:Y:S01]  /*106e0*/  IMAD.IADD R3, R0, 0x1, -R3 ;  /* 0x0000000100037824 */ /* 0x000fe200078e0a03 */
[----:B------:R-:W-:Y:S01]  /*106f0*/  ULDC.64 UR4, c[0x0][0x3e8] ;  /* 0x0000fa0000047ab9 */ /* 0x000fe20000000a00 */
[----:B------:R-:W-:Y:S01]  /*10700*/  IMAD R8, R11, c[0x0][0x4e8], R8 ;  /* 0x00013a000b087a24 */ /* 0x000fe200078e0208 */
[----:B------:R-:W-:Y:S01]  /*10710*/  IADD3 R14, P0, R14, UR14, RZ ;  /* 0x0000000e0e0e7c10 */ /* 0x000fe2000ff1e0ff */
[----:B------:R-:W-:Y:S01]  /*10720*/  IMAD.U32 R0, RZ, RZ, UR7 ;  /* 0x00000007ff007e24 */ /* 0x000fe2000f8e00ff */
[----:B------:R-:W-:Y:S01]  /*10730*/  UIMAD UR8, UR8, UR4, URZ ;  /* 0x00000004080872a4 */ /* 0x000fe2000f8e023f */
[----:B------:R-:W-:Y:S01]  /*10740*/  IMAD.SHL.U32 R17, R4, 0x40, RZ ;  /* 0x0000004004117824 */ /* 0x000fe200078e00ff */
[----:B------:R-:W-:Y:S01]  /*10750*/  SHF.R.S32.HI R11, RZ, 0x1f, R8 ;  /* 0x0000001fff0b7819 */ /* 0x000fe20000011408 */
[----:B------:R-:W-:Y:S01]  /*10760*/  UIADD3 UR17, UR17, UR12, URZ ;  /* 0x0000000c11117290 */ /* 0x000fe2000fffe03f */
[----:B------:R-:W-:Y:S01]  /*10770*/  IADD3.X R15, R13, UR15, R0, P0, !PT ;  /* 0x0000000f0d0f7c10 */ /* 0x000fe200087fe400 */
[----:B------:R-:W-:Y:S01]  /*10780*/  UIMAD UR5, UR10, UR5, UR8 ;  /* 0x000000050a0572a4 */ /* 0x000fe2000f8e0208 */
[----:B------:R-:W-:Y:S01]  /*10790*/  LEA R0, R3, R4, 0x5 ;  /* 0x0000000403007211 */ /* 0x000fe200078e28ff */
[----:B------:R-:W-:Y:S01]  /*107a0*/  IMAD R11, R11, c[0x0][0x488], RZ ;  /* 0x000122000b0b7a24 */ /* 0x000fe200078e02ff */
[----:B------:R-:W-:Y:S01]  /*107b0*/  UIMAD.WIDE.U32 UR16, UR10, UR4, UR16 ;  /* 0x000000040a1072a5 */ /* 0x000fe2000f8e0010 */
[----:B------:R-:W-:Y:S01]  /*107c0*/  IMAD.WIDE.U32 R14, R8, c[0x0][0x488], R14 ;  /* 0x00012200080e7a25 */ /* 0x000fe200078e000e */
[----:B------:R-:W-:Y:S01]  /*107d0*/  ULDC.64 UR6, c[0x0][0x3f0] ;  /* 0x0000fc0000067ab9 */ /* 0x000fe20000000a00 */
[----:B------:R-:W-:Y:S01]  /*107e0*/  LOP3.LUT R17, R17, 0x1c0, RZ, 0xc0, !PT ;  /* 0x000001c011117812 */ /* 0x000fe200078ec0ff */
[----:B------:R-:W-:Y:S01]  /*107f0*/  UIMAD UR11, UR11, UR6, URZ ;  /* 0x000000060b0b72a4 */ /* 0x000fe2000f8e023f */
[----:B------:R-:W-:Y:S01]  /*10800*/  IMAD R13, R57, 0x80, R0 ;  /* 0x00000080390d7824 */ /* 0x000fe200078e0200 */
[----:B------:R-:W-:Y:S01]  /*10810*/  LEA R12, P0, R14, c[0x0][0x450], 0x2 ;  /* 0x000114000e0c7a11 */ /* 0x000fe200078010ff */
[----:B------:R-:W-:Y:S01]  /*10820*/  IMAD R11, R8, c[0x0][0x48c], R11 ;  /* 0x00012300080b7a24 */ /* 0x000fe200078e020b */
[----:B------:R-:W-:Y:S01]  /*10830*/  UIADD3 UR17, UR17, UR5, URZ ;  /* 0x0000000511117290 */ /* 0x000fe2000fffe03f */
[----:B------:R-:W-:Y:S01]  /*10840*/  @P1 IMAD.HI.U32 R16, R13, c[0x0][0x4ec], RZ ;  /* 0x00013b000d101a27 */ /* 0x000fe200078e00ff */
[----:B------:R-:W-:Y:S01]  /*10850*/  UIMAD UR7, UR13, UR7, UR11 ;  /* 0x000000070d0772a4 */ /* 0x000fe2000f8e020b */
[----:B------:R-:W-:Y:S01]  /*10860*/  SHFL.IDX PT, R48, R12, RZ, 0x1c1f ;  /* 0x001c1fff0c307589 */ /* 0x000fe200000e0000 */
[----:B------:R-:W-:Y:S01]  /*10870*/  UIMAD.WIDE.U32 UR16, UR13, UR6, UR16 ;  /* 0x000000060d1072a5 */ /* 0x000fe2000f8e0010 */
[----:B------:R-:W-:-:S02]  /*10880*/  IMAD.IADD R11, R15, 0x1, R11 ;  /* 0x000000010f0b7824 */ /* 0x000fc400078e020b */
[----:B------:R-:W-:Y:S01]  /*10890*/  IMAD.MOV.U32 R8, RZ, RZ, R13 ;  /* 0x000000ffff087224 */ /* 0x000fe200078e000d */
[----:B------:R-:W-:Y:S01]  /*108a0*/  @P1 SHF.R.U32.HI R8, RZ, c[0x0][0x4f0], R16 ;  /* 0x00013c00ff081a19 */ /* 0x000fe20000011610 */
[----:B------:R-:W-:Y:S01]  /*108b0*/  IMAD.SHL.U32 R0, R3, 0x8, RZ ;  /* 0x0000000803007824 */ /* 0x000fe200078e00ff */
[----:B------:R-:W-:Y:S01]  /*108c0*/  LEA.HI.X R11, R14, c[0x0][0x454], R11, 0x2, P0 ;  /* 0x000115000e0b7a11 */ /* 0x000fe200000f140b */
[----:B------:R-:W-:Y:S01]  /*108d0*/  SHFL.IDX PT, R34, R12, 0x1, 0x1c1f ;  /* 0x003c1f000c227f89 */ /* 0x000fe200000e0000 */
[----:B------:R-:W-:Y:S01]  /*108e0*/  SHF.R.U32.HI R3, RZ, 0x3, R17 ;  /* 0x00000003ff037819 */ /* 0x000fe20000011611 */
[----:B------:R-:W-:Y:S01]  /*108f0*/  IMAD.MOV R32, RZ, RZ, -R8 ;  /* 0x000000ffff207224 */ /* 0x000fe200078e0a08 */
[----:B------:R-:W-:Y:S01]  /*10900*/  LOP3.LUT R10, R17, 0x38, R0, 0xf8, !PT ;  /* 0x00000038110a7812 */ /* 0x000fe200078ef800 */
[----:B------:R-:W1:Y:S01]  /*10910*/  SHFL.IDX PT, R49, R11, RZ, 0x1c1f ;  /* 0x001c1fff0b317589 */ /* 0x000e6200000e0000 */
[----:B------:R-:W-:Y:S01]  /*10920*/  UIADD3 UR7, UR17, UR7, URZ ;  /* 0x0000000711077290 */ /* 0x000fe2000fffe03f */
[----:B------:R-:W-:Y:S01]  /*10930*/  IMAD R32, R32, c[0x0][0x4e8], R13 ;  /* 0x00013a0020207a24 */ /* 0x000fe200078e020d */
[----:B------:R-:W-:Y:S01]  /*10940*/  LOP3.LUT R3, R10, R3, RZ, 0x3c, !PT ;  /* 0x000000030a037212 */ /* 0x000fe200078e3cff */
[----:B------:R-:W2:Y:S01]  /*10950*/  SHFL.IDX PT, R35, R11, 0x1, 0x1c1f ;  /* 0x003c1f000b237f89 */ /* 0x000ea200000e0000 */
[----:B------:R-:W-:Y:S01]  /*10960*/  IMAD R13, R57, 0x80, R2 ;  /* 0x00000080390d7824 */ /* 0x000fe200078e0202 */
[----:B------:R-:W-:Y:S01]  /*10970*/  SHF.R.S32.HI R10, RZ, 0x1f, R8 ;  /* 0x0000001fff0a7819 */ /* 0x000fe20000011408 */
[----:B-----5:R-:W-:Y:S01]  /*10980*/  IMAD R2, R9, c[0x0][0x4e8], RZ ;  /* 0x00013a0009027a24 */ /* 0x020fe200078e02ff */
[----:B------:R-:W-:Y:S01]  /*10990*/  MOV R14, UR16 ;  /* 0x00000010000e7c02 */ /* 0x000fe20008000f00 */
[----:B------:R-:W-:Y:S01]  /*109a0*/  IMAD.U32 R15, RZ, RZ, UR17 ;  /* 0x00000011ff0f7e24 */ /* 0x000fe2000f8e00ff */
[C---:B------:R-:W-:Y:S01]  /*109b0*/  IADD3 R9, R13.reuse, 0x8, RZ ;  /* 0x000000080d097810 */ /* 0x040fe20007ffe0ff */
[----:B------:R-:W-:Y:S01]  /*109c0*/  IMAD.U32 R15, RZ, RZ, UR7 ;  /* 0x00000007ff0f7e24 */ /* 0x000fe2000f8e00ff */
[-C--:B------:R-:W-:Y:S01]  /*109d0*/  ISETP.GE.OR P0, PT, R13, R2.reuse, P2 ;  /* 0x000000020d00720c */ /* 0x080fe20001706670 */
[----:B------:R-:W-:Y:S01]  /*109e0*/  IMAD R17, R10, c[0x0][0x3e0], RZ ;  /* 0x0000f8000a117a24 */ /* 0x000fe200078e02ff */
[----:B------:R-:W-:Y:S01]  /*109f0*/  ISETP.GE.OR P2, PT, R9, R2, P2 ;  /* 0x000000020900720c */ /* 0x000fe20001746670 */
[----:B------:R-:W-:-:S02]  /*10a00*/  IMAD.SHL.U32 R10, R5, 0x8, RZ ;  /* 0x00000008050a7824 */ /* 0x000fc400078e00ff */
        /* <DEDUP_REMOVED lines=9> */
[C---:B------:R-:W-:Y:S01]  /*10aa0*/  IMAD R3, R32.reuse, c[0x0][0x3dc], R5 ;  /* 0x0000f70020037a24 */ /* 0x040fe200078e0205 */
[----:B--2---:R1:W-:Y:S01]  /*10ab0*/  @!P2 ST.E [R34.64], R7 ;  /* 0x000000072200a985 */ /* 0x0043e2000c101914 */
[----:B------:R-:W-:-:S03]  /*10ac0*/  IMAD.WIDE.U32 R32, R32, c[0x0][0x3d8], R14 ;  /* 0x0000f60020207a25 */ /* 0x000fc600078e000e */
[----:B------:R1:W2:Y:S01]  /*10ad0*/  LDS.128 R44, [R58+0x1080] ;  /* 0x001080003a2c7984 */ /* 0x0002a20000000c00 */
[----:B------:R-:W-:Y:S01]  /*10ae0*/  IMAD.IADD R3, R33, 0x1, R3 ;  /* 0x0000000121037824 */ /* 0x000fe200078e0203 */
[C---:B------:R-:W-:Y:S02]  /*10af0*/  LEA R56, P0, R32.reuse, c[0x0][0x380], 0x1 ;  /* 0x0000e00020387a11 */ /* 0x040fe400078008ff */
[----:B------:R1:W3:Y:S02]  /*10b00*/  LDS.128 R40, [R58+0x2080] ;  /* 0x002080003a287984 */ /* 0x0002e40000000c00 */
[----:B------:R-:W-:Y:S02]  /*10b10*/  LEA.HI.X R55, R32, c[0x0][0x384], R3, 0x1, P0 ;  /* 0x0000e10020377a11 */ /* 0x000fe400000f0c03 */
[----:B------:R1:W4:Y:S01]  /*10b20*/  LDS.128 R36, [R58+0x3080] ;  /* 0x003080003a247984 */ /* 0x0003220000000c00 */
[----:B------:R-:W-:-:S03]  /*10b30*/  ISETP.GE.AND P0, PT, R57, R2, PT ;  /* 0x000000023900720c */ /* 0x000fc60003f06270 */
        /* <DEDUP_REMOVED lines=29> */
.L_x_295:
[----:B--2---:R-:W-:Y:S05]  /*10d10*/  BSYNC B0 ;  /* 0x0000000000007941 */ /* 0x004fea0003800000 */
.L_x_294:
        /* <DEDUP_REMOVED lines=23> */
.L_x_297:
[----:B------:R-:W-:Y:S05]  /*10e90*/  BSYNC B0 ;  /* 0x0000000000007941 */ /* 0x000fea0003800000 */
.L_x_296:
[----:B------:R-:W-:Y:S01]  /*10ea0*/  IADD3 R3, R57, 0x40, RZ ;  /* 0x0000004039037810 */ /* 0x000fe20007ffe0ff */
[----:B--2---:R2:W1:Y:S01]  /*10eb0*/  SHFL.IDX PT, R17, R55, 0x2, 0x181f ;  /* 0x00581f0037117f89 */ /* 0x00446200000e0000 */
        /* <DEDUP_REMOVED lines=21> */
.L_x_299:
[----:B------:R-:W-:Y:S05]  /*11010*/  BSYNC B0 ;  /* 0x0000000000007941 */ /* 0x000fea0003800000 */
.L_x_298:
        /* <DEDUP_REMOVED lines=24> */
.L_x_292:
        /* <DEDUP_REMOVED lines=31> */
.L_x_300:
[----:B-1----:R-:W1:Y:S01]  /*11390*/  S2R R7, SR_TID.X ;  /* 0x0000000000077919 */ /* 0x002e620000002100 */
[----:B------:R-:W-:Y:S01]  /*113a0*/  USHF.R.S32.HI UR6, URZ, 0x1f, UR13 ;  /* 0x0000001f3f067899 */ /* 0x000fe2000801140d */
[----:B------:R-:W-:Y:S01]  /*113b0*/  BSSY B0, `(.L_x_301) ;  /* 0x0000029000007945 */ /* 0x000fe20003800000 */
[----:B------:R-:W-:-:S02]  /*113c0*/  USEL UR13, UR13, URZ, !UP1 ;  /* 0x0000003f0d0d7287 */ /* 0x000fc4000c800000 */
[----:B------:R-:W-:Y:S01]  /*113d0*/  USEL UR6, UR6, URZ, !UP1 ;  /* 0x0000003f06067287 */ /* 0x000fe2000c800000 */
[----:B-1----:R-:W-:-:S13]  /*113e0*/  ISETP.GT.AND P0, PT, R7, 0x7f, PT ;  /* 0x0000007f0700780c */ /* 0x002fda0003f04270 */
        /* <DEDUP_REMOVED lines=22> */
[----:B------:R-:W-:-:S03]  /*11550*/  IADD3 R4, -R8, RZ, RZ ;  /* 0x000000ff08047210 */ /* 0x000fc60007ffe1ff */
[----:B------:R-:W-:Y:S02]  /*11560*/  IMAD.U32 R0, RZ, RZ, UR5 ;  /* 0x00000005ff007e24 */ /* 0x000fe4000f8e00ff */
[----:B------:R-:W-:Y:S01]  /*11570*/  IMAD R4, R4, c[0x0][0x4e8], R5 ;  /* 0x00013a0004047a24 */ /* 0x000fe200078e0205 */
[----:B------:R-:W-:Y:S02]  /*11580*/  SHF.R.S32.HI R5, RZ, 0x1f, R8 ;  /* 0x0000001fff057819 */ /* 0x000fe40000011408 */
[----:B------:R-:W-:Y:S02]  /*11590*/  IADD3 R8, P0, R8, UR16, RZ ;  /* 0x0000001008087c10 */ /* 0x000fe4000ff1e0ff */
[----:B------:R-:W-:Y:S02]  /*115a0*/  SHF.R.S32.HI R2, RZ, 0x1f, R4 ;  /* 0x0000001fff027819 */ /* 0x000fe40000011404 */
[----:B------:R-:W-:-:S03]  /*115b0*/  IADD3.X R9, R5, UR17, R0, P0, !PT ;  /* 0x0000001105097c10 */ /* 0x000fc600087fe400 */
[----:B------:R-:W-:Y:S02]  /*115c0*/  IMAD R5, R2, c[0x0][0x488], RZ ;  /* 0x0001220002057a24 */ /* 0x000fe400078e02ff */
[----:B------:R-:W-:-:S04]  /*115d0*/  IMAD.WIDE.U32 R8, R4, c[0x0][0x488], R8 ;  /* 0x0001220004087a25 */ /* 0x000fc800078e0008 */
[----:B------:R-:W-:Y:S01]  /*115e0*/  IMAD R0, R4, c[0x0][0x48c], R5 ;  /* 0x0001230004007a24 */ /* 0x000fe200078e0205 */
[----:B------:R-:W-:-:S04]  /*115f0*/  LEA R4, P0, R8, c[0x0][0x450], 0x2 ;  /* 0x0001140008047a11 */ /* 0x000fc800078010ff */
[----:B------:R-:W-:Y:S01]  /*11600*/  IADD3 R5, R9, R0, RZ ;  /* 0x0000000009057210 */ /* 0x000fe20007ffe0ff */
[----:B------:R-:W-:-:S03]  /*11610*/  IMAD.MOV.U32 R9, RZ, RZ, -0x800000 ;  /* 0xff800000ff097424 */ /* 0x000fc600078e00ff */
[----:B------:R-:W-:-:S05]  /*11620*/  LEA.HI.X R5, R8, c[0x0][0x454], R5, 0x2, P0 ;  /* 0x0001150008057a11 */ /* 0x000fca00000f1405 */
[----:B------:R1:W-:Y:S02]  /*11630*/  STG.E [R4.64], R9 ;  /* 0x0000000904007986 */ /* 0x0003e4000c101914 */
.L_x_302:
[----:B------:R-:W-:Y:S05]  /*11640*/  BSYNC B0 ;  /* 0x0000000000007941 */ /* 0x000fea0003800000 */
.L_x_301:
        /* <DEDUP_REMOVED lines=17> */
[C---:B------:R-:W-:Y:S02]  /*11760*/  LEA R0, R7.reuse, R4, 0x5 ;  /* 0x0000000407007211 */ /* 0x040fe400078e28ff */
[----:B------:R-:W-:Y:S01]  /*11770*/  UIMAD UR7, UR10, UR5, UR7 ;  /* 0x000000050a0772a4 */ /* 0x000fe2000f8e0207 */
[----:B------:R-:W-:Y:S01]  /*11780*/  SHF.L.U32 R7, R7, 0x3, RZ ;  /* 0x0000000307077819 */ /* 0x000fe200000006ff */
[----:B------:R-:W-:Y:S01]  /*11790*/  UIMAD.WIDE.U32 UR10, UR10, UR4, UR16 ;  /* 0x000000040a0a72a5 */ /* 0x000fe2000f8e0010 */
[----:B-1----:R-:W-:-:S02]  /*117a0*/  IMAD R0, R5, 0x80, R0 ;  /* 0x0000008005007824 */ /* 0x002fc400078e0200 */
[----:B------:R-:W-:Y:S01]  /*117b0*/  ULDC.64 UR4, c[0x0][0x3f0] ;  /* 0x0000fc0000047ab9 */ /* 0x000fe20000000a00 */
[----:B------:R-:W-:Y:S01]  /*117c0*/  IMAD R4, R5, 0x80, R4 ;  /* 0x0000008005047824 */ /* 0x000fe200078e0204 */
[----:B------:R-:W-:Y:S01]  /*117d0*/  UIMAD UR6, UR6, UR4, URZ ;  /* 0x00000004060672a4 */ /* 0x000fe2000f8e023f */
[----:B------:R-:W-:Y:S01]  /*117e0*/  @P0 IMAD.HI.U32 R2, R0, c[0x0][0x4ec], RZ ;  /* 0x00013b0000020a27 */ /* 0x000fe200078e00ff */
[----:B------:R-:W-:Y:S01]  /*117f0*/  UIADD3 UR11, UR7, UR11, URZ ;  /* 0x0000000b070b7290 */ /* 0x000fe2000fffe03f */
[----:B------:R-:W-:Y:S01]  /*11800*/  MOV R8, R0 ;  /* 0x0000000000087202 */ /* 0x000fe20000000f00 */
[----:B------:R-:W-:Y:S01]  /*11810*/  UIMAD UR5, UR13, UR5, UR6 ;  /* 0x000000050d0572a4 */ /* 0x000fe2000f8e0206 */
[----:B------:R-:W-:Y:S01]  /*11820*/  IADD3 R5, R7, 0x80, RZ ;  /* 0x0000008007057810 */ /* 0x000fe20007ffe0ff */
[----:B------:R-:W-:Y:S01]  /*11830*/  UIMAD.WIDE.U32 UR10, UR13, UR4, UR10 ;  /* 0x000000040d0a72a5 */ /* 0x000fe2000f8e000a */
[----:B------:R-:W-:-:S03]  /*11840*/  @P0 SHF.R.U32.HI R8, RZ, c[0x0][0x4f0], R2 ;  /* 0x00013c00ff080a19 */ /* 0x000fc60000011602 */
[----:B------:R-:W-:Y:S01]  /*11850*/  UIADD3 UR5, UR11, UR5, URZ ;  /* 0x000000050b057290 */ /* 0x000fe2000fffe03f */
[--C-:B------:R-:W-:Y:S01]  /*11860*/  SHF.R.S32.HI R9, RZ, 0x1f, R8.reuse ;  /* 0x0000001fff097819 */ /* 0x100fe20000011408 */
[----:B------:R-:W-:Y:S01]  /*11870*/  IMAD.MOV R11, RZ, RZ, -R8 ;  /* 0x000000ffff0b7224 */ /* 0x000fe200078e0a08 */
[----:B------:R-:W-:-:S03]  /*11880*/  MOV R10, UR10 ;  /* 0x0000000a000a7c02 */ /* 0x000fc60008000f00 */
[----:B------:R-:W-:Y:S02]  /*11890*/  IMAD R6, R11, c[0x0][0x4e8], R0 ;  /* 0x00013a000b067a24 */ /* 0x000fe400078e0200 */
[----:B------:R-:W-:Y:S01]  /*118a0*/  IMAD.U32 R11, RZ, RZ, UR11 ;  /* 0x0000000bff0b7e24 */ /* 0x000fe2000f8e00ff */
[----:B------:R-:W-:Y:S01]  /*118b0*/  MOV R11, UR5 ;  /* 0x00000005000b7c02 */ /* 0x000fe20008000f00 */
[----:B------:R-:W-:Y:S01]  /*118c0*/  IMAD R9, R9, c[0x0][0x3e0], RZ ;  /* 0x0000f80009097a24 */ /* 0x000fe200078e02ff */
[----:B------:R-:W-:-:S03]  /*118d0*/  SHF.R.S32.HI R2, RZ, 0x1f, R6 ;  /* 0x0000001fff027819 */ /* 0x000fc60000011406 */
[C---:B------:R-:W-:Y:S02]  /*118e0*/  IMAD R0, R8.reuse, c[0x0][0x3e4], R9 ;  /* 0x0000f90008007a24 */ /* 0x040fe400078e0209 */
        /* <DEDUP_REMOVED lines=8> */
[----:B------:R-:W-:Y:S02]  /*11970*/  LEA.HI.X R8, R10, c[0x0][0x384], R11, 0x1, P0 ;  /* 0x0000e1000a087a11 */ /* 0x000fe400000f0c0b */
[----:B------:R-:W-:Y:S01]  /*11980*/  ISETP.GE.AND P0, PT, R4, R3, PT ;  /* 0x000000030400720c */ /* 0x000fe20003f06270 */
[----:B------:R1:W2:Y:S04]  /*11990*/  SHFL.IDX PT, R10, R9, RZ, 0x181f ;  /* 0x00181fff090a7589 */ /* 0x0002a800000e0000 */
        /* <DEDUP_REMOVED lines=17> */
.L_x_304:
[----:B------:R-:W-:Y:S05]  /*11ab0*/  BSYNC B0 ;  /* 0x0000000000007941 */ /* 0x000fea0003800000 */
.L_x_303:
        /* <DEDUP_REMOVED lines=21> */
.L_x_306:
[----:B------:R-:W-:Y:S05]  /*11c10*/  BSYNC B0 ;  /* 0x0000000000007941 */ /* 0x000fea0003800000 */
.L_x_305:
        /* <DEDUP_REMOVED lines=21> */
.L_x_308:
[----:B------:R-:W-:Y:S05]  /*11d70*/  BSYNC B0 ;  /* 0x0000000000007941 */ /* 0x000fea0003800000 */
.L_x_307:
        /* <DEDUP_REMOVED lines=22> */
.L_x_309:
        /* <DEDUP_REMOVED lines=10> */
.L_x_1701:


//--------------------- .text._ZN7cutlass13device_kernelIN5flash19enable_sm80_to_sm89INS1_16FlashAttnFwdSm80INS1_25CollectiveMainloopFwdSm80ILi8ELi1ELb0EN4cute5tupleIJNS5_1CILi128EEENS7_ILi64EEENS7_ILi192EEEEEELi192ENS_10bfloat16_tEfNS_4arch4Sm80ELb0ELb1ELb0ELb1ELb1ELb1ELb1ELb0EEENS1_21CollectiveEpilogueFwdINS6_IJS8_SA_S9_EEENS6_IJNS7_ILi1EEESI_SI_EEESC_SE_Li256ELb1ELb1ELb0ELb0EEENS1_19SingleTileSchedulerILb1ELb0ELb1ELi128EEEEEEEEEvNT_6ParamsE --------------------------
	.section	.text._ZN7cutlass13device_kernelIN5flash19enable_sm80_to_sm89INS1_16FlashAttnFwdSm80INS1_25CollectiveMainloopFwdSm80ILi8ELi1ELb0EN4cute5tupleIJNS5_1CILi128EEENS7_ILi64EEENS7_ILi192EEEEEELi192ENS_10bfloat16_tEfNS_4arch4Sm80ELb0ELb1ELb0ELb1ELb1ELb1ELb1ELb0EEENS1_21CollectiveEpilogueFwdINS6_IJS8_SA_S9_EEENS6_IJNS7_ILi1EEESI_SI_EEESC_SE_Li256ELb1ELb1ELb0ELb0EEENS1_19SingleTileSchedulerILb1ELb0ELb1ELi128EEEEEEEEEvNT_6ParamsE,"ax",@progbits
	.sectioninfo	@"SHI_REGISTERS=250"
	.align	128
.text._ZN7cutlass13device_kernelIN5flash19enable_sm80_to_sm89INS1_16FlashAttnFwdSm80INS1_25CollectiveMainloopFwdSm80ILi8ELi1ELb0EN4cute5tupleIJNS5_1CILi128EEENS7_ILi64EEENS7_ILi192EEEEEELi192ENS_10bfloat16_tEfNS_4arch4Sm80ELb0ELb1ELb0ELb1ELb1ELb1ELb1ELb0EEENS1_21CollectiveEpilogueFwdINS6_IJS8_SA_S9_EEENS6_IJNS7_ILi1EEESI_SI_EEESC_SE_Li256ELb1ELb1ELb0ELb0EEENS1_19SingleTileSchedulerILb1ELb0ELb1ELi128EEEEEEEEEvNT_6ParamsE:
        .type           _ZN7cutlass13device_kernelIN5flash19enable_sm80_to_sm89INS1_16FlashAttnFwdSm80INS1_25CollectiveMainloopFwdSm80ILi8ELi1ELb0EN4cute5tupleIJNS5_1CILi128EEENS7_ILi64EEENS7_ILi192EEEEEELi192ENS_10bfloat16_tEfNS_4arch4Sm80ELb0ELb1ELb0ELb1ELb1ELb1ELb1ELb0EEENS1_21CollectiveEpilogueFwdINS6_IJS8_SA_S9_EEENS6_IJNS7_ILi1EEESI_SI_EEESC_SE_Li256ELb1ELb1ELb0ELb0EEENS1_19SingleTileSchedulerILb1ELb0ELb1ELi128EEEEEEEEEvNT_6ParamsE,@function
        .size           _ZN7cutlass13device_kernelIN5flash19enable_sm80_to_sm89INS1_16FlashAttnFwdSm80INS1_25CollectiveMainloopFwdSm80ILi8ELi1ELb0EN4cute5tupleIJNS5_1CILi128EEENS7_ILi64EEENS7_ILi192EEEEEELi192ENS_10bfloat16_tEfNS_4arch4Sm80ELb0ELb1ELb0ELb1ELb1ELb1ELb1ELb0EEENS1_21CollectiveEpilogueFwdINS6_IJS8_SA_S9_EEENS6_IJNS7_ILi1EEESI_SI_EEESC_SE_Li256ELb1ELb1ELb0ELb0EEENS1_19SingleTileSchedulerILb1ELb0ELb1ELi128EEEEEEEEEvNT_6ParamsE,(.L_x_1702 - _ZN7cutlass13device_kernelIN5flash19enable_sm80_to_sm89INS1_16FlashAttnFwdSm80INS1_25CollectiveMainloopFwdSm80ILi8ELi1ELb0EN4cute5tupleIJNS5_1CILi128EEENS7_ILi64EEENS7_ILi192EEEEEELi192ENS_10bfloat16_tEfNS_4arch4Sm80ELb0ELb1ELb0ELb1ELb1ELb1ELb1ELb0EEENS1_21CollectiveEpilogueFwdINS6_IJS8_SA_S9_EEENS6_IJNS7_ILi1EEESI_SI_EEESC_SE_Li256ELb1ELb1ELb0ELb0EEENS1_19SingleTileSchedulerILb1ELb0ELb1ELi128EEEEEEEEEvNT_6ParamsE)
        .other          _ZN7cutlass13device_kernelIN5flash19enable_sm80_to_sm89INS1_16FlashAttnFwdSm80INS1_25CollectiveMainloopFwdSm80ILi8ELi1ELb0EN4cute5tupleIJNS5_1CILi128EEENS7_ILi64EEENS7_ILi192EEEEEELi192ENS_10bfloat16_tEfNS_4arch4Sm80ELb0ELb1ELb0ELb1ELb1ELb1ELb1ELb0EEENS1_21CollectiveEpilogueFwdINS6_IJS8_SA_S9_EEENS6_IJNS7_ILi1EEESI_SI_EEESC_SE_Li256ELb1ELb1ELb0ELb0EEENS1_19SingleTileSchedulerILb1ELb0ELb1ELi128EEEEEEEEEvNT_6ParamsE,@"STO_CUDA_ENTRY STV_DEFAULT"
_ZN7cutlass13device_kernelIN5flash19enable_sm80_to_sm89INS1_16FlashAttnFwdSm80INS1_25CollectiveMainloopFwdSm80ILi8ELi1ELb0EN4cute5tupleIJNS5_1CILi128EEENS7_ILi64EEENS7_ILi192EEEEEELi192ENS_10bfloat16_tEfNS_4arch4Sm80ELb0ELb1ELb0ELb1ELb1ELb1ELb1ELb0EEENS1_21CollectiveEpilogueFwdINS6_IJS8_SA_S9_EEENS6_IJNS7_ILi1EEESI_SI_EEESC_SE_Li256ELb1ELb1ELb0ELb0EEENS1_19SingleTileSchedulerILb1ELb0ELb1ELi128EEEEEEEEEvNT_6ParamsE:
[----:B------:R-:W-:Y:S02]  /*0000*/  MOV R1, c[0x0][0x28] ;  /* 0x00000a0000017a02 */ /* 0x000fe40000000f00 */
[----:B------:R-:W1:Y:S01]  /*0010*/  S2R R84, SR_TID.X ;  /* 0x0000000000547919 */ /* 0x000e620000002100 */
[----:B------:R-:W-:Y:S01]  /*0020*/  IMAD.MOV.U32 R3, RZ, RZ, 0x4 ;  /* 0x00000004ff037424 */ /* 0x000fe200078e00ff */
[----:B------:R-:W-:Y:S01]  /*0030*/  ULDC.64 UR6, c[0x0][0x118] ;  /* 0x0000460000067ab9 */ /* 0x000fe20000000a00 */
[----:B------:R-:W-:Y:S01]  /*0040*/  IADD3 R1, R1, -0x70, RZ ;  /* 0xffffff9001017810 */ /* 0x000fe20007ffe0ff */
[----:B------:R-:W2:Y:S04]  /*0050*/  S2R R192, SR_CTAID.Z ;  /* 0x0000000000c07919 */ /* 0x000ea80000002700 */
[----:B------:R-:W3:Y:S01]  /*0060*/  S2R R85, SR_CTAID.X ;  /* 0x0000000000557919 */ /* 0x000ee20000002500 */
[----:B-1----:R-:W-:Y:S01]  /*0070*/  SHF.R.U32.HI R0, RZ, 0x5, R84 ;  /* 0x00000005ff007819 */ /* 0x002fe20000011654 */
[----:B--2---:R-:W-:-:S05]  /*0080*/  IMAD.WIDE R4, R192, R3, c[0x0][0x568] ;  /* 0x00015a00c0047625 */ /* 0x004fca00078e0203 */
[----:B------:R-:W1:Y:S02]  /*0090*/  SHFL.IDX PT, R0, R0, RZ, 0x1f ;  /* 0x00001fff00007589 */ /* 0x000e6400000e0000 */
[----:B-1----:R-:W-:-:S13]  /*00a0*/  ISETP.NE.AND P0, PT, R0, RZ, PT ;  /* 0x000000ff0000720c */ /* 0x002fda0003f05270 */
[----:B------:R-:W-:Y:S05]  /*00b0*/  @!P0 BRA `(.L_x_310) ;  /* 0x0000013000008947 */ /* 0x000fea0003800000 */
[----:B---3--:R-:W-:-:S04]  /*00c0*/  ISETP.NE.U32.AND P0, PT, RZ, c[0x0][0x568], PT ;  /* 0x00015a00ff007a0c */ /* 0x008fc80003f05070 */
[----:B------:R-:W-:-:S13]  /*00d0*/  ISETP.NE.AND.EX P0, PT, RZ, c[0x0][0x56c], PT, P0 ;  /* 0x00015b00ff007a0c */ /* 0x000fda0003f05300 */
[----:B------:R-:W-:Y:S05]  /*00e0*/  @!P0 BRA `(.L_x_311) ;  /* 0x0000002000008947 */ /* 0x000fea0003800000 */
[----:B------:R1:W5:Y:S01]  /*00f0*/  LDG.E R0, [R4.64] ;  /* 0x0000000604007981 */ /* 0x000362000c1e1900 */
[----:B------:R-:W-:Y:S05]  /*0100*/  BRA `(.L_x_312) ;  /* 0x0000009000007947 */ /* 0x000fea0003800000 */
.L_x_311:
        /* <DEDUP_REMOVED lines=8> */
.L_x_313:
[----:B------:R-:W-:-:S05]  /*0190*/  MOV R0, c[0x0][0x54c] ;  /* 0x0001530000007a02 */ /* 0x000fca0000000f00 */
.L_x_312:
[----:B-----5:R-:W-:Y:S01]  /*01a0*/  IMAD R0, R0, c[0x0][0x548], RZ ;  /* 0x0001520000007a24 */ /* 0x020fe200078e02ff */
[----:B------:R-:W-:-:S04]  /*01b0*/  SHF.L.U32 R83, R85, 0x7, RZ ;  /* 0x0000000755537819 */ /* 0x000fc800000006ff */
[----:B------:R-:W-:-:S04]  /*01c0*/  ISETP.GE.AND P0, PT, R83, R0, PT ;  /* 0x000000005300720c */ /* 0x000fc80003f06270 */
[----:B------:R-:W-:Y:S01]  /*01d0*/  SEL R192, R192, 0xffffffff, !P0 ;  /* 0xffffffffc0c07807 */ /* 0x000fe20004000000 */
[----:B------:R-:W-:Y:S05]  /*01e0*/  BRA `(.L_x_314) ;  /* 0x0000012000007947 */ /* 0x000fea0003800000 */
.L_x_310:
[----:B---3--:R-:W-:-:S04]  /*01f0*/  ISETP.NE.U32.AND P0, PT, RZ, c[0x0][0x568], PT ;  /* 0x00015a00ff007a0c */ /* 0x008fc80003f05070 */
[----:B------:R-:W-:-:S13]  /*0200*/  ISETP.NE.AND.EX P0, PT, RZ, c[0x0][0x56c], PT, P0 ;  /* 0x00015b00ff007a0c */ /* 0x000fda0003f05300 */
[----:B------:R-:W-:Y:S05]  /*0210*/  @!P0 BRA `(.L_x_315) ;  /* 0x0000002000008947 */ /* 0x000fea0003800000 */
[----:B------:R1:W5:Y:S01]  /*0220*/  LDG.E R0, [R4.64] ;  /* 0x0000000604007981 */ /* 0x000362000c1e1900 */
[----:B------:R-:W-:Y:S05]  /*0230*/  BRA `(.L_x_316) ;  /* 0x0000009000007947 */ /* 0x000fea0003800000 */
.L_x_315:
        /* <DEDUP_REMOVED lines=8> */
.L_x_317:
[----:B------:R-:W-:-:S05]  /*02c0*/  MOV R0, c[0x0][0x54c] ;  /* 0x0001530000007a02 */ /* 0x000fca0000000f00 */
.L_x_316:
[----:B-----5:R-:W-:Y:S01]  /*02d0*/  IMAD R0, R0, c[0x0][0x548], RZ ;  /* 0x0001520000007a24 */ /* 0x020fe200078e02ff */
[----:B------:R-:W-:-:S04]  /*02e0*/  SHF.L.U32 R83, R85, 0x7, RZ ;  /* 0x0000000755537819 */ /* 0x000fc800000006ff */
[----:B------:R-:W-:-:S04]  /*02f0*/  ISETP.GE.AND P0, PT, R83, R0, PT ;  /* 0x000000005300720c */ /* 0x000fc80003f06270 */
[----:B------:R-:W-:-:S04]  /*0300*/  SEL R192, R192, 0xffffffff, !P0 ;  /* 0xffffffffc0c07807 */ /* 0x000fc80004000000 */
.L_x_314:
[----:B------:R-:W-:-:S13]  /*0310*/  ISETP.GE.AND P0, PT, R192, RZ, PT ;  /* 0x000000ffc000720c */ /* 0x000fda0003f06270 */
[----:B------:R-:W-:Y:S05]  /*0320*/  @!P0 EXIT ;  /* 0x000000000000894d */ /* 0x000fea0003800000 */
[----:B------:R-:W-:Y:S01]  /*0330*/  ISETP.NE.U32.AND P0, PT, RZ, c[0x0][0x370], PT ;  /* 0x0000dc00ff007a0c */ /* 0x000fe20003f05070 */
[----:B------:R-:W-:Y:S01]  /*0340*/  IMAD.MOV.U32 R2, RZ, RZ, RZ ;  /* 0x000000ffff027224 */ /* 0x000fe200078e00ff */
[----:B------:R-:W-:Y:S01]  /*0350*/  ISETP.NE.U32.AND P2, PT, RZ, c[0x0][0x350], PT ;  /* 0x0000d400ff007a0c */ /* 0x000fe20003f45070 */
[----:B------:R-:W-:Y:S01]  /*0360*/  IMAD.MOV.U32 R94, RZ, RZ, RZ ;  /* 0x000000ffff5e7224 */ /* 0x000fe200078e00ff */
[----:B------:R-:W-:Y:S01]  /*0370*/  ISETP.NE.AND.EX P0, PT, RZ, c[0x0][0x374], PT, P0 ;  /* 0x0000dd00ff007a0c */ /* 0x000fe20003f05300 */
[----:B------:R-:W-:Y:S01]  /*0380*/  IMAD.WIDE R10, R192, R3, c[0x0][0x350] ;  /* 0x0000d400c00a7625 */ /* 0x000fe200078e0203 */
[----:B------:R-:W-:Y:S02]  /*0390*/  ISETP.NE.AND.EX P2, PT, RZ, c[0x0][0x354], PT, P2 ;  /* 0x0000d500ff007a0c */ /* 0x000fe40003f45320 */
[----:B------:R-:W-:Y:S02]  /*03a0*/  ISETP.NE.U32.AND P1, PT, RZ, c[0x0][0x348], PT ;  /* 0x0000d200ff007a0c */ /* 0x000fe40003f25070 */
[----:B------:R-:W-:-:S02]  /*03b0*/  ISETP.NE.U32.AND P3, PT, RZ, c[0x0][0x358], PT ;  /* 0x0000d600ff007a0c */ /* 0x000fc40003f65070 */
[----:B------:R-:W-:Y:S02]  /*03c0*/  ISETP.NE.AND.EX P1, PT, RZ, c[0x0][0x34c], PT, P1 ;  /* 0x0000d300ff007a0c */ /* 0x000fe40003f25310 */
[----:B------:R-:W-:-:S03]  /*03d0*/  ISETP.NE.AND.EX P3, PT, RZ, c[0x0][0x35c], PT, P3 ;  /* 0x0000d700ff007a0c */ /* 0x000fc60003f65330 */
[CC--:B------:R-:W-:Y:S02]  /*03e0*/  @P0 IMAD.WIDE R6, R192.reuse, R3.reuse, c[0x0][0x370] ;  /* 0x0000dc00c0060625 */ /* 0x0c0fe400078e0203 */
[----:B------:R-:W2:Y:S02]  /*03f0*/  @P2 LDG.E R94, [R10.64] ;  /* 0x000000060a5e2981 */ /* 0x000ea4000c1e1900 */
[----:B------:R-:W-:Y:S02]  /*0400*/  IMAD.MOV.U32 R8, RZ, RZ, RZ ;  /* 0x000000ffff087224 */ /* 0x000fe400078e00ff */
[----:B------:R-:W-:Y:S01]  /*0410*/  IMAD.MOV.U32 R166, RZ, RZ, RZ ;  /* 0x000000ffffa67224 */ /* 0x000fe200078e00ff */
[----:B------:R-:W2:Y:S01]  /*0420*/  @P0 LDG.E R2, [R6.64] ;  /* 0x0000000606020981 */ /* 0x000ea2000c1e1900 */
[----:B------:R-:W-:-:S04]  /*0430*/  IMAD.WIDE R12, R192, R3, c[0x0][0x348] ;  /* 0x0000d200c00c7625 */ /* 0x000fc800078e0203 */
[----:B-1----:R-:W-:Y:S01]  /*0440*/  IMAD.WIDE R4, R192, R3, c[0x0][0x358] ;  /* 0x0000d600c0047625 */ /* 0x002fe200078e0203 */
[----:B------:R-:W3:Y:S01]  /*0450*/  @P1 LDG.E R8, [R12.64] ;  /* 0x000000060c081981 */ /* 0x000ee2000c1e1900 */
[----:B------:R-:W-:-:S03]  /*0460*/  ISETP.NE.U32.AND P0, PT, RZ, c[0x0][0x360], PT ;  /* 0x0000d800ff007a0c */ /* 0x000fc60003f05070 */
[----:B------:R-:W4:Y:S01]  /*0470*/  @P3 LDG.E R166, [R4.64] ;  /* 0x0000000604a63981 */ /* 0x000f22000c1e1900 */
[----:B------:R-:W-:Y:S02]  /*0480*/  ISETP.NE.AND.EX P0, PT, RZ, c[0x0][0x364], PT, P0 ;  /* 0x0000d900ff007a0c */ /* 0x000fe40003f05300 */
[----:B------:R-:W-:-:S11]  /*0490*/  MOV R0, c[0x0][0x168] ;  /* 0x00005a0000007a02 */ /* 0x000fd60000000f00 */
[----:B------:R-:W-:-:S05]  /*04a0*/  @P0 IMAD.WIDE R14, R192, R3, c[0x0][0x360] ;  /* 0x0000d800c00e0625 */ /* 0x000fca00078e0203 */
[----:B------:R1:W5:Y:S04]  /*04b0*/  @P0 LDG.E R0, [R14.64] ;  /* 0x000000060e000981 */ /* 0x000368000c1e1900 */
[----:B------:R-:W1:Y:S01]  /*04c0*/  S2R R191, SR_CTAID.Y ;  /* 0x0000000000bf7919 */ /* 0x000e620000002600 */
[----:B------:R-:W-:Y:S02]  /*04d0*/  ULDC UR5, c[0x0][0x2ac] ;  /* 0x0000ab0000057ab9 */ /* 0x000fe40000000800 */
[----:B------:R-:W-:Y:S02]  /*04e0*/  ULDC UR4, c[0x0][0x1d0] ;  /* 0x0000740000047ab9 */ /* 0x000fe40000000800 */
[----:B------:R-:W-:Y:S01]  /*04f0*/  UIMAD UR4, UR5, UR4, URZ ;  /* 0x00000004050472a4 */ /* 0x000fe2000f8e023f */
[----:B------:R-:W-:-:S05]  /*0500*/  IMAD.MOV.U32 R188, RZ, RZ, c[0x0][0x228] ;  /* 0x00008a00ffbc7624 */ /* 0x000fca00078e00ff */
[----:B------:R-:W-:Y:S02]  /*0510*/  MOV R9, UR4 ;  /* 0x0000000400097c02 */ /* 0x000fe40008000f00 */
[----:B-1----:R-:W-:Y:S01]  /*0520*/  SHF.R.S32.HI R190, RZ, 0x1f, R191 ;  /* 0x0000001fffbe7819 */ /* 0x002fe200000114bf */
[----:B--2---:R-:W-:Y:S01]  /*0530*/  IMAD.IADD R6, R94, 0x1, R2 ;  /* 0x000000015e067824 */ /* 0x004fe200078e0202 */
[----:B------:R1:W-:Y:S04]  /*0540*/  STL [R1+0x48], R2 ;  /* 0x0000480201007387 */ /* 0x0003e80000100800 */
[----:B------:R1:W-:Y:S04]  /*0550*/  STL [R1+0x50], R6 ;  /* 0x0000500601007387 */ /* 0x0003e80000100800 */
[----:B---3--:R1:W-:Y:S04]  /*0560*/  STL [R1+0x4c], R8 ;  /* 0x00004c0801007387 */ /* 0x0083e80000100800 */
[----:B----4-:R1:W-:Y:S01]  /*0570*/  STL [R1+0x54], R166 ;  /* 0x000054a601007387 */ /* 0x0103e20000100800 */
[----:B------:R-:W-:Y:S05]  /*0580*/  @P0 BRA `(.L_x_318) ;  /* 0x0000004000000947 */ /* 0x000fea0003800000 */
[----:B------:R-:W-:Y:S05]  /*0590*/  @!P1 BRA `(.L_x_318) ;  /* 0x0000003000009947 */ /* 0x000fea0003800000 */
[----:B-----5:R-:W2:Y:S04]  /*05a0*/  LDG.E R0, [R12.64] ;  /* 0x000000060c007981 */ /* 0x020ea8000c1e1900 */
[----:B------:R-:W2:Y:S02]  /*05b0*/  LDG.E R7, [R12.64+0x4] ;  /* 0x000004060c077981 */ /* 0x000ea4000c1e1900 */
[----:B--2---:R-:W-:-:S05]  /*05c0*/  IADD3 R0, -R0, R7, RZ ;  /* 0x0000000700007210 */ /* 0x004fca0007ffe1ff */
.L_x_318:
[----:B-----5:R2:W-:Y:S01]  /*05d0*/  STL [R1+0x58], R0 ;  /* 0x0000580001007387 */ /* 0x0205e20000100800 */
[----:B------:R-:W-:-:S04]  /*05e0*/  ISETP.NE.U32.AND P0, PT, RZ, c[0x0][0x368], PT ;  /* 0x0000da00ff007a0c */ /* 0x000fc80003f05070 */
[----:B------:R-:W-:-:S13]  /*05f0*/  ISETP.NE.AND.EX P0, PT, RZ, c[0x0][0x36c], PT, P0 ;  /* 0x0000db00ff007a0c */ /* 0x000fda0003f05300 */
[----:B------:R-:W-:Y:S05]  /*0600*/  @!P0 BRA `(.L_x_319) ;  /* 0x0000003000008947 */ /* 0x000fea0003800000 */
[----:B-1----:R-:W-:-:S05]  /*0610*/  IMAD.WIDE R6, R192, R3, c[0x0][0x368] ;  /* 0x0000da00c0067625 */ /* 0x002fca00078e0203 */
[----:B------:R1:W5:Y:S01]  /*0620*/  LDG.E R9, [R6.64] ;  /* 0x0000000606097981 */ /* 0x000362000c1e1900 */
[----:B------:R-:W-:Y:S05]  /*0630*/  BRA `(.L_x_320) ;  /* 0x0000004000007947 */ /* 0x000fea0003800000 */
.L_x_319:
[----:B------:R-:W-:Y:S05]  /*0640*/  @!P2 BRA `(.L_x_320) ;  /* 0x000000300000a947 */ /* 0x000fea0003800000 */
[----:B------:R-:W3:Y:S04]  /*0650*/  LDG.E R9, [R10.64] ;  /* 0x000000060a097981 */ /* 0x000ee8000c1e1900 */
[----:B-1----:R-:W3:Y:S02]  /*0660*/  LDG.E R6, [R10.64+0x4] ;  /* 0x000004060a067981 */ /* 0x002ee4000c1e1900 */
[----:B---3--:R-:W-:Y:S02]  /*0670*/  IADD3 R9, -R9, R6, RZ ;  /* 0x0000000609097210 */ /* 0x008fe40007ffe1ff */
.L_x_320:
[----:B------:R-:W-:Y:S01]  /*0680*/  ISETP.NE.U32.AND P0, PT, RZ, c[0x0][0x378], PT ;  /* 0x0000de00ff007a0c */ /* 0x000fe20003f05070 */
[----:B-1----:R1:W3:Y:S03]  /*0690*/  @P3 LDG.E R6, [R4.64] ;  /* 0x0000000604063981 */ /* 0x0022e6000c1e1900 */
[----:B------:R-:W-:Y:S01]  /*06a0*/  ISETP.NE.AND.EX P0, PT, RZ, c[0x0][0x37c], PT, P0 ;  /* 0x0000df00ff007a0c */ /* 0x000fe20003f05300 */
[----:B------:R1:W3:Y:S01]  /*06b0*/  @P3 LDG.E R11, [R4.64+0x4] ;  /* 0x00000406040b3981 */ /* 0x0002e2000c1e1900 */
[----:B-----5:R-:W-:-:S11]  /*06c0*/  IMAD.MOV.U32 R154, RZ, RZ, R9 ;  /* 0x000000ffff9a7224 */ /* 0x020fd600078e0009 */
[----:B------:R-:W-:-:S05]  /*06d0*/  @P0 IMAD.WIDE R12, R192, R3, c[0x0][0x378] ;  /* 0x0000de00c00c0625 */ /* 0x000fca00078e0203 */
[----:B------:R-:W4:Y:S01]  /*06e0*/  @P0 LDG.E R154, [R12.64] ;  /* 0x000000060c9a0981 */ /* 0x000f22000c1e1900 */
[----:B------:R-:W-:-:S05]  /*06f0*/  IMAD.MOV.U32 R7, RZ, RZ, c[0x0][0x2c4] ;  /* 0x0000b100ff077624 */ /* 0x000fca00078e00ff */
[----:B------:R-:W-:Y:S02]  /*0700*/  ISETP.NE.AND P1, PT, R7, 0x1, PT ;  /* 0x000000010700780c */ /* 0x000fe40003f25270 */
[----:B------:R-:W-:Y:S01]  /*0710*/  IADD3 R8, R83, 0x7f, RZ ;  /* 0x0000007f53087810 */ /* 0x000fe20007ffe0ff */
[----:B------:R-:W-:-:S10]  /*0720*/  IMAD.IADD R2, R9, 0x1, -R2 ;  /* 0x0000000109027824 */ /* 0x000fd400078e0a02 */
[----:B-1----:R-:W-:Y:S01]  /*0730*/  @P1 IMAD.HI.U32 R4, R8, c[0x0][0x2c8], RZ ;  /* 0x0000b20008041a27 */ /* 0x002fe200078e00ff */
[----:B------:R1:W-:Y:S04]  /*0740*/  STL [R1+0x5c], R2 ;  /* 0x00005c0201007387 */ /* 0x0003e80000100800 */
[----:B------:R-:W-:Y:S01]  /*0750*/  @P1 SHF.R.U32.HI R8, RZ, c[0x0][0x2cc], R4 ;  /* 0x0000b300ff081a19 */ /* 0x000fe20000011604 */
[----:B------:R-:W-:-:S05]  /*0760*/  IMAD.MOV.U32 R4, RZ, RZ, c[0x0][0x32c] ;  /* 0x0000cb00ff047624 */ /* 0x000fca00078e00ff */
[----:B------:R-:W-:Y:S01]  /*0770*/  ISETP.GE.AND P2, PT, R4, 0x1, PT ;  /* 0x000000010400780c */ /* 0x000fe20003f46270 */
[----:B---3--:R-:W-:-:S04]  /*0780*/  @P3 IMAD.IADD R188, R11, 0x1, -R6 ;  /* 0x000000010bbc3824 */ /* 0x008fc800078e0a06 */
[----:B------:R-:W-:-:S05]  /*0790*/  IMAD.IADD R189, R2, 0x1, R188 ;  /* 0x0000000102bd7824 */ /* 0x000fca00078e02bc */
[----:B------:R1:W-:Y:S04]  /*07a0*/  STL.64 [R1+0x60], R188 ;  /* 0x000060bc01007387 */ /* 0x0003e80000100a00 */
[----:B----4-:R1:W-:Y:S01]  /*07b0*/  STL [R1+0x68], R154 ;  /* 0x0000689a01007387 */ /* 0x0103e20000100800 */
[----:B------:R-:W-:Y:S02]  /*07c0*/  IADD3 R6, R189, 0x3f, RZ ;  /* 0x0000003fbd067810 */ /* 0x000fe40007ffe0ff */
[----:B------:R-:W-:Y:S02]  /*07d0*/  IADD3 R7, R8, 0x1, R189 ;  /* 0x0000000108077810 */ /* 0x000fe40007ffe0bd */
[----:B------:R-:W-:-:S03]  /*07e0*/  SHF.R.S32.HI R5, RZ, 0x1f, R6 ;  /* 0x0000001fff057819 */ /* 0x000fc60000011406 */
[----:B------:R-:W-:Y:S01]  /*07f0*/  IMAD.IADD R7, R7, 0x1, -R0 ;  /* 0x0000000107077824 */ /* 0x000fe200078e0a00 */
[----:B------:R-:W-:-:S04]  /*0800*/  LEA.HI R5, R5, R6, RZ, 0x6 ;  /* 0x0000000605057211 */ /* 0x000fc800078f30ff */
[----:B------:R-:W-:Y:S02]  /*0810*/  SHF.R.S32.HI R160, RZ, 0x6, R5 ;  /* 0x00000006ffa07819 */ /* 0x000fe40000011405 */
[----:B------:R-:W-:Y:S01]  /*0820*/  IADD3 R6, R7, c[0x0][0x328], RZ ;  /* 0x0000ca0007067a10 */ /* 0x000fe20007ffe0ff */
[----:B------:R-:W-:Y:S05]  /*0830*/  @!P2 BRA `(.L_x_321) ;  /* 0x000000e00000a947 */ /* 0x000fea0003800000 */
[C---:B------:R-:W-:Y:S02]  /*0840*/  ISETP.GT.AND P0, PT, R7.reuse, RZ, PT ;  /* 0x000000ff0700720c */ /* 0x040fe40003f04270 */
[----:B------:R-:W-:-:S11]  /*0850*/  IADD3 R5, R7, -0x1, RZ ;  /* 0xffffffff07057810 */ /* 0x000fd60007ffe0ff */
[----:B------:R-:W-:Y:S05]  /*0860*/  @P0 BRA `(.L_x_322) ;  /* 0x0000006000000947 */ /* 0x000fea0003800000 */
[----:B------:R-:W-:Y:S01]  /*0870*/  ISETP.NE.AND P0, PT, R4, 0x1, PT ;  /* 0x000000010400780c */ /* 0x000fe20003f05270 */
[----:B------:R-:W-:-:S12]  /*0880*/  IMAD.MOV R7, RZ, RZ, -R7 ;  /* 0x000000ffff077224 */ /* 0x000fd800078e0a07 */
[----:B------:R-:W-:-:S05]  /*0890*/  @P0 IMAD.HI.U32 R5, R7, c[0x0][0x330], RZ ;  /* 0x0000cc0007050a27 */ /* 0x000fca00078e00ff */
[----:B------:R-:W-:-:S04]  /*08a0*/  @P0 SHF.R.U32.HI R7, RZ, c[0x0][0x334], R5 ;  /* 0x0000cd00ff070a19 */ /* 0x000fc80000011605 */
[----:B------:R-:W-:Y:S01]  /*08b0*/  LOP3.LUT R5, RZ, R7, RZ, 0x33, !PT ;  /* 0x00000007ff057212 */ /* 0x000fe200078e33ff */
[----:B------:R-:W-:Y:S05]  /*08c0*/  BRA `(.L_x_323) ;  /* 0x0000003000007947 */ /* 0x000fea0003800000 */
.L_x_322:
[----:B------:R-:W-:-:S13]  /*08d0*/  ISETP.NE.AND P0, PT, R4, 0x1, PT ;  /* 0x000000010400780c */ /* 0x000fda0003f05270 */
[----:B------:R-:W-:-:S05]  /*08e0*/  @P0 IMAD.HI.U32 R7, R5, c[0x0][0x330], RZ ;  /* 0x0000cc0005070a27 */ /* 0x000fca00078e00ff */
[----:B------:R-:W-:-:S05]  /*08f0*/  @P0 SHF.R.U32.HI R5, RZ, c[0x0][0x334], R7 ;  /* 0x0000cd00ff050a19 */ /* 0x000fca0000011607 */
.L_x_323:
[----:B------:R-:W-:-:S05]  /*0900*/  IMAD R5, R5, R4, c[0x0][0x32c] ;  /* 0x0000cb0005057624 */ /* 0x000fca00078e0204 */
[----:B------:R-:W-:Y:S02]  /*0910*/  IMNMX R6, R6, R5, PT ;  /* 0x0000000506067217 */ /* 0x000fe40003800200 */
.L_x_321:
[----:B------:R-:W-:-:S04]  /*0920*/  @P1 IMAD.HI.U32 R5, R83, c[0x0][0x2c8], RZ ;  /* 0x0000b20053051a27 */ /* 0x000fc800078e00ff */
[----:B------:R-:W-:Y:S01]  /*0930*/  IMAD.MOV.U32 R7, RZ, RZ, R83 ;  /* 0x000000ffff077224 */ /* 0x000fe200078e0053 */
[----:B------:R-:W-:-:S04]  /*0940*/  @P1 SHF.R.U32.HI R7, RZ, c[0x0][0x2cc], R5 ;  /* 0x0000b300ff071a19 */ /* 0x000fc80000011605 */
[----:B------:R-:W-:-:S04]  /*0950*/  IADD3 R5, R7, R189, -R0 ;  /* 0x000000bd07057210 */ /* 0x000fc80007ffe800 */
[----:B------:R-:W-:Y:S01]  /*0960*/  IADD3 R7, R5, -c[0x0][0x324], RZ ;  /* 0x8000c90005077a10 */ /* 0x000fe20007ffe0ff */
[----:B------:R-:W-:Y:S05]  /*0970*/  @!P2 BRA `(.L_x_324) ;  /* 0x000000d00000a947 */ /* 0x000fea0003800000 */
[----:B------:R-:W-:-:S13]  /*0980*/  ISETP.GT.AND P0, PT, R5, -0x1, PT ;  /* 0xffffffff0500780c */ /* 0x000fda0003f04270 */
[----:B------:R-:W-:Y:S05]  /*0990*/  @P0 BRA `(.L_x_325) ;  /* 0x0000006000000947 */ /* 0x000fea0003800000 */
[----:B------:R-:W-:Y:S02]  /*09a0*/  ISETP.NE.AND P0, PT, R4, 0x1, PT ;  /* 0x000000010400780c */ /* 0x000fe40003f05270 */
[----:B------:R-:W-:-:S11]  /*09b0*/  LOP3.LUT R5, RZ, R5, RZ, 0x33, !PT ;  /* 0x00000005ff057212 */ /* 0x000fd600078e33ff */
[----:B------:R-:W-:-:S05]  /*09c0*/  @P0 IMAD.HI.U32 R4, R5, c[0x0][0x330], RZ ;  /* 0x0000cc0005040a27 */ /* 0x000fca00078e00ff */
[----:B------:R-:W-:-:S04]  /*09d0*/  @P0 SHF.R.U32.HI R5, RZ, c[0x0][0x334], R4 ;  /* 0x0000cd00ff050a19 */ /* 0x000fc80000011604 */
[----:B------:R-:W-:Y:S01]  /*09e0*/  LOP3.LUT R5, RZ, R5, RZ, 0x33, !PT ;  /* 0x00000005ff057212 */ /* 0x000fe200078e33ff */
[----:B------:R-:W-:Y:S05]  /*09f0*/  BRA `(.L_x_326) ;  /* 0x0000003000007947 */ /* 0x000fea0003800000 */
.L_x_325:
[----:B------:R-:W-:-:S13]  /*0a00*/  ISETP.NE.AND P0, PT, R4, 0x1, PT ;  /* 0x000000010400780c */ /* 0x000fda0003f05270 */
[----:B------:R-:W-:-:S05]  /*0a10*/  @P0 IMAD.HI.U32 R4, R5, c[0x0][0x330], RZ ;  /* 0x0000cc0005040a27 */ /* 0x000fca00078e00ff */
[----:B------:R-:W-:-:S05]  /*0a20*/  @P0 SHF.R.U32.HI R5, RZ, c[0x0][0x334], R4 ;  /* 0x0000cd00ff050a19 */ /* 0x000fca0000011604 */
.L_x_326:
[----:B------:R-:W-:-:S05]  /*0a30*/  IMAD R4, R5, c[0x0][0x32c], RZ ;  /* 0x0000cb0005047a24 */ /* 0x000fca00078e02ff */
[----:B------:R-:W-:Y:S02]  /*0a40*/  IMNMX R7, R7, R4, !PT ;  /* 0x0000000407077217 */ /* 0x000fe40007800200 */
.L_x_324:
[----:B------:R-:W-:Y:S02]  /*0a50*/  IADD3 R6, R6, 0x3f, RZ ;  /* 0x0000003f06067810 */ /* 0x000fe40007ffe0ff */
[----:B------:R-:W-:Y:S02]  /*0a60*/  SHF.R.S32.HI R4, RZ, 0x1f, R7 ;  /* 0x0000001fff047819 */ /* 0x000fe40000011407 */
[----:B------:R-:W-:Y:S02]  /*0a70*/  SHF.R.S32.HI R5, RZ, 0x1f, R6 ;  /* 0x0000001fff057819 */ /* 0x000fe40000011406 */
[----:B------:R-:W-:Y:S02]  /*0a80*/  LEA.HI R4, R4, R7, RZ, 0x6 ;  /* 0x0000000704047211 */ /* 0x000fe400078f30ff */
[----:B------:R-:W-:Y:S02]  /*0a90*/  LEA.HI R5, R5, R6, RZ, 0x6 ;  /* 0x0000000605057211 */ /* 0x000fe400078f30ff */
[----:B------:R-:W-:-:S02]  /*0aa0*/  SHF.R.S32.HI R4, RZ, 0x6, R4 ;  /* 0x00000006ff047819 */ /* 0x000fc40000011404 */
[----:B------:R-:W-:Y:S02]  /*0ab0*/  SHF.R.S32.HI R5, RZ, 0x6, R5 ;  /* 0x00000006ff057819 */ /* 0x000fe40000011405 */
[----:B------:R-:W-:Y:S02]  /*0ac0*/  IMNMX R7, RZ, R4, !PT ;  /* 0x00000004ff077217 */ /* 0x000fe40007800200 */
[----:B------:R-:W-:-:S03]  /*0ad0*/  IMNMX R5, R160, R5, PT ;  /* 0x00000005a0057217 */ /* 0x000fc60003800200 */
[--C-:B------:R-:W-:Y:S02]  /*0ae0*/  IMAD R7, R7, 0x40, -R2.reuse ;  /* 0x0000004007077824 */ /* 0x100fe400078e0a02 */
[----:B------:R-:W-:-:S03]  /*0af0*/  IMAD R5, R5, 0x40, -R2 ;  /* 0x0000004005057824 */ /* 0x000fc600078e0a02 */
[----:B------:R-:W-:Y:S02]  /*0b00*/  IMNMX R86, RZ, R7, !PT ;  /* 0x00000007ff567217 */ /* 0x000fe40007800200 */
[----:B------:R-:W-:-:S04]  /*0b10*/  IMNMX R5, R5, R188, PT ;  /* 0x000000bc05057217 */ /* 0x000fc80003800200 */
[----:B------:R-:W-:Y:S02]  /*0b20*/  ISETP.GT.AND P0, PT, R5, R86, PT ;  /* 0x000000560500720c */ /* 0x000fe40003f04270 */
[----:B------:R-:W-:-:S11]  /*0b30*/  SHF.R.U32.HI R86, RZ, 0x6, R86 ;  /* 0x00000006ff567819 */ /* 0x000fd60000011656 */
[----:B------:R-:W-:Y:S01]  /*0b40*/  @P0 IADD3 R7, R5, 0x3f, RZ ;  /* 0x0000003f05070810 */ /* 0x000fe20007ffe0ff */
[----:B------:R-:W-:-:S03]  /*0b50*/  IMAD.MOV.U32 R5, RZ, RZ, R86 ;  /* 0x000000ffff057224 */ /* 0x000fc600078e0056 */
[----:B-1----:R-:W-:-:S04]  /*0b60*/  @P0 SHF.R.S32.HI R2, RZ, 0x1f, R7 ;  /* 0x0000001fff020819 */ /* 0x002fc80000011407 */
[----:B------:R-:W-:-:S04]  /*0b70*/  @P0 LEA.HI R2, R2, R7, RZ, 0x6 ;  /* 0x0000000702020211 */ /* 0x000fc800078f30ff */
[----:B------:R-:W-:-:S04]  /*0b80*/  @P0 SHF.R.S32.HI R5, RZ, 0x6, R2 ;  /* 0x00000006ff050819 */ /* 0x000fc80000011402 */
[----:B------:R-:W-:-:S13]  /*0b90*/  ISETP.GT.AND P0, PT, R5, R86, PT ;  /* 0x000000560500720c */ /* 0x000fda0003f04270 */
[----:B------:R-:W-:Y:S05]  /*0ba0*/  @!P0 BRA `(.L_x_327) ;  /* 0x0000569000008947 */ /* 0x000fea0003800000 */
[----:B------:R-:W-:-:S04]  /*0bb0*/  ISETP.NE.U32.AND P0, PT, RZ, c[0x0][0x340], PT ;  /* 0x0000d000ff007a0c */ /* 0x000fc80003f05070 */
[----:B------:R-:W-:-:S13]  /*0bc0*/  ISETP.NE.AND.EX P2, PT, RZ, c[0x0][0x344], PT, P0 ;  /* 0x0000d100ff007a0c */ /* 0x000fda0003f45300 */
[----:B------:R-:W-:-:S06]  /*0bd0*/  @P2 IMAD.WIDE R152, R192, R3, c[0x0][0x340] ;  /* 0x0000d000c0982625 */ /* 0x000fcc00078e0203 */
[----:B------:R-:W3:Y:S01]  /*0be0*/  @P2 LDG.E R152, [R152.64] ;  /* 0x0000000698982981 */ /* 0x000ee2000c1e1900 */
[----:B------:R-:W-:Y:S01]  /*0bf0*/  SHF.R.S32.HI R3, RZ, 0x1f, R84 ;  /* 0x0000001fff037819 */ /* 0x000fe20000011454 */
[----:B------:R-:W-:Y:S01]  /*0c00*/  IMAD.MOV.U32 R117, RZ, RZ, c[0x0][0x238] ;  /* 0x00008e00ff757624 */ /* 0x000fe200078e00ff */
[----:B------:R-:W-:Y:S01]  /*0c10*/  IADD3 R141, R5, -0x1, RZ ;  /* 0xffffffff058d7810 */ /* 0x000fe20007ffe0ff */
[----:B------:R-:W-:Y:S01]  /*0c20*/  IMAD.MOV.U32 R106, RZ, RZ, 0x6 ;  /* 0x00000006ff6a7424 */ /* 0x000fe200078e00ff */
[----:B------:R-:W-:Y:S01]  /*0c30*/  LEA.HI R100, R3, R84, RZ, 0x3 ;  /* 0x0000005403647211 */ /* 0x000fe200078f18ff */
[----:B------:R-:W-:Y:S01]  /*0c40*/  IMAD.SHL.U32 R103, R117, 0x40, RZ ;  /* 0x0000004075677824 */ /* 0x000fe200078e00ff */
[----:B------:R-:W-:Y:S01]  /*0c50*/  SHF.R.S32.HI R2, RZ, 0x1f, R141 ;  /* 0x0000001fff027819 */ /* 0x000fe2000001148d */
[----:B------:R-:W-:Y:S01]  /*0c60*/  IMAD.IADD R94, R94, 0x1, R9 ;  /* 0x000000015e5e7824 */ /* 0x000fe200078e0209 */
[----:B------:R-:W-:Y:S01]  /*0c70*/  LOP3.LUT R5, R100, 0x1ffffff8, RZ, 0xc0, !PT ;  /* 0x1ffffff864057812 */ /* 0x000fe200078ec0ff */
[----:B------:R-:W-:Y:S01]  /*0c80*/  IMAD.MOV.U32 R116, RZ, RZ, 0x5 ;  /* 0x00000005ff747424 */ /* 0x000fe200078e00ff */
[----:B------:R-:W-:Y:S01]  /*0c90*/  SHF.R.S32.HI R100, RZ, 0x3, R100 ;  /* 0x00000003ff647819 */ /* 0x000fe20000011464 */
[----:B------:R-:W-:Y:S01]  /*0ca0*/  IMAD.WIDE.U32 R170, R191, c[0x0][0x1e8], RZ ;  /* 0x00007a00bfaa7a25 */ /* 0x000fe200078e00ff */
[----:B------:R-:W-:Y:S01]  /*0cb0*/  SHF.L.U64.HI R102, R117, R106, c[0x0][0x23c] ;  /* 0x00008f0075667619 */ /* 0x000fe2000001026a */
[----:B------:R-:W-:Y:S01]  /*0cc0*/  ULDC.U8 UR4, c[0x0][0x298] ;  /* 0x0000a60000047ab9 */ /* 0x000fe20000000000 */
[----:B------:R-:W-:Y:S01]  /*0cd0*/  LEA.HI R8, R3, R84, RZ, 0x2 ;  /* 0x0000005403087211 */ /* 0x000fe200078f10ff */
[----:B------:R-:W-:Y:S01]  /*0ce0*/  IMAD.IADD R26, R84, 0x1, -R5 ;  /* 0x00000001541a7824 */ /* 0x000fe200078e0a05 */
[----:B------:R-:W-:Y:S01]  /*0cf0*/  SEL R162, R192, RZ, !P3 ;  /* 0x000000ffc0a27207 */ /* 0x000fe20005800000 */
[----:B------:R-:W-:Y:S01]  /*0d00*/  IMAD.SHL.U32 R7, R100, 0x40, RZ ;  /* 0x0000004064077824 */ /* 0x000fe200078e00ff */
[----:B------:R-:W-:Y:S01]  /*0d10*/  LOP3.LUT R11, R8, 0xfffffffc, RZ, 0xc0, !PT ;  /* 0xfffffffc080b7812 */ /* 0x000fe200078ec0ff */
[----:B--2---:R-:W-:Y:S01]  /*0d20*/  IMAD R0, R102, R141, RZ ;  /* 0x0000008d66007224 */ /* 0x004fe200078e02ff */
[----:B------:R-:W-:Y:S01]  /*0d30*/  SHF.R.S32.HI R147, RZ, 0x2, R8 ;  /* 0x00000002ff937819 */ /* 0x000fe20000011408 */
[----:B------:R-:W-:Y:S01]  /*0d40*/  IMAD.SHL.U32 R26, R26, 0x8, RZ ;  /* 0x000000081a1a7824 */ /* 0x000fe200078e00ff */
[----:B------:R-:W-:Y:S01]  /*0d50*/  LOP3.LUT R7, R7, 0x1c0, RZ, 0xc0, !PT ;  /* 0x000001c007077812 */ /* 0x000fe200078ec0ff */
[----:B------:R-:W-:Y:S01]  /*0d60*/  IMAD R5, R141, -0x40, -R100 ;  /* 0xffffffc08d057824 */ /* 0x000fe200078e0a64 */
[----:B------:R-:W-:Y:S01]  /*0d70*/  SHF.R.S32.HI R20, RZ, 0x1f, R147 ;  /* 0x0000001fff147819 */ /* 0x000fe20000011493 */
[----:B------:R-:W-:Y:S01]  /*0d80*/  IMAD R9, R2, R103, R0 ;  /* 0x0000006702097224 */ /* 0x000fe200078e0200 */
[----:B------:R-:W-:Y:S01]  /*0d90*/  IADD3 R0, R26, 0x40, RZ ;  /* 0x000000401a007810 */ /* 0x000fe20007ffe0ff */
[----:B------:R-:W-:Y:S01]  /*0da0*/  IMAD.IADD R5, R5, 0x1, R188 ;  /* 0x0000000105057824 */ /* 0x000fe200078e02bc */
[--C-:B------:R-:W-:Y:S01]  /*0db0*/  LOP3.LUT R2, R7, 0x38, R26.reuse, 0xf8, !PT ;  /* 0x0000003807027812 */ /* 0x100fe200078ef81a */
[----:B------:R-:W-:Y:S01]  /*0dc0*/  IMAD.IADD R138, R84, 0x1, -R11 ;  /* 0x00000001548a7824 */ /* 0x000fe200078e0a0b */
[----:B------:R-:W-:Y:S01]  /*0dd0*/  SHF.R.U32.HI R7, RZ, 0x3, R7 ;  /* 0x00000003ff077819 */ /* 0x000fe20000011607 */
[----:B------:R-:W-:Y:S01]  /*0de0*/  IMAD R156, R20, c[0x0][0x280], RZ ;  /* 0x0000a000149c7a24 */ /* 0x000fe200078e02ff */
[----:B------:R-:W-:Y:S01]  /*0df0*/  ISETP.GE.AND P6, PT, R0, c[0x0][0x1d4], PT ;  /* 0x0000750000007a0c */ /* 0x000fe20003fc6270 */
[----:B------:R-:W-:Y:S01]  /*0e00*/  IMAD R0, R190, c[0x0][0x240], RZ ;  /* 0x00009000be007a24 */ /* 0x000fe200078e02ff */
[--C-:B------:R-:W-:Y:S01]  /*0e10*/  SHF.R.S32.HI R27, RZ, 0x1f, R26.reuse ;  /* 0x0000001fff1b7819 */ /* 0x100fe2000001141a */
[C---:B------:R-:W-:Y:S01]  /*0e20*/  IMAD.SHL.U32 R18, R138.reuse, 0x4, RZ ;  /* 0x000000048a127824 */ /* 0x040fe200078e00ff */
[C---:B------:R-:W-:Y:S01]  /*0e30*/  ISETP.GE.AND P1, PT, R5.reuse, 0x1, PT ;  /* 0x000000010500780c */ /* 0x040fe20003f26270 */
[----:B------:R-:W-:Y:S01]  /*0e40*/  IMAD.SHL.U32 R16, R138, 0x8, RZ ;  /* 0x000000088a107824 */ /* 0x000fe200078e00ff */
[----:B------:R-:W-:Y:S01]  /*0e50*/  ISETP.GT.AND P0, PT, R5, 0x20, PT ;  /* 0x000000200500780c */ /* 0x000fe20003f04270 */
[----:B------:R-:W-:Y:S01]  /*0e60*/  IMAD.WIDE.U32 R164, R191, c[0x0][0x240], R26 ;  /* 0x00009000bfa47a25 */ /* 0x000fe200078e001a */
[----:B------:R-:W-:-:S02]  /*0e70*/  SHF.R.S32.HI R5, RZ, 0x1f, R192 ;  /* 0x0000001fff057819 */ /* 0x000fc400000114c0 */
[----:B------:R-:W-:Y:S01]  /*0e80*/  LOP3.LUT R2, R2, R7, RZ, 0x3c, !PT ;  /* 0x0000000702027212 */ /* 0x000fe200078e3cff */
[----:B------:R-:W-:Y:S01]  /*0e90*/  IMAD R7, R191, c[0x0][0x244], R0 ;  /* 0x00009100bf077a24 */ /* 0x000fe200078e0200 */
[----:B------:R-:W-:Y:S01]  /*0ea0*/  SEL R99, R5, RZ, !P3 ;  /* 0x000000ff05637207 */ /* 0x000fe20005800000 */
[----:B------:R-:W-:Y:S01]  /*0eb0*/  IMAD R156, R147, c[0x0][0x284], R156 ;  /* 0x0000a100939c7a24 */ /* 0x000fe200078e029c */
[----:B------:R-:W-:Y:S01]  /*0ec0*/  SHF.R.S32.HI R19, RZ, 0x1f, R18 ;  /* 0x0000001fff137819 */ /* 0x000fe20000011412 */
[----:B------:R-:W-:Y:S01]  /*0ed0*/  IMAD.IADD R165, R165, 0x1, R7 ;  /* 0x00000001a5a57824 */ /* 0x000fe200078e0207 */
[----:B------:R-:W-:Y:S01]  /*0ee0*/  SHF.R.S32.HI R7, RZ, 0x1f, R166 ;  /* 0x0000001fff077819 */ /* 0x000fe200000114a6 */
[----:B------:R-:W-:Y:S01]  /*0ef0*/  IMAD R13, R99, c[0x0][0x248], RZ ;  /* 0x00009200630d7a24 */ /* 0x000fe200078e02ff */
[----:B------:R-:W-:Y:S01]  /*0f00*/  IADD3 R166, P3, R100, R166, RZ ;  /* 0x000000a664a67210 */ /* 0x000fe20007f7e0ff */
[----:B------:R-:W-:Y:S01]  /*0f10*/  IMAD.WIDE.U32 R164, R162, c[0x0][0x248], R164 ;  /* 0x00009200a2a47a25 */ /* 0x000fe200078e00a4 */
[----:B------:R-:W-:-:S02]  /*0f20*/  SHF.R.S32.HI R17, RZ, 0x1f, R16 ;  /* 0x0000001fff117819 */ /* 0x000fc40000011410 */
[----:B------:R-:W-:Y:S01]  /*0f30*/  LEA.HI.X.SX32 R167, R100, R7, 0x1, P3 ;  /* 0x0000000764a77211 */ /* 0x000fe200018f0eff */
[----:B------:R-:W-:Y:S01]  /*0f40*/  IMAD R13, R162, c[0x0][0x24c], R13 ;  /* 0x00009300a20d7a24 */ /* 0x000fe200078e020d */
[----:B------:R-:W-:Y:S01]  /*0f50*/  LEA.HI R139, R3, R84, RZ, 0x6 ;  /* 0x00000054038b7211 */ /* 0x000fe200078f30ff */
[----:B------:R-:W-:Y:S01]  /*0f60*/  IMAD.WIDE.U32 R160, R147, c[0x0][0x280], R18 ;  /* 0x0000a00093a07a25 */ /* 0x000fe200078e0012 */
[C---:B------:R-:W-:Y:S02]  /*0f70*/  IADD3 R0, R26.reuse, 0x80, RZ ;  /* 0x000000801a007810 */ /* 0x040fe40007ffe0ff */
[----:B------:R-:W-:Y:S01]  /*0f80*/  SHF.L.U64.HI R116, R117, R116, c[0x0][0x23c] ;  /* 0x00008f0075747619 */ /* 0x000fe20000010274 */
[----:B------:R-:W-:Y:S01]  /*0f90*/  IMAD.IADD R165, R165, 0x1, R13 ;  /* 0x00000001a5a57824 */ /* 0x000fe200078e020d */
[----:B------:R-:W-:Y:S01]  /*0fa0*/  ISETP.GE.AND P4, PT, R26, c[0x0][0x1d4], PT ;  /* 0x000075001a007a0c */ /* 0x000fe20003f86270 */
[----:B------:R-:W-:Y:S01]  /*0fb0*/  IMAD R173, R167, c[0x0][0x238], RZ ;  /* 0x00008e00a7ad7a24 */ /* 0x000fe200078e02ff */
[----:B------:R-:W-:Y:S01]  /*0fc0*/  ISETP.GE.AND P5, PT, R0, c[0x0][0x1d4], PT ;  /* 0x0000750000007a0c */ /* 0x000fe20003fa6270 */
[----:B------:R-:W-:Y:S01]  /*0fd0*/  IMAD.WIDE.U32 R164, R166, c[0x0][0x238], R164 ;  /* 0x00008e00a6a47a25 */ /* 0x000fe200078e00a4 */
[----:B------:R-:W-:-:S02]  /*0fe0*/  IADD3 R12, R18, 0x40, RZ ;  /* 0x00000040120c7810 */ /* 0x000fc40007ffe0ff */
[----:B------:R-:W-:Y:S01]  /*0ff0*/  ISETP.GE.AND P3, PT, R16, c[0x0][0x27c], PT ;  /* 0x00009f0010007a0c */ /* 0x000fe20003f66270 */
[----:B------:R-:W-:Y:S01]  /*1000*/  IMAD R173, R166, c[0x0][0x23c], R173 ;  /* 0x00008f00a6ad7a24 */ /* 0x000fe200078e02ad */
[----:B------:R-:W-:Y:S01]  /*1010*/  SHF.R.S32.HI R8, RZ, 0x1f, R8 ;  /* 0x0000001fff087819 */ /* 0x000fe20000011408 */
[----:B------:R-:W-:Y:S01]  /*1020*/  IMAD.WIDE.U32 R6, R147, c[0x0][0x280], R16 ;  /* 0x0000a00093067a25 */ /* 0x000fe200078e0010 */
[----:B------:R-:W-:Y:S02]  /*1030*/  P2R R150, PR, RZ, 0x8 ;  /* 0x00000008ff967803 */ /* 0x000fe40000000000 */
[----:B------:R-:W-:Y:S01]  /*1040*/  LEA.HI R8, R8, R147, RZ, 0x3 ;  /* 0x0000009308087211 */ /* 0x000fe200078f18ff */
[----:B------:R-:W-:Y:S01]  /*1050*/  IMAD.IADD R173, R165, 0x1, R173 ;  /* 0x00000001a5ad7824 */ /* 0x000fe200078e02ad */
[----:B------:R-:W-:Y:S01]  /*1060*/  IADD3 R14, R18, 0x20, RZ ;  /* 0x00000020120e7810 */ /* 0x000fe20007ffe0ff */
[----:B------:R-:W-:Y:S01]  /*1070*/  IMAD.MOV.U32 R172, RZ, RZ, R164 ;  /* 0x000000ffffac7224 */ /* 0x000fe200078e00a4 */
[----:B------:R-:W-:Y:S01]  /*1080*/  LOP3.LUT R8, R8, 0xfffffff8, RZ, 0xc0, !PT ;  /* 0xfffffff808087812 */ /* 0x000fe200078ec0ff */
[----:B------:R-:W-:Y:S01]  /*1090*/  IMAD.IADD R161, R161, 0x1, R156 ;  /* 0x00000001a1a17824 */ /* 0x000fe200078e029c */
[----:B------:R-:W-:Y:S01]  /*10a0*/  LEA.HI R142, R3, R84, RZ, 0x5 ;  /* 0x00000054038e7211 */ /* 0x000fe200078f28ff */
[----:B------:R-:W-:Y:S01]  /*10b0*/  IMAD.IADD R157, R156, 0x1, R7 ;  /* 0x000000019c9d7824 */ /* 0x000fe200078e0207 */
[C---:B------:R-:W-:Y:S01]  /*10c0*/  IADD3 R146, R16.reuse, 0x60, RZ ;  /* 0x0000006010927810 */ /* 0x040fe20007ffe0ff */
[----:B------:R-:W-:Y:S01]  /*10d0*/  IMAD.MOV.U32 R156, RZ, RZ, R6 ;  /* 0x000000ffff9c7224 */ /* 0x000fe200078e0006 */
[C---:B------:R-:W-:Y:S01]  /*10e0*/  IADD3 R145, R16.reuse, 0x80, RZ ;  /* 0x0000008010917810 */ /* 0x040fe20007ffe0ff */
[----:B------:R-:W-:Y:S01]  /*10f0*/  IMAD.WIDE.U32 R6, R141, R103, R172 ;  /* 0x000000678d067225 */ /* 0x000fe200078e00ac */
[----:B------:R-:W-:-:S02]  /*1100*/  IADD3 R144, R16, 0xa0, RZ ;  /* 0x000000a010907810 */ /* 0x000fc40007ffe0ff */
[----:B------:R-:W-:Y:S01]  /*1110*/  SHF.R.S32.HI R95, RZ, 0x1f, R154 ;  /* 0x0000001fff5f7819 */ /* 0x000fe2000001149a */
[----:B------:R-:W-:Y:S01]  /*1120*/  IMAD.SHL.U32 R139, R139, 0x8, RZ ;  /* 0x000000088b8b7824 */ /* 0x000fe200078e00ff */
[----:B------:R-:W-:Y:S01]  /*1130*/  SHF.R.S32.HI R135, RZ, 0x1f, R146 ;  /* 0x0000001fff877819 */ /* 0x000fe20000011492 */
[----:B------:R-:W-:Y:S01]  /*1140*/  IMAD.IADD R9, R7, 0x1, R9 ;  /* 0x0000000107097824 */ /* 0x000fe200078e0209 */
[----:B------:R-:W-:Y:S01]  /*1150*/  SHF.R.S32.HI R130, RZ, 0x1f, R145 ;  /* 0x0000001fff827819 */ /* 0x000fe20000011491 */
[----:B------:R-:W-:Y:S01]  /*1160*/  IMAD.SHL.U32 R117, R117, 0x20, RZ ;  /* 0x0000002075757824 */ /* 0x000fe200078e00ff */
[----:B------:R-:W-:Y:S01]  /*1170*/  LOP3.LUT R139, R2, 0xfffffe00, R139, 0xf8, !PT ;  /* 0xfffffe00028b7812 */ /* 0x000fe200078ef88b */
[----:B------:R-:W-:Y:S01]  /*1180*/  IMAD R0, R190, c[0x0][0x260], RZ ;  /* 0x00009800be007a24 */ /* 0x000fe200078e02ff */
[----:B------:R-:W-:Y:S01]  /*1190*/  SHF.R.S32.HI R129, RZ, 0x1f, R144 ;  /* 0x0000001fff817819 */ /* 0x000fe20000011490 */
[----:B------:R-:W-:Y:S01]  /*11a0*/  IMAD R20, R20, c[0x0][0x290], RZ ;  /* 0x0000a40014147a24 */ /* 0x000fe200078e02ff */
[----:B------:R-:W-:Y:S01]  /*11b0*/  LEA.HI R135, R135, R146, RZ, 0x3 ;  /* 0x0000009287877211 */ /* 0x000fe200078f18ff */
[----:B------:R-:W-:Y:S01]  /*11c0*/  IMAD R15, R191, c[0x0][0x264], R0 ;  /* 0x00009900bf0f7a24 */ /* 0x000fe200078e0200 */
[----:B------:R-:W-:Y:S01]  /*11d0*/  LEA.HI R130, R130, R145, RZ, 0x3 ;  /* 0x0000009182827211 */ /* 0x000fe200078f18ff */
[----:B------:R-:W-:Y:S01]  /*11e0*/  IMAD.SHL.U32 R139, R139, 0x2, RZ ;  /* 0x000000028b8b7824 */ /* 0x000fe200078e00ff */
[----:B------:R-:W-:Y:S01]  /*11f0*/  LEA.HI R129, R129, R144, RZ, 0x3 ;  /* 0x0000009081817211 */ /* 0x000fe200078f18ff */
[----:B------:R-:W-:Y:S01]  /*1200*/  IMAD R20, R147, c[0x0][0x294], R20 ;  /* 0x0000a50093147a24 */ /* 0x000fe200078e0214 */
[----:B------:R-:W-:Y:S01]  /*1210*/  LOP3.LUT R135, R135, 0xfffffff8, RZ, 0xc0, !PT ;  /* 0xfffffff887877812 */ /* 0x000fe200078ec0ff */
[----:B------:R-:W-:Y:S01]  /*1220*/  IMAD.WIDE.U32 R158, R147, c[0x0][0x290], R18 ;  /* 0x0000a400939e7a25 */ /* 0x000fe200078e0012 */
[----:B------:R-:W-:-:S02]  /*1230*/  LOP3.LUT R130, R130, 0xfffffff8, RZ, 0xc0, !PT ;  /* 0xfffffff882827812 */ /* 0x000fc400078ec0ff */
[----:B------:R-:W-:Y:S01]  /*1240*/  LOP3.LUT R129, R129, 0xfffffff8, RZ, 0xc0, !PT ;  /* 0xfffffff881817812 */ /* 0x000fe200078ec0ff */
[----:B------:R-:W-:Y:S01]  /*1250*/  IMAD.WIDE.U32 R10, R147, c[0x0][0x290], R16 ;  /* 0x0000a400930a7a25 */ /* 0x000fe200078e0010 */
[----:B------:R-:W-:Y:S02]  /*1260*/  P2R R151, PR, RZ, 0x10 ;  /* 0x00000010ff977803 */ /* 0x000fe40000000000 */
[----:B------:R-:W-:Y:S01]  /*1270*/  IADD3 R13, R18, 0x30, RZ ;  /* 0x00000030120d7810 */ /* 0x000fe20007ffe0ff */
[----:B------:R-:W-:Y:S01]  /*1280*/  IMAD.IADD R159, R159, 0x1, R20 ;  /* 0x000000019f9f7824 */ /* 0x000fe200078e0214 */
[----:B------:R-:W-:Y:S01]  /*1290*/  SHF.R.S32.HI R120, RZ, 0x1f, R135 ;  /* 0x0000001fff787819 */ /* 0x000fe20000011487 */
[----:B------:R-:W-:Y:S01]  /*12a0*/  IMAD.IADD R21, R20, 0x1, R11 ;  /* 0x0000000114157824 */ /* 0x000fe200078e020b */
[C---:B------:R-:W-:Y:S01]  /*12b0*/  IADD3 R11, R18.reuse, 0x50, RZ ;  /* 0x00000050120b7810 */ /* 0x040fe20007ffe0ff */
[----:B------:R-:W-:Y:S01]  /*12c0*/  IMAD.MOV.U32 R20, RZ, RZ, R10 ;  /* 0x000000ffff147224 */ /* 0x000fe200078e000a */
[----:B------:R-:W-:Y:S01]  /*12d0*/  SHF.R.S32.HI R119, RZ, 0x1f, R130 ;  /* 0x0000001fff777819 */ /* 0x000fe20000011482 */
[----:B------:R-:W-:Y:S01]  /*12e0*/  IMAD.IADD R10, R18, 0x1, R14 ;  /* 0x00000001120a7824 */ /* 0x000fe200078e020e */
[----:B------:R-:W-:Y:S01]  /*12f0*/  SHF.R.S32.HI R118, RZ, 0x1f, R129 ;  /* 0x0000001fff767819 */ /* 0x000fe20000011481 */
[----:B------:R-:W-:-:S02]  /*1300*/  IMAD.IADD R143, R147, 0x1, -R8 ;  /* 0x00000001938f7824 */ /* 0x000fc400078e0a08 */
[----:B------:R-:W-:Y:S01]  /*1310*/  IMAD.SHL.U32 R142, R142, 0x10, RZ ;  /* 0x000000108e8e7824 */ /* 0x000fe200078e00ff */
[----:B------:R-:W-:Y:S01]  /*1320*/  SHF.R.S32.HI R137, RZ, 0x1f, R10 ;  /* 0x0000001fff897819 */ /* 0x000fe2000001140a */
[----:B------:R-:W-:Y:S02]  /*1330*/  IMAD R8, R190, c[0x0][0x1e8], RZ ;  /* 0x00007a00be087a24 */ /* 0x000fe400078e02ff */
[----:B------:R-:W-:Y:S01]  /*1340*/  IMAD.WIDE.U32 R26, R191, c[0x0][0x260], R26 ;  /* 0x00009800bf1a7a25 */ /* 0x000fe200078e001a */
[----:B------:R-:W-:Y:S02]  /*1350*/  LOP3.LUT R142, R142, 0xfffffe00, RZ, 0xc0, !PT ;  /* 0xfffffe008e8e7812 */ /* 0x000fe400078ec0ff */
[----:B------:R-:W-:Y:S01]  /*1360*/  LEA.HI R137, R137, R10, RZ, 0x3 ;  /* 0x0000000a89897211 */ /* 0x000fe200078f18ff */
[----:B------:R-:W-:Y:S02]  /*1370*/  IMAD R3, R95, c[0x0][0x280], RZ ;  /* 0x0000a0005f037a24 */ /* 0x000fe400078e02ff */
[----:B------:R-:W-:Y:S01]  /*1380*/  IMAD.MOV.U32 R87, RZ, RZ, c[0x0][0x27c] ;  /* 0x00009f00ff577624 */ /* 0x000fe200078e00ff */
[----:B------:R-:W-:Y:S01]  /*1390*/  LOP3.LUT R137, R137, 0xfffffff8, RZ, 0xc0, !PT ;  /* 0xfffffff889897812 */ /* 0x000fe200078ec0ff */
[----:B------:R-:W-:-:S02]  /*13a0*/  IMAD R99, R99, c[0x0][0x268], RZ ;  /* 0x00009a0063637a24 */ /* 0x000fc400078e02ff */
[----:B------:R-:W-:Y:S01]  /*13b0*/  IMAD R95, R95, c[0x0][0x290], RZ ;  /* 0x0000a4005f5f7a24 */ /* 0x000fe200078e02ff */
[----:B------:R-:W-:Y:S01]  /*13c0*/  SHF.R.S32.HI R122, RZ, 0x1f, R137 ;  /* 0x0000001fff7a7819 */ /* 0x000fe20000011489 */
[----:B------:R-:W-:Y:S02]  /*13d0*/  IMAD.MOV.U32 R101, RZ, RZ, c[0x0][0x2b8] ;  /* 0x0000ae00ff657624 */ /* 0x000fe400078e00ff */
[----:B------:R-:W-:Y:S01]  /*13e0*/  IMAD.IADD R27, R27, 0x1, R15 ;  /* 0x000000011b1b7824 */ /* 0x000fe200078e020f */
[----:B------:R-:W-:Y:S01]  /*13f0*/  IADD3 R15, R18, 0x10, RZ ;  /* 0x00000010120f7810 */ /* 0x000fe20007ffe0ff */
[----:B------:R-:W-:Y:S02]  /*1400*/  IMAD.MOV.U32 R105, RZ, RZ, c[0x0][0x280] ;  /* 0x0000a000ff697624 */ /* 0x000fe400078e00ff */
[----:B------:R-:W-:Y:S02]  /*1410*/  IMAD.MOV.U32 R107, RZ, RZ, c[0x0][0x290] ;  /* 0x0000a400ff6b7624 */ /* 0x000fe400078e00ff */
[----:B------:R-:W-:Y:S01]  /*1420*/  IMAD R99, R162, c[0x0][0x26c], R99 ;  /* 0x00009b00a2637a24 */ /* 0x000fe200078e0263 */
[-C--:B------:R-:W-:Y:S01]  /*1430*/  SHF.L.U64.HI R104, R105, R106.reuse, c[0x0][0x284] ;  /* 0x0000a10069687619 */ /* 0x080fe2000001026a */
[C---:B------:R-:W-:Y:S01]  /*1440*/  IMAD R3, R154.reuse, c[0x0][0x284], R3 ;  /* 0x0000a1009a037a24 */ /* 0x040fe200078e0203 */
[----:B------:R-:W-:Y:S01]  /*1450*/  SHF.L.U64.HI R106, R107, R106, c[0x0][0x294] ;  /* 0x0000a5006b6a7619 */ /* 0x000fe2000001026a */
[----:B------:R-:W-:-:S02]  /*1460*/  IMAD R95, R154, c[0x0][0x294], R95 ;  /* 0x0000a5009a5f7a24 */ /* 0x000fc400078e025f */
[----:B------:R-:W-:-:S04]  /*1470*/  IMAD.WIDE.U32 R160, R154, c[0x0][0x280], R160 ;  /* 0x0000a0009aa07a25 */ /* 0x000fc800078e00a0 */
[----:B------:R-:W-:-:S04]  /*1480*/  IMAD.WIDE.U32 R158, R154, c[0x0][0x290], R158 ;  /* 0x0000a4009a9e7a25 */ /* 0x000fc800078e009e */
[----:B------:R-:W-:-:S04]  /*1490*/  IMAD.WIDE.U32 R156, R154, c[0x0][0x280], R156 ;  /* 0x0000a0009a9c7a25 */ /* 0x000fc800078e009c */
[----:B------:R-:W-:-:S04]  /*14a0*/  IMAD.WIDE.U32 R162, R162, c[0x0][0x268], R26 ;  /* 0x00009a00a2a27a25 */ /* 0x000fc800078e001a */
[----:B------:R-:W-:-:S04]  /*14b0*/  IMAD.WIDE.U32 R154, R154, c[0x0][0x290], R20 ;  /* 0x0000a4009a9a7a25 */ /* 0x000fc800078e0014 */
[----:B------:R-:W-:Y:S02]  /*14c0*/  IMAD.MOV.U32 R126, RZ, RZ, c[0x0][0x27c] ;  /* 0x00009f00ff7e7624 */ /* 0x000fe400078e00ff */
[----:B------:R-:W-:-:S04]  /*14d0*/  IMAD.WIDE.U32 R168, R191, c[0x0][0x210], RZ ;  /* 0x00008400bfa87a25 */ /* 0x000fc800078e00ff */
[----:B------:R-:W-:Y:S02]  /*14e0*/  IMAD.IADD R97, R159, 0x1, R95 ;  /* 0x000000019f617824 */ /* 0x000fe400078e025f */
[----:B------:R-:W-:Y:S02]  /*14f0*/  IMAD.SHL.U32 R105, R105, 0x40, RZ ;  /* 0x0000004069697824 */ /* 0x000fe400078e00ff */
[----:B------:R-:W-:Y:S02]  /*1500*/  IMAD.SHL.U32 R107, R107, 0x40, RZ ;  /* 0x000000406b6b7824 */ /* 0x000fe400078e00ff */
[----:B------:R-:W-:Y:S02]  /*1510*/  IMAD.SHL.U32 R126, R126, 0x2, RZ ;  /* 0x000000027e7e7824 */ /* 0x000fe400078e00ff */
[----:B------:R-:W-:Y:S02]  /*1520*/  IMAD.IADD R100, R188, 0x1, -R100 ;  /* 0x00000001bc647824 */ /* 0x000fe400078e0a64 */
[----:B------:R-:W-:-:S02]  /*1530*/  IMAD R138, R138, 0x40, R147 ;  /* 0x000000408a8a7824 */ /* 0x000fc400078e0293 */
[----:B------:R-:W-:Y:S02]  /*1540*/  IMAD.IADD R99, R163, 0x1, R99 ;  /* 0x00000001a3637824 */ /* 0x000fe400078e0263 */
[----:B------:R-:W-:Y:S02]  /*1550*/  IMAD.IADD R98, R161, 0x1, R3 ;  /* 0x00000001a1627824 */ /* 0x000fe400078e0203 */
[----:B------:R-:W-:Y:S02]  /*1560*/  IMAD.IADD R96, R3, 0x1, R157 ;  /* 0x0000000103607824 */ /* 0x000fe400078e029d */
[----:B------:R-:W-:Y:S01]  /*1570*/  IMAD.IADD R95, R95, 0x1, R155 ;  /* 0x000000015f5f7824 */ /* 0x000fe200078e029b */
[----:B---3--:R-:W-:Y:S01]  /*1580*/  @P2 SHF.R.S32.HI R153, RZ, 0x1f, R152 ;  /* 0x0000001fff992819 */ /* 0x008fe20000011498 */
[----:B------:R-:W-:Y:S02]  /*1590*/  @!P2 IMAD.MOV.U32 R152, RZ, RZ, R192 ;  /* 0x000000ffff98a224 */ /* 0x000fe400078e00c0 */
[----:B------:R-:W-:Y:S01]  /*15a0*/  @!P2 IMAD.MOV.U32 R153, RZ, RZ, R5 ;  /* 0x000000ffff99a224 */ /* 0x000fe200078e0005 */
[----:B------:R-:W-:-:S02]  /*15b0*/  @P1 LEA R22, P2, R6, c[0x0][0x220], 0x1 ;  /* 0x0000880006161a11 */ /* 0x000fc400078408ff */
[----:B------:R-:W-:Y:S02]  /*15c0*/  SEL R5, RZ, c[0x0][0x27c], !P3 ;  /* 0x00009f00ff057a07 */ /* 0x000fe40005800000 */
[----:B------:R-:W-:Y:S02]  /*15d0*/  @P1 LEA.HI.X R23, R6, c[0x0][0x224], R9, 0x1, P2 ;  /* 0x0000890006171a11 */ /* 0x000fe400010f0c09 */
[----:B------:R-:W-:Y:S01]  /*15e0*/  @P0 IADD3 R7, P2, R117, R6, RZ ;  /* 0x0000000675070210 */ /* 0x000fe20007f5e0ff */
[----:B------:R-:W-:Y:S02]  /*15f0*/  IMAD.IADD R5, R16, 0x1, R5 ;  /* 0x0000000110057824 */ /* 0x000fe400078e0205 */
[----:B------:R-:W-:Y:S01]  /*1600*/  @!PT LDS RZ, [RZ] ;  /* 0x00000000fffff984 */ /* 0x000fe20000000800 */
[----:B------:R-:W-:Y:S01]  /*1610*/  @!PT LDS RZ, [RZ] ;  /* 0x00000000fffff984 */ /* 0x000fe20000000800 */
[----:B------:R-:W-:Y:S01]  /*1620*/  @!PT LDS RZ, [RZ] ;  /* 0x00000000fffff984 */ /* 0x000fe20000000800 */
[----:B------:R1:W-:Y:S02]  /*1630*/  @P1 LDGSTS.E.BYPASS.LTC128B.128 [R139+0x6100], [R22.64], !P4 ;  /* 0x06100000168b1fae */ /* 0x0003e4000e101d46 */
[----:B------:R-:W-:Y:S01]  /*1640*/  @P0 IMAD.X R0, R116, 0x1, R9, P2 ;  /* 0x0000000174000824 */ /* 0x000fe200010e0609 */
[----:B------:R-:W-:Y:S01]  /*1650*/  SHF.R.S32.HI R6, RZ, 0x1f, R5 ;  /* 0x0000001fff067819 */ /* 0x000fe20000011405 */
[----:B------:R-:W-:Y:S01]  /*1660*/  IMAD.IADD R9, R18, 0x1, R12 ;  /* 0x0000000112097824 */ /* 0x000fe200078e020c */
[----:B------:R1:W-:Y:S01]  /*1670*/  @P1 LDGSTS.E.BYPASS.LTC128B.128 [R139+0x8100], [R22.64+0x80], !P6 ;  /* 0x08100080168b1fae */ /* 0x0003e2000f101d46 */
[----:B------:R-:W-:-:S02]  /*1680*/  ISETP.GE.AND P2, PT, R10, c[0x0][0x27c], PT ;  /* 0x00009f000a007a0c */ /* 0x000fc40003f46270 */
[CC--:B------:R-:W-:Y:S01]  /*1690*/  LEA.HI R4, R6.reuse, R5.reuse, RZ, 0x3 ;  /* 0x0000000506047211 */ /* 0x0c0fe200078f18ff */
[----:B------:R1:W-:Y:S01]  /*16a0*/  @P1 LDGSTS.E.BYPASS.LTC128B.128 [R139+0xa100], [R22.64+0x100], !P5 ;  /* 0x0a100100168b1fae */ /* 0x0003e2000e901d46 */
[----:B------:R-:W-:Y:S02]  /*16b0*/  ISETP.GE.AND P3, PT, R9, c[0x0][0x27c], PT ;  /* 0x00009f0009007a0c */ /* 0x000fe40003f66270 */
[C---:B------:R-:W-:Y:S02]  /*16c0*/  @P0 LEA R24, P1, R7.reuse, c[0x0][0x220], 0x1 ;  /* 0x0000880007180a11 */ /* 0x040fe400078208ff */
[----:B------:R-:W-:Y:S02]  /*16d0*/  LEA.HI R6, R6, R5, RZ, 0x6 ;  /* 0x0000000506067211 */ /* 0x000fe400078f30ff */
[----:B------:R-:W-:Y:S02]  /*16e0*/  @P0 LEA.HI.X R25, R7, c[0x0][0x224], R0, 0x1, P1 ;  /* 0x0000890007190a11 */ /* 0x000fe400008f0c00 */
[----:B------:R-:W-:Y:S01]  /*16f0*/  SEL R7, RZ, c[0x0][0x27c], !P2 ;  /* 0x00009f00ff077a07 */ /* 0x000fe20005000000 */
[----:B------:R-:W-:Y:S01]  /*1700*/  IMAD.SHL.U32 R6, R6, 0x40, RZ ;  /* 0x0000004006067824 */ /* 0x000fe200078e00ff */
[----:B------:R-:W-:Y:S01]  /*1710*/  SHF.R.S32.HI R136, RZ, 0x1f, R9 ;  /* 0x0000001fff887819 */ /* 0x000fe20000011409 */
[----:B------:R2:W-:Y:S01]  /*1720*/  @P0 LDGSTS.E.BYPASS.LTC128B.128 [R139+0x7100], [R24.64], !P4 ;  /* 0x07100000188b0fae */ /* 0x0005e2000e101d46 */
[----:B------:R-:W-:Y:S01]  /*1730*/  LOP3.LUT R111, R4, 0xfffffff8, RZ, 0xc0, !PT ;  /* 0xfffffff8046f7812 */ /* 0x000fe200078ec0ff */
[----:B------:R-:W-:Y:S01]  /*1740*/  IMAD.IADD R7, R10, 0x1, R7 ;  /* 0x000000010a077824 */ /* 0x000fe200078e0207 */
[----:B------:R-:W-:Y:S01]  /*1750*/  LOP3.LUT R6, R6, 0x7ffff000, RZ, 0xc0, !PT ;  /* 0x7ffff00006067812 */ /* 0x000fe200078ec0ff */
[----:B------:R2:W-:Y:S01]  /*1760*/  @P0 LDGSTS.E.BYPASS.LTC128B.128 [R139+0x9100], [R24.64+0x80], !P6 ;  /* 0x09100080188b0fae */ /* 0x0005e2000f101d46 */
[----:B------:R-:W-:-:S02]  /*1770*/  LEA.HI R136, R136, R9, RZ, 0x3 ;  /* 0x0000000988887211 */ /* 0x000fc400078f18ff */
[----:B------:R-:W-:Y:S01]  /*1780*/  SHF.R.S32.HI R124, RZ, 0x1f, R7 ;  /* 0x0000001fff7c7819 */ /* 0x000fe20000011407 */
[----:B------:R2:W-:Y:S01]  /*1790*/  @P0 LDGSTS.E.BYPASS.LTC128B.128 [R139+0xb100], [R24.64+0x100], !P5 ;  /* 0x0b100100188b0fae */ /* 0x0005e2000e901d46 */
[C---:B------:R-:W-:Y:S01]  /*17a0*/  LOP3.LUT P0, RZ, R143.reuse, 0x4, RZ, 0xc0, !PT ;  /* 0x000000048fff7812 */ /* 0x040fe2000780c0ff */
[----:B------:R-:W-:Y:S01]  /*17b0*/  IMAD.SHL.U32 R143, R143, 0x40, RZ ;  /* 0x000000408f8f7824 */ /* 0x000fe200078e00ff */
[CC--:B------:R-:W-:Y:S01]  /*17c0*/  LEA.HI R2, R124.reuse, R7.reuse, RZ, 0x3 ;  /* 0x000000077c027211 */ /* 0x0c0fe200078f18ff */
[----:B------:R-:W0:Y:S01]  /*17d0*/  LDGDEPBAR ;  /* 0x00000000000079af */ /* 0x000e220000000000 */
[----:B------:R-:W-:Y:S02]  /*17e0*/  LEA.HI R124, R124, R7, RZ, 0x6 ;  /* 0x000000077c7c7211 */ /* 0x000fe400078f30ff */
[----:B-1----:R-:W-:Y:S02]  /*17f0*/  SEL R22, RZ, c[0x0][0x27c], !P3 ;  /* 0x00009f00ff167a07 */ /* 0x002fe40005800000 */
[----:B------:R-:W-:Y:S01]  /*1800*/  LOP3.LUT R143, R143, 0x1c0, RZ, 0xc0, !PT ;  /* 0x000001c08f8f7812 */ /* 0x000fe200078ec0ff */
[----:B------:R-:W-:Y:S01]  /*1810*/  IMAD.SHL.U32 R124, R124, 0x40, RZ ;  /* 0x000000407c7c7824 */ /* 0x000fe200078e00ff */
[----:B------:R-:W-:Y:S01]  /*1820*/  LOP3.LUT R113, R2, 0xfffffff8, RZ, 0xc0, !PT ;  /* 0xfffffff802717812 */ /* 0x000fe200078ec0ff */
[----:B------:R-:W-:Y:S01]  /*1830*/  IMAD.IADD R22, R9, 0x1, R22 ;  /* 0x0000000109167824 */ /* 0x000fe200078e0216 */
[----:B------:R-:W-:-:S02]  /*1840*/  SHF.R.U32.HI R140, RZ, 0x3, R143 ;  /* 0x00000003ff8c7819 */ /* 0x000fc4000001168f */
[----:B------:R-:W-:Y:S02]  /*1850*/  LOP3.LUT R133, R143, 0x18, R16, 0xf8, !PT ;  /* 0x000000188f857812 */ /* 0x000fe400078ef810 */
[----:B------:R-:W-:Y:S02]  /*1860*/  SHF.R.S32.HI R5, RZ, 0x1f, R22 ;  /* 0x0000001fff057819 */ /* 0x000fe40000011416 */
[----:B------:R-:W-:Y:S02]  /*1870*/  LOP3.LUT R133, R133, R140, RZ, 0x3c, !PT ;  /* 0x0000008c85857212 */ /* 0x000fe400078e3cff */
[CC--:B------:R-:W-:Y:S02]  /*1880*/  LEA.HI R0, R5.reuse, R22.reuse, RZ, 0x3 ;  /* 0x0000001605007211 */ /* 0x0c0fe400078f18ff */
[----:B------:R-:W-:Y:S01]  /*1890*/  LEA.HI R5, R5, R22, RZ, 0x6 ;  /* 0x0000001605057211 */ /* 0x000fe200078f30ff */
[----:B------:R-:W-:Y:S01]  /*18a0*/  IMAD.IADD R133, R142, 0x1, R133 ;  /* 0x000000018e857824 */ /* 0x000fe200078e0285 */
[----:B------:R-:W-:-:S02]  /*18b0*/  LOP3.LUT R123, R143, 0x38, R0, 0xf8, !PT ;  /* 0x000000388f7b7812 */ /* 0x000fc400078ef800 */
[----:B------:R-:W-:Y:S01]  /*18c0*/  LOP3.LUT R125, R143, 0x38, R4, 0xf8, !PT ;  /* 0x000000388f7d7812 */ /* 0x000fe200078ef804 */
[----:B------:R-:W-:Y:S01]  /*18d0*/  IMAD.SHL.U32 R5, R5, 0x40, RZ ;  /* 0x0000004005057824 */ /* 0x000fe200078e00ff */
[-C--:B------:R-:W-:Y:S02]  /*18e0*/  LOP3.LUT R123, R123, R140.reuse, RZ, 0x3c, !PT ;  /* 0x0000008c7b7b7212 */ /* 0x080fe400078e3cff */
[----:B------:R-:W-:Y:S02]  /*18f0*/  LOP3.LUT R125, R125, R140, RZ, 0x3c, !PT ;  /* 0x0000008c7d7d7212 */ /* 0x000fe400078e3cff */
[----:B------:R-:W-:Y:S02]  /*1900*/  LOP3.LUT R5, R5, 0x7ffff000, RZ, 0xc0, !PT ;  /* 0x7ffff00005057812 */ /* 0x000fe400078ec0ff */
[----:B------:R-:W-:Y:S02]  /*1910*/  LOP3.LUT R7, R143, 0x38, R2, 0xf8, !PT ;  /* 0x000000388f077812 */ /* 0x000fe400078ef802 */
[----:B------:R-:W-:Y:S01]  /*1920*/  IADD3 R123, R123, R5, R142 ;  /* 0x000000057b7b7210 */ /* 0x000fe20007ffe08e */
[----:B------:R-:W-:Y:S01]  /*1930*/  IMAD R5, R191, c[0x0][0x1ec], R8 ;  /* 0x00007b00bf057a24 */ /* 0x000fe200078e0208 */
[----:B------:R-:W-:-:S02]  /*1940*/  LEA R133, R133, 0x100, 0x1 ;  /* 0x0000010085857811 */ /* 0x000fc400078e08ff */
[----:B------:R-:W-:Y:S01]  /*1950*/  LOP3.LUT R124, R124, 0x7ffff000, RZ, 0xc0, !PT ;  /* 0x7ffff0007c7c7812 */ /* 0x000fe200078ec0ff */
[----:B------:R-:W-:Y:S01]  /*1960*/  IMAD.IADD R108, R171, 0x1, R5 ;  /* 0x00000001ab6c7824 */ /* 0x000fe200078e0205 */
[----:B------:R-:W-:Y:S01]  /*1970*/  LOP3.LUT R7, R7, R140, RZ, 0x3c, !PT ;  /* 0x0000008c07077212 */ /* 0x000fe200078e3cff */
[----:B------:R-:W-:Y:S01]  /*1980*/  IMAD R5, R153, c[0x0][0x2b0], RZ ;  /* 0x0000ac0099057a24 */ /* 0x000fe200078e02ff */
[----:B------:R-:W-:Y:S01]  /*1990*/  IADD3 R125, R125, R6, R142 ;  /* 0x000000067d7d7210 */ /* 0x000fe20007ffe08e */
[----:B------:R-:W-:Y:S01]  /*19a0*/  IMAD R6, R190, c[0x0][0x210], RZ ;  /* 0x00008400be067a24 */ /* 0x000fe200078e02ff */
[----:B------:R-:W-:Y:S01]  /*19b0*/  LOP3.LUT R115, R0, 0xfffffff8, RZ, 0xc0, !PT ;  /* 0xfffffff800737812 */ /* 0x000fe200078ec0ff */
[C---:B------:R-:W-:Y:S01]  /*19c0*/  IMAD R5, R152.reuse, c[0x0][0x2b4], R5 ;  /* 0x0000ad0098057a24 */ /* 0x040fe200078e0205 */
[----:B------:R-:W-:Y:S01]  /*19d0*/  IADD3 R132, R133, 0x40, RZ ;  /* 0x0000004085847810 */ /* 0x000fe20007ffe0ff */
[----:B------:R-:W-:Y:S01]  /*19e0*/  IMAD R109, R191, c[0x0][0x214], R6 ;  /* 0x00008500bf6d7a24 */ /* 0x000fe200078e0206 */
[----:B------:R-:W-:Y:S01]  /*19f0*/  @P0 IADD3 R132, R133, -0x40, RZ ;  /* 0xffffffc085840810 */ /* 0x000fe20007ffe0ff */
[----:B------:R-:W-:Y:S01]  /*1a00*/  IMAD.WIDE.U32 R152, R152, c[0x0][0x2b0], RZ ;  /* 0x0000ac0098987a25 */ /* 0x000fe200078e00ff */
[----:B------:R-:W-:-:S02]  /*1a10*/  IADD3 R124, R7, R124, R142 ;  /* 0x0000007c077c7210 */ /* 0x000fc40007ffe08e */
[----:B------:R-:W-:Y:S01]  /*1a20*/  SHF.R.S32.HI R110, RZ, 0x1f, R111 ;  /* 0x0000001fff6e7819 */ /* 0x000fe2000001146f */
[----:B------:R-:W-:Y:S01]  /*1a30*/  IMAD.IADD R109, R169, 0x1, R109 ;  /* 0x00000001a96d7824 */ /* 0x000fe200078e026d */
[----:B------:R-:W-:Y:S01]  /*1a40*/  SHF.R.S32.HI R112, RZ, 0x1f, R113 ;  /* 0x0000001fff707819 */ /* 0x000fe20000011471 */
[----:B------:R-:W-:Y:S01]  /*1a50*/  IMAD.IADD R92, R153, 0x1, R5 ;  /* 0x00000001995c7824 */ /* 0x000fe200078e0205 */
[----:B------:R-:W-:Y:S01]  /*1a60*/  SHF.R.S32.HI R114, RZ, 0x1f, R115 ;  /* 0x0000001fff727819 */ /* 0x000fe20000011473 */
[----:B------:R-:W-:Y:S01]  /*1a70*/  IMAD.SHL.U32 R125, R125, 0x2, RZ ;  /* 0x000000027d7d7824 */ /* 0x000fe200078e00ff */
[----:B------:R-:W-:Y:S01]  /*1a80*/  ISETP.GE.AND P0, PT, R87, 0x1, PT ;  /* 0x000000015700780c */ /* 0x000fe20003f06270 */
[----:B------:R-:W-:Y:S01]  /*1a90*/  IMAD.SHL.U32 R124, R124, 0x2, RZ ;  /* 0x000000027c7c7824 */ /* 0x000fe200078e00ff */
[----:B------:R-:W-:Y:S01]  /*1aa0*/  LOP3.LUT R136, R136, 0xfffffff8, RZ, 0xc0, !PT ;  /* 0xfffffff888887812 */ /* 0x000fe200078ec0ff */
[----:B------:R-:W-:Y:S01]  /*1ab0*/  IMAD.SHL.U32 R123, R123, 0x2, RZ ;  /* 0x000000027b7b7824 */ /* 0x000fe200078e00ff */
[----:B------:R-:W-:-:S02]  /*1ac0*/  ISETP.NE.AND P1, PT, R101, 0x1, PT ;  /* 0x000000016500780c */ /* 0x000fc40003f25270 */
[----:B------:R-:W-:Y:S02]  /*1ad0*/  SHF.R.S32.HI R128, RZ, 0x3, R0 ;  /* 0x00000003ff807819 */ /* 0x000fe40000011400 */
[C---:B------:R-:W-:Y:S01]  /*1ae0*/  SHF.L.U64.HI R110, R111.reuse, 0x1, R110 ;  /* 0x000000016f6e7819 */ /* 0x040fe2000001026e */
[----:B------:R-:W-:Y:S01]  /*1af0*/  IMAD.SHL.U32 R111, R111, 0x2, RZ ;  /* 0x000000026f6f7824 */ /* 0x000fe200078e00ff */
[C---:B------:R-:W-:Y:S01]  /*1b00*/  SHF.L.U64.HI R112, R113.reuse, 0x1, R112 ;  /* 0x0000000171707819 */ /* 0x040fe20000010270 */
[----:B------:R-:W-:Y:S01]  /*1b10*/  IMAD.SHL.U32 R113, R113, 0x2, RZ ;  /* 0x0000000271717824 */ /* 0x000fe200078e00ff */
[C---:B------:R-:W-:Y:S01]  /*1b20*/  SHF.L.U64.HI R114, R115.reuse, 0x1, R114 ;  /* 0x0000000173727819 */ /* 0x040fe20000010272 */
[----:B------:R-:W-:Y:S01]  /*1b30*/  IMAD.SHL.U32 R115, R115, 0x2, RZ ;  /* 0x0000000273737824 */ /* 0x000fe200078e00ff */
[----:B------:R-:W-:Y:S02]  /*1b40*/  P2R R0, PR, RZ, 0x1 ;  /* 0x00000001ff007803 */ /* 0x000fe40000000000 */
[----:B------:R-:W-:-:S02]  /*1b50*/  P2R R149, PR, RZ, 0x4 ;  /* 0x00000004ff957803 */ /* 0x000fc40000000000 */
[----:B------:R-:W-:Y:S02]  /*1b60*/  P2R R148, PR, RZ, 0x8 ;  /* 0x00000008ff947803 */ /* 0x000fe40000000000 */
[----:B------:R-:W-:Y:S02]  /*1b70*/  SHF.R.S32.HI R134, RZ, 0x3, R4 ;  /* 0x00000003ff867819 */ /* 0x000fe40000011404 */
[----:B------:R-:W-:Y:S02]  /*1b80*/  SHF.R.S32.HI R121, RZ, 0x1f, R136 ;  /* 0x0000001fff797819 */ /* 0x000fe40000011488 */
[----:B------:R-:W-:Y:S02]  /*1b90*/  SHF.R.S32.HI R131, RZ, 0x3, R2 ;  /* 0x00000003ff837819 */ /* 0x000fe40000011402 */
[----:B------:R-:W-:Y:S01]  /*1ba0*/  P2R R0, PR, RZ, 0x2 ;  /* 0x00000002ff007803 */ /* 0x000fe20000000000 */
[----:B--2---:R-:W-:Y:S06]  /*1bb0*/  BAR.SYNC.DEFER_BLOCKING 0x0 ;  /* 0x0000000000007b1d */ /* 0x004fec0000010000 */
.L_x_352:
[----:B------:R-:W-:Y:S01]  /*1bc0*/  IMAD.SHL.U32 R93, R141, 0x40, RZ ;  /* 0x000000408d5d7824 */ /* 0x000fe200078e00ff */
[----:B------:R-:W-:Y:S04]  /*1bd0*/  DEPBAR.LE SB0, 0x0 ;  /* 0x000080000000791a */ /* 0x000fe80000000000 */
[----:B-1----:R-:W-:Y:S01]  /*1be0*/  IMAD.IADD R3, R138, 0x1, R93 ;  /* 0x000000018a037824 */ /* 0x002fe200078e025d */
[----:B------:R-:W-:Y:S01]  /*1bf0*/  ISETP.NE.AND P1, PT, R101, 0x1, PT ;  /* 0x000000016500780c */ /* 0x000fe20003f25270 */
[----:B------:R-:W-:Y:S01]  /*1c00*/  IMAD.MOV.U32 R127, RZ, RZ, RZ ;  /* 0x000000ffff7f7224 */ /* 0x000fe200078e00ff */
[----:B------:R-:W-:Y:S01]  /*1c10*/  ISETP.GE.AND P2, PT, R87, 0x1, PT ;  /* 0x000000015700780c */ /* 0x000fe20003f46270 */
[----:B------:R-:W-:Y:S01]  /*1c20*/  IMAD.IADD R91, R94, 0x1, R3 ;  /* 0x000000015e5b7824 */ /* 0x000fe200078e0203 */
[----:B------:R-:W-:Y:S01]  /*1c30*/  ISETP.GE.AND P0, PT, R3, R188, PT ;  /* 0x000000bc0300720c */ /* 0x000fe20003f06270 */
[----:B------:R-:W-:Y:S02]  /*1c40*/  BSSY B1, `(.L_x_328) ;  /* 0x00003ea000017945 */ /* 0x000fe40003800000 */
[----:B------:R-:W-:Y:S01]  /*1c50*/  IMAD.MOV.U32 R3, RZ, RZ, R91 ;  /* 0x000000ffff037224 */ /* 0x000fe200078e005b */
[----:B------:R-:W-:Y:S05]  /*1c60*/  ISETP.GT.OR P0, PT, R138, 0x3f, P0 ;  /* 0x0000003f8a00780c */ /* 0x000fea0000704670 */
[----:B------:R-:W-:Y:S05]  /*1c70*/  @P1 IMAD.HI.U32 R0, R91, c[0x0][0x2bc], RZ ;  /* 0x0000af005b001a27 */ /* 0x000fea00078e00ff */
[----:B------:R-:W-:Y:S04]  /*1c80*/  @P1 SHF.R.U32.HI R3, RZ, c[0x0][0x2c0], R0 ;  /* 0x0000b000ff031a19 */ /* 0x000fe80000011600 */
[C---:B------:R-:W-:Y:S04]  /*1c90*/  @!P0 IADD3 R5, P1, R3.reuse, R152, RZ ;  /* 0x0000009803058210 */ /* 0x040fe80007f3e0ff */
[----:B------:R-:W-:Y:S02]  /*1ca0*/  @!P0 LEA.HI.X.SX32 R0, R3, R92, 0x1, P1 ;  /* 0x0000005c03008211 */ /* 0x000fe400008f0eff */
[C---:B------:R-:W-:Y:S04]  /*1cb0*/  @!P0 LEA R6, P1, R5.reuse, c[0x0][0x2a0], 0x2 ;  /* 0x0000a80005068a11 */ /* 0x040fe800078210ff */
[----:B------:R-:W-:Y:S01]  /*1cc0*/  @!P0 LEA.HI.X R7, R5, c[0x0][0x2a4], R0, 0x2, P1 ;  /* 0x0000a90005078a11 */ /* 0x000fe200008f1400 */
[----:B------:R-:W-:Y:S04]  /*1cd0*/  IMAD.MOV R0, RZ, RZ, -R3 ;  /* 0x000000ffff007224 */ /* 0x000fe800078e0a03 */
[----:B------:R-:W-:Y:S01]  /*1ce0*/  IMAD R91, R0, c[0x0][0x2b8], R91 ;  /* 0x0000ae00005b7a24 */ /* 0x000fe200078e025b */
[----:B--2---:R-:W2:Y:S03]  /*1cf0*/  @!P0 LDG.E R127, [R6.64] ;  /* 0x00000006067f8981 */ /* 0x004ea6000c1e1900 */
[C---:B------:R-:W-:Y:S01]  /*1d00*/  IMAD.WIDE.U32 R2, R91.reuse, c[0x0][0x1e0], RZ ;  /* 0x000078005b027a25 */ /* 0x040fe200078e00ff */
[----:B------:R-:W-:Y:S01]  /*1d10*/  SHF.R.S32.HI R90, RZ, 0x1f, R91 ;  /* 0x0000001fff5a7819 */ /* 0x000fe2000001145b */
[----:B------:R-:W-:Y:S04]  /*1d20*/  BAR.SYNC.DEFER_BLOCKING 0x0 ;  /* 0x0000000000007b1d */ /* 0x000fe80000010000 */
        /* <DEDUP_REMOVED lines=84> */
.L_x_332:
[----:B------:R-:W-:Y:S05]  /*2270*/  BSYNC B0 ;  /* 0x0000000000007941 */ /* 0x000fea0003800000 */
.L_x_331:
        /* <DEDUP_REMOVED lines=104> */
.L_x_335:
[----:B------:R-:W-:Y:S05]  /*2900*/  BSYNC B0 ;  /* 0x0000000000007941 */ /* 0x000fea0003800000 */
.L_x_334:
        /* <DEDUP_REMOVED lines=58> */
.L_x_337:
[----:B------:R-:W-:Y:S05]  /*2cb0*/  BSYNC B0 ;  /* 0x0000000000007941 */ /* 0x000fea0003800000 */
.L_x_336:
        /* <DEDUP_REMOVED lines=58> */
.L_x_339:
[----:B------:R-:W-:Y:S05]  /*3060*/  BSYNC B0 ;  /* 0x0000000000007941 */ /* 0x000fea0003800000 */
.L_x_338:
        /* <DEDUP_REMOVED lines=58> */
.L_x_341:
[----:B------:R-:W-:Y:S05]  /*3410*/  BSYNC B0 ;  /* 0x0000000000007941 */ /* 0x000fea0003800000 */
.L_x_340:
        /* <DEDUP_REMOVED lines=58> */
.L_x_343:
[----:B------:R-:W-:Y:S05]  /*37c0*/  BSYNC B0 ;  /* 0x0000000000007941 */ /* 0x000fea0003800000 */
.L_x_342:
        /* <DEDUP_REMOVED lines=58> */
.L_x_330:
        /* <DEDUP_REMOVED lines=47> */
.L_x_345:
[----:B------:R-:W-:Y:S05]  /*3e60*/  BSYNC B0 ;  /* 0x0000000000007941 */ /* 0x000fea0003800000 */
.L_x_344:
        /* <DEDUP_REMOVED lines=39> */
[----:B------:R-:W-:Y:S01]  /*40e0*/  ISETP.NE.AND P2, PT, R150, RZ, PT ;  /* 0x000000ff9600720c */ /* 0x000fe20003f45270 */
        /* <DEDUP_REMOVED lines=126> */
.L_x_347:
[----:B------:R-:W-:Y:S05]  /*48d0*/  BSYNC B0 ;  /* 0x0000000000007941 */ /* 0x000fea0003800000 */
.L_x_346:
[----:B------:R-:W-:Y:S01]  /*48e0*/  ISETP.GE.AND P0, PT, R10, c[0x0][0x1d4], PT ;  /* 0x000075000a007a0c */ /* 0x000fe20003f06270 */
[----:B------:R-:W-:Y:S01]  /*48f0*/  @!UPT UIADD3 URZ, URZ, URZ, URZ ;  /* 0x0000003f3f3ff290 */ /* 0x000fe2000fffe03f */
[----:B------:R-:W-:Y:S11]  /*4900*/  BSSY B0, `(.L_x_348) ;  /* 0x0000079000007945 */ /* 0x000ff60003800000 */
[----:B------:R-:W-:-:S05]  /*4910*/  @P0 BRA `(.L_x_349) ;  /* 0x0000077000000947 */ /* 0x000fca0003800000 */
[----:B------:R-:W-:Y:S01]  /*4920*/  ISETP.NE.AND P1, PT, R149, RZ, PT ;  /* 0x000000ff9500720c */ /* 0x000fe20003f25270 */
        /* <DEDUP_REMOVED lines=62> */
[----:B--2---:R-:W-:Y:S01]  /*4d10*/  @!P0 FMUL.FTZ R72, R30, R47 ;  /* 0x0000002f1e488220 */ /* 0x004fe20000410000 */
        /* <DEDUP_REMOVED lines=11> */
[----:B------:R-:W-:Y:S01]  /*4dd0*/  @!P0 FMUL.FTZ R73, R30, R50 ;  /* 0x000000321e498220 */ /* 0x000fe20000410000 */
        /* <DEDUP_REMOVED lines=43> */
.L_x_349:
[----:B------:R-:W-:Y:S05]  /*5090*/  BSYNC B0 ;  /* 0x0000000000007941 */ /* 0x000fea0003800000 */
.L_x_348:
[----:B------:R-:W-:Y:S11]  /*50a0*/  ISETP.GE.AND P0, PT, R9, c[0x0][0x1d4], PT ;  /* 0x0000750009007a0c */ /* 0x000ff60003f06270 */
[----:B------:R-:W-:Y:S02]  /*50b0*/  @!UPT UIADD3 URZ, URZ, URZ, URZ ;  /* 0x0000003f3f3ff290 */ /* 0x000fe4000fffe03f */
[----:B------:R-:W-:-:S05]  /*50c0*/  @P0 BRA `(.L_x_333) ;  /* 0x00000a1000000947 */ /* 0x000fca0003800000 */
[----:B------:R-:W-:Y:S01]  /*50d0*/  ISETP.NE.AND P1, PT, R148, RZ, PT ;  /* 0x000000ff9400720c */ /* 0x000fe20003f25270 */
[----:B------:R-:W5:Y:S01]  /*50e0*/  LDS.128 R48, [R123+0x6100] ;  /* 0x006100007b307984 */ /* 0x000f620000000c00 */
[----:B----4-:R-:W-:Y:S02]  /*50f0*/  IADD3 R54, P0, R174, R115, RZ ;  /* 0x00000073ae367210 */ /* 0x010fe40007f1e0ff */
[----:B------:R-:W-:Y:S03]  /*5100*/  SEL R177, R126, R177, !P1 ;  /* 0x000000b17eb17207 */ /* 0x000fe60004800000 */
[----:B---3--:R-:W-:Y:S01]  /*5110*/  IMAD.X R55, R175, 0x1, R114, P0 ;  /* 0x00000001af377824 */ /* 0x008fe200000e0672 */
[----:B------:R-:W-:Y:S02]  /*5120*/  SHF.R.S32.HI R46, RZ, 0x1f, R177 ;  /* 0x0000001fff2e7819 */ /* 0x000fe400000114b1 */
[----:B------:R-:W-:Y:S02]  /*5130*/  ISETP.GE.AND P0, PT, R9, c[0x0][0x27c], PT ;  /* 0x00009f0009007a0c */ /* 0x000fe40003f06270 */
[----:B-1----:R-:W-:Y:S04]  /*5140*/  LEA.HI R57, R46, R177, RZ, 0x4 ;  /* 0x000000b12e397211 */ /* 0x002fe800078f20ff */
[----:B------:R-:W-:Y:S04]  /*5150*/  LEA.HI.SX32 R57, R57, R128, 0x1c ;  /* 0x0000008039397211 */ /* 0x000fe800078fe2ff */
        /* <DEDUP_REMOVED lines=114> */
.L_x_329:
        /* <DEDUP_REMOVED lines=12> */
[CC--:B--2---:R-:W-:Y:S04]  /*5940*/  @!P2 LEA R24, P0, R16.reuse, R72.reuse, 0x1 ;  /* 0x000000481018a211 */ /* 0x0c4fe800078008ff */
[-C--:B-1----:R-:W-:Y:S02]  /*5950*/  @!P2 LEA.HI.X R25, R16, R73.reuse, R17, 0x1, P0 ;  /* 0x000000491019a211 */ /* 0x082fe400000f0c11 */
[CC--:B------:R-:W-:Y:S04]  /*5960*/  @!P1 LEA R36, P0, R137.reuse, R72.reuse, 0x1 ;  /* 0x0000004889249211 */ /* 0x0c0fe800078008ff */
[-C--:B------:R-:W-:Y:S02]  /*5970*/  @!P1 LEA.HI.X R37, R137, R73.reuse, R122, 0x1, P0 ;  /* 0x0000004989259211 */ /* 0x080fe400000f0c7a */
[CC--:B------:R-:W-:Y:S04]  /*5980*/  @!P4 LEA R34, P0, R136.reuse, R72.reuse, 0x1 ;  /* 0x000000488822c211 */ /* 0x0c0fe800078008ff */
[-C--:B------:R-:W-:Y:S02]  /*5990*/  @!P4 LEA.HI.X R35, R136, R73.reuse, R121, 0x1, P0 ;  /* 0x000000498823c211 */ /* 0x080fe400000f0c79 */
[CC--:B------:R-:W-:Y:S04]  /*59a0*/  @!P3 LEA R32, P0, R135.reuse, R72.reuse, 0x1 ;  /* 0x000000488720b211 */ /* 0x0c0fe800078008ff */
[-C--:B------:R-:W-:Y:S01]  /*59b0*/  @!P3 LEA.HI.X R33, R135, R73.reuse, R120, 0x1, P0 ;  /* 0x000000498721b211 */ /* 0x080fe200000f0c78 */
[----:B---3--:R-:W-:Y:S04]  /*59c0*/  @!P2 ST.E.128 [R24.64], R20 ;  /* 0x000000141800a985 */ /* 0x008fe8000c101d06 */
[----:B------:R-:W1:Y:S04]  /*59d0*/  @!P1 LDS.128 R4, [R132+0x6000] ;  /* 0x0060000084049984 */ /* 0x000e680000000c00 */
[----:B-1----:R-:W-:Y:S01]  /*59e0*/  @!P1 ST.E.128 [R36.64], R4 ;  /* 0x0000000424009985 */ /* 0x002fe2000c101d06 */
[----:B------:R-:W-:Y:S03]  /*59f0*/  ISETP.GE.AND P1, PT, R145, c[0x0][0x1d4], PT ;  /* 0x0000750091007a0c */ /* 0x000fe60003f26270 */
[----:B------:R-:W1:Y:S10]  /*5a00*/  @!P4 LDS.128 R28, [R133+0x8000] ;  /* 0x00800000851cc984 */ /* 0x000e740000000c00 */
[CC--:B------:R-:W-:Y:S04]  /*5a10*/  @!P1 LEA R2, P0, R130.reuse, R72.reuse, 0x1 ;  /* 0x0000004882029211 */ /* 0x0c0fe800078008ff */
[-C--:B------:R-:W-:Y:S02]  /*5a20*/  @!P1 LEA.HI.X R3, R130, R73.reuse, R119, 0x1, P0 ;  /* 0x0000004982039211 */ /* 0x080fe400000f0c77 */
        /* <DEDUP_REMOVED lines=11> */
.L_x_333:
[----:B------:R-:W-:Y:S05]  /*5ae0*/  BSYNC B1 ;  /* 0x0000000000017941 */ /* 0x000fea0003800000 */
.L_x_328:
[----:B------:R-:W-:Y:S01]  /*5af0*/  IMAD.IADD R93, R100, 0x1, -R93 ;  /* 0x00000001645d7824 */ /* 0x000fe200078e0a5d */
[----:B-1----:R-:W-:Y:S01]  /*5b00*/  LEA R6, P0, R141, R166, 0x6 ;  /* 0x000000a68d067211 */ /* 0x002fe200078030ff */
[----:B------:R-:W-:Y:S01]  /*5b10*/  IMAD R90, R90, c[0x0][0x208], RZ ;  /* 0x000082005a5a7a24 */ /* 0x000fe200078e02ff */
[----:B------:R-:W-:Y:S01]  /*5b20*/  ISETP.NE.AND P3, PT, R151, RZ, PT ;  /* 0x000000ff9700720c */ /* 0x000fe20003f65270 */
[----:B-----5:R-:W-:Y:S01]  /*5b30*/  IMAD.WIDE.U32 R20, R91, c[0x0][0x208], RZ ;  /* 0x000082005b147a25 */ /* 0x020fe200078e00ff */
        /* <DEDUP_REMOVED lines=15> */
[----:B------:R-:W-:Y:S02]  /*5c30*/  @P1 IMAD.MOV.U32 R22, RZ, RZ, R162 ;  /* 0x000000ffff161224 */ /* 0x000fe400078e00a2 */
[----:B------:R-:W-:Y:S02]  /*5c40*/  @P1 IMAD R5, R7, c[0x0][0x258], RZ ;  /* 0x0000960007051a24 */ /* 0x000fe400078e02ff */
[C---:B------:R-:W-:Y:S04]  /*5c50*/  @P1 IMAD.WIDE.U32 R22, R6.reuse, c[0x0][0x258], R22 ;  /* 0x0000960006161a25 */ /* 0x040fe800078e0016 */
[----:B------:R-:W-:Y:S01]  /*5c60*/  @P1 IMAD R5, R6, c[0x0][0x25c], R5 ;  /* 0x0000970006051a24 */ /* 0x000fe200078e0205 */
[----:B------:R-:W-:Y:S01]  /*5c70*/  @P1 LEA R20, P2, R22, c[0x0][0x250], 0x1 ;  /* 0x0000940016141a11 */ /* 0x000fe200078408ff */
[----:B------:R-:W-:Y:S02]  /*5c80*/  @P0 IMAD R7, R0, c[0x0][0x258], RZ ;  /* 0x0000960000070a24 */ /* 0x000fe400078e02ff */
[----:B------:R-:W-:Y:S02]  /*5c90*/  @P1 IMAD.IADD R5, R23, 0x1, R5 ;  /* 0x0000000117051824 */ /* 0x000fe400078e0205 */
[----:B------:R-:W-:Y:S02]  /*5ca0*/  @P0 IMAD.MOV.U32 R23, RZ, RZ, R99 ;  /* 0x000000ffff170224 */ /* 0x000fe400078e0063 */
[----:B------:R-:W-:Y:S01]  /*5cb0*/  @P0 IMAD R7, R2, c[0x0][0x25c], R7 ;  /* 0x0000970002070a24 */ /* 0x000fe200078e0207 */
[----:B------:R-:W-:Y:S02]  /*5cc0*/  @P1 LEA.HI.X R21, R22, c[0x0][0x254], R5, 0x1, P2 ;  /* 0x0000950016151a11 */ /* 0x000fe400010f0c05 */
[----:B------:R-:W-:Y:S02]  /*5cd0*/  @P0 MOV R22, R162 ;  /* 0x000000a200160202 */ /* 0x000fe40000000f00 */
[C---:B------:R-:W-:Y:S01]  /*5ce0*/  LEA R5, P2, R3.reuse, c[0x0][0x1f8], 0x1 ;  /* 0x00007e0003057a11 */ /* 0x040fe200078408ff */
[----:B------:R-:W-:Y:S01]  /*5cf0*/  @!PT LDS RZ, [RZ] ;  /* 0x00000000fffff984 */ /* 0x000fe20000000800 */
[----:B------:R-:W-:Y:S01]  /*5d00*/  @!PT LDS RZ, [RZ] ;  /* 0x00000000fffff984 */ /* 0x000fe20000000800 */
[----:B------:R-:W-:Y:S01]  /*5d10*/  @!PT LDS RZ, [RZ] ;  /* 0x00000000fffff984 */ /* 0x000fe20000000800 */
[----:B------:R1:W-:Y:S02]  /*5d20*/  @P1 LDGSTS.E.BYPASS.LTC128B.128 [R139+0x100], [R20.64], !P3 ;  /* 0x00100000148b1fae */ /* 0x0003e4000d901d46 */
[----:B------:R-:W-:Y:S01]  /*5d30*/  @P0 IMAD.WIDE.U32 R22, R2, c[0x0][0x258], R22 ;  /* 0x0000960002160a25 */ /* 0x000fe200078e0016 */
[----:B------:R-:W-:Y:S01]  /*5d40*/  LEA.HI.X R3, R3, c[0x0][0x1fc], R4, 0x1, P2 ;  /* 0x00007f0003037a11 */ /* 0x000fe200010f0c04 */
[----:B------:R1:W-:Y:S03]  /*5d50*/  @P1 LDGSTS.E.BYPASS.LTC128B.128 [R139+0x2100], [R20.64+0x80], !P6 ;  /* 0x02100080148b1fae */ /* 0x0003e6000f101d46 */
[C---:B------:R-:W-:Y:S01]  /*5d60*/  @P0 LEA R24, P2, R22.reuse, c[0x0][0x250], 0x1 ;  /* 0x0000940016180a11 */ /* 0x040fe200078408ff */
[----:B------:R1:W-:Y:S01]  /*5d70*/  @P1 LDGSTS.E.BYPASS.LTC128B.128 [R139+0x4100], [R20.64+0x100], !P5 ;  /* 0x04100100148b1fae */ /* 0x0003e2000e901d46 */
[----:B------:R-:W-:Y:S03]  /*5d80*/  @P0 IADD3 R7, R23, R7, RZ ;  /* 0x0000000717070210 */ /* 0x000fe60007ffe0ff */
[----:B------:R1:W3:Y:S01]  /*5d90*/  SHFL.IDX PT, R0, R5, RZ, 0x1c1f ;  /* 0x001c1fff05007589 */ /* 0x0002e200000e0000 */
[----:B------:R-:W-:Y:S03]  /*5da0*/  @P0 LEA.HI.X R25, R22, c[0x0][0x254], R7, 0x1, P2 ;  /* 0x0000950016190a11 */ /* 0x000fe600010f0c07 */
[----:B------:R-:W4:Y:S04]  /*5db0*/  SHFL.IDX PT, R3, R3, RZ, 0x1c1f ;  /* 0x001c1fff03037589 */ /* 0x000f2800000e0000 */
        /* <DEDUP_REMOVED lines=13> */
[CC--:B------:R-:W-:Y:S04]  /*5e90*/  @!P2 LEA R24, P0, R16.reuse, R0.reuse, 0x1 ;  /* 0x000000001018a211 */ /* 0x0c0fe800078008ff */
[-C--:B------:R-:W-:Y:S02]  /*5ea0*/  @!P2 LEA.HI.X R25, R16, R3.reuse, R17, 0x1, P0 ;  /* 0x000000031019a211 */ /* 0x080fe400000f0c11 */
[CC--:B------:R-:W-:Y:S04]  /*5eb0*/  @!P1 LEA R38, P0, R137.reuse, R0.reuse, 0x1 ;  /* 0x0000000089269211 */ /* 0x0c0fe800078008ff */
[-C--:B------:R-:W-:Y:S02]  /*5ec0*/  @!P1 LEA.HI.X R39, R137, R3.reuse, R122, 0x1, P0 ;  /* 0x0000000389279211 */ /* 0x080fe400000f0c7a */
[CC--:B------:R-:W-:Y:S04]  /*5ed0*/  @!P4 LEA R36, P0, R136.reuse, R0.reuse, 0x1 ;  /* 0x000000008824c211 */ /* 0x0c0fe800078008ff */
[-C--:B------:R-:W-:Y:S02]  /*5ee0*/  @!P4 LEA.HI.X R37, R136, R3.reuse, R121, 0x1, P0 ;  /* 0x000000038825c211 */ /* 0x080fe400000f0c79 */
[CC--:B------:R-:W-:Y:S04]  /*5ef0*/  @!P3 LEA R34, P0, R135.reuse, R0.reuse, 0x1 ;  /* 0x000000008722b211 */ /* 0x0c0fe800078008ff */
[-C--:B------:R-:W-:Y:S01]  /*5f00*/  @!P3 LEA.HI.X R35, R135, R3.reuse, R120, 0x1, P0 ;  /* 0x000000038723b211 */ /* 0x080fe200000f0c78 */
[----:B-1----:R-:W-:Y:S04]  /*5f10*/  @!P2 ST.E.128 [R24.64], R20 ;  /* 0x000000141800a985 */ /* 0x002fe8000c101d06 */
[----:B------:R-:W1:Y:S04]  /*5f20*/  @!P1 LDS.128 R4, [R132] ;  /* 0x0000000084049984 */ /* 0x000e680000000c00 */
        /* <DEDUP_REMOVED lines=16> */
.L_x_351:
[----:B-1-34-:R-:W-:Y:S05]  /*6030*/  BSYNC B0 ;  /* 0x0000000000007941 */ /* 0x01afea0003800000 */
.L_x_350:
[C---:B------:R-:W-:Y:S02]  /*6040*/  ISETP.GT.AND P0, PT, R141.reuse, R86, PT ;  /* 0x000000568d00720c */ /* 0x040fe40003f04270 */
[----:B------:R-:W-:Y:S02]  /*6050*/  IADD3 R141, R141, -0x1, RZ ;  /* 0xffffffff8d8d7810 */ /* 0x000fe40007ffe0ff */
[----:B------:R-:W-:Y:S09]  /*6060*/  ISETP.NE.AND P2, PT, R151, RZ, PT ;  /* 0x000000ff9700720c */ /* 0x000ff20003f45270 */
[----:B------:R-:W-:Y:S01]  /*6070*/  @P0 SHF.R.S32.HI R2, RZ, 0x1f, R141 ;  /* 0x0000001fff020819 */ /* 0x000fe2000001148d */
[----:B------:R-:W-:Y:S02]  /*6080*/  @P0 IMAD R0, R102, R141, RZ ;  /* 0x0000008d66000224 */ /* 0x000fe400078e02ff */
[----:B------:R-:W-:Y:S02]  /*6090*/  @P0 IMAD.MOV.U32 R4, RZ, RZ, R164 ;  /* 0x000000ffff040224 */ /* 0x000fe400078e00a4 */
[----:B------:R-:W-:Y:S02]  /*60a0*/  @P0 IMAD.MOV.U32 R5, RZ, RZ, R173 ;  /* 0x000000ffff050224 */ /* 0x000fe400078e00ad */
[-C--:B------:R-:W-:Y:S02]  /*60b0*/  @P0 IMAD R0, R2, R103.reuse, R0 ;  /* 0x0000006702000224 */ /* 0x080fe400078e0200 */
[----:B------:R-:W-:Y:S04]  /*60c0*/  @P0 IMAD.WIDE.U32 R4, R141, R103, R4 ;  /* 0x000000678d040225 */ /* 0x000fe800078e0004 */
[----:B------:R-:W-:Y:S01]  /*60d0*/  @P0 IMAD.IADD R0, R5, 0x1, R0 ;  /* 0x0000000105000824 */ /* 0x000fe200078e0200 */
[C---:B------:R-:W-:Y:S04]  /*60e0*/  @P0 LEA R6, P1, R4.reuse, c[0x0][0x220], 0x1 ;  /* 0x0000880004060a11 */ /* 0x040fe800078208ff */
        /* <DEDUP_REMOVED lines=14> */
[----:B------:R-:W3:Y:S04]  /*61d0*/  LDL R189, [R1+0x64] ;  /* 0x0000640001bd7983 */ /* 0x000ee80000100800 */
[----:B------:R4:W5:Y:S04]  /*61e0*/  LDL R0, [R1+0x58] ;  /* 0x0000580001007983 */ /* 0x0009680000100800 */
[----:B------:R-:W-:Y:S01]  /*61f0*/  BAR.SYNC.DEFER_BLOCKING 0x0 ;  /* 0x0000000000007b1d */ /* 0x000fe20000010000 */
[----:B-1-3--:R-:W-:-:S04]  /*6200*/  IADD3 R3, R189, 0x3f, RZ ;  /* 0x0000003fbd037810 */ /* 0x00afc80007ffe0ff */
[----:B------:R-:W-:-:S04]  /*6210*/  SHF.R.S32.HI R2, RZ, 0x1f, R3 ;  /* 0x0000001fff027819 */ /* 0x000fc80000011403 */
[----:B------:R-:W-:-:S04]  /*6220*/  LEA.HI R2, R2, R3, RZ, 0x6 ;  /* 0x0000000302027211 */ /* 0x000fc800078f30ff */
[----:B------:R-:W-:Y:S02]  /*6230*/  SHF.R.S32.HI R160, RZ, 0x6, R2 ;  /* 0x00000006ffa07819 */ /* 0x000fe40000011402 */
.L_x_327:
[----:B----4-:R-:W-:Y:S01]  /*6240*/  IMAD.MOV.U32 R2, RZ, RZ, c[0x0][0x2c4] ;  /* 0x0000b100ff027624 */ /* 0x010fe200078e00ff */
[----:B------:R1:W-:Y:S04]  /*6250*/  STL.64 [R1], R84 ;  /* 0x0000005401007387 */ /* 0x0003e80000100a00 */
[----:B------:R-:W-:Y:S02]  /*6260*/  ISETP.NE.AND P2, PT, R2, 0x1, PT ;  /* 0x000000010200780c */ /* 0x000fe40003f45270 */
[----:B------:R-:W-:-:S05]  /*6270*/  IADD3 R2, R83, 0x7f, RZ ;  /* 0x0000007f53027810 */ /* 0x000fca0007ffe0ff */
[----:B------:R-:W-:-:S06]  /*6280*/  IMAD.MOV.U32 R4, RZ, RZ, R2 ;  /* 0x000000ffff047224 */ /* 0x000fcc00078e0002 */
[----:B------:R-:W-:-:S04]  /*6290*/  @P2 IMAD.HI.U32 R3, R2, c[0x0][0x2c8], RZ ;  /* 0x0000b20002032a27 */ /* 0x000fc800078e00ff */
[----:B------:R-:W-:Y:S01]  /*62a0*/  IMAD.MOV.U32 R2, RZ, RZ, c[0x0][0x32c] ;  /* 0x0000cb00ff027624 */ /* 0x000fe200078e00ff */
[----:B------:R-:W-:-:S04]  /*62b0*/  @P2 SHF.R.U32.HI R4, RZ, c[0x0][0x2cc], R3 ;  /* 0x0000b300ff042a19 */ /* 0x000fc80000011603 */
[----:B------:R-:W-:Y:S02]  /*62c0*/  ISETP.GE.AND P1, PT, R2, 0x1, PT ;  /* 0x000000010200780c */ /* 0x000fe40003f26270 */
[----:B------:R-:W-:-:S05]  /*62d0*/  IADD3 R3, R4, 0x1, R189 ;  /* 0x0000000104037810 */ /* 0x000fca0007ffe0bd */
[----:B-----5:R-:W-:-:S05]  /*62e0*/  IMAD.IADD R4, R3, 0x1, -R0 ;  /* 0x0000000103047824 */ /* 0x020fca00078e0a00 */
[----:B------:R-:W-:Y:S01]  /*62f0*/  IADD3 R6, R4, c[0x0][0x328], RZ ;  /* 0x0000ca0004067a10 */ /* 0x000fe20007ffe0ff */
[----:B------:R-:W-:Y:S05]  /*6300*/  @!P1 BRA `(.L_x_353) ;  /* 0x0000010000009947 */ /* 0x000fea0003800000 */
[C---:B-1----:R-:W-:Y:S01]  /*6310*/  ISETP.GT.AND P0, PT, R4.reuse, RZ, PT ;  /* 0x000000ff0400720c */ /* 0x042fe20003f04270 */
[----:B------:R-:W-:Y:S01]  /*6320*/  BSSY B0, `(.L_x_354) ;  /* 0x000000c000007945 */ /* 0x000fe20003800000 */
        /* <DEDUP_REMOVED lines=8> */
.L_x_355:
[----:B------:R-:W-:-:S13]  /*63b0*/  ISETP.NE.AND P0, PT, R2, 0x1, PT ;  /* 0x000000010200780c */ /* 0x000fda0003f05270 */
[----:B------:R-:W-:-:S05]  /*63c0*/  @P0 IMAD.HI.U32 R4, R3, c[0x0][0x330], RZ ;  /* 0x0000cc0003040a27 */ /* 0x000fca00078e00ff */
[----:B------:R-:W-:Y:S02]  /*63d0*/  @P0 SHF.R.U32.HI R3, RZ, c[0x0][0x334], R4 ;  /* 0x0000cd00ff030a19 */ /* 0x000fe40000011604 */
.L_x_356:
[----:B------:R-:W-:Y:S05]  /*63e0*/  BSYNC B0 ;  /* 0x0000000000007941 */ /* 0x000fea0003800000 */
.L_x_354:
[----:B------:R-:W-:-:S05]  /*63f0*/  IMAD R3, R3, R2, c[0x0][0x32c] ;  /* 0x0000cb0003037624 */ /* 0x000fca00078e0202 */
[----:B------:R-:W-:-:S04]  /*6400*/  IMNMX R6, R6, R3, PT ;  /* 0x0000000306067217 */ /* 0x000fc80003800200 */
.L_x_353:
[----:B-1----:R-:W-:Y:S01]  /*6410*/  IADD3 R6, R6, 0x3f, RZ ;  /* 0x0000003f06067810 */ /* 0x002fe20007ffe0ff */
[----:B------:R-:W-:-:S03]  /*6420*/  @P2 IMAD.HI.U32 R3, R83, c[0x0][0x2c8], RZ ;  /* 0x0000b20053032a27 */ /* 0x000fc600078e00ff */
[----:B------:R-:W-:Y:S01]  /*6430*/  SHF.R.S32.HI R5, RZ, 0x1f, R6 ;  /* 0x0000001fff057819 */ /* 0x000fe20000011406 */
[----:B------:R-:W-:Y:S01]  /*6440*/  IMAD.MOV.U32 R4, RZ, RZ, R83 ;  /* 0x000000ffff047224 */ /* 0x000fe200078e0053 */
[----:B------:R-:W-:Y:S02]  /*6450*/  @P2 SHF.R.U32.HI R4, RZ, c[0x0][0x2cc], R3 ;  /* 0x0000b300ff042a19 */ /* 0x000fe40000011603 */
[----:B------:R-:W-:Y:S02]  /*6460*/  LEA.HI R5, R5, R6, RZ, 0x6 ;  /* 0x0000000605057211 */ /* 0x000fe400078f30ff */
[----:B------:R-:W-:Y:S02]  /*6470*/  IADD3 R3, R4, R189, -R0 ;  /* 0x000000bd04037210 */ /* 0x000fe40007ffe800 */
[----:B------:R-:W-:Y:S02]  /*6480*/  SHF.R.S32.HI R5, RZ, 0x6, R5 ;  /* 0x00000006ff057819 */ /* 0x000fe40000011405 */
[----:B------:R-:W-:-:S02]  /*6490*/  IADD3 R195, R3, -c[0x0][0x324], RZ ;  /* 0x8000c90003c37a10 */ /* 0x000fc40007ffe0ff */
[----:B------:R-:W-:Y:S01]  /*64a0*/  IMNMX R160, R5, R160, PT ;  /* 0x000000a005a07217 */ /* 0x000fe20003800200 */
[----:B------:R-:W-:Y:S05]  /*64b0*/  @!P1 BRA `(.L_x_357) ;  /* 0x000000f000009947 */ /* 0x000fea0003800000 */
[----:B------:R-:W-:Y:S01]  /*64c0*/  ISETP.GT.AND P0, PT, R3, -0x1, PT ;  /* 0xffffffff0300780c */ /* 0x000fe20003f04270 */
[----:B------:R-:W-:-:S12]  /*64d0*/  BSSY B0, `(.L_x_358) ;  /* 0x000000b000007945 */ /* 0x000fd80003800000 */
[----:B------:R-:W-:Y:S05]  /*64e0*/  @P0 BRA `(.L_x_359) ;  /* 0x0000006000000947 */ /* 0x000fea0003800000 */
[----:B------:R-:W-:Y:S02]  /*64f0*/  ISETP.NE.AND P0, PT, R2, 0x1, PT ;  /* 0x000000010200780c */ /* 0x000fe40003f05270 */
[----:B------:R-:W-:-:S11]  /*6500*/  LOP3.LUT R3, RZ, R3, RZ, 0x33, !PT ;  /* 0x00000003ff037212 */ /* 0x000fd600078e33ff */
[----:B------:R-:W-:-:S05]  /*6510*/  @P0 IMAD.HI.U32 R2, R3, c[0x0][0x330], RZ ;  /* 0x0000cc0003020a27 */ /* 0x000fca00078e00ff */
[----:B------:R-:W-:-:S04]  /*6520*/  @P0 SHF.R.U32.HI R3, RZ, c[0x0][0x334], R2 ;  /* 0x0000cd00ff030a19 */ /* 0x000fc80000011602 */
[----:B------:R-:W-:Y:S01]  /*6530*/  LOP3.LUT R3, RZ, R3, RZ, 0x33, !PT ;  /* 0x00000003ff037212 */ /* 0x000fe200078e33ff */
[----:B------:R-:W-:Y:S05]  /*6540*/  BRA `(.L_x_360) ;  /* 0x0000003000007947 */ /* 0x000fea0003800000 */
.L_x_359:
[----:B------:R-:W-:-:S13]  /*6550*/  ISETP.NE.AND P0, PT, R2, 0x1, PT ;  /* 0x000000010200780c */ /* 0x000fda0003f05270 */
[----:B------:R-:W-:-:S05]  /*6560*/  @P0 IMAD.HI.U32 R2, R3, c[0x0][0x330], RZ ;  /* 0x0000cc0003020a27 */ /* 0x000fca00078e00ff */
[----:B------:R-:W-:Y:S02]  /*6570*/  @P0 SHF.R.U32.HI R3, RZ, c[0x0][0x334], R2 ;  /* 0x0000cd00ff030a19 */ /* 0x000fe40000011602 */
.L_x_360:
[----:B------:R-:W-:Y:S05]  /*6580*/  BSYNC B0 ;  /* 0x0000000000007941 */ /* 0x000fea0003800000 */
.L_x_358:
[----:B------:R-:W-:-:S05]  /*6590*/  IMAD R2, R3, c[0x0][0x32c], RZ ;  /* 0x0000cb0003027a24 */ /* 0x000fca00078e02ff */
[----:B------:R-:W-:-:S04]  /*65a0*/  IMNMX R195, R195, R2, !PT ;  /* 0x00000002c3c37217 */ /* 0x000fc80007800200 */
.L_x_357:
[----:B------:R-:W-:Y:S01]  /*65b0*/  SHF.R.S32.HI R2, RZ, 0x1f, R195 ;  /* 0x0000001fff027819 */ /* 0x000fe200000114c3 */
[----:B------:R-:W-:Y:S01]  /*65c0*/  CS2R R98, SRZ ;  /* 0x0000000000627805 */ /* 0x000fe2000001ff00 */
[----:B------:R-:W-:Y:S01]  /*65d0*/  PLOP3.LUT P1, PT, PT, PT, PT, 0x80, 0x0 ;  /* 0x000000000000781c */ /* 0x000fe20003f2f070 */
[----:B------:R-:W-:Y:S01]  /*65e0*/  CS2R R96, SRZ ;  /* 0x0000000000607805 */ /* 0x000fe2000001ff00 */
[----:B------:R-:W-:Y:S01]  /*65f0*/  LEA.HI R195, R2, R195, RZ, 0x6 ;  /* 0x000000c302c37211 */ /* 0x000fe200078f30ff */
[----:B------:R-:W-:Y:S01]  /*6600*/  CS2R R94, SRZ ;  /* 0x00000000005e7805 */ /* 0x000fe2000001ff00 */
[----:B------:R-:W-:Y:S01]  /*6610*/  CS2R R92, SRZ ;  /* 0x00000000005c7805 */ /* 0x000fe2000001ff00 */
[----:B------:R-:W-:Y:S01]  /*6620*/  CS2R R90, SRZ ;  /* 0x00000000005a7805 */ /* 0x000fe2000001ff00 */
[----:B------:R-:W-:Y:S01]  /*6630*/  SHF.R.S32.HI R195, RZ, 0x6, R195 ;  /* 0x00000006ffc37819 */ /* 0x000fe200000114c3 */
[----:B------:R-:W-:Y:S01]  /*6640*/  CS2R R88, SRZ ;  /* 0x0000000000587805 */ /* 0x000fe2000001ff00 */
[----:B------:R-:W-:Y:S01]  /*6650*/  CS2R R86, SRZ ;  /* 0x0000000000567805 */ /* 0x000fe2000001ff00 */
[----:B------:R-:W-:Y:S01]  /*6660*/  IMAD.MOV.U32 R85, RZ, RZ, RZ ;  /* 0x000000ffff557224 */ /* 0x000fe200078e00ff */
[----:B------:R-:W-:Y:S01]  /*6670*/  IMNMX R195, RZ, R195, !PT ;  /* 0x000000c3ffc37217 */ /* 0x000fe20007800200 */
[----:B------:R-:W-:Y:S01]  /*6680*/  CS2R R2, SRZ ;  /* 0x0000000000027805 */ /* 0x000fe2000001ff00 */
[----:B------:R-:W-:Y:S01]  /*6690*/  IMAD.MOV.U32 R7, RZ, RZ, RZ ;  /* 0x000000ffff077224 */ /* 0x000fe200078e00ff */
[----:B------:R-:W-:Y:S01]  /*66a0*/  CS2R R80, SRZ ;  /* 0x0000000000507805 */ /* 0x000fe2000001ff00 */
[----:B------:R-:W-:Y:S01]  /*66b0*/  ISETP.GT.AND P0, PT, R160, R195, PT ;  /* 0x000000c3a000720c */ /* 0x000fe20003f04270 */
[----:B------:R-:W-:Y:S01]  /*66c0*/  IMAD.MOV.U32 R82, RZ, RZ, RZ ;  /* 0x000000ffff527224 */ /* 0x000fe200078e00ff */
        /* <DEDUP_REMOVED lines=40> */
[----:B------:R-:W2:Y:S01]  /*6950*/  LDL R5, [R1+0x4c] ;  /* 0x00004c0001057983 */ /* 0x000ea20000100800 */
[----:B------:R-:W-:Y:S01]  /*6960*/  ISETP.NE.U32.AND P6, PT, RZ, c[0x0][0x340], PT ;  /* 0x0000d000ff007a0c */ /* 0x000fe20003fc5070 */
[----:B------:R-:W-:-:S03]  /*6970*/  ULDC.64 UR4, c[0x0][0x18] ;  /* 0x0000060000047ab9 */ /* 0x000fc60000000a00 */
[----:B------:R-:W-:-:S13]  /*6980*/  ISETP.NE.AND.EX P6, PT, RZ, c[0x0][0x344], PT, P6 ;  /* 0x0000d100ff007a0c */ /* 0x000fda0003fc5360 */
[----:B------:R-:W-:-:S04]  /*6990*/  @P6 IMAD.MOV.U32 R213, RZ, RZ, 0x4 ;  /* 0x00000004ffd56424 */ /* 0x000fc800078e00ff */
[----:B------:R-:W-:-:S06]  /*69a0*/  @P6 IMAD.WIDE R212, R192, R213, c[0x0][0x340] ;  /* 0x0000d000c0d46625 */ /* 0x000fcc00078e02d5 */
[----:B------:R1:W5:Y:S01]  /*69b0*/  @P6 LDG.E R212, [R212.64] ;  /* 0x00000006d4d46981 */ /* 0x000362000c1e1900 */
[----:B------:R-:W-:Y:S01]  /*69c0*/  ISETP.NE.U32.AND P0, PT, RZ, c[0x0][0x348], PT ;  /* 0x0000d200ff007a0c */ /* 0x000fe20003f05070 */
[----:B------:R-:W-:Y:S01]  /*69d0*/  UIADD3 UR4, UP0, UR4, 0xc100, URZ ;  /* 0x0000c10004047890 */ /* 0x000fe2000ff1e03f */
[----:B------:R-:W-:Y:S01]  /*69e0*/  SHF.R.S32.HI R7, RZ, 0x1f, R192 ;  /* 0x0000001fff077819 */ /* 0x000fe200000114c0 */
[----:B------:R-:W-:Y:S01]  /*69f0*/  STL [R1+0x10], R0 ;  /* 0x0000100001007387 */ /* 0x000fe20000100800 */
[----:B------:R-:W-:Y:S01]  /*6a00*/  ISETP.NE.AND.EX P0, PT, RZ, c[0x0][0x34c], PT, P0 ;  /* 0x0000d300ff007a0c */ /* 0x000fe20003f05300 */
[----:B------:R-:W-:Y:S01]  /*6a10*/  UIADD3.X UR5, URZ, UR5, URZ, UP0, !UPT ;  /* 0x000000053f057290 */ /* 0x000fe200087fe43f */
[----:B------:R-:W-:Y:S01]  /*6a20*/  IADD3 R82, R160, -0x1, RZ ;  /* 0xffffffffa0527810 */ /* 0x000fe20007ffe0ff */
[----:B------:R-:W-:Y:S01]  /*6a30*/  IMAD.U32 R18, RZ, RZ, UR4 ;  /* 0x00000004ff127e24 */ /* 0x000fe2000f8e00ff */
[----:B------:R-:W-:Y:S02]  /*6a40*/  SEL R7, R7, RZ, !P0 ;  /* 0x000000ff07077207 */ /* 0x000fe40004000000 */
[----:B------:R-:W-:Y:S01]  /*6a50*/  SEL R4, R192, RZ, !P0 ;  /* 0x000000ffc0047207 */ /* 0x000fe20004000000 */
[----:B------:R-:W-:-:S02]  /*6a60*/  IMAD.U32 R19, RZ, RZ, UR5 ;  /* 0x00000005ff137e24 */ /* 0x000fc4000f8e00ff */
[----:B------:R-:W-:-:S03]  /*6a70*/  IMAD R7, R7, c[0x0][0x1c0], RZ ;  /* 0x0000700007077a24 */ /* 0x000fc600078e02ff */
[----:B------:R3:W-:Y:S01]  /*6a80*/  STL.64 [R1+0x8], R18 ;  /* 0x0000081201007387 */ /* 0x0007e20000100a00 */
[----:B------:R-:W-:Y:S01]  /*6a90*/  IMAD R20, R4, c[0x0][0x1c4], R7 ;  /* 0x0000710004147a24 */ /* 0x000fe200078e0207 */
[----:B--2---:R-:W-:Y:S01]  /*6aa0*/  SHF.R.S32.HI R10, RZ, 0x1f, R5 ;  /* 0x0000001fff0a7819 */ /* 0x004fe20000011405 */
[----:B------:R-:W-:-:S04]  /*6ab0*/  IMAD.WIDE.U32 R2, R5, c[0x0][0x178], RZ ;  /* 0x00005e0005027a25 */ /* 0x000fc800078e00ff */
[----:B------:R-:W-:-:S04]  /*6ac0*/  IMAD R10, R10, c[0x0][0x178], RZ ;  /* 0x00005e000a0a7a24 */ /* 0x000fc800078e02ff */
[----:B------:R-:W-:Y:S01]  /*6ad0*/  IMAD R10, R5, c[0x0][0x17c], R10 ;  /* 0x00005f00050a7a24 */ /* 0x000fe200078e020a */
[----:B------:R-:W-:-:S03]  /*6ae0*/  SHF.R.S32.HI R5, RZ, 0x1f, R84 ;  /* 0x0000001fff057819 */ /* 0x000fc60000011454 */
[----:B------:R-:W-:Y:S01]  /*6af0*/  IMAD.IADD R11, R3, 0x1, R10 ;  /* 0x00000001030b7824 */ /* 0x000fe200078e020a */
[CC--:B------:R-:W-:Y:S01]  /*6b00*/  LEA.HI R6, R5.reuse, R84.reuse, RZ, 0x3 ;  /* 0x0000005405067211 */ /* 0x0c0fe200078f18ff */
[----:B------:R-:W-:Y:S01]  /*6b10*/  IMAD.MOV.U32 R10, RZ, RZ, R2 ;  /* 0x000000ffff0a7224 */ /* 0x000fe200078e0002 */
[----:B------:R-:W-:Y:S01]  /*6b20*/  LEA.HI R14, R5, R84, RZ, 0x4 ;  /* 0x00000054050e7211 */ /* 0x000fe200078f20ff */
[----:B------:R-:W-:Y:S01]  /*6b30*/  IMAD R2, R190, c[0x0][0x1b8], RZ ;  /* 0x00006e00be027a24 */ /* 0x000fe200078e02ff */
[----:B------:R-:W-:Y:S01]  /*6b40*/  LOP3.LUT R3, R6, 0xfffffff8, RZ, 0xc0, !PT ;  /* 0xfffffff806037812 */ /* 0x000fe200078ec0ff */
[----:B------:R-:W-:Y:S01]  /*6b50*/  IMAD.WIDE.U32 R10, R191, c[0x0][0x1b8], R10 ;  /* 0x00006e00bf0a7a25 */ /* 0x000fe200078e000a */
[----:B------:R-:W-:-:S03]  /*6b60*/  SHF.R.S32.HI R6, RZ, 0x3, R6 ;  /* 0x00000003ff067819 */ /* 0x000fc60000011406 */
[----:B------:R-:W-:Y:S02]  /*6b70*/  IMAD.IADD R3, R84, 0x1, -R3 ;  /* 0x0000000154037824 */ /* 0x000fe400078e0a03 */
[----:B------:R-:W-:Y:S02]  /*6b80*/  IMAD R9, R191, c[0x0][0x1bc], R2 ;  /* 0x00006f00bf097a24 */ /* 0x000fe400078e0202 */
[----:B------:R-:W-:Y:S02]  /*6b90*/  IMAD R2, R3, 0x20, R6 ;  /* 0x0000002003027824 */ /* 0x000fe400078e0206 */
[----:B------:R-:W-:Y:S02]  /*6ba0*/  IMAD.IADD R11, R11, 0x1, R9 ;  /* 0x000000010b0b7824 */ /* 0x000fe400078e0209 */
[----:B------:R-:W-:Y:S02]  /*6bb0*/  IMAD.IADD R9, R83, 0x1, R2 ;  /* 0x0000000153097824 */ /* 0x000fe400078e0202 */
[----:B------:R-:W-:-:S03]  /*6bc0*/  IMAD.WIDE.U32 R10, R4, c[0x0][0x1c0], R10 ;  /* 0x00007000040a7a25 */ /* 0x000fc600078e000a */
[----:B------:R-:W-:Y:S01]  /*6bd0*/  MOV R2, R9 ;  /* 0x0000000900027202 */ /* 0x000fe20000000f00 */
[----:B------:R-:W-:-:S04]  /*6be0*/  @P2 IMAD.HI.U32 R7, R9, c[0x0][0x2c8], RZ ;  /* 0x0000b20009072a27 */ /* 0x000fc800078e00ff */
[----:B------:R-:W-:Y:S01]  /*6bf0*/  IMAD.IADD R21, R11, 0x1, R20 ;  /* 0x000000010b157824 */ /* 0x000fe200078e0214 */
[----:B------:R-:W-:Y:S01]  /*6c00*/  @P2 SHF.R.U32.HI R2, RZ, c[0x0][0x2cc], R7 ;  /* 0x0000b300ff022a19 */ /* 0x000fe20000011607 */
[----:B------:R-:W-:Y:S01]  /*6c10*/  IMAD.MOV.U32 R20, RZ, RZ, R10 ;  /* 0x000000ffff147224 */ /* 0x000fe200078e000a */
[----:B------:R-:W-:Y:S01]  /*6c20*/  LOP3.LUT R11, R14, 0xfffffff0, RZ, 0xc0, !PT ;  /* 0xfffffff00e0b7812 */ /* 0x000fe200078ec0ff */
[----:B------:R-:W-:Y:S01]  /*6c30*/  IMAD.SHL.U32 R4, R6, 0x40, RZ ;  /* 0x0000004006047824 */ /* 0x000fe200078e00ff */
[--C-:B------:R-:W-:Y:S01]  /*6c40*/  SHF.R.S32.HI R7, RZ, 0x1f, R2.reuse ;  /* 0x0000001fff077819 */ /* 0x100fe20000011402 */
[----:B------:R-:W-:Y:S02]  /*6c50*/  IMAD.MOV R16, RZ, RZ, -R2 ;  /* 0x000000ffff107224 */ /* 0x000fe400078e0a02 */
[----:B------:R-:W-:Y:S01]  /*6c60*/  IMAD.IADD R11, R84, 0x1, -R11 ;  /* 0x00000001540b7824 */ /* 0x000fe200078e0a0b */
[----:B------:R-:W-:Y:S01]  /*6c70*/  LOP3.LUT R4, R4, 0x1c0, RZ, 0xc0, !PT ;  /* 0x000001c004047812 */ /* 0x000fe200078ec0ff */
[----:B------:R-:W-:-:S02]  /*6c80*/  IMAD R7, R7, c[0x0][0x1b0], RZ ;  /* 0x00006c0007077a24 */ /* 0x000fc400078e02ff */
[----:B------:R-:W-:Y:S02]  /*6c90*/  IMAD R16, R16, c[0x0][0x2c4], R9 ;  /* 0x0000b10010107a24 */ /* 0x000fe400078e0209 */
[C---:B------:R-:W-:Y:S02]  /*6ca0*/  IMAD R7, R2.reuse, c[0x0][0x1b4], R7 ;  /* 0x00006d0002077a24 */ /* 0x040fe400078e0207 */
[----:B------:R-:W-:Y:S01]  /*6cb0*/  IMAD.WIDE.U32 R20, R2, c[0x0][0x1b0], R20 ;  /* 0x00006c0002147a25 */ /* 0x000fe200078e0014 */
[----:B------:R-:W-:Y:S02]  /*6cc0*/  SHF.R.S32.HI R2, RZ, 0x1f, R11 ;  /* 0x0000001fff027819 */ /* 0x000fe4000001140b */
[----:B------:R-:W-:Y:S01]  /*6cd0*/  SHF.R.S32.HI R15, RZ, 0x1f, R16 ;  /* 0x0000001fff0f7819 */ /* 0x000fe20000011410 */
[----:B------:R-:W-:Y:S01]  /*6ce0*/  IMAD.SHL.U32 R13, R3, 0x8, RZ ;  /* 0x00000008030d7824 */ /* 0x000fe200078e00ff */
[----:B------:R-:W-:Y:S01]  /*6cf0*/  LEA.HI R9, R2, R11, RZ, 0x3 ;  /* 0x0000000b02097211 */ /* 0x000fe200078f18ff */
[----:B------:R-:W-:Y:S01]  /*6d00*/  @!P6 IMAD.MOV.U32 R212, RZ, RZ, R192 ;  /* 0x000000ffffd4e224 */ /* 0x000fe200078e00c0 */
[----:B------:R-:W-:Y:S01]  /*6d10*/  IADD3 R21, R21, R7, RZ ;  /* 0x0000000715157210 */ /* 0x000fe20007ffe0ff */
[----:B------:R-:W-:Y:S01]  /*6d20*/  IMAD R15, R15, c[0x0][0x1a8], RZ ;  /* 0x00006a000f0f7a24 */ /* 0x000fe200078e02ff */
[----:B------:R-:W-:-:S02]  /*6d30*/  LOP3.LUT R8, R9, 0xfffffff8, RZ, 0xc0, !PT ;  /* 0xfffffff809087812 */ /* 0x000fc400078ec0ff */
[----:B------:R-:W-:Y:S01]  /*6d40*/  LEA.HI R7, R5, R84, RZ, 0x6 ;  /* 0x0000005405077211 */ /* 0x000fe200078f30ff */
[C---:B------:R-:W-:Y:S01]  /*6d50*/  IMAD R15, R16.reuse, c[0x0][0x1ac], R15 ;  /* 0x00006b00100f7a24 */ /* 0x040fe200078e020f */
[----:B------:R-:W-:Y:S01]  /*6d60*/  SHF.R.U32.HI R2, RZ, 0x3, R4 ;  /* 0x00000003ff027819 */ /* 0x000fe20000011604 */
[----:B------:R-:W-:Y:S01]  /*6d70*/  IMAD.WIDE.U32 R16, R16, c[0x0][0x1a8], R20 ;  /* 0x00006a0010107a25 */ /* 0x000fe200078e0014 */
[----:B---3--:R-:W-:Y:S02]  /*6d80*/  LOP3.LUT R19, R4, 0x38, R13, 0xf8, !PT ;  /* 0x0000003804137812 */ /* 0x008fe400078ef80d */
[----:B------:R-:W-:Y:S01]  /*6d90*/  IADD3 R10, R13, 0x80, RZ ;  /* 0x000000800d0a7810 */ /* 0x000fe20007ffe0ff */
[----:B------:R-:W-:Y:S01]  /*6da0*/  IMAD.IADD R8, R11, 0x1, -R8 ;  /* 0x000000010b087824 */ /* 0x000fe200078e0a08 */
[----:B------:R-:W-:Y:S01]  /*6db0*/  IADD3 R11, R13, 0x40, RZ ;  /* 0x000000400d0b7810 */ /* 0x000fe20007ffe0ff */
[----:B------:R-:W-:Y:S01]  /*6dc0*/  IMAD.SHL.U32 R7, R7, 0x8, RZ ;  /* 0x0000000807077824 */ /* 0x000fe200078e00ff */
[----:B------:R-:W-:Y:S01]  /*6dd0*/  LOP3.LUT R2, R19, R2, RZ, 0x3c, !PT ;  /* 0x0000000213027212 */ /* 0x000fe200078e3cff */
[----:B------:R-:W-:Y:S01]  /*6de0*/  IMAD.MOV.U32 R4, RZ, RZ, 0x10 ;  /* 0x00000010ff047424 */ /* 0x000fe200078e00ff */
[----:B------:R-:W-:-:S02]  /*6df0*/  LEA R12, P0, R16, c[0x0][0x160], 0x1 ;  /* 0x00005800100c7a11 */ /* 0x000fc400078008ff */
[----:B------:R-:W-:Y:S02]  /*6e00*/  ISETP.GE.AND P3, PT, R13, c[0x0][0x198], PT ;  /* 0x000066000d007a0c */ /* 0x000fe40003f66270 */
[----:B------:R-:W-:Y:S02]  /*6e10*/  ISETP.GE.AND P5, PT, R11, c[0x0][0x198], PT ;  /* 0x000066000b007a0c */ /* 0x000fe40003fa6270 */
[----:B------:R-:W-:Y:S02]  /*6e20*/  ISETP.GE.AND P4, PT, R10, c[0x0][0x198], PT ;  /* 0x000066000a007a0c */ /* 0x000fe40003f86270 */
[----:B------:R-:W-:Y:S01]  /*6e30*/  LOP3.LUT R7, R2, 0xfffffe00, R7, 0xf8, !PT ;  /* 0xfffffe0002077812 */ /* 0x000fe200078ef807 */
[----:B------:R-:W-:Y:S01]  /*6e40*/  IMAD.MOV.U32 R2, RZ, RZ, 0x20 ;  /* 0x00000020ff027424 */ /* 0x000fe200078e00ff */
[----:B------:R-:W-:Y:S02]  /*6e50*/  R2P PR, R8, 0x6 ;  /* 0x0000000608007804 */ /* 0x000fe40000000000 */
[----:B------:R-:W-:-:S03]  /*6e60*/  IADD3 R15, R17, R15, RZ ;  /* 0x0000000f110f7210 */ /* 0x000fc60007ffe0ff */
[----:B------:R-:W-:Y:S02]  /*6e70*/  SEL R4, R4, 0xfffffff0, !P1 ;  /* 0xfffffff004047807 */ /* 0x000fe40004800000 */
[----:B------:R-:W-:Y:S02]  /*6e80*/  LEA.HI.X R15, R16, c[0x0][0x164], R15, 0x1, P0 ;  /* 0x00005900100f7a11 */ /* 0x000fe400000f0c0f */
[----:B------:R-:W-:Y:S01]  /*6e90*/  SEL R2, R2, 0xffffffe0, !P2 ;  /* 0xffffffe002027807 */ /* 0x000fe20005000000 */
[----:B------:R-:W-:Y:S05]  /*6ea0*/  BRA.DIV ~URZ, `(.L_x_362) ;  /* 0x000109527f007947 */ /* 0x000fea000b800000 */
[----:B-1----:R1:W2:Y:S02]  /*6eb0*/  SHFL.IDX PT, R17, R15, RZ, 0x181f ;  /* 0x00181fff0f117589 */ /* 0x0022a400000e0000 */
.L_x_478:
[----:B------:R-:W-:Y:S05]  /*6ec0*/  BRA.DIV ~URZ, `(.L_x_363) ;  /* 0x000109b27f007947 */ /* 0x000fea000b800000 */
[----:B------:R3:W4:Y:S02]  /*6ed0*/  SHFL.IDX PT, R20, R12, RZ, 0x181f ;  /* 0x00181fff0c147589 */ /* 0x00072400000e0000 */
.L_x_479:
[----:B------:R-:W-:Y:S01]  /*6ee0*/  IMAD R0, R0, c[0x0][0x2c4], RZ ;  /* 0x0000b10000007a24 */ /* 0x000fe200078e02ff */
[----:B------:R-:W-:Y:S01]  /*6ef0*/  IADD3 R83, R83, R6, RZ ;  /* 0x0000000653537210 */ /* 0x000fe20007ffe0ff */
[----:B------:R-:W-:Y:S01]  /*6f00*/  BSSY B0, `(.L_x_364) ;  /* 0x0000014000007945 */ /* 0x000fe20003800000 */
[----:B--2---:R-:W-:Y:S02]  /*6f10*/  MOV R21, R17 ;  /* 0x0000001100157202 */ /* 0x004fe40000000f00 */
[----:B------:R-:W-:-:S13]  /*6f20*/  ISETP.GE.AND P0, PT, R83, R0, PT ;  /* 0x000000005300720c */ /* 0x000fda0003f06270 */
[----:B------:R-:W-:Y:S05]  /*6f30*/  @P0 BRA `(.L_x_365) ;  /* 0x0000010000000947 */ /* 0x000fea0003800000 */
[----:B------:R-:W-:Y:S01]  /*6f40*/  SHF.R.S32.HI R16, RZ, 0x1f, R11 ;  /* 0x0000001fff107819 */ /* 0x000fe2000001140b */
[----:B------:R-:W-:Y:S01]  /*6f50*/  IMAD.SHL.U32 R18, R7, 0x2, RZ ;  /* 0x0000000207127824 */ /* 0x000fe200078e00ff */
[----:B------:R-:W-:Y:S01]  /*6f60*/  SHF.R.S32.HI R19, RZ, 0x1f, R10 ;  /* 0x0000001fff137819 */ /* 0x000fe2000001140a */
[----:B----4-:R-:W-:Y:S01]  /*6f70*/  IMAD.WIDE R22, R13, 0x2, R20 ;  /* 0x000000020d167825 */ /* 0x010fe200078e0214 */
[----:B------:R-:W-:Y:S02]  /*6f80*/  LEA.HI R17, R16, R11, RZ, 0x3 ;  /* 0x0000000b10117211 */ /* 0x000fe400078f18ff */
[----:B------:R-:W-:Y:S02]  /*6f90*/  LEA.HI R16, R19, R10, RZ, 0x3 ;  /* 0x0000000a13107211 */ /* 0x000fe400078f18ff */
[----:B------:R-:W-:Y:S01]  /*6fa0*/  LOP3.LUT R17, R17, 0xfffffff8, RZ, 0xc0, !PT ;  /* 0xfffffff811117812 */ /* 0x000fe200078ec0ff */
[----:B------:R-:W-:Y:S01]  /*6fb0*/  @!PT LDS RZ, [RZ] ;  /* 0x00000000fffff984 */ /* 0x000fe20000000800 */
[----:B------:R-:W-:Y:S01]  /*6fc0*/  @!PT LDS RZ, [RZ] ;  /* 0x00000000fffff984 */ /* 0x000fe20000000800 */
[----:B------:R-:W-:Y:S01]  /*6fd0*/  @!PT LDS RZ, [RZ] ;  /* 0x00000000fffff984 */ /* 0x000fe20000000800 */
[----:B------:R2:W-:Y:S01]  /*6fe0*/  LDGSTS.E.BYPASS.LTC128B.128 [R18+0xc100], [R22.64], !P3 ;  /* 0x0c10000016127fae */ /* 0x0005e2000d901d46 */
[----:B------:R-:W-:-:S03]  /*6ff0*/  LOP3.LUT R16, R16, 0xfffffff8, RZ, 0xc0, !PT ;  /* 0xfffffff810107812 */ /* 0x000fc600078ec0ff */
[----:B------:R-:W-:-:S04]  /*7000*/  IMAD.WIDE R24, R17, 0x2, R20 ;  /* 0x0000000211187825 */ /* 0x000fc800078e0214 */
[----:B------:R-:W-:Y:S01]  /*7010*/  IMAD.WIDE R16, R16, 0x2, R20 ;  /* 0x0000000210107825 */ /* 0x000fe200078e0214 */
[----:B------:R2:W-:Y:S04]  /*7020*/  LDGSTS.E.BYPASS.LTC128B.128 [R18+0x10100], [R24.64], !P5 ;  /* 0x1010000018127fae */ /* 0x0005e8000e901d46 */
[----:B------:R2:W-:Y:S02]  /*7030*/  LDGSTS.E.BYPASS.LTC128B.128 [R18+0x14100], [R16.64], !P4 ;  /* 0x1410000010127fae */ /* 0x0005e4000e101d46 */
.L_x_365:
[----:B------:R-:W-:Y:S05]  /*7040*/  BSYNC B0 ;  /* 0x0000000000007941 */ /* 0x000fea0003800000 */
.L_x_364:
[----:B------:R-:W-:Y:S05]  /*7050*/  BRA.DIV ~URZ, `(.L_x_366) ;  /* 0x000108a27f007947 */ /* 0x000fea000b800000 */
[----:B--2---:R2:W1:Y:S04]  /*7060*/  SHFL.IDX PT, R17, R15, 0x1, 0x181f ;  /* 0x00381f000f117f89 */ /* 0x00446800000e0000 */
[----:B----4-:R2:W4:Y:S02]  /*7070*/  SHFL.IDX PT, R20, R12, 0x1, 0x181f ;  /* 0x00381f000c147f89 */ /* 0x01052400000e0000 */
.L_x_480:
[----:B------:R-:W-:Y:S01]  /*7080*/  IADD3 R19, R83, 0x20, RZ ;  /* 0x0000002053137810 */ /* 0x000fe20007ffe0ff */
[----:B------:R-:W-:Y:S01]  /*7090*/  BSSY B0, `(.L_x_367) ;  /* 0x0000014000007945 */ /* 0x000fe20003800000 */
[----:B-1----:R-:W-:-:S02]  /*70a0*/  IMAD.MOV.U32 R21, RZ, RZ, R17 ;  /* 0x000000ffff157224 */ /* 0x002fc400078e0011 */
        /* <DEDUP_REMOVED lines=18> */
.L_x_368:
[----:B------:R-:W-:Y:S05]  /*71d0*/  BSYNC B0 ;  /* 0x0000000000007941 */ /* 0x000fea0003800000 */
.L_x_367:
[----:B------:R-:W-:Y:S05]  /*71e0*/  BRA.DIV ~URZ, `(.L_x_369) ;  /* 0x000108027f007947 */ /* 0x000fea000b800000 */
[----:B-1----:R1:W2:Y:S02]  /*71f0*/  SHFL.IDX PT, R17, R15, 0x2, 0x181f ;  /* 0x00581f000f117f89 */ /* 0x0022a400000e0000 */
.L_x_481:
[----:B------:R-:W-:Y:S05]  /*7200*/  BRA.DIV ~URZ, `(.L_x_370) ;  /* 0x000108627f007947 */ /* 0x000fea000b800000 */
[----:B----4-:R4:W1:Y:S02]  /*7210*/  SHFL.IDX PT, R20, R12, 0x2, 0x181f ;  /* 0x00581f000c147f89 */ /* 0x01086400000e0000 */
.L_x_482:
[----:B------:R-:W-:Y:S01]  /*7220*/  IADD3 R19, R83, 0x40, RZ ;  /* 0x0000004053137810 */ /* 0x000fe20007ffe0ff */
[----:B------:R-:W-:Y:S01]  /*7230*/  BSSY B0, `(.L_x_371) ;  /* 0x0000014000007945 */ /* 0x000fe20003800000 */
[----:B--2---:R-:W-:Y:S02]  /*7240*/  IMAD.MOV.U32 R21, RZ, RZ, R17 ;  /* 0x000000ffff157224 */ /* 0x004fe400078e0011 */
[----:B------:R-:W-:-:S13]  /*7250*/  ISETP.GE.AND P0, PT, R19, R0, PT ;  /* 0x000000001300720c */ /* 0x000fda0003f06270 */
[----:B------:R-:W-:Y:S05]  /*7260*/  @P0 BRA `(.L_x_372) ;  /* 0x0000010000000947 */ /* 0x000fea0003800000 */
[----:B------:R-:W-:Y:S01]  /*7270*/  SHF.R.S32.HI R16, RZ, 0x1f, R11 ;  /* 0x0000001fff107819 */ /* 0x000fe2000001140b */
[----:B------:R-:W-:Y:S01]  /*7280*/  IMAD.SHL.U32 R18, R7, 0x2, RZ ;  /* 0x0000000207127824 */ /* 0x000fe200078e00ff */
[----:B------:R-:W-:Y:S01]  /*7290*/  SHF.R.S32.HI R19, RZ, 0x1f, R10 ;  /* 0x0000001fff137819 */ /* 0x000fe2000001140a */
[----:B-1----:R-:W-:Y:S01]  /*72a0*/  IMAD.WIDE R22, R13, 0x2, R20 ;  /* 0x000000020d167825 */ /* 0x002fe200078e0214 */
        /* <DEDUP_REMOVED lines=12> */
.L_x_372:
[----:B------:R-:W-:Y:S05]  /*7370*/  BSYNC B0 ;  /* 0x0000000000007941 */ /* 0x000fea0003800000 */
.L_x_371:
[----:B------:R-:W-:Y:S05]  /*7380*/  BRA.DIV ~URZ, `(.L_x_373) ;  /* 0x000107627f007947 */ /* 0x000fea000b800000 */
[----:B-1----:R-:W1:Y:S04]  /*7390*/  SHFL.IDX PT, R15, R15, 0x3, 0x181f ;  /* 0x00781f000f0f7f89 */ /* 0x002e6800000e0000 */
[----:B------:R2:W3:Y:S02]  /*73a0*/  SHFL.IDX PT, R20, R12, 0x3, 0x181f ;  /* 0x00781f000c147f89 */ /* 0x0004e400000e0000 */
.L_x_483:
[----:B--2---:R-:W2:Y:S04]  /*73b0*/  LDL R17, [R1] ;  /* 0x0000000001117983 */ /* 0x004ea80000100800 */
[----:B------:R4:W5:Y:S04]  /*73c0*/  LDL R44, [R1+0x64] ;  /* 0x00006400012c7983 */ /* 0x0009680000100800 */
[----:B------:R4:W5:Y:S01]  /*73d0*/  LDL R206, [R1+0x48] ;  /* 0x0000480001ce7983 */ /* 0x0009620000100800 */
[----:B------:R-:W-:Y:S01]  /*73e0*/  IADD3 R83, R83, 0x60, RZ ;  /* 0x0000006053537810 */ /* 0x000fe20007ffe0ff */
[----:B-1----:R-:W-:Y:S01]  /*73f0*/  IMAD.MOV.U32 R21, RZ, RZ, R15 ;  /* 0x000000ffff157224 */ /* 0x002fe200078e000f */
[----:B---34-:R-:W-:Y:S01]  /*7400*/  IADD3 R12, P1, R1, c[0x0][0x20], RZ ;  /* 0x00000800010c7a10 */ /* 0x018fe20007f3e0ff */
[----:B------:R-:W-:Y:S01]  /*7410*/  ULDC.64 UR4, c[0x0][0x40] ;  /* 0x0000100000047ab9 */ /* 0x000fe20000000a00 */
[----:B------:R-:W-:Y:S01]  /*7420*/  ISETP.GE.AND P0, PT, R83, R0, PT ;  /* 0x000000005300720c */ /* 0x000fe20003f06270 */
[----:B------:R-:W-:Y:S01]  /*7430*/  UIADD3 UR4, UP0, UR4, 0x160, URZ ;  /* 0x0000016004047890 */ /* 0x000fe2000ff1e03f */
[----:B------:R-:W-:Y:S01]  /*7440*/  IADD3 R26, P2, R12, 0x8, RZ ;  /* 0x000000080c1a7810 */ /* 0x000fe20007f5e0ff */
[----:B------:R-:W-:-:S02]  /*7450*/  IMAD R16, R190, c[0x0][0x1e8], RZ ;  /* 0x00007a00be107a24 */ /* 0x000fc400078e02ff */
[----:B------:R-:W-:Y:S01]  /*7460*/  UIADD3.X UR5, URZ, UR5, URZ, UP0, !UPT ;  /* 0x000000053f057290 */ /* 0x000fe200087fe43f */
[----:B------:R-:W-:Y:S02]  /*7470*/  IMAD.SHL.U32 R9, R9, 0x40, RZ ;  /* 0x0000004009097824 */ /* 0x000fe400078e00ff */
[C---:B------:R-:W-:Y:S02]  /*7480*/  IMAD R193, R191.reuse, c[0x0][0x1ec], R16 ;  /* 0x00007b00bfc17a24 */ /* 0x040fe400078e0210 */
[----:B------:R-:W-:Y:S01]  /*7490*/  IMAD.WIDE.U32 R210, R191, c[0x0][0x1e8], RZ ;  /* 0x00007a00bfd27a25 */ /* 0x000fe200078e00ff */
[----:B------:R-:W-:Y:S02]  /*74a0*/  LOP3.LUT R9, R9, 0xfffffe00, RZ, 0xc0, !PT ;  /* 0xfffffe0009097812 */ /* 0x000fe400078ec0ff */
[----:B------:R-:W-:Y:S01]  /*74b0*/  @!P0 SHF.R.S32.HI R15, RZ, 0x1f, R10 ;  /* 0x0000001fff0f8819 */ /* 0x000fe2000001140a */
[----:B------:R-:W-:Y:S01]  /*74c0*/  @!P0 IMAD.SHL.U32 R19, R7, 0x2, RZ ;  /* 0x0000000207138824 */ /* 0x000fe200078e00ff */
[----:B------:R-:W-:Y:S01]  /*74d0*/  SHF.R.S32.HI R7, RZ, 0x4, R14 ;  /* 0x00000004ff077819 */ /* 0x000fe2000001140e */
[----:B------:R-:W-:Y:S01]  /*74e0*/  @!P0 IMAD.WIDE R24, R13, 0x2, R20 ;  /* 0x000000020d188825 */ /* 0x000fe200078e0214 */
[----:B------:R-:W-:-:S02]  /*74f0*/  @!P0 LEA.HI R15, R15, R10, RZ, 0x3 ;  /* 0x0000000a0f0f8211 */ /* 0x000fc400078f18ff */
[----:B------:R-:W-:Y:S01]  /*7500*/  LEA.HI R0, R14, R7, RZ, 0x1 ;  /* 0x000000070e007211 */ /* 0x000fe200078f08ff */
[----:B------:R-:W-:Y:S01]  /*7510*/  IMAD.X R13, RZ, RZ, c[0x0][0x24], P1 ;  /* 0x00000900ff0d7624 */ /* 0x000fe200008e06ff */
[----:B------:R-:W-:Y:S01]  /*7520*/  IADD3 R22, P1, R12, 0x10, RZ ;  /* 0x000000100c167810 */ /* 0x000fe20007f3e0ff */
[----:B------:R-:W-:Y:S01]  /*7530*/  @!PT LDS RZ, [RZ] ;  /* 0x00000000fffff984 */ /* 0x000fe20000000800 */
[----:B------:R-:W-:Y:S01]  /*7540*/  @!PT LDS RZ, [RZ] ;  /* 0x00000000fffff984 */ /* 0x000fe20000000800 */
[----:B------:R-:W-:Y:S01]  /*7550*/  @!PT LDS RZ, [RZ] ;  /* 0x00000000fffff984 */ /* 0x000fe20000000800 */
[----:B------:R1:W-:Y:S01]  /*7560*/  @!P0 LDGSTS.E.BYPASS.LTC128B.128 [R19+0xf100], [R24.64], !P3 ;  /* 0x0f10000018138fae */ /* 0x0003e2000d901d46 */
[----:B------:R-:W-:Y:S01]  /*7570*/  LOP3.LUT R0, R0, 0xfffffffe, RZ, 0xc0, !PT ;  /* 0xfffffffe00007812 */ /* 0x000fe200078ec0ff */
[----:B------:R-:W-:Y:S01]  /*7580*/  IMAD.X R27, RZ, RZ, R13, P2 ;  /* 0x000000ffff1b7224 */ /* 0x000fe200010e060d */
[----:B------:R-:W-:Y:S01]  /*7590*/  @!P0 SHF.R.S32.HI R14, RZ, 0x1f, R11 ;  /* 0x0000001fff0e8819 */ /* 0x000fe2000001140b */
[--C-:B------:R-:W-:Y:S01]  /*75a0*/  IMAD.X R23, RZ, RZ, R13.reuse, P1 ;  /* 0x000000ffff177224 */ /* 0x100fe200008e060d */
[----:B------:R-:W-:Y:S01]  /*75b0*/  IADD3 R30, P3, R12, 0x48, RZ ;  /* 0x000000480c1e7810 */ /* 0x000fe20007f7e0ff */
[----:B------:R-:W-:Y:S01]  /*75c0*/  IMAD.IADD R7, R7, 0x1, -R0 ;  /* 0x0000000107077824 */ /* 0x000fe200078e0a00 */
[----:B------:R-:W-:Y:S01]  /*75d0*/  @!P0 LEA.HI R11, R14, R11, RZ, 0x3 ;  /* 0x0000000b0e0b8211 */ /* 0x000fe200078f18ff */
[----:B------:R-:W-:Y:S01]  /*75e0*/  IMAD.SHL.U32 R0, R8, 0x40, RZ ;  /* 0x0000004008007824 */ /* 0x000fe200078e00ff */
[----:B------:R3:W-:Y:S01]  /*75f0*/  STL.64 [R1+0x28], R22 ;  /* 0x0000281601007387 */ /* 0x0007e20000100a00 */
[--C-:B------:R-:W-:Y:S01]  /*7600*/  IMAD.X R31, RZ, RZ, R13.reuse, P3 ;  /* 0x000000ffff1f7224 */ /* 0x100fe200018e060d */
[----:B------:R-:W-:Y:S01]  /*7610*/  @!P0 LOP3.LUT R11, R11, 0xfffffff8, RZ, 0xc0, !PT ;  /* 0xfffffff80b0b8812 */ /* 0x000fe200078ec0ff */
[----:B------:R-:W-:Y:S01]  /*7620*/  IMAD.SHL.U32 R10, R3, 0x40, RZ ;  /* 0x00000040030a7824 */ /* 0x000fe200078e00ff */
[----:B------:R-:W-:Y:S01]  /*7630*/  LOP3.LUT R0, R0, 0x1c0, RZ, 0xc0, !PT ;  /* 0x000001c000007812 */ /* 0x000fe200078ec0ff */
[----:B------:R-:W-:Y:S01]  /*7640*/  STL.64 [R1+0x20], R12 ;  /* 0x0000200c01007387 */ /* 0x000fe20000100a00 */
[----:B------:R-:W-:Y:S01]  /*7650*/  IADD3 R28, P1, R12, 0x4, RZ ;  /* 0x000000040c1c7810 */ /* 0x000fe20007f3e0ff */
[----:B------:R-:W-:Y:S01]  /*7660*/  IMAD.WIDE.U32 R208, R191, c[0x0][0x210], RZ ;  /* 0x00008400bfd07a25 */ /* 0x000fe200078e00ff */
[----:B------:R-:W-:Y:S01]  /*7670*/  @!P0 LOP3.LUT R15, R15, 0xfffffff8, RZ, 0xc0, !PT ;  /* 0xfffffff80f0f8812 */ /* 0x000fe200078ec0ff */
[----:B------:R4:W-:Y:S01]  /*7680*/  STL.64 [R1+0x30], R30 ;  /* 0x0000301e01007387 */ /* 0x0009e20000100a00 */
[----:B------:R-:W-:Y:S01]  /*7690*/  LOP3.LUT R10, R10, 0x1c0, RZ, 0xc0, !PT ;  /* 0x000001c00a0a7812 */ /* 0x000fe200078ec0ff */
[----:B------:R-:W-:-:S02]  /*76a0*/  IMAD.X R29, RZ, RZ, R13, P1 ;  /* 0x000000ffff1d7224 */ /* 0x000fc400008e060d */
[----:B------:R2:W-:Y:S01]  /*76b0*/  STL.64 [R1+0x40], R26 ;  /* 0x0000401a01007387 */ /* 0x0005e20000100a00 */
[----:B------:R-:W-:-:S03]  /*76c0*/  IMAD.IADD R193, R211, 0x1, R193 ;  /* 0x00000001d3c17824 */ /* 0x000fc600078e02c1 */
[----:B------:R2:W-:Y:S01]  /*76d0*/  STL.64 [R1+0x38], R28 ;  /* 0x0000381c01007387 */ /* 0x0005e20000100a00 */
[----:B-1----:R-:W-:Y:S02]  /*76e0*/  IMAD.U32 R24, RZ, RZ, UR4 ;  /* 0x00000004ff187e24 */ /* 0x002fe4000f8e00ff */
[----:B------:R-:W-:-:S05]  /*76f0*/  IMAD.U32 R25, RZ, RZ, UR5 ;  /* 0x00000005ff197e24 */ /* 0x000fca000f8e00ff */
[----:B------:R1:W-:Y:S01]  /*7700*/  STL.64 [R1+0x18], R24 ;  /* 0x0000181801007387 */ /* 0x0003e20000100a00 */
[----:B---3--:R-:W-:-:S05]  /*7710*/  IMAD.SHL.U32 R23, R7, 0x8, RZ ;  /* 0x0000000807177824 */ /* 0x008fca00078e00ff */
[----:B------:R-:W-:Y:S01]  /*7720*/  LOP3.LUT R8, R0, 0x8, R23, 0xf8, !PT ;  /* 0x0000000800087812 */ /* 0x000fe200078ef817 */
[----:B----4-:R-:W-:Y:S01]  /*7730*/  @!P0 IMAD.WIDE R30, R11, 0x2, R20 ;  /* 0x000000020b1e8825 */ /* 0x010fe200078e0214 */
[----:B------:R-:W-:Y:S02]  /*7740*/  SHF.R.U32.HI R11, RZ, 0x3, R0 ;  /* 0x00000003ff0b7819 */ /* 0x000fe40000011600 */
[----:B-----5:R-:W-:Y:S01]  /*7750*/  SHF.R.S32.HI R0, RZ, 0x1f, R212 ;  /* 0x0000001fff007819 */ /* 0x020fe200000114d4 */
[----:B------:R-:W-:Y:S01]  /*7760*/  @!P0 IMAD.WIDE R20, R15, 0x2, R20 ;  /* 0x000000020f148825 */ /* 0x000fe200078e0214 */
[----:B------:R-:W-:Y:S01]  /*7770*/  LOP3.LUT R8, R8, R11, RZ, 0x3c, !PT ;  /* 0x0000000b08087212 */ /* 0x000fe200078e3cff */
[----:B------:R3:W-:Y:S02]  /*7780*/  @!P0 LDGSTS.E.BYPASS.LTC128B.128 [R19+0x13100], [R30.64], !P5 ;  /* 0x131000001e138fae */ /* 0x0007e4000e901d46 */
[----:B------:R-:W-:Y:S02]  /*7790*/  IMAD R15, R0, c[0x0][0x2b0], RZ ;  /* 0x0000ac00000f7a24 */ /* 0x000fe400078e02ff */
[----:B------:R4:W-:Y:S01]  /*77a0*/  @!P0 LDGSTS.E.BYPASS.LTC128B.128 [R19+0x17100], [R20.64], !P4 ;  /* 0x1710000014138fae */ /* 0x0009e2000e101d46 */
[----:B------:R-:W-:Y:S01]  /*77b0*/  IMAD.MOV.U32 R0, RZ, RZ, 0x20 ;  /* 0x00000020ff007424 */ /* 0x000fe200078e00ff */
[----:B------:R-:W-:Y:S01]  /*77c0*/  LOP3.LUT P0, RZ, R3, 0x4, RZ, 0xc0, !PT ;  /* 0x0000000403ff7812 */ /* 0x000fe2000780c0ff */
[C---:B------:R-:W-:Y:S01]  /*77d0*/  IMAD R15, R212.reuse, c[0x0][0x2b4], R15 ;  /* 0x0000ad00d40f7a24 */ /* 0x040fe200078e020f */
[----:B------:R-:W0:Y:S01]  /*77e0*/  LDGDEPBAR ;  /* 0x00000000000079af */ /* 0x000e220000000000 */
[----:B------:R-:W-:Y:S01]  /*77f0*/  IMAD.WIDE.U32 R212, R212, c[0x0][0x2b0], RZ ;  /* 0x0000ac00d4d47a25 */ /* 0x000fe200078e00ff */
[----:B------:R-:W-:Y:S01]  /*7800*/  WARPSYNC 0xffffffff ;  /* 0xffffffff00007948 */ /* 0x000fe20003800000 */
[----:B------:R-:W-:-:S02]  /*7810*/  SEL R0, R0, 0xffffffe0, !P0 ;  /* 0xffffffe000007807 */ /* 0x000fc40004000000 */
[----:B------:R-:W-:Y:S02]  /*7820*/  IMAD.IADD R194, R213, 0x1, R15 ;  /* 0x00000001d5c27824 */ /* 0x000fe400078e020f */
[----:B----4-:R-:W-:-:S04]  /*7830*/  IMAD R20, R190, c[0x0][0x210], RZ ;  /* 0x00008400be147a24 */ /* 0x010fc800078e02ff */
[----:B---3--:R-:W-:-:S04]  /*7840*/  IMAD R19, R191, c[0x0][0x214], R20 ;  /* 0x00008500bf137a24 */ /* 0x008fc800078e0214 */
[----:B------:R-:W-:Y:S01]  /*7850*/  IMAD.IADD R188, R209, 0x1, R19 ;  /* 0x00000001d1bc7824 */ /* 0x000fe200078e0213 */
[----:B--2---:R-:W-:-:S04]  /*7860*/  SHF.R.S32.HI R14, RZ, 0x1f, R17 ;  /* 0x0000001fff0e7819 */ /* 0x004fc80000011411 */
[----:B------:R-:W-:-:S04]  /*7870*/  LEA.HI R11, R14, R17, RZ, 0x3 ;  /* 0x000000110e0b7211 */ /* 0x000fc800078f18ff */
[----:B------:R-:W-:-:S05]  /*7880*/  LOP3.LUT R18, R11, 0xfffffff8, RZ, 0xc0, !PT ;  /* 0xfffffff80b127812 */ /* 0x000fca00078ec0ff */
[----:B------:R-:W-:-:S04]  /*7890*/  IMAD.IADD R18, R17, 0x1, -R18 ;  /* 0x0000000111127824 */ /* 0x000fc800078e0a12 */
[----:B------:R-:W-:-:S05]  /*78a0*/  IMAD.SHL.U32 R204, R18, 0x8, RZ ;  /* 0x0000000812cc7824 */ /* 0x000fca00078e00ff */
[C---:B------:R-:W-:Y:S02]  /*78b0*/  IADD3 R223, R204.reuse, 0x40, RZ ;  /* 0x00000040ccdf7810 */ /* 0x040fe40007ffe0ff */
[----:B------:R-:W-:Y:S02]  /*78c0*/  IADD3 R16, R204, 0x80, RZ ;  /* 0x00000080cc107810 */ /* 0x000fe40007ffe0ff */
[----:B------:R-:W-:Y:S02]  /*78d0*/  ISETP.GE.AND P3, PT, R223, c[0x0][0x1d4], PT ;  /* 0x00007500df007a0c */ /* 0x000fe40003f66270 */
[----:B------:R-:W-:Y:S02]  /*78e0*/  ISETP.GE.AND P5, PT, R16, c[0x0][0x1d4], PT ;  /* 0x0000750010007a0c */ /* 0x000fe40003fa6270 */
[----:B------:R-:W-:Y:S02]  /*78f0*/  ISETP.GE.AND P6, PT, R204, c[0x0][0x1d4], PT ;  /* 0x00007500cc007a0c */ /* 0x000fe40003fc6270 */
[----:B------:R-:W-:-:S02]  /*7900*/  P2R R20, PR, RZ, 0x8 ;  /* 0x00000008ff147803 */ /* 0x000fc40000000000 */
[----:B------:R-:W-:Y:S02]  /*7910*/  SEL R134, RZ, 0x10, P5 ;  /* 0x00000010ff867807 */ /* 0x000fe40002800000 */
[----:B-1----:R-:W-:Y:S01]  /*7920*/  SHF.R.S32.HI R13, RZ, 0x3, R11 ;  /* 0x00000003ff0d7819 */ /* 0x002fe2000001140b */
[----:B------:R-:W-:Y:S01]  /*7930*/  IMAD.MOV.U32 R11, RZ, RZ, c[0x0][0x2b8] ;  /* 0x0000ae00ff0b7624 */ /* 0x000fe200078e00ff */
[----:B------:R-:W-:Y:S01]  /*7940*/  BAR.SYNC.DEFER_BLOCKING 0x0 ;  /* 0x0000000000007b1d */ /* 0x000fe20000010000 */
[----:B------:R-:W-:Y:S02]  /*7950*/  IMAD.SHL.U32 R80, R82, 0x40, RZ ;  /* 0x0000004052507824 */ /* 0x000fe400078e00ff */
[----:B------:R-:W-:Y:S01]  /*7960*/  IMAD R203, R18, 0x20, R13 ;  /* 0x0000002012cb7824 */ /* 0x000fe200078e020d */
[----:B------:R-:W-:Y:S01]  /*7970*/  ISETP.NE.AND P1, PT, R11, 0x1, PT ;  /* 0x000000010b00780c */ /* 0x000fe20003f25270 */
[----:B------:R-:W-:Y:S02]  /*7980*/  IMAD.MOV.U32 R201, RZ, RZ, RZ ;  /* 0x000000ffffc97224 */ /* 0x000fe400078e00ff */
[----:B------:R-:W-:-:S04]  /*7990*/  IMAD.IADD R11, R203, 0x1, R80 ;  /* 0x00000001cb0b7824 */ /* 0x000fc800078e0250 */
[----:B------:R-:W-:Y:S01]  /*79a0*/  IMAD.IADD R202, R206, 0x1, R11 ;  /* 0x00000001ceca7824 */ /* 0x000fe200078e020b */
[----:B------:R-:W-:-:S03]  /*79b0*/  ISETP.GE.AND P0, PT, R11, R44, PT ;  /* 0x0000002c0b00720c */ /* 0x000fc60003f06270 */
[----:B------:R-:W-:Y:S01]  /*79c0*/  IMAD.MOV.U32 R11, RZ, RZ, R202 ;  /* 0x000000ffff0b7224 */ /* 0x000fe200078e00ca */
[----:B------:R-:W-:Y:S01]  /*79d0*/  ISETP.GT.OR P0, PT, R203, 0x3f, P0 ;  /* 0x0000003fcb00780c */ /* 0x000fe20000704670 */
[----:B------:R-:W-:-:S05]  /*79e0*/  @P1 IMAD.HI.U32 R15, R202, c[0x0][0x2bc], RZ ;  /* 0x0000af00ca0f1a27 */ /* 0x000fca00078e00ff */
[----:B------:R-:W-:-:S07]  /*79f0*/  @P1 SHF.R.U32.HI R11, RZ, c[0x0][0x2c0], R15 ;  /* 0x0000b000ff0b1a19 */ /* 0x000fce000001160f */
[----:B------:R-:W-:-:S04]  /*7a00*/  @!P0 IADD3 R18, P1, R11, R212, RZ ;  /* 0x000000d40b128210 */ /* 0x000fc80007f3e0ff */
[----:B------:R-:W-:Y:S02]  /*7a10*/  @!P0 LEA.HI.X.SX32 R15, R11, R194, 0x1, P1 ;  /* 0x000000c20b0f8211 */ /* 0x000fe400008f0eff */
[----:B------:R-:W-:-:S04]  /*7a20*/  @!P0 LEA R24, P1, R18, c[0x0][0x2a0], 0x2 ;  /* 0x0000a80012188a11 */ /* 0x000fc800078210ff */
[----:B------:R-:W-:-:S05]  /*7a30*/  @!P0 LEA.HI.X R25, R18, c[0x0][0x2a4], R15, 0x2, P1 ;  /* 0x0000a90012198a11 */ /* 0x000fca00008f140f */
[----:B------:R-:W2:Y:S01]  /*7a40*/  @!P0 LDG.E R201, [R24.64] ;  /* 0x0000000618c98981 */ /* 0x000ea2000c1e1900 */
[----:B------:R-:W-:Y:S01]  /*7a50*/  IMAD.MOV R11, RZ, RZ, -R11 ;  /* 0x000000ffff0b7224 */ /* 0x000fe200078e0a0b */
[C---:B------:R-:W-:Y:S01]  /*7a60*/  IADD3 R44, -R13.reuse, R44, -R80 ;  /* 0x0000002c0d2c7210 */ /* 0x040fe20007ffe950 */
[----:B------:R-:W-:Y:S01]  /*7a70*/  IMAD.SHL.U32 R15, R13, 0x40, RZ ;  /* 0x000000400d0f7824 */ /* 0x000fe200078e00ff */
[----:B------:R-:W-:Y:S01]  /*7a80*/  LEA.HI R14, R14, R17, RZ, 0x6 ;  /* 0x000000110e0e7211 */ /* 0x000fe200078f30ff */
[----:B------:R-:W-:Y:S01]  /*7a90*/  IMAD R202, R11, c[0x0][0x2b8], R202 ;  /* 0x0000ae000bca7a24 */ /* 0x000fe200078e02ca */
[----:B------:R-:W-:Y:S01]  /*7aa0*/  ISETP.GE.AND P1, PT, R44, 0x1, PT ;  /* 0x000000012c00780c */ /* 0x000fe20003f26270 */
[----:B------:R-:W-:Y:S01]  /*7ab0*/  BSSY B2, `(.L_x_374) ;  /* 0x0000041000027945 */ /* 0x000fe20003800000 */
[----:B------:R-:W-:Y:S01]  /*7ac0*/  LOP3.LUT R15, R15, 0x1c0, RZ, 0xc0, !PT ;  /* 0x000001c00f0f7812 */ /* 0x000fe200078ec0ff */
[----:B------:R-:W-:Y:S01]  /*7ad0*/  IMAD.WIDE.U32 R20, R202, c[0x0][0x1e0], RZ ;  /* 0x00007800ca147a25 */ /* 0x000fe200078e00ff */
[----:B------:R-:W-:-:S02]  /*7ae0*/  SHF.R.S32.HI R19, RZ, 0x1f, R202 ;  /* 0x0000001fff137819 */ /* 0x000fc400000114ca */
[----:B------:R-:W-:Y:S01]  /*7af0*/  LOP3.LUT R13, R15, 0x38, R204, 0xf8, !PT ;  /* 0x000000380f0d7812 */ /* 0x000fe200078ef8cc */
[----:B------:R-:W-:Y:S01]  /*7b00*/  IMAD.SHL.U32 R14, R14, 0x8, RZ ;  /* 0x000000080e0e7824 */ /* 0x000fe200078e00ff */
[----:B------:R-:W-:Y:S01]  /*7b10*/  SHF.R.U32.HI R26, RZ, 0x3, R15 ;  /* 0x00000003ff1a7819 */ /* 0x000fe2000001160f */
[----:B------:R-:W-:Y:S01]  /*7b20*/  IMAD R11, R19, c[0x0][0x1e0], RZ ;  /* 0x00007800130b7a24 */ /* 0x000fe200078e02ff */
[----:B------:R-:W-:Y:S02]  /*7b30*/  SHF.R.S32.HI R200, RZ, 0x1f, R223 ;  /* 0x0000001fffc87819 */ /* 0x000fe400000114df */
[----:B------:R-:W-:Y:S01]  /*7b40*/  SHF.R.S32.HI R199, RZ, 0x1f, R16 ;  /* 0x0000001fffc77819 */ /* 0x000fe20000011410 */
[----:B------:R-:W-:Y:S01]  /*7b50*/  IMAD R11, R202, c[0x0][0x1e4], R11 ;  /* 0x00007900ca0b7a24 */ /* 0x000fe200078e020b */
[----:B------:R-:W-:Y:S02]  /*7b60*/  LOP3.LUT R13, R13, R26, RZ, 0x3c, !PT ;  /* 0x0000001a0d0d7212 */ /* 0x000fe400078e3cff */
[----:B------:R-:W-:Y:S01]  /*7b70*/  LEA.HI R200, R200, R223, RZ, 0x3 ;  /* 0x000000dfc8c87211 */ /* 0x000fe200078f18ff */
[----:B------:R-:W-:Y:S01]  /*7b80*/  IMAD.IADD R21, R21, 0x1, R11 ;  /* 0x0000000115157824 */ /* 0x000fe200078e020b */
[----:B------:R-:W-:-:S02]  /*7b90*/  LEA.HI R199, R199, R16, RZ, 0x3 ;  /* 0x00000010c7c77211 */ /* 0x000fc400078f18ff */
[----:B------:R-:W-:Y:S02]  /*7ba0*/  LOP3.LUT R17, R13, 0xfffffe00, R14, 0xf8, !PT ;  /* 0xfffffe000d117812 */ /* 0x000fe400078ef80e */
[----:B------:R-:W-:Y:S02]  /*7bb0*/  LOP3.LUT R200, R200, 0xfffffff8, RZ, 0xc0, !PT ;  /* 0xfffffff8c8c87812 */ /* 0x000fe400078ec0ff */
[----:B------:R-:W-:Y:S02]  /*7bc0*/  LOP3.LUT R199, R199, 0xfffffff8, RZ, 0xc0, !PT ;  /* 0xfffffff8c7c77812 */ /* 0x000fe400078ec0ff */
[----:B------:R-:W-:Y:S02]  /*7bd0*/  LEA.HI R5, R5, R84, RZ, 0x5 ;  /* 0x0000005405057211 */ /* 0x000fe400078f28ff */
[----:B------:R-:W-:Y:S02]  /*7be0*/  ISETP.GT.AND P4, PT, R203, 0x3f, PT ;  /* 0x0000003fcb00780c */ /* 0x000fe40003f84270 */
[----:B------:R-:W-:Y:S01]  /*7bf0*/  IADD3 R31, R12, 0x18, RZ ;  /* 0x000000180c1f7810 */ /* 0x000fe20007ffe0ff */
[----:B------:R-:W-:Y:S01]  /*7c00*/  IMAD.SHL.U32 R5, R5, 0x20, RZ ;  /* 0x0000002005057824 */ /* 0x000fe200078e00ff */
[----:B------:R-:W-:-:S02]  /*7c10*/  SHF.R.S32.HI R197, RZ, 0x1f, R200 ;  /* 0x0000001fffc57819 */ /* 0x000fc400000114c8 */
[----:B------:R-:W-:Y:S02]  /*7c20*/  SHF.R.S32.HI R196, RZ, 0x1f, R199 ;  /* 0x0000001fffc47819 */ /* 0x000fe400000114c7 */
[----:B------:R-:W-:-:S04]  /*7c30*/  LOP3.LUT R5, R5, 0xfffffc00, RZ, 0xc0, !PT ;  /* 0xfffffc0005057812 */ /* 0x000fc800078ec0ff */
[----:B------:R-:W-:Y:S02]  /*7c40*/  IADD3 R5, R8, R9, R5 ;  /* 0x0000000908057210 */ /* 0x000fe40007ffe005 */
[----:B--2---:R-:W-:Y:S01]  /*7c50*/  SHF.R.S32.HI R18, RZ, 0x1f, R201 ;  /* 0x0000001fff127819 */ /* 0x004fe200000114c9 */
[----:B------:R-:W-:-:S04]  /*7c60*/  IMAD.WIDE.U32 R20, R201, c[0x0][0x1f0], R20 ;  /* 0x00007c00c9147a25 */ /* 0x000fc800078e0014 */
[----:B------:R-:W-:Y:S01]  /*7c70*/  IMAD R22, R18, c[0x0][0x1f0], RZ ;  /* 0x00007c0012167a24 */ /* 0x000fe200078e02ff */
[----:B------:R-:W-:-:S03]  /*7c80*/  IADD3 R20, P0, R210, R20, RZ ;  /* 0x00000014d2147210 */ /* 0x000fc60007f1e0ff */
[----:B------:R-:W-:-:S05]  /*7c90*/  IMAD R22, R201, c[0x0][0x1f4], R22 ;  /* 0x00007d00c9167a24 */ /* 0x000fca00078e0216 */
[----:B------:R-:W-:Y:S02]  /*7ca0*/  IADD3.X R11, R193, R21, R22, P0, !PT ;  /* 0x00000015c10b7210 */ /* 0x000fe400007fe416 */
[----:B------:R-:W-:-:S04]  /*7cb0*/  LEA R24, P0, R20, c[0x0][0x1c8], 0x1 ;  /* 0x0000720014187a11 */ /* 0x000fc800078008ff */
[----:B------:R-:W-:Y:S01]  /*7cc0*/  LEA.HI.X R11, R20, c[0x0][0x1cc], R11, 0x1, P0 ;  /* 0x00007300140b7a11 */ /* 0x000fe200000f0c0b */
[----:B------:R-:W-:Y:S01]  /*7cd0*/  SHFL.IDX PT, R22, R24, RZ, 0x181f ;  /* 0x00181fff18167589 */ /* 0x000fe200000e0000 */
[----:B------:R-:W-:-:S03]  /*7ce0*/  ISETP.GT.AND P0, PT, R44, 0x20, PT ;  /* 0x000000202c00780c */ /* 0x000fc60003f04270 */
[----:B------:R-:W1:Y:S04]  /*7cf0*/  SHFL.IDX PT, R23, R11, RZ, 0x181f ;  /* 0x00181fff0b177589 */ /* 0x000e6800000e0000 */
[----:B------:R2:W-:Y:S04]  /*7d00*/  SHFL.IDX PT, R20, R24, 0x1, 0x181f ;  /* 0x00381f0018147f89 */ /* 0x0005e800000e0000 */
[----:B------:R3:W4:Y:S02]  /*7d10*/  SHFL.IDX PT, R21, R11, 0x1, 0x181f ;  /* 0x00381f000b157f89 */ /* 0x00072400000e0000 */
[----:B------:R-:W-:-:S02]  /*7d20*/  @P0 IMAD.SHL.U32 R13, R17, 0x2, RZ ;  /* 0x00000002110d0824 */ /* 0x000fc400078e00ff */
[----:B-1----:R-:W-:-:S04]  /*7d30*/  @P1 IMAD.WIDE R14, R204, 0x2, R22 ;  /* 0x00000002cc0e1825 */ /* 0x002fc800078e0216 */
[----:B--2---:R-:W-:-:S04]  /*7d40*/  @P1 IMAD.WIDE R24, R200, 0x2, R22 ;  /* 0x00000002c8181825 */ /* 0x004fc800078e0216 */
[----:B---3--:R-:W-:Y:S02]  /*7d50*/  @P1 IMAD.SHL.U32 R11, R17, 0x2, RZ ;  /* 0x00000002110b1824 */ /* 0x008fe400078e00ff */
[----:B------:R-:W-:-:S03]  /*7d60*/  @P1 IMAD.WIDE R28, R199, 0x2, R22 ;  /* 0x00000002c71c1825 */ /* 0x000fc600078e0216 */
[----:B------:R1:W-:Y:S01]  /*7d70*/  @P1 LDGSTS.E.BYPASS.LTC128B.128 [R11+0x6100], [R14.64], !P6 ;  /* 0x061000000e0b1fae */ /* 0x0003e2000f101d46 */
[----:B----4-:R-:W-:-:S03]  /*7d80*/  @P0 IMAD.WIDE R26, R204, 0x2, R20 ;  /* 0x00000002cc1a0825 */ /* 0x010fc600078e0214 */
[----:B------:R2:W-:Y:S01]  /*7d90*/  @P1 LDGSTS.E.BYPASS.LTC128B.128 [R11+0x8100], [R24.64], !P3 ;  /* 0x08100000180b1fae */ /* 0x0005e2000d901d46 */
[----:B------:R-:W-:-:S03]  /*7da0*/  @P0 IMAD.WIDE R22, R200, 0x2, R20 ;  /* 0x00000002c8160825 */ /* 0x000fc600078e0214 */
[----:B------:R3:W-:Y:S01]  /*7db0*/  @P1 LDGSTS.E.BYPASS.LTC128B.128 [R11+0xa100], [R28.64], !P5 ;  /* 0x0a1000001c0b1fae */ /* 0x0007e2000e901d46 */
[----:B------:R-:W-:-:S03]  /*7dc0*/  @P0 IMAD.WIDE R20, R199, 0x2, R20 ;  /* 0x00000002c7140825 */ /* 0x000fc600078e0214 */
[----:B------:R2:W-:Y:S04]  /*7dd0*/  @P0 LDGSTS.E.BYPASS.LTC128B.128 [R13+0x7100], [R26.64], !P6 ;  /* 0x071000001a0d0fae */ /* 0x0005e8000f101d46 */
[----:B------:R2:W-:Y:S04]  /*7de0*/  @P0 LDGSTS.E.BYPASS.LTC128B.128 [R13+0x9100], [R22.64], !P3 ;  /* 0x09100000160d0fae */ /* 0x0005e8000d901d46 */
[----:B------:R2:W-:Y:S01]  /*7df0*/  @P0 LDGSTS.E.BYPASS.LTC128B.128 [R13+0xb100], [R20.64], !P5 ;  /* 0x0b100000140d0fae */ /* 0x0005e2000e901d46 */
[----:B------:R-:W-:Y:S02]  /*7e00*/  LOP3.LUT P0, RZ, R3, 0x2, RZ, 0xc0, !PT ;  /* 0x0000000203ff7812 */ /* 0x000fe4000780c0ff */
[----:B------:R-:W-:Y:S01]  /*7e10*/  LOP3.LUT R3, R8, R9, RZ, 0xfc, !PT ;  /* 0x0000000908037212 */ /* 0x000fe200078efcff */
[----:B------:R-:W0:Y:S01]  /*7e20*/  LDGDEPBAR ;  /* 0x00000000000079af */ /* 0x000e220000000000 */
[----:B-1----:R-:W-:-:S02]  /*7e30*/  IMAD.SHL.U32 R15, R6, 0x8, RZ ;  /* 0x00000008060f7824 */ /* 0x002fc400078e00ff */
[----:B------:R-:W-:-:S03]  /*7e40*/  IMAD.MOV.U32 R6, RZ, RZ, 0x10 ;  /* 0x00000010ff067424 */ /* 0x000fc600078e00ff */
[----:B------:R-:W-:Y:S02]  /*7e50*/  LOP3.LUT R15, R10, 0x8, R15, 0xf8, !PT ;  /* 0x000000080a0f7812 */ /* 0x000fe400078ef80f */
[----:B------:R-:W-:Y:S02]  /*7e60*/  SHF.R.U32.HI R10, RZ, 0x3, R10 ;  /* 0x00000003ff0a7819 */ /* 0x000fe4000001160a */
[----:B------:R-:W-:Y:S02]  /*7e70*/  SEL R6, R6, 0xfffffff0, !P0 ;  /* 0xfffffff006067807 */ /* 0x000fe40004000000 */
[----:B------:R-:W-:Y:S02]  /*7e80*/  LOP3.LUT R10, R15, R10, RZ, 0x3c, !PT ;  /* 0x0000000a0f0a7212 */ /* 0x000fe400078e3cff */
[----:B---3--:R-:W-:-:S03]  /*7e90*/  MOV R28, 0x7ec0 ;  /* 0x00007ec0001c7802 */ /* 0x008fc60000000f00 */
[----:B------:R-:W-:Y:S02]  /*7ea0*/  IMAD R7, R7, 0x200, R10 ;  /* 0x0000020007077824 */ /* 0x000fe400078e020a */
[----:B--2---:R-:W-:Y:S05]  /*7eb0*/  CALL.REL.NOINC `($_ZN7cutlass13device_kernelIN5flash19enable_sm80_to_sm89INS1_16FlashAttnFwdSm80INS1_25CollectiveMainloopFwdSm80ILi8ELi1ELb0EN4cute5tupleIJNS5_1CILi128EEENS7_ILi64EEENS7_ILi192EEEEEELi192ENS_10bfloat16_tEfNS_4arch4Sm80ELb0ELb1ELb0ELb1ELb1ELb1ELb1ELb0EEENS1_21CollectiveEpilogueFwdINS6_IJS8_SA_S9_EEENS6_IJNS7_ILi1EEESI_SI_EEESC_SE_Li256ELb1ELb1ELb0ELb0EEENS1_19SingleTileSchedulerILb1ELb0ELb1ELi128EEEEEEEEEvNT_6ParamsE$_ZZN5flash25CollectiveMainloopFwdSm80ILi8ELi1ELb0EN4cute5tupleIJNS1_1CILi128EEENS3_ILi64EEENS3_ILi192EEEEEELi192EN7cutlass10bfloat16_tEfNS8_4arch4Sm80ELb0ELb1ELb0ELb1ELb1ELb1ELb1ELb0EE3mmaINS_16FlashAttnFwdSm80ISC_NS_21CollectiveEpilogueFwdINS2_IJS4_S6_S5_EEENS2_IJNS3_ILi1EEESH_SH_EEES9_SB_Li256ELb1ELb1ELb0ELb0EEENS_19SingleTileSchedulerILb1ELb0ELb1ELi128EEEE13SharedStorageENS1_6TensorINS1_11ArrayEngineIfLm96EEENS1_6LayoutINS2_IJNS2_IJNS3_ILi2EEESS_EEESH_NS3_ILi24EEEEEENS2_IJNS2_IJSH_SS_EEENS3_ILi0EEENS3_ILi4EEEEEEEEEENS_7SoftmaxILi2ELi0EEEEEbRKNSC_6ParamsERT0_RT1_iRKNS_16SeqlenInfoQKNewKILb1ELb1EEENS2_IJiiiiEEERT_ENKUlvE_clEv) ;  /* 0x0001198000007944 */ /* 0x004fea0003c00000 */
[----:B------:R-:W-:Y:S05]  /*7ec0*/  BSYNC B2 ;  /* 0x0000000000027941 */ /* 0x000fea0003800000 */
.L_x_374:
[----:B------:R2:W5:Y:S01]  /*7ed0*/  LDL R81, [R1] ;  /* 0x0000000001517983 */ /* 0x0005620000100800 */
[----:B------:R-:W-:-:S04]  /*7ee0*/  DEPBAR.LE SB0, 0x0 ;  /* 0x000080000000791a */ /* 0x000fc80000000000 */
[----:B------:R2:W5:Y:S01]  /*7ef0*/  LDL R198, [R1+0x10] ;  /* 0x0000100001c67983 */ /* 0x0005620000100800 */
[----:B------:R-:W-:Y:S01]  /*7f00*/  WARPSYNC 0xffffffff ;  /* 0xffffffff00007948 */ /* 0x000fe20003800000 */
[----:B------:R-:W-:Y:S01]  /*7f10*/  SHF.L.U32 R187, R5, 0x1, RZ ;  /* 0x0000000105bb7819 */ /* 0x000fe200000006ff */
[----:B------:R-:W-:Y:S01]  /*7f20*/  IMAD R5, R19, c[0x0][0x208], RZ ;  /* 0x0000820013057a24 */ /* 0x000fe200078e02ff */
[----:B------:R-:W-:Y:S01]  /*7f30*/  BAR.SYNC.DEFER_BLOCKING 0x0 ;  /* 0x0000000000007b1d */ /* 0x000fe20000010000 */
[----:B-1----:R-:W-:Y:S01]  /*7f40*/  IMAD.WIDE.U32 R8, R202, c[0x0][0x208], RZ ;  /* 0x00008200ca087a25 */ /* 0x002fe200078e00ff */
[----:B------:R-:W-:-:S03]  /*7f50*/  SHF.L.U32 R186, R7, 0x1, RZ ;  /* 0x0000000107ba7819 */ /* 0x000fc600000006ff */
[----:B------:R-:W-:Y:S01]  /*7f60*/  IMAD R5, R202, c[0x0][0x20c], R5 ;  /* 0x00008300ca057a24 */ /* 0x000fe200078e0205 */
[----:B------:R-:W-:Y:S01]  /*7f70*/  LEA R7, R6, R186, 0x1 ;  /* 0x000000ba06077211 */ /* 0x000fe200078e08ff */
[----:B------:R-:W-:Y:S02]  /*7f80*/  IMAD R18, R18, c[0x0][0x218], RZ ;  /* 0x0000860012127a24 */ /* 0x000fe400078e02ff */
[----:B------:R-:W-:Y:S01]  /*7f90*/  IMAD R182, R4, 0x2, R187 ;  /* 0x0000000204b67824 */ /* 0x000fe200078e02bb */
[----:B------:R-:W-:Y:S01]  /*7fa0*/  IADD3 R9, R9, R5, RZ ;  /* 0x0000000509097210 */ /* 0x000fe20007ffe0ff */
[----:B------:R-:W-:Y:S01]  /*7fb0*/  IMAD R11, R201, c[0x0][0x21c], R18 ;  /* 0x00008700c90b7a24 */ /* 0x000fe200078e0212 */
[----:B------:R-:W-:-:S03]  /*7fc0*/  IADD3 R5, R186, 0x6100, RZ ;  /* 0x00006100ba057810 */ /* 0x000fc60007ffe0ff */
[----:B------:R-:W-:-:S04]  /*7fd0*/  IMAD.WIDE.U32 R238, R201, c[0x0][0x218], R8 ;  /* 0x00008600c9ee7a25 */ /* 0x000fc800078e0008 */
[----:B------:R-:W-:Y:S01]  /*7fe0*/  IMAD R185, R6, 0x2, R5 ;  /* 0x0000000206b97824 */ /* 0x000fe200078e0205 */
[----:B------:R-:W-:Y:S01]  /*7ff0*/  IADD3 R9, P1, R208, R238, RZ ;  /* 0x000000eed0097210 */ /* 0x000fe20007f3e0ff */
[----:B------:R-:W1:Y:S03]  /*8000*/  LDSM.16.M88.4 R28, [R7+0x6100] ;  /* 0x00610000071c783b */ /* 0x000e660000000200 */
[----:B------:R-:W-:Y:S01]  /*8010*/  IADD3.X R238, R188, R239, R11, P1, !PT ;  /* 0x000000efbcee7210 */ /* 0x000fe20000ffe40b */
[----:B------:R-:W3:Y:S04]  /*8020*/  LDSM.16.M88.4 R20, [R7+0x6900] ;  /* 0x006900000714783b */ /* 0x000ee80000000200 */
[----:B------:R-:W4:Y:S04]  /*8030*/  LDSM.16.M88.4 R12, [R7+0x7100] ;  /* 0x00710000070c783b */ /* 0x000f280000000200 */
[----:B------:R2:W1:Y:S04]  /*8040*/  LDSM.16.M88.4 R56, [R7+0x7900] ;  /* 0x007900000738783b */ /* 0x0004680000000200 */
[----:B------:R1:W1:Y:S04]  /*8050*/  LDSM.16.M88.4 R60, [R187+0xc100] ;  /* 0x00c10000bb3c783b */ /* 0x0002680000000200 */
[----:B------:R1:W1:Y:S04]  /*8060*/  LDSM.16.M88.4 R36, [R186+0x6100] ;  /* 0x00610000ba24783b */ /* 0x0002680000000200 */
[----:B------:R1:W1:Y:S04]  /*8070*/  LDSM.16.M88.4 R68, [R186+0x6900] ;  /* 0x00690000ba44783b */ /* 0x0002680000000200 */
[----:B------:R1:W1:Y:S04]  /*8080*/  LDSM.16.M88.4 R64, [R186+0x7100] ;  /* 0x00710000ba40783b */ /* 0x0002680000000200 */
[----:B------:R1:W1:Y:S01]  /*8090*/  LDSM.16.M88.4 R32, [R186+0x7900] ;  /* 0x00790000ba20783b */ /* 0x0002620000000200 */
[----:B--2---:R-:W-:-:S03]  /*80a0*/  LEA R7, P0, R9, c[0x0][0x1f8], 0x1 ;  /* 0x00007e0009077a11 */ /* 0x004fc600078008ff */
[----:B------:R2:W1:Y:S01]  /*80b0*/  LDSM.16.M88.4 R76, [R182+0xc100] ;  /* 0x00c10000b64c783b */ /* 0x0004620000000200 */
[----:B------:R-:W-:Y:S01]  /*80c0*/  LEA.HI.X R238, R9, c[0x0][0x1fc], R238, 0x1, P0 ;  /* 0x00007f0009ee7a11 */ /* 0x000fe200000f0cee */
[----:B------:R-:W-:Y:S06]  /*80d0*/  BRA.DIV ~URZ, `(.L_x_375) ;  /* 0x0000fb027f007947 */ /* 0x000fec000b800000 */
[----:B------:R2:W4:Y:S02]  /*80e0*/  SHFL.IDX PT, R240, R238, RZ, 0x181f ;  /* 0x00181fffeef07589 */ /* 0x00052400000e0000 */
.L_x_484:
[----:B------:R-:W2:Y:S01]  /*80f0*/  SHFL.IDX PT, R9, R7, RZ, 0x181f ;  /* 0x00181fff07097589 */ /* 0x000ea200000e0000 */
[C---:B------:R-:W-:Y:S01]  /*8100*/  IMAD.WIDE R10, R204.reuse, 0x2, RZ ;  /* 0x00000002cc0a7825 */ /* 0x040fe200078e02ff */
[----:B------:R-:W-:Y:S01]  /*8110*/  ISETP.GE.AND P3, PT, R204, c[0x0][0x1d4], PT ;  /* 0x00007500cc007a0c */ /* 0x000fe20003f66270 */
[C---:B-1----:R-:W-:Y:S01]  /*8120*/  HMMA.16816.F32.BF16 R40, R60.reuse, R36, RZ ;  /* 0x000000243c28723c */ /* 0x042fe200000418ff */
[----:B------:R-:W1:Y:S01]  /*8130*/  SHFL.IDX PT, R6, R7, 0x1, 0x181f ;  /* 0x00381f0007067f89 */ /* 0x000e6200000e0000 */
[----:B------:R-:W-:Y:S01]  /*8140*/  IMAD.WIDE R50, R200, 0x2, RZ ;  /* 0x00000002c8327825 */ /* 0x000fe200078e02ff */
[----:B------:R-:W-:Y:S01]  /*8150*/  ISETP.GE.AND P2, PT, R223, c[0x0][0x1d4], PT ;  /* 0x00007500df007a0c */ /* 0x000fe20003f46270 */
[----:B------:R-:W-:Y:S01]  /*8160*/  BSSY B0, `(.L_x_376) ;  /* 0x0000103000007945 */ /* 0x000fe20003800000 */
[----:B------:R-:W4:Y:S01]  /*8170*/  SHFL.IDX PT, R5, R238, 0x1, 0x181f ;  /* 0x00381f00ee057f89 */ /* 0x000f2200000e0000 */
[----:B------:R-:W-:Y:S01]  /*8180*/  ISETP.LT.OR P1, PT, R44, 0x1, P3 ;  /* 0x000000012c00780c */ /* 0x000fe20001f21670 */
[----:B------:R-:W-:Y:S01]  /*8190*/  IMAD.SHL.U32 R205, R17, 0x2, RZ ;  /* 0x0000000211cd7824 */ /* 0x000fe200078e00ff */
[----:B------:R-:W-:Y:S01]  /*81a0*/  HMMA.16816.F32.BF16 R36, R60, R38, RZ ;  /* 0x000000263c24723c */ /* 0x000fe200000418ff */
[----:B------:R-:W-:Y:S01]  /*81b0*/  IMAD.WIDE R46, R199, 0x2, RZ ;  /* 0x00000002c72e7825 */ /* 0x000fe200078e02ff */
[----:B------:R-:W-:-:S02]  /*81c0*/  SHF.R.S32.HI R207, RZ, 0x1f, R204 ;  /* 0x0000001fffcf7819 */ /* 0x000fc400000114cc */
[----:B------:R-:W-:Y:S01]  /*81d0*/  IADD3 R222, R205, 0x100, RZ ;  /* 0x00000100cdde7810 */ /* 0x000fe20007ffe0ff */
[----:B------:R-:W-:Y:S02]  /*81e0*/  IMAD R180, R0, 0x2, R186 ;  /* 0x0000000200b47824 */ /* 0x000fe400078e02ba */
[C---:B------:R-:W-:Y:S02]  /*81f0*/  IMAD R181, R2.reuse, 0x2, R187 ;  /* 0x0000000202b57824 */ /* 0x040fe400078e02bb */
[----:B------:R-:W-:Y:S02]  /*8200*/  IMAD R179, R2, 0x2, R182 ;  /* 0x0000000202b37824 */ /* 0x000fe400078e02b6 */
[----:B------:R-:W-:Y:S01]  /*8210*/  IMAD R184, R0, 0x2, R185 ;  /* 0x0000000200b87824 */ /* 0x000fe200078e02b9 */
[----:B--2---:R-:W-:-:S05]  /*8220*/  IADD3 R18, P0, R9, R10, RZ ;  /* 0x0000000a09127210 */ /* 0x004fca0007f1e0ff */
[----:B----4-:R-:W-:Y:S01]  /*8230*/  IMAD.X R19, R11, 0x1, R240, P0 ;  /* 0x000000010b137824 */ /* 0x010fe200000e06f0 */
[----:B------:R-:W-:-:S04]  /*8240*/  IADD3 R24, P0, R9, R50, RZ ;  /* 0x0000003209187210 */ /* 0x000fc80007f1e0ff */
[----:B------:R2:W-:Y:S01]  /*8250*/  LDGSTS.E.BYPASS.LTC128B.128 [R205+0x100], [R18.64], !P1 ;  /* 0x0010000012cd7fae */ /* 0x0005e2000c901d46 */
[----:B------:R-:W-:Y:S01]  /*8260*/  IMAD.X R25, R51, 0x1, R240, P0 ;  /* 0x0000000133197824 */ /* 0x000fe200000e06f0 */
[----:B------:R-:W-:Y:S02]  /*8270*/  ISETP.LT.OR P0, PT, R44, 0x1, P2 ;  /* 0x000000012c00780c */ /* 0x000fe40001701670 */
[----:B------:R-:W-:Y:S02]  /*8280*/  ISETP.GE.AND P1, PT, R16, c[0x0][0x1d4], PT ;  /* 0x0000750010007a0c */ /* 0x000fe40003f26270 */
[----:B------:R-:W-:-:S09]  /*8290*/  ISETP.LT.OR P2, PT, R44, 0x21, P2 ;  /* 0x000000212c00780c */ /* 0x000fd20001741670 */
[----:B------:R4:W-:Y:S01]  /*82a0*/  LDGSTS.E.BYPASS.LTC128B.128 [R205+0x2100], [R24.64], !P0 ;  /* 0x0210000018cd7fae */ /* 0x0009e2000c101d46 */
[----:B-1----:R-:W-:-:S05]  /*82b0*/  IADD3 R48, P0, R10, R6, RZ ;  /* 0x000000060a307210 */ /* 0x002fca0007f1e0ff */
[----:B------:R-:W-:Y:S01]  /*82c0*/  IMAD.X R49, R11, 0x1, R5, P0 ;  /* 0x000000010b317824 */ /* 0x000fe200000e0605 */
[----:B------:R-:W-:Y:S02]  /*82d0*/  IADD3 R52, P0, R9, R46, RZ ;  /* 0x0000002e09347210 */ /* 0x000fe40007f1e0ff */
[C---:B------:R-:W-:Y:S03]  /*82e0*/  HMMA.16816.F32.BF16 R8, R60.reuse, R32, RZ ;  /* 0x000000203c08723c */ /* 0x040fe600000418ff */
[----:B------:R-:W-:Y:S01]  /*82f0*/  IMAD.X R53, R47, 0x1, R240, P0 ;  /* 0x000000012f357824 */ /* 0x000fe200000e06f0 */
[C---:B------:R-:W-:Y:S02]  /*8300*/  ISETP.LT.OR P0, PT, R44.reuse, 0x1, P1 ;  /* 0x000000012c00780c */ /* 0x040fe40000f01670 */
[C---:B------:R-:W-:Y:S02]  /*8310*/  ISETP.LT.OR P1, PT, R44.reuse, 0x21, P1 ;  /* 0x000000212c00780c */ /* 0x040fe40000f21670 */
[C---:B--2---:R-:W-:Y:S08]  /*8320*/  HMMA.16816.F32.BF16 R16, R60.reuse, R64, RZ ;  /* 0x000000403c10723c */ /* 0x044ff000000418ff */
[----:B------:R-:W-:Y:S01]  /*8330*/  HMMA.16816.F32.BF16 R64, R60, R66, RZ ;  /* 0x000000423c40723c */ /* 0x000fe200000418ff */
[----:B------:R1:W-:Y:S01]  /*8340*/  LDGSTS.E.BYPASS.LTC128B.128 [R205+0x4100], [R52.64], !P0 ;  /* 0x0410000034cd7fae */ /* 0x0003e2000c101d46 */
[----:B------:R-:W-:-:S06]  /*8350*/  ISETP.LT.OR P0, PT, R44, 0x21, P3 ;  /* 0x000000212c00780c */ /* 0x000fcc0001f01670 */
[C---:B----4-:R-:W-:Y:S07]  /*8360*/  HMMA.16816.F32.BF16 R24, R60.reuse, R68, RZ ;  /* 0x000000443c18723c */ /* 0x050fee00000418ff */
[----:B------:R2:W-:Y:S01]  /*8370*/  LDGSTS.E.BYPASS.LTC128B.128 [R205+0x1100], [R48.64], !P0 ;  /* 0x0110000030cd7fae */ /* 0x0005e2000c101d46 */
[-C--:B------:R-:W-:Y:S01]  /*8380*/  IADD3 R72, P0, R50, R6.reuse, RZ ;  /* 0x0000000632487210 */ /* 0x080fe20007f1e0ff */
[----:B------:R-:W-:Y:S04]  /*8390*/  HMMA.16816.F32.BF16 R68, R60, R70, RZ ;  /* 0x000000463c44723c */ /* 0x000fe800000418ff */
[----:B------:R-:W-:Y:S01]  /*83a0*/  IMAD.X R73, R51, 0x1, R5, P0 ;  /* 0x0000000133497824 */ /* 0x000fe200000e0605 */
[----:B------:R-:W-:-:S03]  /*83b0*/  IADD3 R6, P0, R46, R6, RZ ;  /* 0x000000062e067210 */ /* 0x000fc60007f1e0ff */
[----:B------:R-:W-:Y:S01]  /*83c0*/  HMMA.16816.F32.BF16 R60, R60, R34, RZ ;  /* 0x000000223c3c723c */ /* 0x000fe200000418ff */
[----:B------:R4:W-:Y:S01]  /*83d0*/  LDGSTS.E.BYPASS.LTC128B.128 [R205+0x3100], [R72.64], !P2 ;  /* 0x0310000048cd7fae */ /* 0x0009e2000d101d46 */
[----:B------:R-:W-:Y:S01]  /*83e0*/  IMAD.X R7, R47, 0x1, R5, P0 ;  /* 0x000000012f077824 */ /* 0x000fe200000e0605 */
[----:B------:R-:W-:-:S04]  /*83f0*/  ISETP.GT.AND P0, PT, R82, R195, PT ;  /* 0x000000c35200720c */ /* 0x000fc80003f04270 */
[----:B------:R3:W-:Y:S01]  /*8400*/  LDGSTS.E.BYPASS.LTC128B.128 [R205+0x5100], [R6.64], !P1 ;  /* 0x0510000006cd7fae */ /* 0x0007e2000c901d46 */
[C---:B------:R-:W-:Y:S03]  /*8410*/  HMMA.16816.F32.BF16 R32, R76.reuse, R28, R40 ;  /* 0x0000001c4c20723c */ /* 0x040fe60000041828 */
[----:B-1----:R-:W-:Y:S04]  /*8420*/  LDSM.16.M88.4 R52, [R181+0xc100] ;  /* 0x00c10000b534783b */ /* 0x002fe80000000200 */
[----:B------:R-:W-:Y:S01]  /*8430*/  LDSM.16.M88.4 R44, [R180+0x6900] ;  /* 0x00690000b42c783b */ /* 0x000fe20000000200 */
[C---:B------:R-:W-:Y:S03]  /*8440*/  HMMA.16816.F32.BF16 R28, R76.reuse, R30, R36 ;  /* 0x0000001e4c1c723c */ /* 0x040fe60000041824 */
[----:B--2---:R-:W1:Y:S04]  /*8450*/  LDSM.16.M88.4 R48, [R180+0x6100] ;  /* 0x00610000b430783b */ /* 0x004e680000000200 */
[----:B------:R-:W2:Y:S01]  /*8460*/  LDSM.16.M88.4 R40, [R180+0x7100] ;  /* 0x00710000b428783b */ /* 0x000ea20000000200 */
[C---:B---3--:R-:W-:Y:S03]  /*8470*/  HMMA.16816.F32.BF16 R24, R76.reuse, R20, R24 ;  /* 0x000000144c18723c */ /* 0x048fe60000041818 */
[----:B------:R-:W3:Y:S04]  /*8480*/  LDSM.16.M88.4 R36, [R180+0x7900] ;  /* 0x00790000b424783b */ /* 0x000ee80000000200 */
[----:B----4-:R-:W-:Y:S01]  /*8490*/  LDSM.16.M88.4 R72, [R179+0xc100] ;  /* 0x00c10000b348783b */ /* 0x010fe20000000200 */
[C---:B------:R-:W-:Y:S03]  /*84a0*/  HMMA.16816.F32.BF16 R16, R76.reuse, R12, R16 ;  /* 0x0000000c4c10723c */ /* 0x040fe60000041810 */
[----:B------:R-:W0:Y:S05]  /*84b0*/  LDGDEPBAR ;  /* 0x00000000000079af */ /* 0x000e2a0000000000 */
[C---:B------:R-:W-:Y:S01]  /*84c0*/  HMMA.16816.F32.BF16 R20, R76.reuse, R22, R68 ;  /* 0x000000164c14723c */ /* 0x040fe20000041844 */
[----:B------:R-:W4:Y:S07]  /*84d0*/  LDSM.16.M88.4 R68, [R184] ;  /* 0x00000000b844783b */ /* 0x000f2e0000000200 */
[C---:B------:R-:W-:Y:S01]  /*84e0*/  HMMA.16816.F32.BF16 R12, R76.reuse, R14, R64 ;  /* 0x0000000e4c0c723c */ /* 0x040fe20000041840 */
[----:B------:R-:W2:Y:S07]  /*84f0*/  LDSM.16.M88.4 R64, [R184+0x800] ;  /* 0x00080000b840783b */ /* 0x000eae0000000200 */
[C---:B------:R-:W-:Y:S08]  /*8500*/  HMMA.16816.F32.BF16 R8, R76.reuse, R56, R8 ;  /* 0x000000384c08723c */ /* 0x040ff00000041808 */
[----:B------:R-:W-:Y:S01]  /*8510*/  HMMA.16816.F32.BF16 R76, R76, R58, R60 ;  /* 0x0000003a4c4c723c */ /* 0x000fe2000004183c */
[----:B------:R-:W3:Y:S04]  /*8520*/  LDSM.16.M88.4 R60, [R184+0x1000] ;  /* 0x00100000b83c783b */ /* 0x000ee80000000200 */
        /* <DEDUP_REMOVED lines=9> */
[----:B------:R-:W-:Y:S07]  /*85c0*/  LDSM.16.M88.4 R40, [R186+0x9100] ;  /* 0x00910000ba28783b */ /* 0x000fee0000000200 */
[C---:B---3--:R-:W-:Y:S08]  /*85d0*/  HMMA.16816.F32.BF16 R8, R52.reuse, R36, R8 ;  /* 0x000000243408723c */ /* 0x048ff00000041808 */
[----:B------:R-:W-:Y:S01]  /*85e0*/  HMMA.16816.F32.BF16 R76, R52, R38, R76 ;  /* 0x00000026344c723c */ /* 0x000fe2000004184c */
[----:B------:R-:W1:Y:S04]  /*85f0*/  LDSM.16.M88.4 R52, [R187+0x10100] ;  /* 0x01010000bb34783b */ /* 0x000e680000000200 */
[----:B------:R-:W2:Y:S03]  /*8600*/  LDSM.16.M88.4 R36, [R186+0x9900] ;  /* 0x00990000ba24783b */ /* 0x000ea60000000200 */
[C---:B----4-:R-:W-:Y:S08]  /*8610*/  HMMA.16816.F32.BF16 R32, R72.reuse, R68, R32 ;  /* 0x000000444820723c */ /* 0x050ff00000041820 */
        /* <DEDUP_REMOVED lines=108> */
[----:B------:R-:W-:Y:S01]  /*8ce0*/  @!UPT UIADD3 URZ, URZ, URZ, URZ ;  /* 0x0000003f3f3ff290 */ /* 0x000fe2000fffe03f */
[----:B------:R-:W-:Y:S11]  /*8cf0*/  @!P0 BRA `(.L_x_377) ;  /* 0x0000049000008947 */ /* 0x000ff60003800000 */
[----:B------:R-:W-:Y:S01]  /*8d00*/  IMAD.MOV.U32 R0, RZ, RZ, c[0x0][0x2b8] ;  /* 0x0000ae00ff007624 */ /* 0x000fe200078e00ff */
[----:B------:R-:W-:Y:S01]  /*8d10*/  IADD3 R202, R203, R80, R206 ;  /* 0x00000050cbca7210 */ /* 0x000fe20007ffe0ce */
[----:B------:R-:W-:-:S03]  /*8d20*/  IMAD.MOV.U32 R201, RZ, RZ, RZ ;  /* 0x000000ffffc97224 */ /* 0x000fc600078e00ff */
[----:B------:R-:W-:Y:S02]  /*8d30*/  ISETP.NE.AND P0, PT, R0, 0x1, PT ;  /* 0x000000010000780c */ /* 0x000fe40003f05270 */
[----:B------:R-:W-:-:S05]  /*8d40*/  IADD3 R202, R202, -0x40, RZ ;  /* 0xffffffc0caca7810 */ /* 0x000fca0007ffe0ff */
[----:B------:R-:W-:-:S06]  /*8d50*/  IMAD.MOV.U32 R5, RZ, RZ, R202 ;  /* 0x000000ffff057224 */ /* 0x000fcc00078e00ca */
[----:B------:R-:W-:-:S05]  /*8d60*/  @P0 IMAD.HI.U32 R0, R202, c[0x0][0x2bc], RZ ;  /* 0x0000af00ca000a27 */ /* 0x000fca00078e00ff */
[----:B------:R-:W-:-:S04]  /*8d70*/  @P0 SHF.R.U32.HI R5, RZ, c[0x0][0x2c0], R0 ;  /* 0x0000b000ff050a19 */ /* 0x000fc80000011600 */
[----:B------:R-:W-:-:S04]  /*8d80*/  @!P4 IADD3 R7, P0, R5, R212, RZ ;  /* 0x000000d40507c210 */ /* 0x000fc80007f1e0ff */
[----:B------:R-:W-:Y:S02]  /*8d90*/  @!P4 LEA.HI.X.SX32 R0, R5, R194, 0x1, P0 ;  /* 0x000000c20500c211 */ /* 0x000fe400000f0eff */
[----:B------:R-:W-:-:S04]  /*8da0*/  @!P4 LEA R38, P0, R7, c[0x0][0x2a0], 0x2 ;  /* 0x0000a8000726ca11 */ /* 0x000fc800078010ff */
[----:B------:R-:W-:-:S05]  /*8db0*/  @!P4 LEA.HI.X R39, R7, c[0x0][0x2a4], R0, 0x2, P0 ;  /* 0x0000a9000727ca11 */ /* 0x000fca00000f1400 */
[----:B------:R-:W2:Y:S01]  /*8dc0*/  @!P4 LDG.E R201, [R38.64] ;  /* 0x0000000626c9c981 */ /* 0x000ea2000c1e1900 */
[----:B------:R-:W-:-:S04]  /*8dd0*/  IMAD.MOV R5, RZ, RZ, -R5 ;  /* 0x000000ffff057224 */ /* 0x000fc800078e0a05 */
[----:B------:R-:W-:-:S04]  /*8de0*/  IMAD R202, R5, c[0x0][0x2b8], R202 ;  /* 0x0000ae0005ca7a24 */ /* 0x000fc800078e02ca */
[----:B------:R-:W-:Y:S01]  /*8df0*/  IMAD.WIDE.U32 R36, R202, c[0x0][0x1e0], RZ ;  /* 0x00007800ca247a25 */ /* 0x000fe200078e00ff */
[----:B------:R-:W-:-:S05]  /*8e00*/  SHF.R.S32.HI R5, RZ, 0x1f, R202 ;  /* 0x0000001fff057819 */ /* 0x000fca00000114ca */
[----:B------:R-:W-:-:S04]  /*8e10*/  IMAD R5, R5, c[0x0][0x1e0], RZ ;  /* 0x0000780005057a24 */ /* 0x000fc800078e02ff */
[----:B------:R-:W-:-:S04]  /*8e20*/  IMAD R0, R202, c[0x0][0x1e4], R5 ;  /* 0x00007900ca007a24 */ /* 0x000fc800078e0205 */
[----:B------:R-:W-:Y:S01]  /*8e30*/  IMAD.IADD R37, R37, 0x1, R0 ;  /* 0x0000000125257824 */ /* 0x000fe200078e0200 */
[----:B--2---:R-:W-:-:S03]  /*8e40*/  SHF.R.S32.HI R6, RZ, 0x1f, R201 ;  /* 0x0000001fff067819 */ /* 0x004fc600000114c9 */
[----:B------:R-:W-:-:S04]  /*8e50*/  IMAD.WIDE.U32 R36, R201, c[0x0][0x1f0], R36 ;  /* 0x00007c00c9247a25 */ /* 0x000fc800078e0024 */
[----:B------:R-:W-:Y:S01]  /*8e60*/  IMAD R6, R6, c[0x0][0x1f0], RZ ;  /* 0x00007c0006067a24 */ /* 0x000fe200078e02ff */
[----:B------:R-:W-:-:S03]  /*8e70*/  IADD3 R41, P1, R210, R36, RZ ;  /* 0x00000024d2297210 */ /* 0x000fc60007f3e0ff */
[----:B------:R-:W-:Y:S01]  /*8e80*/  IMAD R6, R201, c[0x0][0x1f4], R6 ;  /* 0x00007d00c9067a24 */ /* 0x000fe200078e0206 */
[----:B------:R-:W-:-:S04]  /*8e90*/  LEA R0, P0, R41, c[0x0][0x1c8], 0x1 ;  /* 0x0000720029007a11 */ /* 0x000fc800078008ff */
[----:B------:R-:W-:-:S04]  /*8ea0*/  IADD3.X R6, R193, R37, R6, P1, !PT ;  /* 0x00000025c1067210 */ /* 0x000fc80000ffe406 */
[----:B------:R-:W-:Y:S01]  /*8eb0*/  LEA.HI.X R41, R41, c[0x0][0x1cc], R6, 0x1, P0 ;  /* 0x0000730029297a11 */ /* 0x000fe200000f0c06 */
[----:B------:R-:W-:Y:S05]  /*8ec0*/  BRA.DIV ~URZ, `(.L_x_378) ;  /* 0x0000ed727f007947 */ /* 0x000fea000b800000 */
[----:B------:R1:W2:Y:S02]  /*8ed0*/  SHFL.IDX PT, R43, R41, RZ, 0x181f ;  /* 0x00181fff292b7589 */ /* 0x0002a400000e0000 */
.L_x_485:
[----:B------:R-:W-:Y:S05]  /*8ee0*/  BRA.DIV ~URZ, `(.L_x_379) ;  /* 0x0000edd27f007947 */ /* 0x000fea000b800000 */
[----:B------:R-:W3:Y:S01]  /*8ef0*/  SHFL.IDX PT, R38, R0, RZ, 0x181f ;  /* 0x00181fff00267589 */ /* 0x000ee200000e0000 */
[----:B------:R-:W-:Y:S01]  /*8f00*/  IMAD.SHL.U32 R7, R204, 0x2, RZ ;  /* 0x00000002cc077824 */ /* 0x000fe200078e00ff */
[----:B------:R-:W-:Y:S01]  /*8f10*/  ISETP.GE.AND P3, PT, R223, c[0x0][0x1d4], PT ;  /* 0x00007500df007a0c */ /* 0x000fe20003f66270 */
[----:B------:R-:W-:Y:S01]  /*8f20*/  IMAD.SHL.U32 R37, R200, 0x2, RZ ;  /* 0x00000002c8257824 */ /* 0x000fe200078e00ff */
[----:B------:R-:W-:Y:S01]  /*8f30*/  SHF.L.U64.HI R5, R204, 0x1, R207 ;  /* 0x00000001cc057819 */ /* 0x000fe200000102cf */
[C---:B------:R-:W-:Y:S01]  /*8f40*/  IMAD.SHL.U32 R39, R199.reuse, 0x2, RZ ;  /* 0x00000002c7277824 */ /* 0x040fe200078e00ff */
[----:B------:R-:W-:Y:S01]  /*8f50*/  SHF.L.U64.HI R6, R200, 0x1, R197 ;  /* 0x00000001c8067819 */ /* 0x000fe200000102c5 */
[----:B-1----:R-:W1:Y:S01]  /*8f60*/  SHFL.IDX PT, R41, R41, 0x1, 0x181f ;  /* 0x00381f0029297f89 */ /* 0x002e6200000e0000 */
[----:B------:R-:W-:Y:S02]  /*8f70*/  SHF.L.U64.HI R36, R199, 0x1, R196 ;  /* 0x00000001c7247819 */ /* 0x000fe400000102c4 */
[----:B------:R-:W-:Y:S01]  /*8f80*/  SEL R40, RZ, 0x10, P6 ;  /* 0x00000010ff287807 */ /* 0x000fe20003000000 */
[----:B------:R4:W2:Y:S01]  /*8f90*/  SHFL.IDX PT, R240, R0, 0x1, 0x181f ;  /* 0x00381f0000f07f89 */ /* 0x0008a200000e0000 */
[----:B---3--:R-:W-:-:S02]  /*8fa0*/  IADD3 R46, P2, R38, R7, RZ ;  /* 0x00000007262e7210 */ /* 0x008fc40007f5e0ff */
[C---:B------:R-:W-:Y:S02]  /*8fb0*/  IADD3 R44, P1, R38.reuse, R37, RZ ;  /* 0x00000025262c7210 */ /* 0x040fe40007f3e0ff */
[----:B------:R-:W-:Y:S01]  /*8fc0*/  IADD3 R42, P0, R38, R39, RZ ;  /* 0x00000027262a7210 */ /* 0x000fe20007f1e0ff */
[C---:B--2---:R-:W-:Y:S01]  /*8fd0*/  IMAD.X R47, R43.reuse, 0x1, R5, P2 ;  /* 0x000000012b2f7824 */ /* 0x044fe200010e0605 */
[----:B------:R-:W-:Y:S01]  /*8fe0*/  SEL R38, RZ, 0x10, P3 ;  /* 0x00000010ff267807 */ /* 0x000fe20001800000 */
[C---:B------:R-:W-:Y:S02]  /*8ff0*/  IMAD.X R45, R43.reuse, 0x1, R6, P1 ;  /* 0x000000012b2d7824 */ /* 0x040fe400008e0606 */
[----:B------:R-:W-:Y:S01]  /*9000*/  IMAD.X R43, R43, 0x1, R36, P0 ;  /* 0x000000012b2b7824 */ /* 0x000fe200000e0624 */
[----:B------:R4:W-:Y:S04]  /*9010*/  LDGSTS.E.BYPASS.LTC128B.128 [R205+0x6100], [R46.64], !P6 ;  /* 0x061000002ecd7fae */ /* 0x0009e8000f101d46 */
[----:B------:R4:W-:Y:S04]  /*9020*/  LDGSTS.E.BYPASS.LTC128B.128 [R205+0x8100], [R44.64], !P3 ;  /* 0x081000002ccd7fae */ /* 0x0009e8000d901d46 */
[----:B------:R4:W-:Y:S02]  /*9030*/  LDGSTS.E.BYPASS.LTC128B.128 [R205+0xa100], [R42.64], !P5 ;  /* 0x0a1000002acd7fae */ /* 0x0009e4000e901d46 */
.L_x_486:
[----:B-1--4-:R-:W-:Y:S02]  /*9040*/  IADD3 R42, -R40, 0x10, RZ ;  /* 0x00000010282a7810 */ /* 0x012fe40007ffe1ff */
[----:B------:R-:W-:-:S02]  /*9050*/  IADD3 R0, -R38, 0x10, RZ ;  /* 0x0000001026007810 */ /* 0x000fc40007ffe1ff */
[----:B------:R-:W-:Y:S02]  /*9060*/  LOP3.LUT R42, R42, 0xf, RZ, 0xc0, !PT ;  /* 0x0000000f2a2a7812 */ /* 0x000fe400078ec0ff */
[----:B------:R-:W-:Y:S02]  /*9070*/  ISETP.NE.U32.AND P2, PT, R40, RZ, PT ;  /* 0x000000ff2800720c */ /* 0x000fe40003f45070 */
[----:B------:R-:W-:Y:S02]  /*9080*/  IADD3 R42, P1, P0, R42, R240, R7 ;  /* 0x000000f02a2a7210 */ /* 0x000fe4000783e007 */
[----:B------:R-:W-:Y:S02]  /*9090*/  LOP3.LUT R7, R0, 0xf, RZ, 0xc0, !PT ;  /* 0x0000000f00077812 */ /* 0x000fe400078ec0ff */
[----:B------:R-:W-:Y:S02]  /*90a0*/  IADD3 R0, -R134, 0x10, RZ ;  /* 0x0000001086007810 */ /* 0x000fe40007ffe1ff */
[----:B------:R-:W-:-:S02]  /*90b0*/  IADD3.X R43, RZ, R41, R5, P1, P0 ;  /* 0x00000029ff2b7210 */ /* 0x000fc40000fe0405 */
[-C--:B------:R-:W-:Y:S02]  /*90c0*/  IADD3 R44, P1, P0, R7, R240.reuse, R37 ;  /* 0x000000f0072c7210 */ /* 0x080fe4000783e025 */
[----:B------:R-:W-:Y:S01]  /*90d0*/  LOP3.LUT R0, R0, 0xf, RZ, 0xc0, !PT ;  /* 0x0000000f00007812 */ /* 0x000fe200078ec0ff */
[----:B------:R-:W-:Y:S01]  /*90e0*/  @!PT LDS RZ, [RZ] ;  /* 0x00000000fffff984 */ /* 0x000fe20000000800 */
[----:B------:R-:W-:Y:S01]  /*90f0*/  @!PT LDS RZ, [RZ] ;  /* 0x00000000fffff984 */ /* 0x000fe20000000800 */
[----:B------:R-:W-:Y:S01]  /*9100*/  @!PT LDS RZ, [RZ] ;  /* 0x00000000fffff984 */ /* 0x000fe20000000800 */
[----:B------:R1:W-:Y:S01]  /*9110*/  LDGSTS.E.BYPASS.LTC128B.128.ZFILL [R205+0x7100], [R42.64], P2 ;  /* 0x071000002acd7fae */ /* 0x0003e20009141d46 */
[----:B------:R-:W-:Y:S02]  /*9120*/  IADD3.X R45, RZ, R41, R6, P1, P0 ;  /* 0x00000029ff2d7210 */ /* 0x000fe40000fe0406 */
[----:B------:R-:W-:-:S04]  /*9130*/  IADD3 R240, P1, P0, R0, R240, R39 ;  /* 0x000000f000f07210 */ /* 0x000fc8000783e027 */
[----:B------:R-:W-:Y:S02]  /*9140*/  IADD3.X R241, RZ, R41, R36, P1, P0 ;  /* 0x00000029fff17210 */ /* 0x000fe40000fe0424 */
[----:B------:R-:W-:Y:S02]  /*9150*/  ISETP.NE.U32.AND P1, PT, R38, RZ, PT ;  /* 0x000000ff2600720c */ /* 0x000fe40003f25070 */
[----:B------:R-:W-:-:S11]  /*9160*/  ISETP.NE.U32.AND P0, PT, R134, RZ, PT ;  /* 0x000000ff8600720c */ /* 0x000fd60003f05070 */
[----:B------:R1:W-:Y:S04]  /*9170*/  LDGSTS.E.BYPASS.LTC128B.128.ZFILL [R205+0x9100], [R44.64], P1 ;  /* 0x091000002ccd7fae */ /* 0x0003e80008941d46 */
[----:B------:R1:W-:Y:S02]  /*9180*/  LDGSTS.E.BYPASS.LTC128B.128.ZFILL [R205+0xb100], [R240.64], P0 ;  /* 0x0b100000f0cd7fae */ /* 0x0003e40008141d46 */
.L_x_377:
[----:B------:R-:W-:Y:S05]  /*9190*/  BSYNC B0 ;  /* 0x0000000000007941 */ /* 0x000fea0003800000 */
.L_x_376:
[----:B------:R-:W2:Y:S01]  /*91a0*/  LDL R0, [R1+0x4] ;  /* 0x0000040001007983 */ /* 0x000ea20000100800 */
[----:B-----5:R-:W-:Y:S01]  /*91b0*/  SHF.R.S32.HI R36, RZ, 0x1f, R81 ;  /* 0x0000001fff247819 */ /* 0x020fe20000011451 */
[----:B------:R-:W-:Y:S01]  /*91c0*/  IMAD.MOV.U32 R5, RZ, RZ, 0x1 ;  /* 0x00000001ff057424 */ /* 0x000fe200078e00ff */
[----:B------:R-:W-:Y:S01]  /*91d0*/  LOP3.LUT R216, RZ, c[0x0][0x324], RZ, 0x33, !PT ;  /* 0x0000c900ffd87a12 */ /* 0x000fe200078e33ff */
[----:B------:R-:W0:Y:S01]  /*91e0*/  LDGDEPBAR ;  /* 0x00000000000079af */ /* 0x000e220000000000 */
[CC--:B------:R-:W-:Y:S02]  /*91f0*/  LEA.HI R6, R36.reuse, R81.reuse, RZ, 0x2 ;  /* 0x0000005124067211 */ /* 0x0c0fe400078f10ff */
[----:B------:R-:W-:-:S02]  /*9200*/  LEA.HI R36, R36, R81, RZ, 0x5 ;  /* 0x0000005124247211 */ /* 0x000fc400078f28ff */
[----:B------:R-:W-:Y:S02]  /*9210*/  LOP3.LUT R6, R6, 0xfffffffc, RZ, 0xc0, !PT ;  /* 0xfffffffc06067812 */ /* 0x000fe400078ec0ff */
[----:B------:R-:W-:Y:S02]  /*9220*/  LOP3.LUT R38, R36, 0xffffffe0, RZ, 0xc0, !PT ;  /* 0xffffffe024267812 */ /* 0x000fe400078ec0ff */
[----:B------:R-:W-:Y:S01]  /*9230*/  SHF.R.S32.HI R7, RZ, 0x5, R36 ;  /* 0x00000005ff077819 */ /* 0x000fe20000011424 */
[C---:B------:R-:W-:Y:S01]  /*9240*/  IMAD.IADD R6, R81.reuse, 0x1, -R6 ;  /* 0x0000000151067824 */ /* 0x040fe200078e0a06 */
[----:B------:R-:W-:Y:S01]  /*9250*/  SHF.R.S32.HI R36, RZ, 0x1f, R36 ;  /* 0x0000001fff247819 */ /* 0x000fe20000011424 */
[----:B------:R-:W-:Y:S01]  /*9260*/  IMAD.IADD R81, R81, 0x1, -R38 ;  /* 0x0000000151517824 */ /* 0x000fe200078e0a26 */
[----:B------:R-:W-:Y:S02]  /*9270*/  ISETP.NE.AND P0, PT, R5, c[0x0][0x2c4], PT ;  /* 0x0000b10005007a0c */ /* 0x000fe40003f05270 */
[----:B------:R-:W-:-:S02]  /*9280*/  LEA.HI R36, R36, R7, RZ, 0x3 ;  /* 0x0000000724247211 */ /* 0x000fc400078f18ff */
[----:B------:R-:W-:Y:S02]  /*9290*/  LEA.HI R37, R6, R6, RZ, 0x1 ;  /* 0x0000000606257211 */ /* 0x000fe400078f08ff */
[----:B------:R-:W-:Y:S02]  /*92a0*/  SHF.R.S32.HI R38, RZ, 0x1f, R81 ;  /* 0x0000001fff267819 */ /* 0x000fe40000011451 */
[----:B------:R-:W-:Y:S02]  /*92b0*/  LOP3.LUT R36, R36, 0xffffff8, RZ, 0xc0, !PT ;  /* 0x0ffffff824247812 */ /* 0x000fe400078ec0ff */
[----:B------:R-:W-:Y:S02]  /*92c0*/  LOP3.LUT R37, R37, 0x1ffffffe, RZ, 0xc0, !PT ;  /* 0x1ffffffe25257812 */ /* 0x000fe400078ec0ff */
[----:B------:R-:W-:Y:S01]  /*92d0*/  LEA.HI R5, R38, R81, RZ, 0x2 ;  /* 0x0000005126057211 */ /* 0x000fe200078f10ff */
[----:B------:R-:W-:Y:S01]  /*92e0*/  IMAD.IADD R36, R7, 0x1, -R36 ;  /* 0x0000000107247824 */ /* 0x000fe200078e0a24 */
[----:B------:R-:W-:Y:S01]  /*92f0*/  IADD3 R7, R189, 0x1, -R80 ;  /* 0x00000001bd077810 */ /* 0x000fe20007ffe850 */
[----:B------:R-:W-:Y:S01]  /*9300*/  IMAD.IADD R37, R6, 0x1, -R37 ;  /* 0x0000000106257824 */ /* 0x000fe200078e0a25 */
[----:B------:R-:W-:Y:S01]  /*9310*/  SHF.R.S32.HI R221, RZ, 0x2, R5 ;  /* 0x00000002ffdd7819 */ /* 0x000fe20000011405 */
[----:B------:R-:W-:Y:S01]  /*9320*/  IMAD.SHL.U32 R219, R36, 0x10, RZ ;  /* 0x0000001024db7824 */ /* 0x000fe200078e00ff */
[----:B------:R-:W-:Y:S01]  /*9330*/  LOP3.LUT R6, R5, 0x7ffffffc, RZ, 0xc0, !PT ;  /* 0x7ffffffc05067812 */ /* 0x000fe200078ec0ff */
[----:B------:R-:W-:-:S04]  /*9340*/  IMAD.SHL.U32 R218, R37, 0x8, RZ ;  /* 0x0000000825da7824 */ /* 0x000fc800078e00ff */
[----:B------:R-:W-:-:S04]  /*9350*/  IMAD.IADD R6, R81, 0x1, -R6 ;  /* 0x0000000151067824 */ /* 0x000fc800078e0a06 */
[----:B------:R-:W-:-:S05]  /*9360*/  IMAD.SHL.U32 R220, R6, 0x2, RZ ;  /* 0x0000000206dc7824 */ /* 0x000fca00078e00ff */
[----:B------:R-:W-:Y:S02]  /*9370*/  IADD3 R7, -R198, R7, -R220 ;  /* 0x00000007c6077210 */ /* 0x000fe40007ffe9dc */
[----:B------:R-:W-:Y:S02]  /*9380*/  IADD3 R6, -R220, R189, -R80 ;  /* 0x000000bddc067210 */ /* 0x000fe40007ffe950 */
[----:B------:R-:W-:Y:S01]  /*9390*/  IADD3 R5, R7, c[0x0][0x328], RZ ;  /* 0x0000ca0007057a10 */ /* 0x000fe20007ffe0ff */
[----:B--2---:R-:W-:-:S05]  /*93a0*/  IMAD R0, R0, 0x80, R221 ;  /* 0x0000008000007824 */ /* 0x004fca00078e02dd */
[----:B------:R-:W-:-:S05]  /*93b0*/  IADD3 R238, R218, R0, R219 ;  /* 0x00000000daee7210 */ /* 0x000fca0007ffe0db */
[----:B------:R-:W-:-:S05]  /*93c0*/  @P0 IMAD.HI.U32 R0, R238, c[0x0][0x2c8], RZ ;  /* 0x0000b200ee000a27 */ /* 0x000fca00078e00ff */
[----:B------:R-:W-:Y:S01]  /*93d0*/  @P0 SHF.R.U32.HI R238, RZ, c[0x0][0x2cc], R0 ;  /* 0x0000b300ffee0a19 */ /* 0x000fe20000011600 */
[----:B------:R-:W-:Y:S01]  /*93e0*/  IMAD.IADD R0, R7, 0x1, R216 ;  /* 0x0000000107007824 */ /* 0x000fe200078e02d8 */
[----:B------:R-:W-:Y:S05]  /*93f0*/  BRA.DIV ~URZ, `(.L_x_380) ;  /* 0x0000eb527f007947 */ /* 0x000fea000b800000 */
[----:B-1----:R1:W2:Y:S02]  /*9400*/  SHFL.IDX PT, R240, R238, RZ, 0x1c1f ;  /* 0x001c1fffeef07589 */ /* 0x0022a400000e0000 */
.L_x_487:
[----:B------:R-:W-:Y:S01]  /*9410*/  IMAD.MOV.U32 R37, RZ, RZ, 0x1 ;  /* 0x00000001ff257424 */ /* 0x000fe200078e00ff */
[----:B--2---:R-:W-:Y:S01]  /*9420*/  IADD3 R39, R5, R240, RZ ;  /* 0x000000f005277210 */ /* 0x004fe20007ffe0ff */
[----:B------:R-:W-:-:S03]  /*9430*/  IMAD.IADD R7, R0, 0x1, R240 ;  /* 0x0000000100077824 */ /* 0x000fc600078e02f0 */
[----:B------:R-:W-:Y:S02]  /*9440*/  ISETP.LE.AND P1, PT, R37, c[0x0][0x32c], PT ;  /* 0x0000cb0025007a0c */ /* 0x000fe40003f23270 */
[----:B------:R-:W-:-:S11]  /*9450*/  IMNMX R36, R6, R39, PT ;  /* 0x0000002706247217 */ /* 0x000fd60003800200 */
[----:B------:R-:W-:Y:S05]  /*9460*/  @!P1 BRA `(.L_x_381) ;  /* 0x0000013000009947 */ /* 0x000fea0003800000 */
[----:B------:R-:W-:Y:S01]  /*9470*/  IADD3 R39, -R198, R189, R240 ;  /* 0x000000bdc6277210 */ /* 0x000fe20007ffe1f0 */
[----:B------:R-:W-:Y:S03]  /*9480*/  BSSY B0, `(.L_x_382) ;  /* 0x000000c000007945 */ /* 0x000fe60003800000 */
[----:B------:R-:W-:-:S13]  /*9490*/  ISETP.GT.AND P0, PT, R39, -0x1, PT ;  /* 0xffffffff2700780c */ /* 0x000fda0003f04270 */
[----:B------:R-:W-:Y:S05]  /*94a0*/  @P0 BRA `(.L_x_383) ;  /* 0x0000006000000947 */ /* 0x000fea0003800000 */
[----:B------:R-:W-:Y:S02]  /*94b0*/  ISETP.NE.AND P0, PT, R37, c[0x0][0x32c], PT ;  /* 0x0000cb0025007a0c */ /* 0x000fe40003f05270 */
[----:B------:R-:W-:-:S11]  /*94c0*/  LOP3.LUT R38, RZ, R39, RZ, 0x33, !PT ;  /* 0x00000027ff267212 */ /* 0x000fd600078e33ff */
[----:B------:R-:W-:-:S05]  /*94d0*/  @P0 IMAD.HI.U32 R37, R38, c[0x0][0x330], RZ ;  /* 0x0000cc0026250a27 */ /* 0x000fca00078e00ff */
[----:B------:R-:W-:-:S04]  /*94e0*/  @P0 SHF.R.U32.HI R38, RZ, c[0x0][0x334], R37 ;  /* 0x0000cd00ff260a19 */ /* 0x000fc80000011625 */
[----:B------:R-:W-:Y:S01]  /*94f0*/  LOP3.LUT R39, RZ, R38, RZ, 0x33, !PT ;  /* 0x00000026ff277212 */ /* 0x000fe200078e33ff */
[----:B------:R-:W-:Y:S05]  /*9500*/  BRA `(.L_x_384) ;  /* 0x0000003000007947 */ /* 0x000fea0003800000 */
.L_x_383:
[----:B------:R-:W-:-:S13]  /*9510*/  ISETP.NE.AND P0, PT, R37, c[0x0][0x32c], PT ;  /* 0x0000cb0025007a0c */ /* 0x000fda0003f05270 */
[----:B------:R-:W-:-:S05]  /*9520*/  @P0 IMAD.HI.U32 R37, R39, c[0x0][0x330], RZ ;  /* 0x0000cc0027250a27 */ /* 0x000fca00078e00ff */
[----:B------:R-:W-:Y:S02]  /*9530*/  @P0 SHF.R.U32.HI R39, RZ, c[0x0][0x334], R37 ;  /* 0x0000cd00ff270a19 */ /* 0x000fe40000011625 */
.L_x_384:
[----:B------:R-:W-:Y:S05]  /*9540*/  BSYNC B0 ;  /* 0x0000000000007941 */ /* 0x000fea0003800000 */
.L_x_382:
[----:B------:R-:W-:-:S04]  /*9550*/  IMAD R39, R39, c[0x0][0x32c], -R80 ;  /* 0x0000cb0027277a24 */ /* 0x000fc800078e0a50 */
[----:B------:R-:W-:-:S05]  /*9560*/  IMAD.IADD R38, R39, 0x1, -R220 ;  /* 0x0000000127267824 */ /* 0x000fca00078e0adc */
[----:B------:R-:W-:Y:S02]  /*9570*/  IADD3 R37, R38, c[0x0][0x32c], RZ ;  /* 0x0000cb0026257a10 */ /* 0x000fe40007ffe0ff */
[----:B------:R-:W-:Y:S02]  /*9580*/  IMNMX R7, R7, R38, !PT ;  /* 0x0000002607077217 */ /* 0x000fe40007800200 */
[----:B------:R-:W-:Y:S02]  /*9590*/  IMNMX R36, R36, R37, PT ;  /* 0x0000002524247217 */ /* 0x000fe40003800200 */
.L_x_381:
[----:B------:R-:W-:-:S04]  /*95a0*/  ISETP.GT.AND P2, PT, R160, RZ, PT ;  /* 0x000000ffa000720c */ /* 0x000fc80003f44270 */
        /* <DEDUP_REMOVED lines=48> */
[----:B------:R-:W-:Y:S06]  /*98b0*/  BRA.DIV ~URZ, `(.L_x_385) ;  /* 0x0000e6f27f007947 */ /* 0x000fec000b800000 */
[----:B------:R2:W3:Y:S02]  /*98c0*/  SHFL.IDX PT, R240, R238, 0x1, 0x1c1f ;  /* 0x003c1f00eef07f89 */ /* 0x0004e400000e0000 */
.L_x_488:
[----:B---3--:R-:W-:Y:S01]  /*98d0*/  IMAD.IADD R5, R5, 0x1, R240 ;  /* 0x0000000105057824 */ /* 0x008fe200078e02f0 */
[----:B------:R-:W-:-:S04]  /*98e0*/  IADD3 R0, R0, R240, RZ ;  /* 0x000000f000007210 */ /* 0x000fc80007ffe0ff */
[----:B------:R-:W-:Y:S01]  /*98f0*/  IMNMX R6, R6, R5, PT ;  /* 0x0000000506067217 */ /* 0x000fe20003800200 */
[----:B------:R-:W-:Y:S05]  /*9900*/  @!P1 BRA `(.L_x_386) ;  /* 0x0000015000009947 */ /* 0x000fea0003800000 */
[----:B------:R-:W-:Y:S01]  /*9910*/  IADD3 R7, -R198, R189, R240 ;  /* 0x000000bdc6077210 */ /* 0x000fe20007ffe1f0 */
[----:B------:R-:W-:Y:S03]  /*9920*/  BSSY B0, `(.L_x_387) ;  /* 0x000000e000007945 */ /* 0x000fe60003800000 */
        /* <DEDUP_REMOVED lines=9> */
.L_x_388:
[----:B------:R-:W-:-:S04]  /*99c0*/  MOV R5, 0x1 ;  /* 0x0000000100057802 */ /* 0x000fc80000000f00 */
[----:B------:R-:W-:-:S13]  /*99d0*/  ISETP.NE.AND P0, PT, R5, c[0x0][0x32c], PT ;  /* 0x0000cb0005007a0c */ /* 0x000fda0003f05270 */
[----:B------:R-:W-:-:S05]  /*99e0*/  @P0 IMAD.HI.U32 R5, R7, c[0x0][0x330], RZ ;  /* 0x0000cc0007050a27 */ /* 0x000fca00078e00ff */
[----:B------:R-:W-:Y:S02]  /*99f0*/  @P0 SHF.R.U32.HI R7, RZ, c[0x0][0x334], R5 ;  /* 0x0000cd00ff070a19 */ /* 0x000fe40000011605 */
.L_x_389:
[----:B------:R-:W-:Y:S05]  /*9a00*/  BSYNC B0 ;  /* 0x0000000000007941 */ /* 0x000fea0003800000 */
.L_x_387:
[----:B------:R-:W-:-:S04]  /*9a10*/  IMAD R7, R7, c[0x0][0x32c], -R80 ;  /* 0x0000cb0007077a24 */ /* 0x000fc800078e0a50 */
[----:B------:R-:W-:-:S05]  /*9a20*/  IMAD.IADD R7, R7, 0x1, -R220 ;  /* 0x0000000107077824 */ /* 0x000fca00078e0adc */
[----:B------:R-:W-:Y:S02]  /*9a30*/  IADD3 R5, R7, c[0x0][0x32c], RZ ;  /* 0x0000cb0007057a10 */ /* 0x000fe40007ffe0ff */
[----:B------:R-:W-:Y:S02]  /*9a40*/  IMNMX R0, R0, R7, !PT ;  /* 0x0000000700007217 */ /* 0x000fe40007800200 */
[----:B------:R-:W-:Y:S02]  /*9a50*/  IMNMX R6, R6, R5, PT ;  /* 0x0000000506067217 */ /* 0x000fe40003800200 */
.L_x_386:
[C---:B------:R-:W-:Y:S01]  /*9a60*/  ISETP.GT.AND P0, PT, R0.reuse, 0x1, P2 ;  /* 0x000000010000780c */ /* 0x040fe20001704270 */
[----:B------:R-:W-:Y:S01]  /*9a70*/  IMAD.MOV.U32 R215, RZ, RZ, 0x1f ;  /* 0x0000001fffd77424 */ /* 0x000fe200078e00ff */
[----:B------:R-:W-:Y:S01]  /*9a80*/  ISETP.GT.AND P1, PT, R0, 0x8, P2 ;  /* 0x000000080000780c */ /* 0x000fe20001724270 */
[----:B------:R-:W-:Y:S01]  /*9a90*/  IMAD.MOV.U32 R214, RZ, RZ, -0x1 ;  /* 0xffffffffffd67424 */ /* 0x000fe200078e00ff */
[C---:B------:R-:W-:Y:S02]  /*9aa0*/  ISETP.LT.OR P0, PT, R6.reuse, 0x2, P0 ;  /* 0x000000020600780c */ /* 0x040fe40000701670 */
[----:B------:R-:W-:-:S02]  /*9ab0*/  ISETP.LT.OR P1, PT, R6, 0x9, P1 ;  /* 0x000000090600780c */ /* 0x000fc40000f21670 */
[----:B------:R-:W-:Y:S02]  /*9ac0*/  FSEL R35, R35, -INF , !P0 ;  /* 0xff80000023237808 */ /* 0x000fe40004000000 */
[----:B------:R-:W-:Y:S02]  /*9ad0*/  ISETP.GT.AND P0, PT, R0, 0x9, P2 ;  /* 0x000000090000780c */ /* 0x000fe40001704270 */
[----:B------:R-:W-:Y:S02]  /*9ae0*/  FSEL R30, R30, -INF , !P1 ;  /* 0xff8000001e1e7808 */ /* 0x000fe40004800000 */
[----:B------:R-:W-:Y:S02]  /*9af0*/  ISETP.LT.OR P0, PT, R6, 0xa, P0 ;  /* 0x0000000a0600780c */ /* 0x000fe40000701670 */
[----:B------:R-:W-:Y:S02]  /*9b00*/  ISETP.GT.AND P3, PT, R0, 0x10, P2 ;  /* 0x000000100000780c */ /* 0x000fe40001764270 */
[----:B------:R-:W-:-:S02]  /*9b10*/  FSEL R31, R31, -INF , !P0 ;  /* 0xff8000001f1f7808 */ /* 0x000fc40004000000 */
[----:B------:R-:W-:Y:S02]  /*9b20*/  ISETP.GT.AND P0, PT, R0, 0x11, P2 ;  /* 0x000000110000780c */ /* 0x000fe40001704270 */
[----:B------:R-:W-:Y:S02]  /*9b30*/  FMNMX.FTZ R7, R32, R33, !PT ;  /* 0x0000002120077209 */ /* 0x000fe40007810000 */
[----:B------:R-:W-:Y:S02]  /*9b40*/  ISETP.LT.OR P1, PT, R6, 0x12, P0 ;  /* 0x000000120600780c */ /* 0x000fe40000721670 */
[C---:B------:R-:W-:Y:S02]  /*9b50*/  ISETP.GT.AND P0, PT, R0.reuse, 0x18, P2 ;  /* 0x000000180000780c */ /* 0x040fe40001704270 */
[----:B------:R-:W-:Y:S02]  /*9b60*/  FSEL R27, R27, -INF , !P1 ;  /* 0xff8000001b1b7808 */ /* 0x000fe40004800000 */
[----:B------:R-:W-:-:S02]  /*9b70*/  ISETP.GT.AND P1, PT, R0, RZ, P2 ;  /* 0x000000ff0000720c */ /* 0x000fc40001724270 */
[C---:B------:R-:W-:Y:S02]  /*9b80*/  ISETP.LT.OR P0, PT, R6.reuse, 0x19, P0 ;  /* 0x000000190600780c */ /* 0x040fe40000701670 */
[C---:B------:R-:W-:Y:S02]  /*9b90*/  ISETP.LT.OR P1, PT, R6.reuse, 0x1, P1 ;  /* 0x000000010600780c */ /* 0x040fe40000f21670 */
[----:B------:R-:W-:Y:S02]  /*9ba0*/  ISETP.LT.OR P3, PT, R6, 0x11, P3 ;  /* 0x000000110600780c */ /* 0x000fe40001f61670 */
[----:B------:R-:W-:Y:S02]  /*9bb0*/  FSEL R34, R34, -INF , !P1 ;  /* 0xff80000022227808 */ /* 0x000fe40004800000 */
[----:B------:R-:W-:Y:S02]  /*9bc0*/  FMNMX.FTZ R38, R28, R7, !PT ;  /* 0x000000071c267209 */ /* 0x000fe40007810000 */
[----:B------:R-:W-:-:S02]  /*9bd0*/  FMNMX.FTZ R5, R34, R35, !PT ;  /* 0x0000002322057209 */ /* 0x000fc40007810000 */
[----:B------:R-:W-:Y:S02]  /*9be0*/  FSEL R22, R22, -INF , !P0 ;  /* 0xff80000016167808 */ /* 0x000fe40004000000 */
[----:B------:R-:W-:Y:S02]  /*9bf0*/  FMNMX.FTZ R36, R30, R5, !PT ;  /* 0x000000051e247209 */ /* 0x000fe40007810000 */
[----:B------:R-:W-:Y:S02]  /*9c00*/  ISETP.GT.AND P0, PT, R0, 0x19, P2 ;  /* 0x000000190000780c */ /* 0x000fe40001704270 */
[----:B------:R-:W-:Y:S02]  /*9c10*/  FSEL R26, R26, -INF , !P3 ;  /* 0xff8000001a1a7808 */ /* 0x000fe40005800000 */
[----:B------:R-:W-:Y:S02]  /*9c20*/  FMNMX.FTZ R7, R29, R38, !PT ;  /* 0x000000261d077209 */ /* 0x000fe40007810000 */
[----:B------:R-:W-:-:S02]  /*9c30*/  FMNMX.FTZ R5, R31, R36, !PT ;  /* 0x000000241f057209 */ /* 0x000fc40007810000 */
[----:B------:R-:W-:Y:S02]  /*9c40*/  ISETP.LT.OR P0, PT, R6, 0x1a, P0 ;  /* 0x0000001a0600780c */ /* 0x000fe40000701670 */
[----:B------:R-:W-:Y:S02]  /*9c50*/  FMNMX.FTZ R38, R24, R7, !PT ;  /* 0x0000000718267209 */ /* 0x000fe40007810000 */
[----:B------:R-:W-:Y:S02]  /*9c60*/  FMNMX.FTZ R36, R26, R5, !PT ;  /* 0x000000051a247209 */ /* 0x000fe40007810000 */
[----:B------:R-:W-:Y:S02]  /*9c70*/  FSEL R23, R23, -INF , !P0 ;  /* 0xff80000017177808 */ /* 0x000fe40004000000 */
[C---:B------:R-:W-:Y:S02]  /*9c80*/  ISETP.GT.AND P1, PT, R0.reuse, 0x20, P2 ;  /* 0x000000200000780c */ /* 0x040fe40001724270 */
[----:B------:R-:W-:-:S02]  /*9c90*/  ISETP.GT.AND P0, PT, R0, 0x21, P2 ;  /* 0x000000210000780c */ /* 0x000fc40001704270 */
[----:B------:R-:W-:Y:S02]  /*9ca0*/  FMNMX.FTZ R7, R25, R38, !PT ;  /* 0x0000002619077209 */ /* 0x000fe40007810000 */
[----:B------:R-:W-:Y:S02]  /*9cb0*/  FMNMX.FTZ R5, R27, R36, !PT ;  /* 0x000000241b057209 */ /* 0x000fe40007810000 */
[C---:B------:R-:W-:Y:S02]  /*9cc0*/  ISETP.LT.OR P1, PT, R6.reuse, 0x21, P1 ;  /* 0x000000210600780c */ /* 0x040fe40000f21670 */
[----:B------:R-:W-:Y:S02]  /*9cd0*/  ISETP.LT.OR P0, PT, R6, 0x22, P0 ;  /* 0x000000220600780c */ /* 0x000fe40000701670 */
[----:B------:R-:W-:Y:S02]  /*9ce0*/  FMNMX.FTZ R38, R20, R7, !PT ;  /* 0x0000000714267209 */ /* 0x000fe40007810000 */
[----:B------:R-:W-:-:S02]  /*9cf0*/  FMNMX.FTZ R36, R22, R5, !PT ;  /* 0x0000000516247209 */ /* 0x000fc40007810000 */
[----:B------:R-:W-:Y:S02]  /*9d00*/  FSEL R18, R18, -INF , !P1 ;  /* 0xff80000012127808 */ /* 0x000fe40004800000 */
[----:B------:R-:W-:Y:S02]  /*9d10*/  FSEL R19, R19, -INF , !P0 ;  /* 0xff80000013137808 */ /* 0x000fe40004000000 */
[C---:B------:R-:W-:Y:S02]  /*9d20*/  ISETP.GT.AND P1, PT, R0.reuse, 0x28, P2 ;  /* 0x000000280000780c */ /* 0x040fe40001724270 */
[----:B------:R-:W-:Y:S02]  /*9d30*/  FMNMX.FTZ R7, R21, R38, !PT ;  /* 0x0000002615077209 */ /* 0x000fe40007810000 */
[----:B------:R-:W-:Y:S02]  /*9d40*/  FMNMX.FTZ R5, R23, R36, !PT ;  /* 0x0000002417057209 */ /* 0x000fe40007810000 */
[----:B------:R-:W-:-:S02]  /*9d50*/  ISETP.GT.AND P0, PT, R0, 0x29, P2 ;  /* 0x000000290000780c */ /* 0x000fc40001704270 */
[----:B------:R-:W-:Y:S02]  /*9d60*/  ISETP.LT.OR P3, PT, R6, 0x29, P1 ;  /* 0x000000290600780c */ /* 0x000fe40000f61670 */
[----:B------:R-:W-:Y:S02]  /*9d70*/  FMNMX.FTZ R38, R16, R7, !PT ;  /* 0x0000000710267209 */ /* 0x000fe40007810000 */
[----:B------:R-:W-:Y:S02]  /*9d80*/  FMNMX.FTZ R36, R18, R5, !PT ;  /* 0x0000000512247209 */ /* 0x000fe40007810000 */
[----:B------:R-:W-:Y:S02]  /*9d90*/  ISETP.LT.OR P1, PT, R6, 0x2a, P0 ;  /* 0x0000002a0600780c */ /* 0x000fe40000721670 */
[----:B------:R-:W-:Y:S02]  /*9da0*/  ISETP.GT.AND P0, PT, R0, 0x30, P2 ;  /* 0x000000300000780c */ /* 0x000fe40001704270 */
[----:B------:R-:W-:-:S02]  /*9db0*/  FSEL R14, R14, -INF , !P3 ;  /* 0xff8000000e0e7808 */ /* 0x000fc40005800000 */
[----:B------:R-:W-:Y:S02]  /*9dc0*/  FMNMX.FTZ R7, R17, R38, !PT ;  /* 0x0000002611077209 */ /* 0x000fe40007810000 */
[----:B------:R-:W-:Y:S02]  /*9dd0*/  FMNMX.FTZ R5, R19, R36, !PT ;  /* 0x0000002413057209 */ /* 0x000fe40007810000 */
[----:B------:R-:W-:Y:S02]  /*9de0*/  FSEL R15, R15, -INF , !P1 ;  /* 0xff8000000f0f7808 */ /* 0x000fe40004800000 */
[----:B------:R-:W-:Y:S02]  /*9df0*/  ISETP.LT.OR P1, PT, R6, 0x31, P0 ;  /* 0x000000310600780c */ /* 0x000fe40000721670 */
[----:B------:R-:W-:Y:S02]  /*9e00*/  ISETP.GT.AND P0, PT, R0, 0x31, P2 ;  /* 0x000000310000780c */ /* 0x000fe40001704270 */
[----:B------:R-:W-:-:S02]  /*9e10*/  FMNMX.FTZ R36, R12, R7, !PT ;  /* 0x000000070c247209 */ /* 0x000fc40007810000 */
[----:B------:R-:W-:Y:S02]  /*9e20*/  FMNMX.FTZ R38, R14, R5, !PT ;  /* 0x000000050e267209 */ /* 0x000fe40007810000 */
[----:B------:R-:W-:Y:S02]  /*9e30*/  FSEL R10, R10, -INF , !P1 ;  /* 0xff8000000a0a7808 */ /* 0x000fe40004800000 */
[----:B------:R-:W-:Y:S02]  /*9e40*/  ISETP.LT.OR P1, PT, R6, 0x32, P0 ;  /* 0x000000320600780c */ /* 0x000fe40000721670 */
[----:B------:R-:W-:Y:S02]  /*9e50*/  ISETP.GT.AND P3, PT, R0, 0x38, P2 ;  /* 0x000000380000780c */ /* 0x000fe40001764270 */
[----:B------:R-:W-:Y:S02]  /*9e60*/  FMNMX.FTZ R5, R13, R36, !PT ;  /* 0x000000240d057209 */ /* 0x000fe40007810000 */
[----:B------:R-:W-:-:S02]  /*9e70*/  FMNMX.FTZ R7, R15, R38, !PT ;  /* 0x000000260f077209 */ /* 0x000fc40007810000 */
[----:B------:R-:W-:Y:S02]  /*9e80*/  ISETP.GT.AND P0, PT, R0, 0x39, P2 ;  /* 0x000000390000780c */ /* 0x000fe40001704270 */
[----:B------:R-:W-:Y:S02]  /*9e90*/  FSEL R11, R11, -INF , !P1 ;  /* 0xff8000000b0b7808 */ /* 0x000fe40004800000 */
        /* <DEDUP_REMOVED lines=8> */
[----:B------:R-:W-:Y:S02]  /*9f20*/  FMNMX.FTZ R6, R76, R7, !PT ;  /* 0x000000074c067209 */ /* 0x000fe40007810000 */
[----:B------:R-:W-:-:S02]  /*9f30*/  FMNMX.FTZ R0, R78, R5, !PT ;  /* 0x000000054e007209 */ /* 0x000fc40007810000 */
[----:B------:R-:W-:Y:S02]  /*9f40*/  FMNMX.FTZ R135, R77, R6, !PT ;  /* 0x000000064d877209 */ /* 0x000fe40007810000 */
[----:B------:R-:W-:Y:S01]  /*9f50*/  FMNMX.FTZ R7, R79, R0, !PT ;  /* 0x000000004f077209 */ /* 0x000fe20007810000 */
[----:B------:R-:W-:Y:S05]  /*9f60*/  BRA.DIV ~URZ, `(.L_x_390) ;  /* 0x0000e0a27f007947 */ /* 0x000fea000b800000 */
[----:B------:R3:W4:Y:S02]  /*9f70*/  SHFL.BFLY PT, R154, R135, 0x2, 0x1f ;  /* 0x0c401f00879a7f89 */ /* 0x00072400000e0000 */
.L_x_489:
[----:B----4-:R-:W-:Y:S01]  /*9f80*/  FMNMX.FTZ R5, R135, R154, !PT ;  /* 0x0000009a87057209 */ /* 0x010fe20007810000 */
[----:B------:R-:W-:Y:S05]  /*9f90*/  BRA.DIV ~URZ, `(.L_x_391) ;  /* 0x0000e0b27f007947 */ /* 0x000fea000b800000 */
[----:B------:R-:W4:Y:S04]  /*9fa0*/  SHFL.BFLY PT, R6, R7, 0x2, 0x1f ;  /* 0x0c401f0007067f89 */ /* 0x000f2800000e0000 */
[----:B------:R-:W5:Y:S01]  /*9fb0*/  SHFL.BFLY PT, R0, R5, 0x1, 0x1f ;  /* 0x0c201f0005007f89 */ /* 0x000f6200000e0000 */
[----:B---34-:R-:W-:Y:S02]  /*9fc0*/  FMNMX.FTZ R135, R7, R6, !PT ;  /* 0x0000000607877209 */ /* 0x018fe40007810000 */
[----:B-----5:R-:W-:-:S03]  /*9fd0*/  FMNMX.FTZ R0, R5, R0, !PT ;  /* 0x0000000005007209 */ /* 0x020fc60007810000 */
[----:B------:R3:W4:Y:S04]  /*9fe0*/  SHFL.BFLY PT, R154, R135, 0x1, 0x1f ;  /* 0x0c201f00879a7f89 */ /* 0x00072800000e0000 */
.L_x_490:
[C---:B------:R-:W-:Y:S01]  /*9ff0*/  FMUL.FTZ R5, R0.reuse, c[0x0][0x2d0] ;  /* 0x0000b40000057a20 */ /* 0x040fe20000410000 */
[----:B------:R-:W-:Y:S01]  /*a000*/  FSETP.NEU.FTZ.AND P0, PT, R0, -INF , PT ;  /* 0xff8000000000780b */ /* 0x000fe20003f1d000 */
[----:B------:R-:W-:Y:S01]  /*a010*/  WARPSYNC 0xffffffff ;  /* 0xffffffff00007948 */ /* 0x000fe20003800000 */
[----:B----4-:R-:W-:Y:S02]  /*a020*/  FMNMX.FTZ R132, R154, R135, !PT ;  /* 0x000000879a847209 */ /* 0x010fe40007810000 */
[----:B------:R-:W-:Y:S02]  /*a030*/  FSEL R5, R5, RZ, P0 ;  /* 0x000000ff05057208 */ /* 0x000fe40000000000 */
[----:B------:R-:W-:Y:S02]  /*a040*/  FSETP.NEU.FTZ.AND P0, PT, R132, -INF , PT ;  /* 0xff8000008400780b */ /* 0x000fe40003f1d000 */
[----:B------:R-:W-:Y:S01]  /*a050*/  SHF.L.U32 R183, R3, 0x1, RZ ;  /* 0x0000000103b77819 */ /* 0x000fe200000006ff */
[----:B------:R-:W-:-:S02]  /*a060*/  FFMA.FTZ R146, R12, c[0x0][0x2d0], -R5 ;  /* 0x0000b4000c927a23 */ /* 0x000fc40000010805 */
[----:B------:R-:W-:Y:S02]  /*a070*/  FMUL.FTZ R12, R132, c[0x0][0x2d0] ;  /* 0x0000b400840c7a20 */ /* 0x000fe40000410000 */
[--C-:B------:R-:W-:Y:S02]  /*a080*/  FFMA.FTZ R6, R32, c[0x0][0x2d0], -R5.reuse ;  /* 0x0000b40020067a23 */ /* 0x100fe40000010805 */
[--C-:B------:R-:W-:Y:S01]  /*a090*/  FFMA.FTZ R33, R33, c[0x0][0x2d0], -R5.reuse ;  /* 0x0000b40021217a23 */ /* 0x100fe20000010805 */
[----:B------:R-:W-:Y:S01]  /*a0a0*/  FSEL R12, R12, RZ, P0 ;  /* 0x000000ff0c0c7208 */ /* 0x000fe20000000000 */
[--C-:B------:R-:W-:Y:S01]  /*a0b0*/  FFMA.FTZ R7, R28, c[0x0][0x2d0], -R5.reuse ;  /* 0x0000b4001c077a23 */ /* 0x100fe20000010805 */
[----:B------:R-:W-:Y:S01]  /*a0c0*/  MUFU.EX2 R146, R146 ;  /* 0x0000009200927308 */ /* 0x000fe20000000800 */
[--C-:B------:R-:W-:Y:S02]  /*a0d0*/  FFMA.FTZ R28, R29, c[0x0][0x2d0], -R5.reuse ;  /* 0x0000b4001d1c7a23 */ /* 0x100fe40000010805 */
[----:B------:R-:W-:-:S02]  /*a0e0*/  FFMA.FTZ R140, R24, c[0x0][0x2d0], -R5 ;  /* 0x0000b400188c7a23 */ /* 0x000fc40000010805 */
[--C-:B------:R-:W-:Y:S02]  /*a0f0*/  FFMA.FTZ R25, R25, c[0x0][0x2d0], -R5.reuse ;  /* 0x0000b40019197a23 */ /* 0x100fe40000010805 */
[--C-:B------:R-:W-:Y:S01]  /*a100*/  FFMA.FTZ R142, R20, c[0x0][0x2d0], -R5.reuse ;  /* 0x0000b400148e7a23 */ /* 0x100fe20000010805 */
[----:B------:R-:W-:Y:S01]  /*a110*/  MUFU.EX2 R6, R6 ;  /* 0x0000000600067308 */ /* 0x000fe20000000800 */
[--C-:B------:R-:W-:Y:S02]  /*a120*/  FFMA.FTZ R21, R21, c[0x0][0x2d0], -R5.reuse ;  /* 0x0000b40015157a23 */ /* 0x100fe40000010805 */
[--C-:B------:R-:W-:Y:S02]  /*a130*/  FFMA.FTZ R144, R16, c[0x0][0x2d0], -R5.reuse ;  /* 0x0000b40010907a23 */ /* 0x100fe40000010805 */
[--C-:B------:R-:W-:Y:S02]  /*a140*/  FFMA.FTZ R17, R17, c[0x0][0x2d0], -R5.reuse ;  /* 0x0000b40011117a23 */ /* 0x100fe40000010805 */
[--C-:B------:R-:W-:Y:S01]  /*a150*/  FFMA.FTZ R13, R13, c[0x0][0x2d0], -R5.reuse ;  /* 0x0000b4000d0d7a23 */ /* 0x100fe20000010805 */
[----:B------:R-:W4:Y:S01]  /*a160*/  MUFU.EX2 R33, R33 ;  /* 0x0000002100217308 */ /* 0x000f220000000800 */
[----:B------:R-:W-:-:S02]  /*a170*/  FFMA.FTZ R96, R8, c[0x0][0x2d0], -R5 ;  /* 0x0000b40008607a23 */ /* 0x000fc40000010805 */
[--C-:B------:R-:W-:Y:S02]  /*a180*/  FFMA.FTZ R9, R9, c[0x0][0x2d0], -R5.reuse ;  /* 0x0000b40009097a23 */ /* 0x100fe40000010805 */
[--C-:B------:R-:W-:Y:S02]  /*a190*/  FFMA.FTZ R98, R76, c[0x0][0x2d0], -R5.reuse ;  /* 0x0000b4004c627a23 */ /* 0x100fe40000010805 */
[----:B------:R-:W-:Y:S01]  /*a1a0*/  FFMA.FTZ R29, R77, c[0x0][0x2d0], -R5 ;  /* 0x0000b4004d1d7a23 */ /* 0x000fe20000010805 */
[----:B------:R-:W5:Y:S01]  /*a1b0*/  MUFU.EX2 R7, R7 ;  /* 0x0000000700077308 */ /* 0x000f620000000800 */
[--C-:B------:R-:W-:Y:S02]  /*a1c0*/  FFMA.FTZ R5, R34, c[0x0][0x2d0], -R12.reuse ;  /* 0x0000b40022057a23 */ /* 0x100fe4000001080c */
[--C-:B------:R-:W-:Y:S02]  /*a1d0*/  FFMA.FTZ R16, R35, c[0x0][0x2d0], -R12.reuse ;  /* 0x0000b40023107a23 */ /* 0x100fe4000001080c */
[----:B------:R-:W-:-:S02]  /*a1e0*/  FFMA.FTZ R8, R30, c[0x0][0x2d0], -R12 ;  /* 0x0000b4001e087a23 */ /* 0x000fc4000001080c */
[--C-:B------:R-:W-:Y:S01]  /*a1f0*/  FFMA.FTZ R31, R31, c[0x0][0x2d0], -R12.reuse ;  /* 0x0000b4001f1f7a23 */ /* 0x100fe2000001080c */
[----:B------:R-:W1:Y:S01]  /*a200*/  MUFU.EX2 R28, R28 ;  /* 0x0000001c001c7308 */ /* 0x000e620000000800 */
[--C-:B------:R-:W-:Y:S02]  /*a210*/  FFMA.FTZ R141, R26, c[0x0][0x2d0], -R12.reuse ;  /* 0x0000b4001a8d7a23 */ /* 0x100fe4000001080c */
[----:B----4-:R-:W-:Y:S02]  /*a220*/  FADD.FTZ R24, R6, R33 ;  /* 0x0000002106187221 */ /* 0x010fe40000010000 */
[--C-:B------:R-:W-:Y:S02]  /*a230*/  FFMA.FTZ R143, R22, c[0x0][0x2d0], -R12.reuse ;  /* 0x0000b400168f7a23 */ /* 0x100fe4000001080c */
[--C-:B------:R-:W-:Y:S01]  /*a240*/  FFMA.FTZ R20, R27, c[0x0][0x2d0], -R12.reuse ;  /* 0x0000b4001b147a23 */ /* 0x100fe2000001080c */
[----:B------:R-:W-:Y:S01]  /*a250*/  MUFU.EX2 R5, R5 ;  /* 0x0000000500057308 */ /* 0x000fe20000000800 */
[----:B------:R-:W-:-:S02]  /*a260*/  FFMA.FTZ R22, R23, c[0x0][0x2d0], -R12 ;  /* 0x0000b40017167a23 */ /* 0x000fc4000001080c */
[----:B-----5:R-:W-:Y:S02]  /*a270*/  FADD.FTZ R23, R7, R24 ;  /* 0x0000001807177221 */ /* 0x020fe40000010000 */
[--C-:B------:R-:W-:Y:S02]  /*a280*/  FFMA.FTZ R145, R18, c[0x0][0x2d0], -R12.reuse ;  /* 0x0000b40012917a23 */ /* 0x100fe4000001080c */
[--C-:B------:R-:W-:Y:S01]  /*a290*/  FFMA.FTZ R18, R19, c[0x0][0x2d0], -R12.reuse ;  /* 0x0000b40013127a23 */ /* 0x100fe2000001080c */
[----:B------:R-:W4:Y:S01]  /*a2a0*/  MUFU.EX2 R16, R16 ;  /* 0x0000001000107308 */ /* 0x000f220000000800 */
[----:B-1----:R-:W-:Y:S02]  /*a2b0*/  FADD.FTZ R23, R28, R23 ;  /* 0x000000171c177221 */ /* 0x002fe40000010000 */
[--C-:B------:R-:W-:Y:S02]  /*a2c0*/  FFMA.FTZ R147, R14, c[0x0][0x2d0], -R12.reuse ;  /* 0x0000b4000e937a23 */ /* 0x100fe4000001080c */
[----:B------:R-:W-:-:S02]  /*a2d0*/  FFMA.FTZ R24, R15, c[0x0][0x2d0], -R12 ;  /* 0x0000b4000f187a23 */ /* 0x000fc4000001080c */
[--C-:B------:R-:W-:Y:S01]  /*a2e0*/  FFMA.FTZ R97, R10, c[0x0][0x2d0], -R12.reuse ;  /* 0x0000b4000a617a23 */ /* 0x100fe2000001080c */
[----:B------:R-:W1:Y:S01]  /*a2f0*/  MUFU.EX2 R140, R140 ;  /* 0x0000008c008c7308 */ /* 0x000e620000000800 */
[--C-:B------:R-:W-:Y:S02]  /*a300*/  FFMA.FTZ R10, R11, c[0x0][0x2d0], -R12.reuse ;  /* 0x0000b4000b0a7a23 */ /* 0x100fe4000001080c */
[--C-:B------:R-:W-:Y:S02]  /*a310*/  FFMA.FTZ R99, R78, c[0x0][0x2d0], -R12.reuse ;  /* 0x0000b4004e637a23 */ /* 0x100fe4000001080c */
[----:B------:R-:W-:Y:S01]  /*a320*/  FFMA.FTZ R79, R79, c[0x0][0x2d0], -R12 ;  /* 0x0000b4004f4f7a23 */ /* 0x000fe2000001080c */
[----:B------:R-:W-:Y:S02]  /*a330*/  F2FP.BF16.PACK_AB R12, R33, R6 ;  /* 0x00000006210c723e */ /* 0x000fe400000010ff */
[----:B------:R-:W5:Y:S01]  /*a340*/  MUFU.EX2 R8, R8 ;  /* 0x0000000800087308 */ /* 0x000f620000000800 */
[----:B----4-:R-:W-:-:S07]  /*a350*/  FADD.FTZ R19, R5, R16 ;  /* 0x0000001005137221 */ /* 0x010fce0000010000 */
[----:B------:R-:W4:Y:S01]  /*a360*/  MUFU.EX2 R25, R25 ;  /* 0x0000001900197308 */ /* 0x000f220000000800 */
[----:B-1----:R-:W-:-:S07]  /*a370*/  FADD.FTZ R14, R140, R23 ;  /* 0x000000178c0e7221 */ /* 0x002fce0000010000 */
[----:B------:R-:W1:Y:S01]  /*a380*/  MUFU.EX2 R31, R31 ;  /* 0x0000001f001f7308 */ /* 0x000e620000000800 */
[----:B-----5:R-:W-:-:S07]  /*a390*/  FADD.FTZ R26, R8, R19 ;  /* 0x00000013081a7221 */ /* 0x020fce0000010000 */
[----:B------:R-:W5:Y:S01]  /*a3a0*/  MUFU.EX2 R142, R142 ;  /* 0x0000008e008e7308 */ /* 0x000f620000000800 */
[C---:B----4-:R-:W-:Y:S01]  /*a3b0*/  FADD.FTZ R15, R25.reuse, R14 ;  /* 0x0000000e190f7221 */ /* 0x050fe20000010000 */
[----:B------:R-:W-:-:S06]  /*a3c0*/  F2FP.BF16.PACK_AB R140, R25, R140 ;  /* 0x0000008c198c723e */ /* 0x000fcc00000010ff */
[----:B------:R-:W4:Y:S01]  /*a3d0*/  MUFU.EX2 R141, R141 ;  /* 0x0000008d008d7308 */ /* 0x000f220000000800 */
[----:B-1----:R-:W-:-:S07]  /*a3e0*/  FADD.FTZ R26, R31, R26 ;  /* 0x0000001a1f1a7221 */ /* 0x002fce0000010000 */
[----:B------:R-:W1:Y:S01]  /*a3f0*/  MUFU.EX2 R21, R21 ;  /* 0x0000001500157308 */ /* 0x000e620000000800 */
[----:B-----5:R-:W-:-:S07]  /*a400*/  FADD.FTZ R14, R142, R15 ;  /* 0x0000000f8e0e7221 */ /* 0x020fce0000010000 */
[----:B------:R-:W5:Y:S01]  /*a410*/  MUFU.EX2 R20, R20 ;  /* 0x0000001400147308 */ /* 0x000f620000000800 */
[----:B----4-:R-:W-:-:S07]  /*a420*/  FADD.FTZ R19, R141, R26 ;  /* 0x0000001a8d137221 */ /* 0x010fce0000010000 */
[----:B------:R-:W4:Y:S01]  /*a430*/  MUFU.EX2 R144, R144 ;  /* 0x0000009000907308 */ /* 0x000f220000000800 */
[C---:B-1----:R-:W-:Y:S01]  /*a440*/  FADD.FTZ R15, R21.reuse, R14 ;  /* 0x0000000e150f7221 */ /* 0x042fe20000010000 */
[----:B------:R-:W-:-:S06]  /*a450*/  F2FP.BF16.PACK_AB R142, R21, R142 ;  /* 0x0000008e158e723e */ /* 0x000fcc00000010ff */
[----:B------:R-:W1:Y:S01]  /*a460*/  MUFU.EX2 R143, R143 ;  /* 0x0000008f008f7308 */ /* 0x000e620000000800 */
[C---:B-----5:R-:W-:Y:S01]  /*a470*/  FADD.FTZ R26, R20.reuse, R19 ;  /* 0x00000013141a7221 */ /* 0x060fe20000010000 */
[----:B------:R-:W-:-:S06]  /*a480*/  F2FP.BF16.PACK_AB R141, R20, R141 ;  /* 0x0000008d148d723e */ /* 0x000fcc00000010ff */
[----:B------:R-:W5:Y:S01]  /*a490*/  MUFU.EX2 R17, R17 ;  /* 0x0000001100117308 */ /* 0x000f620000000800 */
[----:B----4-:R-:W-:-:S07]  /*a4a0*/  FADD.FTZ R14, R144, R15 ;  /* 0x0000000f900e7221 */ /* 0x010fce0000010000 */
[----:B------:R-:W4:Y:S01]  /*a4b0*/  MUFU.EX2 R22, R22 ;  /* 0x0000001600167308 */ /* 0x000f220000000800 */
[----:B-1----:R-:W-:-:S07]  /*a4c0*/  FADD.FTZ R15, R143, R26 ;  /* 0x0000001a8f0f7221 */ /* 0x002fce0000010000 */
[----:B------:R-:W1:Y:S01]  /*a4d0*/  MUFU.EX2 R145, R145 ;  /* 0x0000009100917308 */ /* 0x000e620000000800 */
[C---:B-----5:R-:W-:Y:S01]  /*a4e0*/  FADD.FTZ R11, R17.reuse, R14 ;  /* 0x0000000e110b7221 */ /* 0x060fe20000010000 */
[----:B------:R-:W-:-:S03]  /*a4f0*/  F2FP.BF16.PACK_AB R144, R17, R144 ;  /* 0x000000901190723e */ /* 0x000fc600000010ff */
[----:B------:R-:W-:-:S03]  /*a500*/  FADD.FTZ R14, R146, R11 ;  /* 0x0000000b920e7221 */ /* 0x000fc60000010000 */
[----:B------:R-:W5:Y:S01]  /*a510*/  MUFU.EX2 R13, R13 ;  /* 0x0000000d000d7308 */ /* 0x000f620000000800 */
[C---:B----4-:R-:W-:Y:S01]  /*a520*/  FADD.FTZ R26, R22.reuse, R15 ;  /* 0x0000000f161a7221 */ /* 0x050fe20000010000 */
[----:B------:R-:W-:-:S06]  /*a530*/  F2FP.BF16.PACK_AB R143, R22, R143 ;  /* 0x0000008f168f723e */ /* 0x000fcc00000010ff */
[----:B------:R-:W4:Y:S01]  /*a540*/  MUFU.EX2 R18, R18 ;  /* 0x0000001200127308 */ /* 0x000f220000000800 */
[----:B-1----:R-:W-:-:S07]  /*a550*/  FADD.FTZ R11, R145, R26 ;  /* 0x0000001a910b7221 */ /* 0x002fce0000010000 */
[----:B------:R-:W1:Y:S01]  /*a560*/  MUFU.EX2 R96, R96 ;  /* 0x0000006000607308 */ /* 0x000e620000000800 */
[C---:B-----5:R-:W-:Y:S01]  /*a570*/  FADD.FTZ R15, R13.reuse, R14 ;  /* 0x0000000e0d0f7221 */ /* 0x060fe20000010000 */
[----:B------:R-:W-:Y:S02]  /*a580*/  F2FP.BF16.PACK_AB R14, R28, R7 ;  /* 0x000000071c0e723e */ /* 0x000fe400000010ff */
[----:B------:R-:W-:Y:S02]  /*a590*/  F2FP.BF16.PACK_AB R146, R13, R146 ;  /* 0x000000920d92723e */ /* 0x000fe400000010ff */
[----:B------:R-:W-:Y:S02]  /*a5a0*/  F2FP.BF16.PACK_AB R13, R16, R5 ;  /* 0x00000005100d723e */ /* 0x000fe400000010ff */
[----:B------:R-:W5:Y:S01]  /*a5b0*/  MUFU.EX2 R147, R147 ;  /* 0x0000009300937308 */ /* 0x000f620000000800 */
[C---:B----4-:R-:W-:Y:S01]  /*a5c0*/  FADD.FTZ R6, R18.reuse, R11 ;  /* 0x0000000b12067221 */ /* 0x050fe20000010000 */
[----:B------:R-:W-:-:S06]  /*a5d0*/  F2FP.BF16.PACK_AB R145, R18, R145 ;  /* 0x000000911291723e */ /* 0x000fcc00000010ff */
[----:B------:R-:W4:Y:S01]  /*a5e0*/  MUFU.EX2 R9, R9 ;  /* 0x0000000900097308 */ /* 0x000f220000000800 */
[----:B-1----:R-:W-:Y:S01]  /*a5f0*/  FADD.FTZ R26, R96, R15 ;  /* 0x0000000f601a7221 */ /* 0x002fe20000010000 */
[----:B------:R-:W-:-:S06]  /*a600*/  F2FP.BF16.PACK_AB R15, R31, R8 ;  /* 0x000000081f0f723e */ /* 0x000fcc00000010ff */
[----:B------:R-:W1:Y:S01]  /*a610*/  MUFU.EX2 R24, R24 ;  /* 0x0000001800187308 */ /* 0x000e620000000800 */
[----:B-----5:R-:W-:-:S07]  /*a620*/  FADD.FTZ R7, R147, R6 ;  /* 0x0000000693077221 */ /* 0x020fce0000010000 */
[----:B------:R-:W5:Y:S01]  /*a630*/  MUFU.EX2 R97, R97 ;  /* 0x0000006100617308 */ /* 0x000f620000000800 */
[C---:B----4-:R-:W-:Y:S01]  /*a640*/  FADD.FTZ R11, R9.reuse, R26 ;  /* 0x0000001a090b7221 */ /* 0x050fe20000010000 */
[----:B------:R-:W-:-:S06]  /*a650*/  F2FP.BF16.PACK_AB R96, R9, R96 ;  /* 0x000000600960723e */ /* 0x000fcc00000010ff */
[----:B------:R-:W4:Y:S01]  /*a660*/  MUFU.EX2 R10, R10 ;  /* 0x0000000a000a7308 */ /* 0x000f220000000800 */
[C---:B-1----:R-:W-:Y:S01]  /*a670*/  FADD.FTZ R26, R24.reuse, R7 ;  /* 0x00000007181a7221 */ /* 0x042fe20000010000 */
[----:B------:R-:W-:-:S06]  /*a680*/  F2FP.BF16.PACK_AB R147, R24, R147 ;  /* 0x000000931893723e */ /* 0x000fcc00000010ff */
        /* <DEDUP_REMOVED lines=8> */
[----:B-----5:R-:W-:Y:S02]  /*a710*/  FADD.FTZ R217, R99, R16 ;  /* 0x0000001063d97221 */ /* 0x020fe40000010000 */
[C---:B----4-:R-:W-:Y:S01]  /*a720*/  FADD.FTZ R224, R29.reuse, R224 ;  /* 0x000000e01de07221 */ /* 0x050fe20000010000 */
[----:B------:R-:W-:Y:S01]  /*a730*/  F2FP.BF16.PACK_AB R98, R29, R98 ;  /* 0x000000621d62723e */ /* 0x000fe200000010ff */
[C---:B-1----:R-:W-:Y:S01]  /*a740*/  FADD.FTZ R217, R6.reuse, R217 ;  /* 0x000000d906d97221 */ /* 0x042fe20000010000 */
[----:B------:R-:W-:Y:S02]  /*a750*/  F2FP.BF16.PACK_AB R99, R6, R99 ;  /* 0x000000630663723e */ /* 0x000fe400000010ff */
[----:B------:R-:W4:Y:S01]  /*a760*/  LDL R133, [R1+0x4] ;  /* 0x0000040001857983 */ /* 0x000f220000100800 */
[--C-:B------:R-:W-:Y:S02]  /*a770*/  IMAD R178, R4, 0x2, R183.reuse ;  /* 0x0000000204b27824 */ /* 0x100fe400078e02b7 */
[C---:B------:R-:W-:Y:S01]  /*a780*/  IMAD R177, R2.reuse, 0x2, R183 ;  /* 0x0000000202b17824 */ /* 0x040fe200078e02b7 */
[----:B------:R-:W5:Y:S04]  /*a790*/  LDL R162, [R1+0x64] ;  /* 0x0000640001a27983 */ /* 0x000f680000100800 */
[----:B------:R-:W5:Y:S04]  /*a7a0*/  LDL R3, [R1+0x58] ;  /* 0x0000580001037983 */ /* 0x000f680000100800 */
[----:B------:R-:W1:Y:S04]  /*a7b0*/  LDSM.16.MT88.4 R104, [R178+0x100] ;  /* 0x00010000b268783b */ /* 0x000e680000004200 */
[----:B------:R-:W-:Y:S04]  /*a7c0*/  LDSM.16.MT88.4 R8, [R178+0x900] ;  /* 0x00090000b208783b */ /* 0x000fe80000004200 */
[----:B------:R-:W2:Y:S04]  /*a7d0*/  LDSM.16.MT88.4 R112, [R177+0x100] ;  /* 0x00010000b170783b */ /* 0x000ea80000004200 */
[----:B------:R-:W3:Y:S04]  /*a7e0*/  LDSM.16.MT88.4 R124, [R183+0x100] ;  /* 0x00010000b77c783b */ /* 0x000ee80000004200 */
[----:B------:R-:W2:Y:S04]  /*a7f0*/  LDSM.16.MT88.4 R40, [R183+0x2100] ;  /* 0x00210000b728783b */ /* 0x000ea80000004200 */
[----:B------:R-:W3:Y:S04]  /*a800*/  LDSM.16.MT88.4 R72, [R183+0x4100] ;  /* 0x00410000b748783b */ /* 0x000ee80000004200 */
[----:B------:R-:W3:Y:S04]  /*a810*/  LDSM.16.MT88.4 R88, [R177+0x4100] ;  /* 0x00410000b158783b */ /* 0x000ee80000004200 */
[----:B------:R-:W3:Y:S04]  /*a820*/  LDSM.16.MT88.4 R4, [R177+0x900] ;  /* 0x00090000b104783b */ /* 0x000ee80000004200 */
[----:B------:R-:W3:Y:S04]  /*a830*/  LDSM.16.MT88.4 R24, [R183+0x900] ;  /* 0x00090000b718783b */ /* 0x000ee80000004200 */
[----:B------:R-:W3:Y:S01]  /*a840*/  LDSM.16.MT88.4 R20, [R183+0x2900] ;  /* 0x00290000b714783b */ /* 0x000ee20000004200 */
[C---:B-1----:R-:W-:Y:S03]  /*a850*/  HMMA.16816.F32.BF16 R100, R12.reuse, R104, RZ ;  /* 0x000000680c64723c */ /* 0x042fe600000418ff */
[----:B------:R-:W1:Y:S04]  /*a860*/  LDSM.16.MT88.4 R16, [R183+0x4900] ;  /* 0x00490000b710783b */ /* 0x000e680000004200 */
[----:B------:R-:W-:Y:S01]  /*a870*/  LDSM.16.MT88.4 R48, [R178+0x2100] ;  /* 0x00210000b230783b */ /* 0x000fe20000004200 */
[C---:B------:R-:W-:Y:S03]  /*a880*/  HMMA.16816.F32.BF16 R104, R12.reuse, R106, RZ ;  /* 0x0000006a0c68723c */ /* 0x040fe600000418ff */
[----:B------:R-:W-:Y:S04]  /*a890*/  LDSM.16.MT88.4 R56, [R177+0x2100] ;  /* 0x00210000b138783b */ /* 0x000fe80000004200 */
[----:B------:R-:W-:Y:S01]  /*a8a0*/  LDSM.16.MT88.4 R80, [R178+0x4100] ;  /* 0x00410000b250783b */ /* 0x000fe20000004200 */
[----:B--2---:R-:W-:Y:S01]  /*a8b0*/  HMMA.16816.F32.BF16 R108, R12, R112, RZ ;  /* 0x000000700c6c723c */ /* 0x004fe200000418ff */
[----:B------:R-:W-:-:S02]  /*a8c0*/  IMAD R176, R2, 0x2, R178 ;  /* 0x0000000202b07824 */ /* 0x000fc400078e02b2 */
[----:B------:R-:W-:Y:S04]  /*a8d0*/  LDSM.16.MT88.4 R136, [R178+0x1100] ;  /* 0x00110000b288783b */ /* 0x000fe80000004200 */
[----:B------:R-:W-:Y:S01]  /*a8e0*/  LDSM.16.MT88.4 R120, [R176+0x100] ;  /* 0x00010000b078783b */ /* 0x000fe20000004200 */
[C---:B------:R-:W-:Y:S03]  /*a8f0*/  HMMA.16816.F32.BF16 R100, R140.reuse, R8, R100 ;  /* 0x000000088c64723c */ /* 0x040fe60000041864 */
[----:B------:R-:W-:Y:S04]  /*a900*/  LDSM.16.MT88.4 R64, [R176+0x2100] ;  /* 0x00210000b040783b */ /* 0x000fe80000004200 */
[----:B------:R-:W-:Y:S01]  /*a910*/  LDSM.16.MT88.4 R148, [R176+0x4900] ;  /* 0x00490000b094783b */ /* 0x000fe20000004200 */
[----:B------:R-:W-:Y:S03]  /*a920*/  HMMA.16816.F32.BF16 R104, R140, R10, R104 ;  /* 0x0000000a8c68723c */ /* 0x000fe60000041868 */
[----:B------:R-:W2:Y:S04]  /*a930*/  LDSM.16.MT88.4 R8, [R177+0x4900] ;  /* 0x00490000b108783b */ /* 0x000ea80000004200 */
[----:B------:R-:W-:Y:S01]  /*a940*/  LDSM.16.MT88.4 R32, [R177+0x1100] ;  /* 0x00110000b120783b */ /* 0x000fe20000004200 */
[C---:B---3--:R-:W-:Y:S03]  /*a950*/  HMMA.16816.F32.BF16 R128, R12.reuse, R124, RZ ;  /* 0x0000007c0c80723c */ /* 0x048fe600000418ff */
[----:B------:R-:W-:Y:S04]  /*a960*/  LDSM.16.MT88.4 R28, [R178+0x3100] ;  /* 0x00310000b21c783b */ /* 0x000fe80000004200 */
[----:B------:R-:W-:Y:S01]  /*a970*/  LDSM.16.MT88.4 R152, [R176+0x3100] ;  /* 0x00310000b098783b */ /* 0x000fe20000004200 */
[C---:B------:R-:W-:Y:S03]  /*a980*/  HMMA.16816.F32.BF16 R36, R12.reuse, R40, RZ ;  /* 0x000000280c24723c */ /* 0x040fe600000418ff */
[----:B------:R-:W-:Y:S05]  /*a990*/  LDSM.16.MT88.4 R156, [R183+0x5900] ;  /* 0x00590000b79c783b */ /* 0x000fea0000004200 */
[C---:B------:R-:W-:Y:S08]  /*a9a0*/  HMMA.16816.F32.BF16 R68, R12.reuse, R72, RZ ;  /* 0x000000480c44723c */ /* 0x040ff000000418ff */
[C---:B------:R-:W-:Y:S08]  /*a9b0*/  HMMA.16816.F32.BF16 R112, R12.reuse, R114, RZ ;  /* 0x000000720c70723c */ /* 0x040ff000000418ff */
[C---:B------:R-:W-:Y:S08]  /*a9c0*/  HMMA.16816.F32.BF16 R84, R12.reuse, R88, RZ ;  /* 0x000000580c54723c */ /* 0x040ff000000418ff */
[C---:B------:R-:W-:Y:S08]  /*a9d0*/  HMMA.16816.F32.BF16 R124, R12.reuse, R126, RZ ;  /* 0x0000007e0c7c723c */ /* 0x040ff000000418ff */
[C---:B------:R-:W-:Y:S08]  /*a9e0*/  HMMA.16816.F32.BF16 R40, R12.reuse, R42, RZ ;  /* 0x0000002a0c28723c */ /* 0x040ff000000418ff */
[C---:B------:R-:W-:Y:S08]  /*a9f0*/  HMMA.16816.F32.BF16 R72, R12.reuse, R74, RZ ;  /* 0x0000004a0c48723c */ /* 0x040ff000000418ff */
[----:B------:R-:W-:Y:S08]  /*aa00*/  HMMA.16816.F32.BF16 R88, R12, R90, RZ ;  /* 0x0000005a0c58723c */ /* 0x000ff000000418ff */
[C---:B------:R-:W-:Y:S08]  /*aa10*/  HMMA.16816.F32.BF16 R108, R140.reuse, R4, R108 ;  /* 0x000000048c6c723c */ /* 0x040ff0000004186c */
        /* <DEDUP_REMOVED lines=9> */
[C---:B------:R-:W-:Y:S01]  /*aab0*/  HMMA.16816.F32.BF16 R72, R140.reuse, R18, R72 ;  /* 0x000000128c48723c */ /* 0x040fe20000041848 */
[----:B------:R-:W1:Y:S07]  /*aac0*/  LDSM.16.MT88.4 R16, [R178+0x4900] ;  /* 0x00490000b210783b */ /* 0x000e6e0000004200 */
[C---:B--2---:R-:W-:Y:S08]  /*aad0*/  HMMA.16816.F32.BF16 R84, R140.reuse, R8, R84 ;  /* 0x000000088c54723c */ /* 0x044ff00000041854 */
[----:B------:R-:W-:Y:S01]  /*aae0*/  HMMA.16816.F32.BF16 R88, R140, R10, R88 ;  /* 0x0000000a8c58723c */ /* 0x000fe20000041858 */
[----:B------:R-:W2:Y:S07]  /*aaf0*/  LDSM.16.MT88.4 R8, [R183+0x3100] ;  /* 0x00310000b708783b */ /* 0x000eae0000004200 */
[C---:B------:R-:W-:Y:S08]  /*ab00*/  HMMA.16816.F32.BF16 R44, R12.reuse, R48, RZ ;  /* 0x000000300c2c723c */ /* 0x040ff000000418ff */
[C---:B------:R-:W-:Y:S08]  /*ab10*/  HMMA.16816.F32.BF16 R52, R12.reuse, R56, RZ ;  /* 0x000000380c34723c */ /* 0x040ff000000418ff */
[C---:B------:R-:W-:Y:S08]  /*ab20*/  HMMA.16816.F32.BF16 R76, R12.reuse, R80, RZ ;  /* 0x000000500c4c723c */ /* 0x040ff000000418ff */
[C---:B------:R-:W-:Y:S08]  /*ab30*/  HMMA.16816.F32.BF16 R48, R12.reuse, R50, RZ ;  /* 0x000000320c30723c */ /* 0x040ff000000418ff */
[C---:B------:R-:W-:Y:S08]  /*ab40*/  HMMA.16816.F32.BF16 R56, R12.reuse, R58, RZ ;  /* 0x0000003a0c38723c */ /* 0x040ff000000418ff */
[C---:B------:R-:W-:Y:S08]  /*ab50*/  HMMA.16816.F32.BF16 R80, R12.reuse, R82, RZ ;  /* 0x000000520c50723c */ /* 0x040ff000000418ff */
[C---:B------:R-:W-:Y:S08]  /*ab60*/  HMMA.16816.F32.BF16 R116, R12.reuse, R120, RZ ;  /* 0x000000780c74723c */ /* 0x040ff000000418ff */
[C---:B------:R-:W-:Y:S08]  /*ab70*/  HMMA.16816.F32.BF16 R60, R12.reuse, R64, RZ ;  /* 0x000000400c3c723c */ /* 0x040ff000000418ff */
[----:B---3--:R-:W-:Y:S08]  /*ab80*/  HMMA.16816.F32.BF16 R92, R12, R4, RZ ;  /* 0x000000040c5c723c */ /* 0x008ff000000418ff */
[C---:B------:R-:W-:Y:S08]  /*ab90*/  HMMA.16816.F32.BF16 R44, R140.reuse, R24, R44 ;  /* 0x000000188c2c723c */ /* 0x040ff0000004182c */
[C---:B------:R-:W-:Y:S01]  /*aba0*/  HMMA.16816.F32.BF16 R48, R140.reuse, R26, R48 ;  /* 0x0000001a8c30723c */ /* 0x040fe20000041830 */
[----:B------:R-:W3:Y:S07]  /*abb0*/  LDSM.16.MT88.4 R24, [R183+0x1100] ;  /* 0x00110000b718783b */ /* 0x000eee0000004200 */
[C---:B------:R-:W-:Y:S08]  /*abc0*/  HMMA.16816.F32.BF16 R52, R140.reuse, R20, R52 ;  /* 0x000000148c34723c */ /* 0x040ff00000041834 */
[C---:B------:R-:W-:Y:S01]  /*abd0*/  HMMA.16816.F32.BF16 R56, R140.reuse, R22, R56 ;  /* 0x000000168c38723c */ /* 0x040fe20000041838 */
[----:B------:R-:W2:Y:S07]  /*abe0*/  LDSM.16.MT88.4 R20, [R183+0x5100] ;  /* 0x00510000b714783b */ /* 0x000eae0000004200 */
[C---:B-1----:R-:W-:Y:S08]  /*abf0*/  HMMA.16816.F32.BF16 R76, R140.reuse, R16, R76 ;  /* 0x000000108c4c723c */ /* 0x042ff0000004184c */
[----:B------:R-:W-:Y:S01]  /*ac00*/  HMMA.16816.F32.BF16 R80, R140, R18, R80 ;  /* 0x000000128c50723c */ /* 0x000fe20000041850 */
[----:B------:R-:W1:Y:S07]  /*ac10*/  LDSM.16.MT88.4 R16, [R176+0x900] ;  /* 0x00090000b010783b */ /* 0x000e6e0000004200 */
[C---:B------:R-:W-:Y:S08]  /*ac20*/  HMMA.16816.F32.BF16 R120, R12.reuse, R122, RZ ;  /* 0x0000007a0c78723c */ /* 0x040ff000000418ff */
[C---:B------:R-:W-:Y:S08]  /*ac30*/  HMMA.16816.F32.BF16 R64, R12.reuse, R66, RZ ;  /* 0x000000420c40723c */ /* 0x040ff000000418ff */
[----:B------:R-:W-:Y:S01]  /*ac40*/  HMMA.16816.F32.BF16 R4, R12, R6, RZ ;  /* 0x000000060c04723c */ /* 0x000fe200000418ff */
        /* <DEDUP_REMOVED lines=8> */
[----:B------:R-:W-:Y:S01]  /*acd0*/  HMMA.16816.F32.BF16 R72, R144, R22, R72 ;  /* 0x000000169048723c */ /* 0x000fe20000041848 */
[----:B------:R-:W3:Y:S07]  /*ace0*/  LDSM.16.MT88.4 R20, [R177+0x5100] ;  /* 0x00510000b114783b */ /* 0x000eee0000004200 */
[C---:B-1----:R-:W-:Y:S08]  /*acf0*/  HMMA.16816.F32.BF16 R116, R140.reuse, R16, R116 ;  /* 0x000000108c74723c */ /* 0x042ff00000041874 */
[C---:B------:R-:W-:Y:S01]  /*ad00*/  HMMA.16816.F32.BF16 R120, R140.reuse, R18, R120 ;  /* 0x000000128c78723c */ /* 0x040fe20000041878 */
[----:B------:R-:W1:Y:S07]  /*ad10*/  LDSM.16.MT88.4 R16, [R183+0x1900] ;  /* 0x00190000b710783b */ /* 0x000e6e0000004200 */
[C---:B------:R-:W-:Y:S08]  /*ad20*/  HMMA.16816.F32.BF16 R60, R140.reuse, R12, R60 ;  /* 0x0000000c8c3c723c */ /* 0x040ff0000004183c */
[----:B------:R-:W-:Y:S01]  /*ad30*/  HMMA.16816.F32.BF16 R64, R140, R14, R64 ;  /* 0x0000000e8c40723c */ /* 0x000fe20000041840 */
[----:B------:R-:W1:Y:S07]  /*ad40*/  LDSM.16.MT88.4 R12, [R183+0x3900] ;  /* 0x00390000b70c783b */ /* 0x000e6e0000004200 */
[C---:B--2---:R-:W-:Y:S08]  /*ad50*/  HMMA.16816.F32.BF16 R52, R144.reuse, R8, R52 ;  /* 0x000000089034723c */ /* 0x044ff00000041834 */
[----:B------:R-:W-:Y:S01]  /*ad60*/  HMMA.16816.F32.BF16 R56, R144, R10, R56 ;  /* 0x0000000a9038723c */ /* 0x000fe20000041838 */
[----:B------:R-:W2:Y:S07]  /*ad70*/  LDSM.16.MT88.4 R8, [R176+0x1100] ;  /* 0x00110000b008783b */ /* 0x000eae0000004200 */
[C---:B------:R-:W-:Y:S08]  /*ad80*/  HMMA.16816.F32.BF16 R92, R140.reuse, R148, R92 ;  /* 0x000000948c5c723c */ /* 0x040ff0000004185c */
[----:B------:R-:W-:Y:S01]  /*ad90*/  HMMA.16816.F32.BF16 R4, R140, R150, R4 ;  /* 0x000000968c04723c */ /* 0x000fe20000041804 */
[----:B------:R-:W1:Y:S04]  /*ada0*/  LDSM.16.MT88.4 R148, [R176+0x5100] ;  /* 0x00510000b094783b */ /* 0x000e680000004200 */
[----:B------:R-:W1:Y:S03]  /*adb0*/  LDSM.16.MT88.4 R140, [R178+0x1900] ;  /* 0x00190000b28c783b */ /* 0x000e660000004200 */
[C---:B------:R-:W-:Y:S08]  /*adc0*/  HMMA.16816.F32.BF16 R100, R144.reuse, R136, R100 ;  /* 0x000000889064723c */ /* 0x040ff00000041864 */
[C---:B------:R-:W-:Y:S01]  /*add0*/  HMMA.16816.F32.BF16 R104, R144.reuse, R138, R104 ;  /* 0x0000008a9068723c */ /* 0x040fe20000041868 */
[----:B------:R-:W1:Y:S07]  /*ade0*/  LDSM.16.MT88.4 R136, [R177+0x1900] ;  /* 0x00190000b188783b */ /* 0x000e6e0000004200 */
[C---:B------:R-:W-:Y:S08]  /*adf0*/  HMMA.16816.F32.BF16 R108, R144.reuse, R32, R108 ;  /* 0x00000020906c723c */ /* 0x040ff0000004186c */
        /* <DEDUP_REMOVED lines=18> */
[C---:B------:R-:W-:Y:S01]  /*af20*/  HMMA.16816.F32.BF16 R120, R144.reuse, R10, R120 ;  /* 0x0000000a9078723c */ /* 0x040fe20000041878 */
[----:B------:R-:W2:Y:S07]  /*af30*/  LDSM.16.MT88.4 R8, [R176+0x5900] ;  /* 0x00590000b008783b */ /* 0x000eae0000004200 */
[C---:B------:R-:W-:Y:S08]  /*af40*/  HMMA.16816.F32.BF16 R60, R144.reuse, R152, R60 ;  /* 0x00000098903c723c */ /* 0x040ff0000004183c */
[C---:B------:R-:W-:Y:S08]  /*af50*/  HMMA.16816.F32.BF16 R64, R144.reuse, R154, R64 ;  /* 0x0000009a9040723c */ /* 0x040ff00000041840 */
[C---:B------:R-:W-:Y:S08]  /*af60*/  HMMA.16816.F32.BF16 R92, R144.reuse, R148, R92 ;  /* 0x00000094905c723c */ /* 0x040ff0000004185c */
[----:B------:R-:W-:Y:S01]  /*af70*/  HMMA.16816.F32.BF16 R4, R144, R150, R4 ;  /* 0x000000969004723c */ /* 0x000fe20000041804 */
[----:B------:R-:W-:-:S04]  /*af80*/  MOV R2, 0x1 ;  /* 0x0000000100027802 */ /* 0x000fc80000000f00 */
[C---:B------:R-:W-:Y:S01]  /*af90*/  ISETP.NE.AND P3, PT, R2.reuse, c[0x0][0x2c4], PT ;  /* 0x0000b10002007a0c */ /* 0x040fe20003f65270 */
[----:B----4-:R-:W-:Y:S01]  /*afa0*/  IMAD.SHL.U32 R133, R133, 0x80, RZ ;  /* 0x0000008085857824 */ /* 0x010fe200078e00ff */
[----:B------:R-:W-:Y:S01]  /*afb0*/  ISETP.LE.AND P2, PT, R2, c[0x0][0x32c], PT ;  /* 0x0000cb0002007a0c */ /* 0x000fe20003f43270 */
        /* <DEDUP_REMOVED lines=10> */
[C---:B---3--:R-:W-:Y:S08]  /*b060*/  HMMA.16816.F32.BF16 R76, R96.reuse, R24, R76 ;  /* 0x00000018604c723c */ /* 0x048ff0000004184c */
[C---:B------:R-:W-:Y:S08]  /*b070*/  HMMA.16816.F32.BF16 R80, R96.reuse, R26, R80 ;  /* 0x0000001a6050723c */ /* 0x040ff00000041850 */
[C---:B------:R-:W-:Y:S08]  /*b080*/  HMMA.16816.F32.BF16 R84, R96.reuse, R20, R84 ;  /* 0x000000146054723c */ /* 0x040ff00000041854 */
[C---:B------:R-:W-:Y:S08]  /*b090*/  HMMA.16816.F32.BF16 R88, R96.reuse, R22, R88 ;  /* 0x000000166058723c */ /* 0x040ff00000041858 */
[C---:B-1----:R-:W-:Y:S08]  /*b0a0*/  HMMA.16816.F32.BF16 R116, R96.reuse, R16, R116 ;  /* 0x000000106074723c */ /* 0x042ff00000041874 */
[C---:B------:R-:W-:Y:S08]  /*b0b0*/  HMMA.16816.F32.BF16 R120, R96.reuse, R18, R120 ;  /* 0x000000126078723c */ /* 0x040ff00000041878 */
[C---:B------:R-:W-:Y:S08]  /*b0c0*/  HMMA.16816.F32.BF16 R60, R96.reuse, R12, R60 ;  /* 0x0000000c603c723c */ /* 0x040ff0000004183c */
[C---:B------:R-:W-:Y:S08]  /*b0d0*/  HMMA.16816.F32.BF16 R64, R96.reuse, R14, R64 ;  /* 0x0000000e6040723c */ /* 0x040ff00000041840 */
[C---:B--2---:R-:W-:Y:S08]  /*b0e0*/  HMMA.16816.F32.BF16 R92, R96.reuse, R8, R92 ;  /* 0x00000008605c723c */ /* 0x044ff0000004185c */
[----:B------:R-:W-:Y:S07]  /*b0f0*/  HMMA.16816.F32.BF16 R96, R96, R10, R4 ;  /* 0x0000000a6060723c */ /* 0x000fee0000041804 */
[----:B------:R-:W-:Y:S01]  /*b100*/  @P3 IMAD.HI.U32 R4, R133, c[0x0][0x2c8], RZ ;  /* 0x0000b20085043a27 */ /* 0x000fe200078e00ff */
[----:B------:R-:W-:-:S04]  /*b110*/  MOV R5, R133 ;  /* 0x0000008500057202 */ /* 0x000fc80000000f00 */
[----:B------:R-:W-:-:S04]  /*b120*/  @P3 SHF.R.U32.HI R5, RZ, c[0x0][0x2cc], R4 ;  /* 0x0000b300ff053a19 */ /* 0x000fc80000011604 */
[----:B-----5:R-:W-:Y:S02]  /*b130*/  IADD3 R3, -R3, R162, R5 ;  /* 0x000000a203037210 */ /* 0x020fe40007ffe105 */
[----:B------:R-:W-:Y:S02]  /*b140*/  IADD3 R226, R160, -0x2, RZ ;  /* 0xfffffffea0e27810 */ /* 0x000fe40007ffe0ff */
[----:B------:R-:W-:Y:S01]  /*b150*/  IADD3 R5, R3, c[0x0][0x328], RZ ;  /* 0x0000ca0003057a10 */ /* 0x000fe20007ffe0ff */
[----:B------:R-:W-:Y:S05]  /*b160*/  @!P2 BRA `(.L_x_392) ;  /* 0x000001100000a947 */ /* 0x000fea0003800000 */
[C---:B------:R-:W-:Y:S01]  /*b170*/  ISETP.GT.AND P0, PT, R3.reuse, RZ, PT ;  /* 0x000000ff0300720c */ /* 0x040fe20003f04270 */
[----:B------:R-:W-:Y:S01]  /*b180*/  BSSY B0, `(.L_x_393) ;  /* 0x000000c000007945 */ /* 0x000fe20003800000 */
[----:B------:R-:W-:-:S11]  /*b190*/  IADD3 R4, R3, -0x1, RZ ;  /* 0xffffffff03047810 */ /* 0x000fd60007ffe0ff */
[----:B------:R-:W-:Y:S05]  /*b1a0*/  @P0 BRA `(.L_x_394) ;  /* 0x0000006000000947 */ /* 0x000fea0003800000 */
[----:B------:R-:W-:Y:S01]  /*b1b0*/  ISETP.NE.AND P0, PT, R2, c[0x0][0x32c], PT ;  /* 0x0000cb0002007a0c */ /* 0x000fe20003f05270 */
[----:B------:R-:W-:-:S12]  /*b1c0*/  IMAD.MOV R3, RZ, RZ, -R3 ;  /* 0x000000ffff037224 */ /* 0x000fd800078e0a03 */
[----:B------:R-:W-:-:S05]  /*b1d0*/  @P0 IMAD.HI.U32 R2, R3, c[0x0][0x330], RZ ;  /* 0x0000cc0003020a27 */ /* 0x000fca00078e00ff */
[----:B------:R-:W-:-:S04]  /*b1e0*/  @P0 SHF.R.U32.HI R3, RZ, c[0x0][0x334], R2 ;  /* 0x0000cd00ff030a19 */ /* 0x000fc80000011602 */
[----:B------:R-:W-:Y:S01]  /*b1f0*/  LOP3.LUT R4, RZ, R3, RZ, 0x33, !PT ;  /* 0x00000003ff047212 */ /* 0x000fe200078e33ff */
[----:B------:R-:W-:Y:S05]  /*b200*/  BRA `(.L_x_395) ;  /* 0x0000003000007947 */ /* 0x000fea0003800000 */
.L_x_394:
[----:B------:R-:W-:-:S13]  /*b210*/  ISETP.NE.AND P0, PT, R2, c[0x0][0x32c], PT ;  /* 0x0000cb0002007a0c */ /* 0x000fda0003f05270 */
[----:B------:R-:W-:-:S05]  /*b220*/  @P0 IMAD.HI.U32 R2, R4, c[0x0][0x330], RZ ;  /* 0x0000cc0004020a27 */ /* 0x000fca00078e00ff */
[----:B------:R-:W-:Y:S02]  /*b230*/  @P0 SHF.R.U32.HI R4, RZ, c[0x0][0x334], R2 ;  /* 0x0000cd00ff040a19 */ /* 0x000fe40000011602 */
.L_x_395:
[----:B------:R-:W-:Y:S05]  /*b240*/  BSYNC B0 ;  /* 0x0000000000007941 */ /* 0x000fea0003800000 */
.L_x_393:
[----:B------:R-:W-:-:S05]  /*b250*/  MOV R3, c[0x0][0x32c] ;  /* 0x0000cb0000037a02 */ /* 0x000fca0000000f00 */
[----:B------:R-:W-:-:S05]  /*b260*/  IMAD R4, R4, R3, c[0x0][0x32c] ;  /* 0x0000cb0004047624 */ /* 0x000fca00078e0203 */
[----:B------:R-:W-:-:S04]  /*b270*/  IMNMX R5, R5, R4, PT ;  /* 0x0000000405057217 */ /* 0x000fc80003800200 */
.L_x_392:
[----:B------:R-:W-:-:S04]  /*b280*/  SHF.R.S32.HI R2, RZ, 0x1f, R5 ;  /* 0x0000001fff027819 */ /* 0x000fc80000011405 */
[----:B------:R-:W-:-:S04]  /*b290*/  LEA.HI R2, R2, R5, RZ, 0x6 ;  /* 0x0000000502027211 */ /* 0x000fc800078f30ff */
[----:B------:R-:W-:-:S04]  /*b2a0*/  SHF.R.S32.HI R2, RZ, 0x6, R2 ;  /* 0x00000006ff027819 */ /* 0x000fc80000011402 */
[----:B------:R-:W-:-:S04]  /*b2b0*/  IMNMX R233, R195, R2, !PT ;  /* 0x00000002c3e97217 */ /* 0x000fc80007800200 */
[----:B------:R-:W-:-:S13]  /*b2c0*/  ISETP.GE.AND P0, PT, R226, R233, PT ;  /* 0x000000e9e200720c */ /* 0x000fda0003f06270 */
[----:B------:R-:W-:Y:S05]  /*b2d0*/  @!P0 BRA `(.L_x_396) ;  /* 0x000036b000008947 */ /* 0x000fea0003800000 */
[----:B------:R-:W-:Y:S01]  /*b2e0*/  ISETP.GE.AND P1, PT, R223, c[0x0][0x1d4], PT ;  /* 0x00007500df007a0c */ /* 0x000fe20003f26270 */
[C---:B------:R-:W-:Y:S01]  /*b2f0*/  IMAD.SHL.U32 R231, R204.reuse, 0x2, RZ ;  /* 0x00000002cce77824 */ /* 0x040fe200078e00ff */
[----:B------:R-:W-:Y:S01]  /*b300*/  SHF.L.U64.HI R232, R204, 0x1, R207 ;  /* 0x00000001cce87819 */ /* 0x000fe200000102cf */
[C---:B------:R-:W-:Y:S01]  /*b310*/  IMAD.SHL.U32 R229, R200.reuse, 0x2, RZ ;  /* 0x00000002c8e57824 */ /* 0x040fe200078e00ff */
[----:B------:R-:W-:Y:S01]  /*b320*/  SHF.L.U64.HI R230, R200, 0x1, R197 ;  /* 0x00000001c8e67819 */ /* 0x000fe200000102c5 */
[C---:B------:R-:W-:Y:S01]  /*b330*/  IMAD.SHL.U32 R225, R199.reuse, 0x2, RZ ;  /* 0x00000002c7e17824 */ /* 0x040fe200078e00ff */
[----:B------:R-:W-:Y:S02]  /*b340*/  SEL R228, RZ, 0x10, P1 ;  /* 0x00000010ffe47807 */ /* 0x000fe40000800000 */
[----:B------:R-:W-:Y:S02]  /*b350*/  SHF.L.U64.HI R227, R199, 0x1, R196 ;  /* 0x00000001c7e37819 */ /* 0x000fe400000102c4 */
.L_x_417:
[----:B------:R-:W-:Y:S04]  /*b360*/  DEPBAR.LE SB0, 0x0 ;  /* 0x000080000000791a */ /* 0x000fe80000000000 */
[----:B------:R-:W-:Y:S01]  /*b370*/  WARPSYNC 0xffffffff ;  /* 0xffffffff00007948 */ /* 0x000fe20003800000 */
[----:B------:R-:W-:Y:S01]  /*b380*/  BAR.SYNC.DEFER_BLOCKING 0x0 ;  /* 0x0000000000007b1d */ /* 0x000fe20000010000 */
[----:B------:R-:W-:Y:S05]  /*b390*/  ISETP.GT.AND P0, PT, R195, R226, PT ;  /* 0x000000e2c300720c */ /* 0x000fea0003f04270 */
[----:B------:R1:W2:Y:S01]  /*b3a0*/  LDSM.16.M88.4 R136, [R187+0xc100] ;  /* 0x00c10000bb88783b */ /* 0x0002a20000000200 */
[----:B------:R-:W-:Y:S03]  /*b3b0*/  BSSY B0, `(.L_x_397) ;  /* 0x000003b000007945 */ /* 0x000fe60003800000 */
[----:B------:R1:W3:Y:S04]  /*b3c0*/  LDSM.16.M88.4 R140, [R186+0x6100] ;  /* 0x00610000ba8c783b */ /* 0x0002e80000000200 */
[----:B------:R1:W4:Y:S04]  /*b3d0*/  LDSM.16.M88.4 R144, [R186+0x6900] ;  /* 0x00690000ba90783b */ /* 0x0003280000000200 */
[----:B------:R1:W1:Y:S04]  /*b3e0*/  LDSM.16.M88.4 R148, [R186+0x7100] ;  /* 0x00710000ba94783b */ /* 0x0002680000000200 */
[----:B------:R1:W1:Y:S04]  /*b3f0*/  LDSM.16.M88.4 R152, [R186+0x7900] ;  /* 0x00790000ba98783b */ /* 0x0002680000000200 */
[----:B------:R1:W1:Y:S04]  /*b400*/  LDSM.16.M88.4 R156, [R182+0xc100] ;  /* 0x00c10000b69c783b */ /* 0x0002680000000200 */
[----:B------:R1:W1:Y:S04]  /*b410*/  LDSM.16.M88.4 R160, [R185] ;  /* 0x00000000b9a0783b */ /* 0x0002680000000200 */
[----:B------:R1:W1:Y:S04]  /*b420*/  LDSM.16.M88.4 R164, [R185+0x800] ;  /* 0x00080000b9a4783b */ /* 0x0002680000000200 */
[----:B------:R1:W1:Y:S04]  /*b430*/  LDSM.16.M88.4 R168, [R185+0x1000] ;  /* 0x00100000b9a8783b */ /* 0x0002680000000200 */
[----:B------:R1:W1:Y:S01]  /*b440*/  LDSM.16.M88.4 R172, [R185+0x1800] ;  /* 0x00180000b9ac783b */ /* 0x0002620000000200 */
[----:B------:R-:W-:-:S05]  /*b450*/  @P0 BRA `(.L_x_398) ;  /* 0x0000030000000947 */ /* 0x000fca0003800000 */
[----:B------:R-:W-:Y:S01]  /*b460*/  IMAD.WIDE.U32 R4, R202, c[0x0][0x208], RZ ;  /* 0x00008200ca047a25 */ /* 0x000fe200078e00ff */
[----:B------:R-:W-:Y:S02]  /*b470*/  SHF.R.S32.HI R2, RZ, 0x1f, R202 ;  /* 0x0000001fff027819 */ /* 0x000fe400000114ca */
[----:B------:R-:W-:Y:S03]  /*b480*/  SHF.R.S32.HI R3, RZ, 0x1f, R201 ;  /* 0x0000001fff037819 */ /* 0x000fe600000114c9 */
[----:B------:R-:W-:Y:S02]  /*b490*/  IMAD R2, R2, c[0x0][0x208], RZ ;  /* 0x0000820002027a24 */ /* 0x000fe400078e02ff */
[----:B------:R-:W-:Y:S02]  /*b4a0*/  IMAD R3, R3, c[0x0][0x218], RZ ;  /* 0x0000860003037a24 */ /* 0x000fe400078e02ff */
[----:B------:R-:W-:Y:S02]  /*b4b0*/  IMAD R2, R202, c[0x0][0x20c], R2 ;  /* 0x00008300ca027a24 */ /* 0x000fe400078e0202 */
[----:B------:R-:W-:Y:S03]  /*b4c0*/  IMAD R3, R201, c[0x0][0x21c], R3 ;  /* 0x00008700c9037a24 */ /* 0x000fe600078e0203 */
[----:B------:R-:W-:Y:S05]  /*b4d0*/  IADD3 R5, R5, R2, RZ ;  /* 0x0000000205057210 */ /* 0x000fea0007ffe0ff */
[----:B------:R-:W-:Y:S05]  /*b4e0*/  IMAD.WIDE.U32 R4, R201, c[0x0][0x218], R4 ;  /* 0x00008600c9047a25 */ /* 0x000fea00078e0004 */
[----:B------:R-:W-:Y:S04]  /*b4f0*/  IADD3 R4, P0, R208, R4, RZ ;  /* 0x00000004d0047210 */ /* 0x000fe80007f1e0ff */
[----:B------:R-:W-:Y:S02]  /*b500*/  IADD3.X R3, R188, R5, R3, P0, !PT ;  /* 0x00000005bc037210 */ /* 0x000fe400007fe403 */
[C---:B------:R-:W-:Y:S04]  /*b510*/  LEA R2, P0, R4.reuse, c[0x0][0x1f8], 0x1 ;  /* 0x00007e0004027a11 */ /* 0x040fe800078008ff */
[----:B------:R-:W-:Y:S01]  /*b520*/  LEA.HI.X R3, R4, c[0x0][0x1fc], R3, 0x1, P0 ;  /* 0x00007f0004037a11 */ /* 0x000fe200000f0c03 */
[----:B------:R-:W-:-:S06]  /*b530*/  BRA.DIV ~URZ, `(.L_x_399) ;  /* 0x0000cbf27f007947 */ /* 0x000fcc000b800000 */
[----:B------:R4:W3:Y:S02]  /*b540*/  SHFL.IDX PT, R5, R3, RZ, 0x181f ;  /* 0x00181fff03057589 */ /* 0x0008e400000e0000 */
.L_x_491:
[----:B------:R-:W-:-:S05]  /*b550*/  BRA.DIV ~URZ, `(.L_x_400) ;  /* 0x0000cc527f007947 */ /* 0x000fca000b800000 */
[----:B------:R-:W5:Y:S01]  /*b560*/  SHFL.IDX PT, R4, R2, RZ, 0x181f ;  /* 0x00181fff02047589 */ /* 0x000f6200000e0000 */
[----:B------:R-:W-:Y:S03]  /*b570*/  ISETP.GE.AND P1, PT, R223, c[0x0][0x1d4], PT ;  /* 0x00007500df007a0c */ /* 0x000fe60003f26270 */
[----:B----4-:R-:W4:Y:S04]  /*b580*/  SHFL.IDX PT, R3, R3, 0x1, 0x181f ;  /* 0x00381f0003037f89 */ /* 0x010f2800000e0000 */
[----:B------:R3:W2:Y:S01]  /*b590*/  SHFL.IDX PT, R240, R2, 0x1, 0x181f ;  /* 0x00381f0002f07f89 */ /* 0x0006a200000e0000 */
[C---:B-----5:R-:W-:Y:S05]  /*b5a0*/  IADD3 R8, P0, R4.reuse, R231, RZ ;  /* 0x000000e704087210 */ /* 0x060fea0007f1e0ff */
[C---:B---3--:R-:W-:Y:S01]  /*b5b0*/  IMAD.X R9, R5.reuse, 0x1, R232, P0 ;  /* 0x0000000105097824 */ /* 0x048fe200000e06e8 */
[C---:B------:R-:W-:Y:S04]  /*b5c0*/  IADD3 R6, P0, R4.reuse, R229, RZ ;  /* 0x000000e504067210 */ /* 0x040fe80007f1e0ff */
[----:B------:R3:W-:Y:S01]  /*b5d0*/  LDGSTS.E.BYPASS.LTC128B.128 [R222], [R8.64], !P6 ;  /* 0x0000000008de7fae */ /* 0x0007e2000f101d46 */
[C---:B------:R-:W-:Y:S01]  /*b5e0*/  IMAD.X R7, R5.reuse, 0x1, R230, P0 ;  /* 0x0000000105077824 */ /* 0x040fe200000e06e6 */
[----:B------:R-:W-:Y:S04]  /*b5f0*/  IADD3 R4, P0, R4, R225, RZ ;  /* 0x000000e104047210 */ /* 0x000fe80007f1e0ff */
[----:B------:R3:W-:Y:S01]  /*b600*/  LDGSTS.E.BYPASS.LTC128B.128 [R222+0x2000], [R6.64], !P1 ;  /* 0x0200000006de7fae */ /* 0x0007e2000c901d46 */
[----:B------:R-:W-:Y:S05]  /*b610*/  IMAD.X R5, R5, 0x1, R227, P0 ;  /* 0x0000000105057824 */ /* 0x000fea00000e06e3 */
[----:B------:R3:W-:Y:S03]  /*b620*/  LDGSTS.E.BYPASS.LTC128B.128 [R222+0x4000], [R4.64], !P5 ;  /* 0x0400000004de7fae */ /* 0x0007e6000e901d46 */
.L_x_492:
[----:B--2-4-:R-:W-:Y:S04]  /*b630*/  IADD3 R2, -R228, 0x10, RZ ;  /* 0x00000010e4027810 */ /* 0x014fe80007ffe1ff */
[----:B------:R-:W-:Y:S04]  /*b640*/  LOP3.LUT R2, R2, 0xf, RZ, 0xc0, !PT ;  /* 0x0000000f02027812 */ /* 0x000fe800078ec0ff */
[-C--:B---3--:R-:W-:Y:S02]  /*b650*/  IADD3 R4, P1, P0, R2, R240.reuse, R229 ;  /* 0x000000f002047210 */ /* 0x088fe4000783e0e5 */
[----:B------:R-:W-:Y:S02]  /*b660*/  IADD3 R2, -R134, 0x10, RZ ;  /* 0x0000001086027810 */ /* 0x000fe40007ffe1ff */
[-C--:B------:R-:W-:Y:S02]  /*b670*/  IADD3.X R5, RZ, R3.reuse, R230, P1, P0 ;  /* 0x00000003ff057210 */ /* 0x080fe40000fe04e6 */
[----:B------:R-:W-:Y:S04]  /*b680*/  LOP3.LUT R2, R2, 0xf, RZ, 0xc0, !PT ;  /* 0x0000000f02027812 */ /* 0x000fe800078ec0ff */
[----:B------:R-:W-:Y:S04]  /*b690*/  IADD3 R6, P1, P0, R2, R240, R225 ;  /* 0x000000f002067210 */ /* 0x000fe8000783e0e1 */
[----:B------:R-:W-:Y:S02]  /*b6a0*/  IADD3.X R7, RZ, R3, R227, P1, P0 ;  /* 0x00000003ff077210 */ /* 0x000fe40000fe04e3 */
[----:B------:R-:W-:Y:S05]  /*b6b0*/  IADD3 R240, P0, R240, R231, RZ ;  /* 0x000000e7f0f07210 */ /* 0x000fea0007f1e0ff */
[----:B------:R-:W-:Y:S01]  /*b6c0*/  IMAD.X R241, R3, 0x1, R232, P0 ;  /* 0x0000000103f17824 */ /* 0x000fe200000e06e8 */
[----:B------:R-:W-:Y:S04]  /*b6d0*/  ISETP.NE.U32.AND P0, PT, R228, RZ, PT ;  /* 0x000000ffe400720c */ /* 0x000fe80003f05070 */
[----:B------:R-:W-:Y:S01]  /*b6e0*/  @!PT LDS RZ, [RZ] ;  /* 0x00000000fffff984 */ /* 0x000fe20000000800 */
[----:B------:R-:W-:Y:S01]  /*b6f0*/  @!PT LDS RZ, [RZ] ;  /* 0x00000000fffff984 */ /* 0x000fe20000000800 */
[----:B------:R-:W-:Y:S01]  /*b700*/  @!PT LDS RZ, [RZ] ;  /* 0x00000000fffff984 */ /* 0x000fe20000000800 */
[----:B------:R2:W-:Y:S09]  /*b710*/  LDGSTS.E.BYPASS.LTC128B.128 [R222+0x1000], [R240.64], !P6 ;  /* 0x01000000f0de7fae */ /* 0x0005f2000f101d46 */
[----:B------:R2:W-:Y:S01]  /*b720*/  LDGSTS.E.BYPASS.LTC128B.128.ZFILL [R222+0x3000], [R4.64], P0 ;  /* 0x0300000004de7fae */ /* 0x0005e20008141d46 */
[----:B------:R-:W-:Y:S11]  /*b730*/  ISETP.NE.U32.AND P0, PT, R134, RZ, PT ;  /* 0x000000ff8600720c */ /* 0x000ff60003f05070 */
[----:B------:R-:W-:Y:S02]  /*b740*/  @!UPT UIADD3 URZ, URZ, URZ, URZ ;  /* 0x0000003f3f3ff290 */ /* 0x000fe4000fffe03f */
[----:B------:R2:W-:Y:S02]  /*b750*/  LDGSTS.E.BYPASS.LTC128B.128.ZFILL [R222+0x5000], [R6.64], P0 ;  /* 0x0500000006de7fae */ /* 0x0005e40008141d46 */
.L_x_398:
[----:B------:R-:W-:Y:S05]  /*b760*/  BSYNC B0 ;  /* 0x0000000000007941 */ /* 0x000fea0003800000 */
.L_x_397:
[----:B------:R-:W0:Y:S01]  /*b770*/  LDGDEPBAR ;  /* 0x00000000000079af */ /* 0x000e220000000000 */
[----:B------:R-:W-:Y:S01]  /*b780*/  WARPSYNC 0xffffffff ;  /* 0xffffffff00007948 */ /* 0x000fe20003800000 */
[C---:B--23--:R-:W-:Y:S01]  /*b790*/  HMMA.16816.F32.BF16 R4, R136.reuse, R140, RZ ;  /* 0x0000008c8804723c */ /* 0x04cfe200000418ff */
[----:B------:R-:W-:Y:S02]  /*b7a0*/  BSSY B0, `(.L_x_401) ;  /* 0x00000d6000007945 */ /* 0x000fe40003800000 */
[----:B------:R-:W-:Y:S05]  /*b7b0*/  ISETP.GT.AND P0, PT, R226, R195, PT ;  /* 0x000000c3e200720c */ /* 0x000fea0003f04270 */
[C---:B------:R-:W-:Y:S01]  /*b7c0*/  HMMA.16816.F32.BF16 R8, R136.reuse, R142, RZ ;  /* 0x0000008e8808723c */ /* 0x040fe200000418ff */
[----:B------:R-:W-:Y:S07]  /*b7d0*/  LDSM.16.M88.4 R140, [R181+0xc100] ;  /* 0x00c10000b58c783b */ /* 0x000fee0000000200 */
        /* <DEDUP_REMOVED lines=145> */
[----:B------:R-:W-:Y:S07]  /*c0f0*/  @!UPT UIADD3 URZ, URZ, URZ, URZ ;  /* 0x0000003f3f3ff290 */ /* 0x000fee000fffe03f */
[----:B------:R-:W-:-:S11]  /*c100*/  @!P0 BRA `(.L_x_402) ;  /* 0x000003f000008947 */ /* 0x000fd60003800000 */
[----:B------:R-:W-:Y:S01]  /*c110*/  MOV R201, RZ ;  /* 0x000000ff00c97202 */ /* 0x000fe20000000f00 */
[----:B------:R-:W-:Y:S02]  /*c120*/  IMAD.MOV.U32 R2, RZ, RZ, 0x1 ;  /* 0x00000001ff027424 */ /* 0x000fe400078e00ff */
[----:B------:R-:W-:Y:S03]  /*c130*/  IMAD R202, R226, 0x40, R206 ;  /* 0x00000040e2ca7824 */ /* 0x000fe600078e02ce */
[----:B------:R-:W-:Y:S02]  /*c140*/  ISETP.NE.AND P0, PT, R2, c[0x0][0x2b8], PT ;  /* 0x0000ae0002007a0c */ /* 0x000fe40003f05270 */
[----:B------:R-:W-:Y:S05]  /*c150*/  IADD3 R202, R202, -0x40, R203 ;  /* 0xffffffc0caca7810 */ /* 0x000fea0007ffe0cb */
[----:B------:R-:W-:Y:S06]  /*c160*/  IMAD.MOV.U32 R3, RZ, RZ, R202 ;  /* 0x000000ffff037224 */ /* 0x000fec00078e00ca */
[----:B------:R-:W-:Y:S05]  /*c170*/  @P0 IMAD.HI.U32 R2, R202, c[0x0][0x2bc], RZ ;  /* 0x0000af00ca020a27 */ /* 0x000fea00078e00ff */
[----:B------:R-:W-:Y:S04]  /*c180*/  @P0 SHF.R.U32.HI R3, RZ, c[0x0][0x2c0], R2 ;  /* 0x0000b000ff030a19 */ /* 0x000fe80000011602 */
[C---:B------:R-:W-:Y:S04]  /*c190*/  @!P4 IADD3 R133, P0, R3.reuse, R212, RZ ;  /* 0x000000d40385c210 */ /* 0x040fe80007f1e0ff */
[----:B------:R-:W-:Y:S01]  /*c1a0*/  @!P4 LEA.HI.X.SX32 R2, R3, R194, 0x1, P0 ;  /* 0x000000c20302c211 */ /* 0x000fe200000f0eff */
[----:B------:R-:W-:Y:S01]  /*c1b0*/  IMAD.MOV R3, RZ, RZ, -R3 ;  /* 0x000000ffff037224 */ /* 0x000fe200078e0a03 */
[----:B------:R-:W-:Y:S03]  /*c1c0*/  @!P4 LEA R138, P0, R133, c[0x0][0x2a0], 0x2 ;  /* 0x0000a800858aca11 */ /* 0x000fe600078010ff */
[----:B------:R-:W-:Y:S01]  /*c1d0*/  IMAD R202, R3, c[0x0][0x2b8], R202 ;  /* 0x0000ae0003ca7a24 */ /* 0x000fe200078e02ca */
[----:B------:R-:W-:Y:S03]  /*c1e0*/  @!P4 LEA.HI.X R139, R133, c[0x0][0x2a4], R2, 0x2, P0 ;  /* 0x0000a900858bca11 */ /* 0x000fe600000f1402 */
[C---:B------:R-:W-:Y:S01]  /*c1f0*/  IMAD.WIDE.U32 R136, R202.reuse, c[0x0][0x1e0], RZ ;  /* 0x00007800ca887a25 */ /* 0x040fe200078e00ff */
[----:B------:R-:W-:Y:S01]  /*c200*/  SHF.R.S32.HI R3, RZ, 0x1f, R202 ;  /* 0x0000001fff037819 */ /* 0x000fe200000114ca */
[----:B------:R-:W2:Y:S04]  /*c210*/  @!P4 LDG.E R201, [R138.64] ;  /* 0x000000068ac9c981 */ /* 0x000ea8000c1e1900 */
[----:B------:R-:W-:Y:S04]  /*c220*/  IMAD R3, R3, c[0x0][0x1e0], RZ ;  /* 0x0000780003037a24 */ /* 0x000fe800078e02ff */
[----:B------:R-:W-:Y:S05]  /*c230*/  IMAD R3, R202, c[0x0][0x1e4], R3 ;  /* 0x00007900ca037a24 */ /* 0x000fea00078e0203 */
[----:B------:R-:W-:Y:S02]  /*c240*/  IADD3 R137, R137, R3, RZ ;  /* 0x0000000389897210 */ /* 0x000fe40007ffe0ff */
[----:B--2---:R-:W-:Y:S03]  /*c250*/  SHF.R.S32.HI R2, RZ, 0x1f, R201 ;  /* 0x0000001fff027819 */ /* 0x004fe600000114c9 */
[C---:B------:R-:W-:Y:S04]  /*c260*/  IMAD.WIDE.U32 R136, R201.reuse, c[0x0][0x1f0], R136 ;  /* 0x00007c00c9887a25 */ /* 0x040fe800078e0088 */
[----:B------:R-:W-:Y:S01]  /*c270*/  IMAD R2, R2, c[0x0][0x1f0], RZ ;  /* 0x00007c0002027a24 */ /* 0x000fe200078e02ff */
[----:B------:R-:W-:Y:S03]  /*c280*/  IADD3 R136, P0, R210, R136, RZ ;  /* 0x00000088d2887210 */ /* 0x000fe60007f1e0ff */
[----:B------:R-:W-:Y:S05]  /*c290*/  IMAD R2, R201, c[0x0][0x1f4], R2 ;  /* 0x00007d00c9027a24 */ /* 0x000fea00078e0202 */
[----:B------:R-:W-:Y:S02]  /*c2a0*/  IADD3.X R3, R193, R137, R2, P0, !PT ;  /* 0x00000089c1037210 */ /* 0x000fe400007fe402 */
[C---:B------:R-:W-:Y:S04]  /*c2b0*/  LEA R2, P0, R136.reuse, c[0x0][0x1c8], 0x1 ;  /* 0x0000720088027a11 */ /* 0x040fe800078008ff */
[----:B------:R-:W-:Y:S01]  /*c2c0*/  LEA.HI.X R3, R136, c[0x0][0x1cc], R3, 0x1, P0 ;  /* 0x0000730088037a11 */ /* 0x000fe200000f0c03 */
[----:B------:R-:W-:-:S06]  /*c2d0*/  BRA.DIV ~URZ, `(.L_x_403) ;  /* 0x0000c0e27f007947 */ /* 0x000fcc000b800000 */
[----:B------:R1:W2:Y:S02]  /*c2e0*/  SHFL.IDX PT, R133, R3, RZ, 0x181f ;  /* 0x00181fff03857589 */ /* 0x0002a400000e0000 */
.L_x_493:
[----:B------:R-:W-:-:S05]  /*c2f0*/  BRA.DIV ~URZ, `(.L_x_404) ;  /* 0x0000c1427f007947 */ /* 0x000fca000b800000 */
[----:B------:R-:W3:Y:S01]  /*c300*/  SHFL.IDX PT, R136, R2, RZ, 0x181f ;  /* 0x00181fff02887589 */ /* 0x000ee200000e0000 */
[----:B------:R-:W-:Y:S03]  /*c310*/  ISETP.GE.AND P1, PT, R223, c[0x0][0x1d4], PT ;  /* 0x00007500df007a0c */ /* 0x000fe60003f26270 */
[----:B-1----:R-:W1:Y:S04]  /*c320*/  SHFL.IDX PT, R3, R3, 0x1, 0x181f ;  /* 0x00381f0003037f89 */ /* 0x002e6800000e0000 */
[----:B------:R4:W2:Y:S01]  /*c330*/  SHFL.IDX PT, R240, R2, 0x1, 0x181f ;  /* 0x00381f0002f07f89 */ /* 0x0008a200000e0000 */
[C---:B---3--:R-:W-:Y:S05]  /*c340*/  IADD3 R140, P0, R136.reuse, R231, RZ ;  /* 0x000000e7888c7210 */ /* 0x048fea0007f1e0ff */
[C---:B--2---:R-:W-:Y:S01]  /*c350*/  IMAD.X R141, R133.reuse, 0x1, R232, P0 ;  /* 0x00000001858d7824 */ /* 0x044fe200000e06e8 */
[C---:B------:R-:W-:Y:S04]  /*c360*/  IADD3 R138, P0, R136.reuse, R229, RZ ;  /* 0x000000e5888a7210 */ /* 0x040fe80007f1e0ff */
[----:B------:R4:W-:Y:S01]  /*c370*/  LDGSTS.E.BYPASS.LTC128B.128 [R205+0x6100], [R140.64], !P6 ;  /* 0x061000008ccd7fae */ /* 0x0009e2000f101d46 */
[C---:B------:R-:W-:Y:S01]  /*c380*/  IMAD.X R139, R133.reuse, 0x1, R230, P0 ;  /* 0x00000001858b7824 */ /* 0x040fe200000e06e6 */
[----:B------:R-:W-:Y:S04]  /*c390*/  IADD3 R136, P0, R136, R225, RZ ;  /* 0x000000e188887210 */ /* 0x000fe80007f1e0ff */
[----:B------:R4:W-:Y:S01]  /*c3a0*/  LDGSTS.E.BYPASS.LTC128B.128 [R205+0x8100], [R138.64], !P1 ;  /* 0x081000008acd7fae */ /* 0x0009e2000c901d46 */
[----:B------:R-:W-:Y:S05]  /*c3b0*/  IMAD.X R137, R133, 0x1, R227, P0 ;  /* 0x0000000185897824 */ /* 0x000fea00000e06e3 */
[----:B------:R4:W-:Y:S03]  /*c3c0*/  LDGSTS.E.BYPASS.LTC128B.128 [R205+0xa100], [R136.64], !P5 ;  /* 0x0a10000088cd7fae */ /* 0x0009e6000e901d46 */
.L_x_494:
[----:B-1--4-:R-:W-:Y:S04]  /*c3d0*/  IADD3 R2, -R228, 0x10, RZ ;  /* 0x00000010e4027810 */ /* 0x012fe80007ffe1ff */
[----:B------:R-:W-:Y:S04]  /*c3e0*/  LOP3.LUT R2, R2, 0xf, RZ, 0xc0, !PT ;  /* 0x0000000f02027812 */ /* 0x000fe800078ec0ff */
[-C--:B------:R-:W-:Y:S02]  /*c3f0*/  IADD3 R136, P1, P0, R2, R240.reuse, R229 ;  /* 0x000000f002887210 */ /* 0x080fe4000783e0e5 */
        /* <DEDUP_REMOVED lines=16> */
.L_x_402:
[----:B------:R-:W-:Y:S05]  /*c500*/  BSYNC B0 ;  /* 0x0000000000007941 */ /* 0x000fea0003800000 */
.L_x_401:
[----:B------:R-:W2:Y:S01]  /*c510*/  LDL R238, [R1+0x4] ;  /* 0x0000040001ee7983 */ /* 0x000ea20000100800 */
[----:B-1----:R-:W-:Y:S03]  /*c520*/  IMAD.SHL.U32 R139, R226, 0x40, RZ ;  /* 0x00000040e28b7824 */ /* 0x002fe600078e00ff */
[----:B------:R-:W0:Y:S02]  /*c530*/  LDGDEPBAR ;  /* 0x00000000000079af */ /* 0x000e240000000000 */
[----:B------:R-:W-:Y:S04]  /*c540*/  IADD3 R3, -R220, 0x1, -R139 ;  /* 0x00000001dc037810 */ /* 0x000fe80007ffe98b */
[----:B------:R-:W-:Y:S04]  /*c550*/  IADD3 R3, -R198, R3, R189 ;  /* 0x00000003c6037210 */ /* 0x000fe80007ffe1bd */
[----:B------:R-:W-:Y:S01]  /*c560*/  IADD3 R135, R3, c[0x0][0x328], RZ ;  /* 0x0000ca0003877a10 */ /* 0x000fe20007ffe0ff */
[----:B------:R-:W-:Y:S02]  /*c570*/  IMAD.IADD R3, R216, 0x1, R3 ;  /* 0x00000001d8037824 */ /* 0x000fe400078e0203 */
[----:B--2---:R-:W-:Y:S05]  /*c580*/  IMAD R238, R238, 0x80, R221 ;  /* 0x00000080eeee7824 */ /* 0x004fea00078e02dd */
[----:B------:R-:W-:Y:S05]  /*c590*/  IADD3 R238, R218, R238, R219 ;  /* 0x000000eedaee7210 */ /* 0x000fea0007ffe0db */
[----:B------:R-:W-:Y:S05]  /*c5a0*/  @P3 IMAD.HI.U32 R2, R238, c[0x0][0x2c8], RZ ;  /* 0x0000b200ee023a27 */ /* 0x000fea00078e00ff */
[----:B------:R-:W-:Y:S01]  /*c5b0*/  @P3 SHF.R.U32.HI R238, RZ, c[0x0][0x2cc], R2 ;  /* 0x0000b300ffee3a19 */ /* 0x000fe20000011602 */
[----:B------:R-:W-:-:S05]  /*c5c0*/  BRA.DIV ~URZ, `(.L_x_405) ;  /* 0x0000c0827f007947 */ /* 0x000fca000b800000 */
[----:B------:R1:W2:Y:S02]  /*c5d0*/  SHFL.IDX PT, R240, R238, RZ, 0x1c1f ;  /* 0x001c1fffeef07589 */ /* 0x0002a400000e0000 */
.L_x_495:
[-C--:B--2---:R-:W-:Y:S02]  /*c5e0*/  IADD3 R136, R135, R240.reuse, RZ ;  /* 0x000000f087887210 */ /* 0x084fe40007ffe0ff */
[----:B------:R-:W-:Y:S01]  /*c5f0*/  IADD3 R2, R3, R240, RZ ;  /* 0x000000f003027210 */ /* 0x000fe20007ffe0ff */
[----:B------:R-:W-:-:S05]  /*c600*/  @!P2 BRA `(.L_x_406) ;  /* 0x000001800000a947 */ /* 0x000fca0003800000 */
[----:B------:R-:W-:Y:S01]  /*c610*/  IADD3 R240, -R198, R189, R240 ;  /* 0x000000bdc6f07210 */ /* 0x000fe20007ffe1f0 */
[----:B------:R-:W-:Y:S03]  /*c620*/  BSSY B0, `(.L_x_407) ;  /* 0x0000011000007945 */ /* 0x000fe60003800000 */
        /* <DEDUP_REMOVED lines=11> */
.L_x_408:
[----:B------:R-:W-:Y:S04]  /*c6e0*/  MOV R133, 0x1 ;  /* 0x0000000100857802 */ /* 0x000fe80000000f00 */
[----:B------:R-:W-:Y:S11]  /*c6f0*/  ISETP.NE.AND P0, PT, R133, c[0x0][0x32c], PT ;  /* 0x0000cb0085007a0c */ /* 0x000ff60003f05270 */
[----:B------:R-:W-:Y:S02]  /*c700*/  @!UPT UIADD3 URZ, URZ, URZ, URZ ;  /* 0x0000003f3f3ff290 */ /* 0x000fe4000fffe03f */
[----:B------:R-:W-:Y:S05]  /*c710*/  @P0 IMAD.HI.U32 R133, R240, c[0x0][0x330], RZ ;  /* 0x0000cc00f0850a27 */ /* 0x000fea00078e00ff */
[----:B------:R-:W-:Y:S02]  /*c720*/  @P0 SHF.R.U32.HI R240, RZ, c[0x0][0x334], R133 ;  /* 0x0000cd00fff00a19 */ /* 0x000fe40000011685 */
.L_x_409:
[----:B------:R-:W-:Y:S05]  /*c730*/  BSYNC B0 ;  /* 0x0000000000007941 */ /* 0x000fea0003800000 */
.L_x_407:
[----:B------:R-:W-:Y:S04]  /*c740*/  IMAD R137, R240, c[0x0][0x32c], -R139 ;  /* 0x0000cb00f0897a24 */ /* 0x000fe800078e0a8b */
[----:B------:R-:W-:Y:S05]  /*c750*/  IMAD.IADD R137, R137, 0x1, -R220 ;  /* 0x0000000189897824 */ /* 0x000fea00078e0adc */
[----:B------:R-:W-:Y:S02]  /*c760*/  IADD3 R133, R137, c[0x0][0x32c], RZ ;  /* 0x0000cb0089857a10 */ /* 0x000fe40007ffe0ff */
[----:B------:R-:W-:Y:S02]  /*c770*/  IMNMX R2, R2, R137, !PT ;  /* 0x0000008902027217 */ /* 0x000fe40007800200 */
[----:B------:R-:W-:Y:S02]  /*c780*/  IMNMX R136, R136, R133, PT ;  /* 0x0000008588887217 */ /* 0x000fe40003800200 */
.L_x_406:
[----:B------:R-:W-:Y:S04]  /*c790*/  ISETP.GT.AND P1, PT, R226, -0x1, PT ;  /* 0xffffffffe200780c */ /* 0x000fe80003f24270 */
[----:B------:R-:W-:Y:S04]  /*c7a0*/  ISETP.GT.AND P0, PT, R2, RZ, P1 ;  /* 0x000000ff0200720c */ /* 0x000fe80000f04270 */
[----:B------:R-:W-:Y:S04]  /*c7b0*/  ISETP.LT.OR P0, PT, R136, 0x1, P0 ;  /* 0x000000018800780c */ /* 0x000fe80000701670 */
[----:B------:R-:W-:Y:S02]  /*c7c0*/  FSEL R137, R4, -INF , !P0 ;  /* 0xff80000004897808 */ /* 0x000fe40004000000 */
[----:B------:R-:W-:Y:S04]  /*c7d0*/  ISETP.GT.AND P0, PT, R2, 0x1, P1 ;  /* 0x000000010200780c */ /* 0x000fe80000f04270 */
        /* <DEDUP_REMOVED lines=43> */
[----:B------:R-:W-:Y:S01]  /*ca90*/  FSEL R147, R33, -INF , !P0 ;  /* 0xff80000021937808 */ /* 0x000fe20004000000 */
[----:B------:R-:W-:-:S06]  /*caa0*/  BRA.DIV ~URZ, `(.L_x_410) ;  /* 0x0000bc027f007947 */ /* 0x000fcc000b800000 */
[----:B------:R2:W3:Y:S02]  /*cab0*/  SHFL.IDX PT, R240, R238, 0x1, 0x1c1f ;  /* 0x003c1f00eef07f89 */ /* 0x0004e400000e0000 */
.L_x_496:
[-C--:B---3--:R-:W-:Y:S02]  /*cac0*/  IADD3 R135, R135, R240.reuse, RZ ;  /* 0x000000f087877210 */ /* 0x088fe40007ffe0ff */
        /* <DEDUP_REMOVED lines=15> */
.L_x_413:
[----:B------:R-:W-:Y:S04]  /*cbc0*/  MOV R2, 0x1 ;  /* 0x0000000100027802 */ /* 0x000fe80000000f00 */
[----:B------:R-:W-:Y:S11]  /*cbd0*/  ISETP.NE.AND P0, PT, R2, c[0x0][0x32c], PT ;  /* 0x0000cb0002007a0c */ /* 0x000ff60003f05270 */
[----:B------:R-:W-:Y:S02]  /*cbe0*/  @!UPT UIADD3 URZ, URZ, URZ, URZ ;  /* 0x0000003f3f3ff290 */ /* 0x000fe4000fffe03f */
[----:B------:R-:W-:Y:S05]  /*cbf0*/  @P0 IMAD.HI.U32 R2, R240, c[0x0][0x330], RZ ;  /* 0x0000cc00f0020a27 */ /* 0x000fea00078e00ff */
[----:B------:R-:W-:Y:S02]  /*cc00*/  @P0 SHF.R.U32.HI R240, RZ, c[0x0][0x334], R2 ;  /* 0x0000cd00fff00a19 */ /* 0x000fe40000011602 */
.L_x_414:
[----:B------:R-:W-:Y:S05]  /*cc10*/  BSYNC B0 ;  /* 0x0000000000007941 */ /* 0x000fea0003800000 */
.L_x_412:
[----:B------:R-:W-:Y:S04]  /*cc20*/  IMAD R139, R240, c[0x0][0x32c], -R139 ;  /* 0x0000cb00f08b7a24 */ /* 0x000fe800078e0a8b */
[----:B------:R-:W-:Y:S05]  /*cc30*/  IMAD.IADD R4, R139, 0x1, -R220 ;  /* 0x000000018b047824 */ /* 0x000fea00078e0adc */
[----:B------:R-:W-:Y:S02]  /*cc40*/  IADD3 R2, R4, c[0x0][0x32c], RZ ;  /* 0x0000cb0004027a10 */ /* 0x000fe40007ffe0ff */
[----:B------:R-:W-:Y:S02]  /*cc50*/  IMNMX R3, R3, R4, !PT ;  /* 0x0000000403037217 */ /* 0x000fe40007800200 */
[----:B------:R-:W-:Y:S02]  /*cc60*/  IMNMX R135, R135, R2, PT ;  /* 0x0000000287877217 */ /* 0x000fe40003800200 */
.L_x_411:
[----:B------:R-:W-:Y:S02]  /*cc70*/  ISETP.GT.AND P0, PT, R3, RZ, P1 ;  /* 0x000000ff0300720c */ /* 0x000fe40000f04270 */
[----:B------:R-:W-:Y:S02]  /*cc80*/  FMNMX.FTZ R2, R137, R0, !PT ;  /* 0x0000000089027209 */ /* 0x000fe40007810000 */
[----:B------:R-:W-:Y:S02]  /*cc90*/  ISETP.LT.OR P0, PT, R135, 0x1, P0 ;  /* 0x000000018700780c */ /* 0x000fe40000701670 */
[----:B------:R-:W-:Y:S02]  /*cca0*/  FMNMX.FTZ R2, R133, R2, !PT ;  /* 0x0000000285027209 */ /* 0x000fe40007810000 */
[----:B------:R-:W-:Y:S02]  /*ccb0*/  FSEL R8, R6, -INF , !P0 ;  /* 0xff80000006087808 */ /* 0x000fe40004000000 */
[----:B------:R-:W-:Y:S02]  /*ccc0*/  ISETP.GT.AND P0, PT, R3, 0x1, P1 ;  /* 0x000000010300780c */ /* 0x000fe40000f04270 */
        /* <DEDUP_REMOVED lines=66> */
[----:B------:R-:W-:Y:S04]  /*d0f0*/  ISETP.LT.OR P0, PT, R135, 0x39, P0 ;  /* 0x000000398700780c */ /* 0x000fe80000701670 */
[----:B------:R-:W-:Y:S02]  /*d100*/  FSEL R146, R34, -INF , !P0 ;  /* 0xff80000022927808 */ /* 0x000fe40004000000 */
[----:B------:R-:W-:Y:S02]  /*d110*/  ISETP.GT.AND P0, PT, R3, 0x39, P1 ;  /* 0x000000390300780c */ /* 0x000fe40000f04270 */
[----:B------:R-:W-:Y:S02]  /*d120*/  FMNMX.FTZ R7, R146, R7, !PT ;  /* 0x0000000792077209 */ /* 0x000fe40007810000 */
[----:B------:R-:W-:Y:S02]  /*d130*/  ISETP.LT.OR P0, PT, R135, 0x3a, P0 ;  /* 0x0000003a8700780c */ /* 0x000fe40000701670 */
[----:B------:R-:W-:Y:S02]  /*d140*/  FMNMX.FTZ R135, R147, R2, !PT ;  /* 0x0000000293877209 */ /* 0x000fe40007810000 */
[----:B------:R-:W-:Y:S04]  /*d150*/  FSEL R144, R35, -INF , !P0 ;  /* 0xff80000023907808 */ /* 0x000fe80004000000 */
[----:B------:R-:W-:Y:S01]  /*d160*/  FMNMX.FTZ R11, R144, R7, !PT ;  /* 0x00000007900b7209 */ /* 0x000fe20007810000 */
[----:B------:R-:W-:-:S05]  /*d170*/  BRA.DIV ~URZ, `(.L_x_415) ;  /* 0x0000b5927f007947 */ /* 0x000fca000b800000 */
[----:B------:R3:W4:Y:S02]  /*d180*/  SHFL.BFLY PT, R154, R135, 0x2, 0x1f ;  /* 0x0c401f00879a7f89 */ /* 0x00072400000e0000 */
.L_x_497:
[----:B----4-:R-:W-:Y:S01]  /*d190*/  FMNMX.FTZ R7, R135, R154, !PT ;  /* 0x0000009a87077209 */ /* 0x010fe20007810000 */
[----:B------:R-:W-:-:S05]  /*d1a0*/  BRA.DIV ~URZ, `(.L_x_416) ;  /* 0x0000b5a27f007947 */ /* 0x000fca000b800000 */
[----:B------:R-:W-:Y:S04]  /*d1b0*/  SHFL.BFLY PT, R2, R11, 0x2, 0x1f ;  /* 0x0c401f000b027f89 */ /* 0x000fe800000e0000 */
[----:B------:R-:W4:Y:S02]  /*d1c0*/  SHFL.BFLY PT, R12, R7, 0x1, 0x1f ;  /* 0x0c201f00070c7f89 */ /* 0x000f2400000e0000 */
[----:B----4-:R-:W-:Y:S02]  /*d1d0*/  FMNMX.FTZ R3, R7, R12, !PT ;  /* 0x0000000c07037209 */ /* 0x010fe40007810000 */
[----:B---3--:R-:W-:Y:S05]  /*d1e0*/  FMNMX.FTZ R135, R11, R2, !PT ;  /* 0x000000020b877209 */ /* 0x008fea0007810000 */
[----:B------:R3:W4:Y:S02]  /*d1f0*/  SHFL.BFLY PT, R2, R135, 0x1, 0x1f ;  /* 0x0c201f0087027f89 */ /* 0x00072400000e0000 */
.L_x_498:
[C---:B------:R-:W-:Y:S01]  /*d200*/  FMUL.FTZ R154, R3.reuse, c[0x0][0x2d0] ;  /* 0x0000b400039a7a20 */ /* 0x040fe20000410000 */
[----:B------:R-:W-:Y:S01]  /*d210*/  FSETP.NEU.FTZ.AND P0, PT, R3, -INF , PT ;  /* 0xff8000000300780b */ /* 0x000fe20003f1d000 */
[----:B------:R-:W-:Y:S01]  /*d220*/  WARPSYNC 0xffffffff ;  /* 0xffffffff00007948 */ /* 0x000fe20003800000 */
[----:B----4-:R-:W-:Y:S01]  /*d230*/  FMNMX.FTZ R2, R2, R135, !PT ;  /* 0x0000008702027209 */ /* 0x010fe20007810000 */
[----:B------:R-:W4:Y:S01]  /*d240*/  LDSM.16.MT88.4 R12, [R183+0x100] ;  /* 0x00010000b70c783b */ /* 0x000f220000004200 */
[----:B------:R-:W-:Y:S03]  /*d250*/  FSEL R154, R154, RZ, P0 ;  /* 0x000000ff9a9a7208 */ /* 0x000fe60000000000 */
[C---:B------:R-:W-:Y:S02]  /*d260*/  FMUL.FTZ R145, R2.reuse, c[0x0][0x2d0] ;  /* 0x0000b40002917a20 */ /* 0x040fe40000410000 */
[--C-:B------:R-:W-:Y:S01]  /*d270*/  FFMA.FTZ R160, R5, c[0x0][0x2d0], -R154.reuse ;  /* 0x0000b40005a07a23 */ /* 0x100fe2000001089a */
[----:B------:R-:W-:Y:S01]  /*d280*/  FSEL R5, R3, RZ, P0 ;  /* 0x000000ff03057208 */ /* 0x000fe20000000000 */
[--C-:B------:R-:W-:Y:S01]  /*d290*/  FFMA.FTZ R161, R133, c[0x0][0x2d0], -R154.reuse ;  /* 0x0000b40085a17a23 */ /* 0x100fe2000001089a */
[C---:B------:R-:W-:Y:S01]  /*d2a0*/  FSETP.NEU.FTZ.AND P0, PT, R2.reuse, -INF , PT ;  /* 0xff8000000200780b */ /* 0x040fe20003f1d000 */
[----:B------:R-:W-:Y:S01]  /*d2b0*/  FFMA.FTZ R162, R137, c[0x0][0x2d0], -R154 ;  /* 0x0000b40089a27a23 */ /* 0x000fe2000001089a */
[----:B------:R-:W5:Y:S01]  /*d2c0*/  LDSM.16.MT88.4 R20, [R178+0x100] ;  /* 0x00010000b214783b */ /* 0x000f620000004200 */
[----:B------:R-:W-:Y:S01]  /*d2d0*/  FADD.FTZ R5, -R5, R0 ;  /* 0x0000000005057221 */ /* 0x000fe20000010100 */
[----:B------:R-:W-:Y:S01]  /*d2e0*/  FSEL R145, R145, RZ, P0 ;  /* 0x000000ff91917208 */ /* 0x000fe20000000000 */
[----:B------:R-:W-:Y:S01]  /*d2f0*/  FFMA.FTZ R9, R9, c[0x0][0x2d0], -R154 ;  /* 0x0000b40009097a23 */ /* 0x000fe2000001089a */
[----:B------:R-:W-:Y:S01]  /*d300*/  MUFU.EX2 R161, R161 ;  /* 0x000000a100a17308 */ /* 0x000fe20000000800 */
[----:B------:R-:W-:Y:S01]  /*d310*/  FMUL.FTZ R133, R5, c[0x0][0x2d0] ;  /* 0x0000b40005857a20 */ /* 0x000fe20000410000 */
[----:B------:R-:W-:Y:S01]  /*d320*/  FSEL R5, R2, RZ, P0 ;  /* 0x000000ff02057208 */ /* 0x000fe20000000000 */
[--C-:B------:R-:W-:Y:S01]  /*d330*/  FFMA.FTZ R165, R8, c[0x0][0x2d0], -R145.reuse ;  /* 0x0000b40008a57a23 */ /* 0x100fe20000010891 */
[----:B------:R-:W1:Y:S01]  /*d340*/  LDSM.16.MT88.4 R28, [R177+0x100] ;  /* 0x00010000b11c783b */ /* 0x000e620000004200 */
[--C-:B------:R-:W-:Y:S01]  /*d350*/  FFMA.FTZ R164, R6, c[0x0][0x2d0], -R145.reuse ;  /* 0x0000b40006a47a23 */ /* 0x100fe20000010891 */
[C---:B------:R-:W-:Y:S01]  /*d360*/  ISETP.GT.AND P0, PT, R226.reuse, R233, PT ;  /* 0x000000e9e200720c */ /* 0x040fe20003f04270 */
[----:B------:R-:W-:Y:S01]  /*d370*/  FADD.FTZ R5, -R5, R132 ;  /* 0x0000008405057221 */ /* 0x000fe20000010100 */
[----:B------:R-:W-:Y:S01]  /*d380*/  IADD3 R226, R226, -0x1, RZ ;  /* 0xffffffffe2e27810 */ /* 0x000fe20007ffe0ff */
[--C-:B------:R-:W-:Y:S01]  /*d390*/  FFMA.FTZ R163, R10, c[0x0][0x2d0], -R145.reuse ;  /* 0x0000b4000aa37a23 */ /* 0x100fe20000010891 */
[----:B------:R-:W2:Y:S01]  /*d3a0*/  MUFU.EX2 R162, R162 ;  /* 0x000000a200a27308 */ /* 0x000ea20000000800 */
[----:B------:R-:W-:Y:S02]  /*d3b0*/  FMUL.FTZ R0, R5, c[0x0][0x2d0] ;  /* 0x0000b40005007a20 */ /* 0x000fe40000410000 */
[--C-:B------:R-:W-:Y:S02]  /*d3c0*/  FFMA.FTZ R6, R4, c[0x0][0x2d0], -R145.reuse ;  /* 0x0000b40004067a23 */ /* 0x100fe40000010891 */
[--C-:B------:R-:W-:Y:S02]  /*d3d0*/  FFMA.FTZ R168, R143, c[0x0][0x2d0], -R154.reuse ;  /* 0x0000b4008fa87a23 */ /* 0x100fe4000001089a */
[--C-:B------:R-:W-:Y:S02]  /*d3e0*/  FFMA.FTZ R173, R140, c[0x0][0x2d0], -R145.reuse ;  /* 0x0000b4008cad7a23 */ /* 0x100fe40000010891 */
[--C-:B------:R-:W-:Y:S01]  /*d3f0*/  FFMA.FTZ R175, R159, c[0x0][0x2d0], -R154.reuse ;  /* 0x0000b4009faf7a23 */ /* 0x100fe2000001089a */
[----:B------:R-:W-:Y:S01]  /*d400*/  MUFU.EX2 R160, R160 ;  /* 0x000000a000a07308 */ /* 0x000fe20000000800 */
[--C-:B------:R-:W-:Y:S02]  /*d410*/  FFMA.FTZ R236, R157, c[0x0][0x2d0], -R154.reuse ;  /* 0x0000b4009dec7a23 */ /* 0x100fe4000001089a */
[--C-:B------:R-:W-:Y:S02]  /*d420*/  FFMA.FTZ R235, R155, c[0x0][0x2d0], -R154.reuse ;  /* 0x0000b4009beb7a23 */ /* 0x100fe4000001089a */
[--C-:B-12---:R-:W-:Y:S02]  /*d430*/  FFMA.FTZ R238, R153, c[0x0][0x2d0], -R154.reuse ;  /* 0x0000b40099ee7a23 */ /* 0x106fe4000001089a */
[--C-:B------:R-:W-:Y:S02]  /*d440*/  FFMA.FTZ R239, R156, c[0x0][0x2d0], -R145.reuse ;  /* 0x0000b4009cef7a23 */ /* 0x100fe40000010891 */
[--C-:B------:R-:W-:Y:S01]  /*d450*/  FFMA.FTZ R240, R152, c[0x0][0x2d0], -R154.reuse ;  /* 0x0000b40098f07a23 */ /* 0x100fe2000001089a */
[----:B---3--:R-:W-:Y:S01]  /*d460*/  MUFU.EX2 R135, R9 ;  /* 0x0000000900877308 */ /* 0x008fe20000000800 */
[--C-:B------:R-:W-:Y:S02]  /*d470*/  FFMA.FTZ R241, R151, c[0x0][0x2d0], -R154.reuse ;  /* 0x0000b40097f17a23 */ /* 0x100fe4000001089a */
[--C-:B------:R-:W-:Y:S02]  /*d480*/  FFMA.FTZ R242, R149, c[0x0][0x2d0], -R154.reuse ;  /* 0x0000b40095f27a23 */ /* 0x100fe4000001089a */
[--C-:B------:R-:W-:Y:S02]  /*d490*/  FFMA.FTZ R244, R150, c[0x0][0x2d0], -R145.reuse ;  /* 0x0000b40096f47a23 */ /* 0x100fe40000010891 */
[--C-:B------:R-:W-:Y:S02]  /*d4a0*/  FFMA.FTZ R245, R148, c[0x0][0x2d0], -R145.reuse ;  /* 0x0000b40094f57a23 */ /* 0x100fe40000010891 */
[----:B------:R-:W-:Y:S01]  /*d4b0*/  LDSM.16.MT88.4 R148, [R177+0x3900] ;  /* 0x00390000b194783b */ /* 0x000fe20000004200 */
[----:B------:R-:W1:Y:S01]  /*d4c0*/  MUFU.EX2 R133, R133 ;  /* 0x0000008500857308 */ /* 0x000e620000000800 */
        /* <DEDUP_REMOVED lines=8> */
[--C-:B------:R-:W-:Y:S02]  /*d550*/  FFMA.FTZ R172, R142, c[0x0][0x2d0], -R145.reuse ;  /* 0x0000b4008eac7a23 */ /* 0x100fe40000010891 */
[----:B------:R-:W-:Y:S01]  /*d560*/  LDSM.16.MT88.4 R140, [R177+0x2900] ;  /* 0x00290000b18c783b */ /* 0x000fe20000004200 */
[--C-:B------:R-:W-:Y:S02]  /*d570*/  FFMA.FTZ R234, R234, c[0x0][0x2d0], -R145.reuse ;  /* 0x0000b400eaea7a23 */ /* 0x100fe40000010891 */
[----:B------:R-:W2:Y:S01]  /*d580*/  MUFU.EX2 R164, R164 ;  /* 0x000000a400a47308 */ /* 0x000ea20000000800 */
[--C-:B------:R-:W-:Y:S02]  /*d590*/  FFMA.FTZ R237, R174, c[0x0][0x2d0], -R145.reuse ;  /* 0x0000b400aeed7a23 */ /* 0x100fe40000010891 */
[--C-:B------:R-:W-:Y:S02]  /*d5a0*/  FFMA.FTZ R174, R158, c[0x0][0x2d0], -R145.reuse ;  /* 0x0000b4009eae7a23 */ /* 0x100fe40000010891 */
[----:B------:R-:W-:Y:S01]  /*d5b0*/  LDSM.16.MT88.4 R156, [R183+0x5900] ;  /* 0x00590000b79c783b */ /* 0x000fe20000004200 */
[----:B------:R-:W-:Y:S04]  /*d5c0*/  FFMA.FTZ R145, R144, c[0x0][0x2d0], -R145 ;  /* 0x0000b40090917a23 */ /* 0x000fe80000010891 */
[----:B------:R-:W-:Y:S10]  /*d5d0*/  MUFU.EX2 R163, R163 ;  /* 0x000000a300a37308 */ /* 0x000ff40000000800 */
[----:B------:R-:W-:Y:S10]  /*d5e0*/  MUFU.EX2 R132, R6 ;  /* 0x0000000600847308 */ /* 0x000ff40000000800 */
[----:B------:R-:W3:Y:S10]  /*d5f0*/  MUFU.EX2 R0, R0 ;  /* 0x0000000000007308 */ /* 0x000ef40000000800 */
[----:B------:R1:W-:Y:S10]  /*d600*/  MUFU.EX2 R243, R154 ;  /* 0x0000009a00f37308 */ /* 0x0003f40000000800 */
[----:B------:R2:W-:Y:S10]  /*d610*/  MUFU.EX2 R247, R145 ;  /* 0x0000009100f77308 */ /* 0x0005f40000000800 */
[----:B------:R-:W-:Y:S01]  /*d620*/  MUFU.EX2 R166, R166 ;  /* 0x000000a600a67308 */ /* 0x000fe20000000800 */
[----:B-1----:R-:W-:Y:S09]  /*d630*/  LDSM.16.MT88.4 R152, [R176+0x3900] ;  /* 0x00390000b098783b */ /* 0x002ff20000004200 */
[----:B------:R-:W1:Y:S01]  /*d640*/  MUFU.EX2 R167, R167 ;  /* 0x000000a700a77308 */ /* 0x000e620000000800 */
[----:B--2---:R-:W-:Y:S09]  /*d650*/  LDSM.16.MT88.4 R144, [R178+0x3900] ;  /* 0x00390000b290783b */ /* 0x004ff20000004200 */
[----:B------:R-:W-:Y:S10]  /*d660*/  MUFU.EX2 R168, R168 ;  /* 0x000000a800a87308 */ /* 0x000ff40000000800 */
[----:B------:R-:W-:Y:S10]  /*d670*/  MUFU.EX2 R169, R169 ;  /* 0x000000a900a97308 */ /* 0x000ff40000000800 */
[----:B------:R-:W-:Y:S10]  /*d680*/  MUFU.EX2 R170, R170 ;  /* 0x000000aa00aa7308 */ /* 0x000ff40000000800 */
[----:B------:R-:W2:Y:S10]  /*d690*/  MUFU.EX2 R171, R171 ;  /* 0x000000ab00ab7308 */ /* 0x000eb40000000800 */
[----:B------:R-:W-:Y:S10]  /*d6a0*/  MUFU.EX2 R172, R172 ;  /* 0x000000ac00ac7308 */ /* 0x000ff40000000800 */
[----:B------:R-:W1:Y:S10]  /*d6b0*/  MUFU.EX2 R173, R173 ;  /* 0x000000ad00ad7308 */ /* 0x000e740000000800 */
        /* <DEDUP_REMOVED lines=11> */
[----:B------:R-:W-:Y:S10]  /*d770*/  MUFU.EX2 R244, R244 ;  /* 0x000000f400f47308 */ /* 0x000ff40000000800 */
[----:B------:R-:W1:Y:S10]  /*d780*/  MUFU.EX2 R245, R245 ;  /* 0x000000f500f57308 */ /* 0x000e740000000800 */
[----:B------:R-:W1:Y:S01]  /*d790*/  MUFU.EX2 R246, R246 ;  /* 0x000000f600f67308 */ /* 0x000e620000000800 */
[----:B------:R-:W-:Y:S01]  /*d7a0*/  F2FP.BF16.PACK_AB R136, R161, R162 ;  /* 0x000000a2a188723e */ /* 0x000fe200000010ff */
[----:B------:R-:W-:Y:S01]  /*d7b0*/  FMUL.FTZ R4, R133, R128 ;  /* 0x0000008085047220 */ /* 0x000fe20000410000 */
[----:B------:R-:W-:Y:S01]  /*d7c0*/  F2FP.BF16.PACK_AB R138, R135, R160 ;  /* 0x000000a0878a723e */ /* 0x000fe200000010ff */
[C---:B------:R-:W-:Y:S01]  /*d7d0*/  FMUL.FTZ R5, R133.reuse, R129 ;  /* 0x0000008185057220 */ /* 0x040fe20000410000 */
[----:B------:R-:W-:Y:S01]  /*d7e0*/  F2FP.BF16.PACK_AB R137, R164, R165 ;  /* 0x000000a5a489723e */ /* 0x000fe200000010ff */
[----:B---3--:R-:W-:Y:S01]  /*d7f0*/  FMUL.FTZ R6, R0, R130 ;  /* 0x0000008200067220 */ /* 0x008fe20000410000 */
[----:B------:R-:W-:Y:S01]  /*d800*/  F2FP.BF16.PACK_AB R139, R132, R163 ;  /* 0x000000a3848b723e */ /* 0x000fe200000010ff */
[C---:B------:R-:W-:Y:S02]  /*d810*/  FMUL.FTZ R7, R0.reuse, R131 ;  /* 0x0000008300077220 */ /* 0x040fe40000410000 */
[----:B------:R-:W-:Y:S01]  /*d820*/  LDSM.16.MT88.4 R128, [R178+0x2900] ;  /* 0x00290000b280783b */ /* 0x000fe20000004200 */
[C---:B------:R-:W-:Y:S02]  /*d830*/  FMUL.FTZ R8, R133.reuse, R124 ;  /* 0x0000007c85087220 */ /* 0x040fe40000410000 */
[C---:B------:R-:W-:Y:S02]  /*d840*/  FMUL.FTZ R9, R133.reuse, R125 ;  /* 0x0000007d85097220 */ /* 0x040fe40000410000 */
[C---:B----4-:R-:W-:Y:S05]  /*d850*/  HMMA.16816.F32.BF16 R4, R136.reuse, R12, R4 ;  /* 0x0000000c8804723c */ /* 0x050fea0000041804 */
[C---:B------:R-:W-:Y:S02]  /*d860*/  FMUL.FTZ R10, R0.reuse, R126 ;  /* 0x0000007e000a7220 */ /* 0x040fe40000410000 */
[C---:B------:R-:W-:Y:S02]  /*d870*/  FMUL.FTZ R11, R0.reuse, R127 ;  /* 0x0000007f000b7220 */ /* 0x040fe40000410000 */
[----:B------:R-:W-:Y:S03]  /*d880*/  LDSM.16.MT88.4 R124, [R183+0x2900] ;  /* 0x00290000b77c783b */ /* 0x000fe60000004200 */
[C---:B------:R-:W-:Y:S02]  /*d890*/  FMUL.FTZ R12, R133.reuse, R100 ;  /* 0x00000064850c7220 */ /* 0x040fe40000410000 */
[C---:B------:R-:W-:Y:S03]  /*d8a0*/  HMMA.16816.F32.BF16 R8, R136.reuse, R14, R8 ;  /* 0x0000000e8808723c */ /* 0x040fe60000041808 */
[C---:B------:R-:W-:Y:S02]  /*d8b0*/  FMUL.FTZ R13, R133.reuse, R101 ;  /* 0x00000065850d7220 */ /* 0x040fe40000410000 */
[C---:B------:R-:W-:Y:S02]  /*d8c0*/  FMUL.FTZ R16, R133.reuse, R104 ;  /* 0x0000006885107220 */ /* 0x040fe40000410000 */
[C---:B------:R-:W-:Y:S02]  /*d8d0*/  FMUL.FTZ R14, R0.reuse, R102 ;  /* 0x00000066000e7220 */ /* 0x040fe40000410000 */
[C---:B------:R-:W-:Y:S02]  /*d8e0*/  FMUL.FTZ R15, R0.reuse, R103 ;  /* 0x00000067000f7220 */ /* 0x040fe40000410000 */
[----:B------:R-:W3:Y:S01]  /*d8f0*/  LDSM.16.MT88.4 R100, [R176+0x100] ;  /* 0x00010000b064783b */ /* 0x000ee20000004200 */
[C---:B------:R-:W-:Y:S02]  /*d900*/  FMUL.FTZ R17, R133.reuse, R105 ;  /* 0x0000006985117220 */ /* 0x040fe40000410000 */
[C---:B------:R-:W-:Y:S02]  /*d910*/  FMUL.FTZ R18, R0.reuse, R106 ;  /* 0x0000006a00127220 */ /* 0x040fe40000410000 */
[C---:B-----5:R-:W-:Y:S03]  /*d920*/  HMMA.16816.F32.BF16 R12, R136.reuse, R20, R12 ;  /* 0x00000014880c723c */ /* 0x060fe6000004180c */
[C---:B------:R-:W-:Y:S02]  /*d930*/  FMUL.FTZ R19, R0.reuse, R107 ;  /* 0x0000006b00137220 */ /* 0x040fe40000410000 */
[----:B------:R-:W4:Y:S01]  /*d940*/  LDSM.16.MT88.4 R104, [R183+0x2100] ;  /* 0x00210000b768783b */ /* 0x000f220000004200 */
[C---:B------:R-:W-:Y:S02]  /*d950*/  FMUL.FTZ R24, R133.reuse, R112 ;  /* 0x0000007085187220 */ /* 0x040fe40000410000 */
[C---:B------:R-:W-:Y:S02]  /*d960*/  FMUL.FTZ R20, R133.reuse, R108 ;  /* 0x0000006c85147220 */ /* 0x040fe40000410000 */
[C---:B------:R-:W-:Y:S03]  /*d970*/  HMMA.16816.F32.BF16 R16, R136.reuse, R22, R16 ;  /* 0x000000168810723c */ /* 0x040fe60000041810 */
[C---:B------:R-:W-:Y:S02]  /*d980*/  FMUL.FTZ R21, R133.reuse, R109 ;  /* 0x0000006d85157220 */ /* 0x040fe40000410000 */
[C---:B------:R-:W-:Y:S02]  /*d990*/  FMUL.FTZ R25, R133.reuse, R113 ;  /* 0x0000007185197220 */ /* 0x040fe40000410000 */
[C---:B------:R-:W-:Y:S02]  /*d9a0*/  FMUL.FTZ R22, R0.reuse, R110 ;  /* 0x0000006e00167220 */ /* 0x040fe40000410000 */
[C---:B------:R-:W-:Y:S02]  /*d9b0*/  FMUL.FTZ R23, R0.reuse, R111 ;  /* 0x0000006f00177220 */ /* 0x040fe40000410000 */
[----:B------:R-:W5:Y:S01]  /*d9c0*/  LDSM.16.MT88.4 R108, [R178+0x2100] ;  /* 0x00210000b26c783b */ /* 0x000f620000004200 */
[C---:B------:R-:W-:Y:S02]  /*d9d0*/  FMUL.FTZ R26, R0.reuse, R114 ;  /* 0x00000072001a7220 */ /* 0x040fe40000410000 */
[C---:B------:R-:W-:Y:S02]  /*d9e0*/  FMUL.FTZ R27, R0.reuse, R115 ;  /* 0x00000073001b7220 */ /* 0x040fe40000410000 */
[C---:B------:R-:W-:Y:S03]  /*d9f0*/  HMMA.16816.F32.BF16 R20, R136.reuse, R28, R20 ;  /* 0x0000001c8814723c */ /* 0x040fe60000041814 */
[----:B------:R-:W-:Y:S01]  /*da00*/  LDSM.16.MT88.4 R112, [R183+0x900] ;  /* 0x00090000b770783b */ /* 0x000fe20000004200 */
[C---:B------:R-:W-:Y:S02]  /*da10*/  FMUL.FTZ R32, R133.reuse, R120 ;  /* 0x0000007885207220 */ /* 0x040fe40000410000 */
[C---:B------:R-:W-:Y:S02]  /*da20*/  FMUL.FTZ R33, R133.reuse, R121 ;  /* 0x0000007985217220 */ /* 0x040fe40000410000 */
[C---:B------:R-:W-:Y:S04]  /*da30*/  HMMA.16816.F32.BF16 R24, R136.reuse, R30, R24 ;  /* 0x0000001e8818723c */ /* 0x040fe80000041818 */
[C---:B------:R-:W-:Y:S02]  /*da40*/  FMUL.FTZ R28, R133.reuse, R116 ;  /* 0x00000074851c7220 */ /* 0x040fe40000410000 */
[C---:B------:R-:W-:Y:S02]  /*da50*/  FMUL.FTZ R29, R133.reuse, R117 ;  /* 0x00000075851d7220 */ /* 0x040fe40000410000 */
[C---:B------:R-:W-:Y:S04]  /*da60*/  FMUL.FTZ R30, R0.reuse, R118 ;  /* 0x00000076001e7220 */ /* 0x040fe80000410000 */
[C---:B------:R-:W-:Y:S02]  /*da70*/  FMUL.FTZ R31, R0.reuse, R119 ;  /* 0x00000077001f7220 */ /* 0x040fe40000410000 */
[----:B------:R-:W-:Y:S01]  /*da80*/  LDSM.16.MT88.4 R116, [R178+0x900] ;  /* 0x00090000b274783b */ /* 0x000fe20000004200 */
[C---:B------:R-:W-:Y:S02]  /*da90*/  FMUL.FTZ R34, R0.reuse, R122 ;  /* 0x0000007a00227220 */ /* 0x040fe40000410000 */
[C---:B------:R-:W-:Y:S02]  /*daa0*/  FMUL.FTZ R35, R0.reuse, R123 ;  /* 0x0000007b00237220 */ /* 0x040fe40000410000 */
[C---:B---3--:R-:W-:Y:S03]  /*dab0*/  HMMA.16816.F32.BF16 R28, R136.reuse, R100, R28 ;  /* 0x00000064881c723c */ /* 0x048fe6000004181c */
[----:B------:R-:W-:Y:S01]  /*dac0*/  LDSM.16.MT88.4 R120, [R176+0x900] ;  /* 0x00090000b078783b */ /* 0x000fe20000004200 */
[C---:B------:R-:W-:Y:S02]  /*dad0*/  FMUL.FTZ R36, R133.reuse, R36 ;  /* 0x0000002485247220 */ /* 0x040fe40000410000 */
[C---:B------:R-:W-:Y:S02]  /*dae0*/  FMUL.FTZ R37, R133.reuse, R37 ;  /* 0x0000002585257220 */ /* 0x040fe40000410000 */
[C---:B------:R-:W-:Y:S03]  /*daf0*/  HMMA.16816.F32.BF16 R32, R136.reuse, R102, R32 ;  /* 0x000000668820723c */ /* 0x040fe60000041820 */
[----:B------:R-:W3:Y:S01]  /*db00*/  LDSM.16.MT88.4 R100, [R177+0x2100] ;  /* 0x00210000b164783b */ /* 0x000ee20000004200 */
[C---:B------:R-:W-:Y:S02]  /*db10*/  FMUL.FTZ R38, R0.reuse, R38 ;  /* 0x0000002600267220 */ /* 0x040fe40000410000 */
[C---:B------:R-:W-:Y:S02]  /*db20*/  FMUL.FTZ R39, R0.reuse, R39 ;  /* 0x0000002700277220 */ /* 0x040fe40000410000 */
[C---:B------:R-:W-:Y:S04]  /*db30*/  FMUL.FTZ R40, R133.reuse, R40 ;  /* 0x0000002885287220 */ /* 0x040fe80000410000 */
[C---:B------:R-:W-:Y:S01]  /*db40*/  FMUL.FTZ R41, R133.reuse, R41 ;  /* 0x0000002985297220 */ /* 0x040fe20000410000 */
[C---:B----4-:R-:W-:Y:S03]  /*db50*/  HMMA.16816.F32.BF16 R36, R136.reuse, R104, R36 ;  /* 0x000000688824723c */ /* 0x050fe60000041824 */
[C---:B------:R-:W-:Y:S02]  /*db60*/  FMUL.FTZ R42, R0.reuse, R42 ;  /* 0x0000002a002a7220 */ /* 0x040fe40000410000 */
[C---:B------:R-:W-:Y:S02]  /*db70*/  FMUL.FTZ R43, R0.reuse, R43 ;  /* 0x0000002b002b7220 */ /* 0x040fe40000410000 */
[C---:B------:R-:W-:Y:S02]  /*db80*/  FMUL.FTZ R44, R133.reuse, R44 ;  /* 0x0000002c852c7220 */ /* 0x040fe40000410000 */
[C---:B------:R-:W-:Y:S03]  /*db90*/  FMUL.FTZ R45, R133.reuse, R45 ;  /* 0x0000002d852d7220 */ /* 0x040fe60000410000 */
[C---:B------:R-:W-:Y:S01]  /*dba0*/  HMMA.16816.F32.BF16 R40, R136.reuse, R106, R40 ;  /* 0x0000006a8828723c */ /* 0x040fe20000041828 */
[----:B------:R-:W4:Y:S02]  /*dbb0*/  LDSM.16.MT88.4 R104, [R176+0x2100] ;  /* 0x00210000b068783b */ /* 0x000f240000004200 */
[C---:B------:R-:W-:Y:S02]  /*dbc0*/  FMUL.FTZ R46, R0.reuse, R46 ;  /* 0x0000002e002e7220 */ /* 0x040fe40000410000 */
[C---:B------:R-:W-:Y:S02]  /*dbd0*/  FMUL.FTZ R47, R0.reuse, R47 ;  /* 0x0000002f002f7220 */ /* 0x040fe40000410000 */
[C---:B------:R-:W-:Y:S02]  /*dbe0*/  FMUL.FTZ R48, R133.reuse, R48 ;  /* 0x0000003085307220 */ /* 0x040fe40000410000 */
[C---:B------:R-:W-:Y:S03]  /*dbf0*/  FMUL.FTZ R49, R133.reuse, R49 ;  /* 0x0000003185317220 */ /* 0x040fe60000410000 */
[C---:B-----5:R-:W-:Y:S03]  /*dc00*/  HMMA.16816.F32.BF16 R44, R136.reuse, R108, R44 ;  /* 0x0000006c882c723c */ /* 0x060fe6000004182c */
[C---:B------:R-:W-:Y:S02]  /*dc10*/  FMUL.FTZ R50, R0.reuse, R50 ;  /* 0x0000003200327220 */ /* 0x040fe40000410000 */
[C---:B------:R-:W-:Y:S02]  /*dc20*/  FMUL.FTZ R51, R0.reuse, R51 ;  /* 0x0000003300337220 */ /* 0x040fe40000410000 */
[C---:B------:R-:W-:Y:S02]  /*dc30*/  FMUL.FTZ R52, R133.reuse, R52 ;  /* 0x0000003485347220 */ /* 0x040fe40000410000 */
[C---:B------:R-:W-:Y:S03]  /*dc40*/  FMUL.FTZ R53, R133.reuse, R53 ;  /* 0x0000003585357220 */ /* 0x040fe60000410000 */
[C---:B------:R-:W-:Y:S01]  /*dc50*/  HMMA.16816.F32.BF16 R48, R136.reuse, R110, R48 ;  /* 0x0000006e8830723c */ /* 0x040fe20000041830 */
[----:B------:R-:W5:Y:S02]  /*dc60*/  LDSM.16.MT88.4 R108, [R183+0x4100] ;  /* 0x00410000b76c783b */ /* 0x000f640000004200 */
        /* <DEDUP_REMOVED lines=40> */
[----:B------:R-:W-:Y:S01]  /*def0*/  FMUL.FTZ R84, R133, R84 ;  /* 0x0000005485547220 */ /* 0x000fe20000410000 */
[----:B-1----:R-:W-:Y:S01]  /*df00*/  F2FP.BF16.PACK_AB R100, R167, R166 ;  /* 0x000000a6a764723e */ /* 0x002fe200000010ff */
[----:B------:R-:W-:Y:S03]  /*df10*/  FMUL.FTZ R85, R133, R85 ;  /* 0x0000005585557220 */ /* 0x000fe60000410000 */
[C---:B------:R-:W-:Y:S03]  /*df20*/  HMMA.16816.F32.BF16 R80, R136.reuse, R102, R80 ;  /* 0x000000668850723c */ /* 0x040fe60000041850 */
[C---:B------:R-:W-:Y:S01]  /*df30*/  FMUL.FTZ R86, R0.reuse, R86 ;  /* 0x0000005600567220 */ /* 0x040fe20000410000 */
[----:B--2---:R-:W-:Y:S01]  /*df40*/  F2FP.BF16.PACK_AB R101, R171, R170 ;  /* 0x000000aaab65723e */ /* 0x004fe200000010ff */
[C---:B------:R-:W-:Y:S02]  /*df50*/  FMUL.FTZ R87, R0.reuse, R87 ;  /* 0x0000005700577220 */ /* 0x040fe40000410000 */
[----:B------:R-:W-:Y:S01]  /*df60*/  FMUL.FTZ R88, R133, R88 ;  /* 0x0000005885587220 */ /* 0x000fe20000410000 */
[----:B------:R-:W-:Y:S01]  /*df70*/  F2FP.BF16.PACK_AB R102, R169, R168 ;  /* 0x000000a8a966723e */ /* 0x000fe200000010ff */
[----:B------:R-:W-:Y:S03]  /*df80*/  FMUL.FTZ R89, R133, R89 ;  /* 0x0000005985597220 */ /* 0x000fe60000410000 */
[C---:B----4-:R-:W-:Y:S03]  /*df90*/  HMMA.16816.F32.BF16 R84, R136.reuse, R104, R84 ;  /* 0x000000688854723c */ /* 0x050fe60000041854 */
[C---:B------:R-:W-:Y:S01]  /*dfa0*/  FMUL.FTZ R90, R0.reuse, R90 ;  /* 0x0000005a005a7220 */ /* 0x040fe20000410000 */
[----:B------:R-:W-:Y:S01]  /*dfb0*/  F2FP.BF16.PACK_AB R103, R173, R172 ;  /* 0x000000acad67723e */ /* 0x000fe200000010ff */
        /* <DEDUP_REMOVED lines=9> */
[C---:B-----5:R-:W-:Y:S03]  /*e050*/  HMMA.16816.F32.BF16 R92, R136.reuse, R108, R92 ;  /* 0x0000006c885c723c */ /* 0x060fe6000004185c */
[C---:B------:R-:W-:Y:S02]  /*e060*/  FMUL.FTZ R98, R0.reuse, R98 ;  /* 0x0000006200627220 */ /* 0x040fe40000410000 */
[C---:B------:R-:W-:Y:S02]  /*e070*/  FMUL.FTZ R99, R0.reuse, R99 ;  /* 0x0000006300637220 */ /* 0x040fe40000410000 */
[----:B------:R-:W-:Y:S02]  /*e080*/  FFMA.FTZ R162, R133, R224, R162 ;  /* 0x000000e085a27223 */ /* 0x000fe400000100a2 */
[----:B------:R-:W-:Y:S03]  /*e090*/  FFMA.FTZ R165, R0, R217, R165 ;  /* 0x000000d900a57223 */ /* 0x000fe600000100a5 */
[----:B------:R-:W-:Y:S01]  /*e0a0*/  HMMA.16816.F32.BF16 R96, R136, R110, R96 ;  /* 0x0000006e8860723c */ /* 0x000fe20000041860 */
[----:B------:R-:W2:Y:S02]  /*e0b0*/  LDSM.16.MT88.4 R108, [R176+0x2900] ;  /* 0x00290000b06c783b */ /* 0x000ea40000004200 */
[----:B------:R-:W-:Y:S01]  /*e0c0*/  MOV R0, R3 ;  /* 0x0000000300007202 */ /* 0x000fe20000000f00 */
[----:B------:R-:W-:Y:S02]  /*e0d0*/  FADD.FTZ R161, R161, R162 ;  /* 0x000000a2a1a17221 */ /* 0x000fe40000010000 */
[----:B------:R-:W-:Y:S02]  /*e0e0*/  FADD.FTZ R164, R164, R165 ;  /* 0x000000a5a4a47221 */ /* 0x000fe40000010000 */
[C---:B------:R-:W-:Y:S01]  /*e0f0*/  HMMA.16816.F32.BF16 R4, R100.reuse, R112, R4 ;  /* 0x000000706404723c */ /* 0x040fe20000041804 */
[----:B------:R-:W-:Y:S04]  /*e100*/  LDSM.16.MT88.4 R136, [R177+0x3100] ;  /* 0x00310000b188783b */ /* 0x000fe80000004200 */
[----:B------:R-:W-:Y:S03]  /*e110*/  FADD.FTZ R160, R160, R161 ;  /* 0x000000a1a0a07221 */ /* 0x000fe60000010000 */
[C---:B------:R-:W-:Y:S01]  /*e120*/  HMMA.16816.F32.BF16 R8, R100.reuse, R114, R8 ;  /* 0x000000726408723c */ /* 0x040fe20000041808 */
[----:B------:R-:W-:Y:S03]  /*e130*/  LDSM.16.MT88.4 R112, [R178+0x4900] ;  /* 0x00490000b270783b */ /* 0x000fe60000004200 */
[----:B------:R-:W-:Y:S04]  /*e140*/  FADD.FTZ R135, R135, R160 ;  /* 0x000000a087877221 */ /* 0x000fe80000010000 */
[C---:B------:R-:W-:Y:S04]  /*e150*/  HMMA.16816.F32.BF16 R12, R100.reuse, R116, R12 ;  /* 0x00000074640c723c */ /* 0x040fe8000004180c */
[----:B------:R-:W-:Y:S04]  /*e160*/  FADD.FTZ R166, R166, R135 ;  /* 0x00000087a6a67221 */ /* 0x000fe80000010000 */
[C---:B------:R-:W-:Y:S01]  /*e170*/  HMMA.16816.F32.BF16 R16, R100.reuse, R118, R16 ;  /* 0x000000766410723c */ /* 0x040fe20000041810 */
[----:B------:R-:W-:Y:S03]  /*e180*/  LDSM.16.MT88.4 R116, [R177+0x4900] ;  /* 0x00490000b174783b */ /* 0x000fe60000004200 */
[----:B------:R-:W-:Y:S04]  /*e190*/  FADD.FTZ R167, R167, R166 ;  /* 0x000000a6a7a77221 */ /* 0x000fe80000010000 */
[C---:B-1----:R-:W-:Y:S04]  /*e1a0*/  HMMA.16816.F32.BF16 R20, R100.reuse, R104, R20 ;  /* 0x000000686414723c */ /* 0x042fe80000041814 */
[----:B------:R-:W-:Y:S04]  /*e1b0*/  FADD.FTZ R168, R168, R167 ;  /* 0x000000a7a8a87221 */ /* 0x000fe80000010000 */
[C---:B------:R-:W-:Y:S01]  /*e1c0*/  HMMA.16816.F32.BF16 R24, R100.reuse, R106, R24 ;  /* 0x0000006a6418723c */ /* 0x040fe20000041818 */
[----:B------:R-:W1:Y:S03]  /*e1d0*/  LDSM.16.MT88.4 R104, [R183+0x4900] ;  /* 0x00490000b768783b */ /* 0x000e660000004200 */
[----:B------:R-:W-:Y:S04]  /*e1e0*/  FADD.FTZ R168, R169, R168 ;  /* 0x000000a8a9a87221 */ /* 0x000fe80000010000 */
        /* <DEDUP_REMOVED lines=12> */
[C---:B--2---:R-:W-:Y:S08]  /*e2b0*/  HMMA.16816.F32.BF16 R60, R100.reuse, R108, R60 ;  /* 0x0000006c643c723c */ /* 0x044ff0000004183c */
[C---:B------:R-:W-:Y:S01]  /*e2c0*/  HMMA.16816.F32.BF16 R64, R100.reuse, R110, R64 ;  /* 0x0000006e6440723c */ /* 0x040fe20000041840 */
[----:B------:R-:W2:Y:S07]  /*e2d0*/  LDSM.16.MT88.4 R108, [R176+0x4900] ;  /* 0x00490000b06c783b */ /* 0x000eae0000004200 */
[C---:B-1----:R-:W-:Y:S08]  /*e2e0*/  HMMA.16816.F32.BF16 R68, R100.reuse, R104, R68 ;  /* 0x000000686444723c */ /* 0x042ff00000041844 */
[C---:B------:R-:W-:Y:S01]  /*e2f0*/  HMMA.16816.F32.BF16 R72, R100.reuse, R106, R72 ;  /* 0x0000006a6448723c */ /* 0x040fe20000041848 */
[----:B------:R-:W1:Y:S07]  /*e300*/  LDSM.16.MT88.4 R104, [R183+0x1100] ;  /* 0x00110000b768783b */ /* 0x000e6e0000004200 */
[C---:B------:R-:W-:Y:S08]  /*e310*/  HMMA.16816.F32.BF16 R76, R100.reuse, R112, R76 ;  /* 0x00000070644c723c */ /* 0x040ff0000004184c */
[C---:B------:R-:W-:Y:S01]  /*e320*/  HMMA.16816.F32.BF16 R80, R100.reuse, R114, R80 ;  /* 0x000000726450723c */ /* 0x040fe20000041850 */
[----:B------:R-:W3:Y:S07]  /*e330*/  LDSM.16.MT88.4 R112, [R177+0x1100] ;  /* 0x00110000b170783b */ /* 0x000eee0000004200 */
[C---:B------:R-:W-:Y:S08]  /*e340*/  HMMA.16816.F32.BF16 R84, R100.reuse, R116, R84 ;  /* 0x000000746454723c */ /* 0x040ff00000041854 */
[C---:B------:R-:W-:Y:S01]  /*e350*/  HMMA.16816.F32.BF16 R88, R100.reuse, R118, R88 ;  /* 0x000000766458723c */ /* 0x040fe20000041858 */
[----:B------:R-:W4:Y:S07]  /*e360*/  LDSM.16.MT88.4 R116, [R183+0x3100] ;  /* 0x00310000b774783b */ /* 0x000f2e0000004200 */
[C---:B--2---:R-:W-:Y:S08]  /*e370*/  HMMA.16816.F32.BF16 R92, R100.reuse, R108, R92 ;  /* 0x0000006c645c723c */ /* 0x044ff0000004185c */
[----:B------:R-:W-:Y:S01]  /*e380*/  HMMA.16816.F32.BF16 R96, R100, R110, R96 ;  /* 0x0000006e6460723c */ /* 0x000fe20000041860 */
[----:B------:R-:W-:Y:S06]  /*e390*/  LDSM.16.MT88.4 R108, [R183+0x5100] ;  /* 0x00510000b76c783b */ /* 0x000fec0000004200 */
[----:B------:R-:W-:Y:S01]  /*e3a0*/  F2FP.BF16.PACK_AB R100, R236, R175 ;  /* 0x000000afec64723e */ /* 0x000fe200000010ff */
[----:B------:R-:W-:Y:S01]  /*e3b0*/  FADD.FTZ R175, R175, R168 ;  /* 0x000000a8afaf7221 */ /* 0x000fe20000010000 */
[----:B------:R-:W-:Y:S03]  /*e3c0*/  F2FP.BF16.PACK_AB R102, R238, R235 ;  /* 0x000000ebee66723e */ /* 0x000fe600000010ff */
[----:B------:R-:W-:Y:S01]  /*e3d0*/  F2FP.BF16.PACK_AB R101, R237, R234 ;  /* 0x000000eaed65723e */ /* 0x000fe200000010ff */
[----:B------:R-:W-:Y:S01]  /*e3e0*/  FADD.FTZ R236, R236, R175 ;  /* 0x000000afecec7221 */ /* 0x000fe20000010000 */
[----:B------:R-:W-:Y:S03]  /*e3f0*/  F2FP.BF16.PACK_AB R103, R239, R174 ;  /* 0x000000aeef67723e */ /* 0x000fe600000010ff */
[----:B------:R-:W-:Y:S04]  /*e400*/  FADD.FTZ R235, R235, R236 ;  /* 0x000000ecebeb7221 */ /* 0x000fe80000010000 */
[C---:B-1----:R-:W-:Y:S03]  /*e410*/  HMMA.16816.F32.BF16 R4, R100.reuse, R104, R4 ;  /* 0x000000686404723c */ /* 0x042fe60000041804 */
[----:B------:R-:W-:Y:S05]  /*e420*/  FADD.FTZ R235, R238, R235 ;  /* 0x000000ebeeeb7221 */ /* 0x000fea0000010000 */
[C---:B------:R-:W-:Y:S01]  /*e430*/  HMMA.16816.F32.BF16 R8, R100.reuse, R106, R8 ;  /* 0x0000006a6408723c */ /* 0x040fe20000041808 */
[----:B------:R-:W1:Y:S07]  /*e440*/  LDSM.16.MT88.4 R104, [R176+0x3100] ;  /* 0x00310000b068783b */ /* 0x000e6e0000004200 */
[C---:B------:R-:W-:Y:S08]  /*e450*/  HMMA.16816.F32.BF16 R12, R100.reuse, R120, R12 ;  /* 0x00000078640c723c */ /* 0x040ff0000004180c */
[C---:B------:R-:W-:Y:S01]  /*e460*/  HMMA.16816.F32.BF16 R16, R100.reuse, R122, R16 ;  /* 0x0000007a6410723c */ /* 0x040fe20000041810 */
[----:B------:R-:W-:Y:S07]  /*e470*/  LDSM.16.MT88.4 R120, [R176+0x1900] ;  /* 0x00190000b078783b */ /* 0x000fee0000004200 */
[C---:B---3--:R-:W-:Y:S08]  /*e480*/  HMMA.16816.F32.BF16 R20, R100.reuse, R112, R20 ;  /* 0x000000706414723c */ /* 0x048ff00000041814 */
[C---:B------:R-:W-:Y:S01]  /*e490*/  HMMA.16816.F32.BF16 R24, R100.reuse, R114, R24 ;  /* 0x000000726418723c */ /* 0x040fe20000041818 */
[----:B------:R-:W2:Y:S07]  /*e4a0*/  LDSM.16.MT88.4 R112, [R178+0x5100] ;  /* 0x00510000b270783b */ /* 0x000eae0000004200 */
[C---:B------:R-:W-:Y:S08]  /*e4b0*/  HMMA.16816.F32.BF16 R28, R100.reuse, R124, R28 ;  /* 0x0000007c641c723c */ /* 0x040ff0000004181c */
[C---:B------:R-:W-:Y:S01]  /*e4c0*/  HMMA.16816.F32.BF16 R32, R100.reuse, R126, R32 ;  /* 0x0000007e6420723c */ /* 0x040fe20000041820 */
[----:B------:R-:W-:Y:S07]  /*e4d0*/  LDSM.16.MT88.4 R124, [R183+0x1900] ;  /* 0x00190000b77c783b */ /* 0x000fee0000004200 */
[C---:B----4-:R-:W-:Y:S08]  /*e4e0*/  HMMA.16816.F32.BF16 R36, R100.reuse, R116, R36 ;  /* 0x000000746424723c */ /* 0x050ff00000041824 */
        /* <DEDUP_REMOVED lines=12> */
[----:B------:R-:W-:Y:S03]  /*e5b0*/  FADD.FTZ R241, R241, R240 ;  /* 0x000000f0f1f17221 */ /* 0x000fe60000010000 */
[C---:B------:R-:W-:Y:S01]  /*e5c0*/  HMMA.16816.F32.BF16 R64, R100.reuse, R106, R64 ;  /* 0x0000006a6440723c */ /* 0x040fe20000041840 */
[----:B------:R-:W1:Y:S03]  /*e5d0*/  LDSM.16.MT88.4 R104, [R176+0x5100] ;  /* 0x00510000b068783b */ /* 0x000e660000004200 */
[----:B------:R-:W-:Y:S04]  /*e5e0*/  FADD.FTZ R224, R242, R241 ;  /* 0x000000f1f2e07221 */ /* 0x000fe80000010000 */
[C---:B------:R-:W-:Y:S04]  /*e5f0*/  HMMA.16816.F32.BF16 R68, R100.reuse, R108, R68 ;  /* 0x0000006c6444723c */ /* 0x040fe80000041844 */
[----:B------:R-:W-:Y:S04]  /*e600*/  FADD.FTZ R224, R243, R224 ;  /* 0x000000e0f3e07221 */ /* 0x000fe80000010000 */
[C---:B------:R-:W-:Y:S01]  /*e610*/  HMMA.16816.F32.BF16 R72, R100.reuse, R110, R72 ;  /* 0x0000006e6448723c */ /* 0x040fe20000041848 */
[----:B------:R-:W4:Y:S07]  /*e620*/  LDSM.16.MT88.4 R108, [R178+0x1900] ;  /* 0x00190000b26c783b */ /* 0x000f2e0000004200 */
[C---:B--2---:R-:W-:Y:S08]  /*e630*/  HMMA.16816.F32.BF16 R76, R100.reuse, R112, R76 ;  /* 0x00000070644c723c */ /* 0x044ff0000004184c */
[C---:B------:R-:W-:Y:S01]  /*e640*/  HMMA.16816.F32.BF16 R80, R100.reuse, R114, R80 ;  /* 0x000000726450723c */ /* 0x040fe20000041850 */
[----:B------:R-:W2:Y:S07]  /*e650*/  LDSM.16.MT88.4 R112, [R177+0x1900] ;  /* 0x00190000b170783b */ /* 0x000eae0000004200 */
[C---:B---3--:R-:W-:Y:S08]  /*e660*/  HMMA.16816.F32.BF16 R84, R100.reuse, R116, R84 ;  /* 0x000000746454723c */ /* 0x048ff00000041854 */
[C---:B------:R-:W-:Y:S08]  /*e670*/  HMMA.16816.F32.BF16 R88, R100.reuse, R118, R88 ;  /* 0x000000766458723c */ /* 0x040ff00000041858 */
[C---:B-1----:R-:W-:Y:S08]  /*e680*/  HMMA.16816.F32.BF16 R92, R100.reuse, R104, R92 ;  /* 0x00000068645c723c */ /* 0x042ff0000004185c */
[----:B------:R-:W-:Y:S08]  /*e690*/  HMMA.16816.F32.BF16 R96, R100, R106, R96 ;  /* 0x0000006a6460723c */ /* 0x000ff00000041860 */
[C---:B------:R-:W-:Y:S01]  /*e6a0*/  HMMA.16816.F32.BF16 R128, R136.reuse, R124, R4 ;  /* 0x0000007c8880723c */ /* 0x040fe20000041804 */
[----:B------:R-:W1:Y:S07]  /*e6b0*/  LDSM.16.MT88.4 R4, [R178+0x5900] ;  /* 0x00590000b204783b */ /* 0x000e6e0000004200 */
[C---:B------:R-:W-:Y:S01]  /*e6c0*/  HMMA.16816.F32.BF16 R124, R136.reuse, R126, R8 ;  /* 0x0000007e887c723c */ /* 0x040fe20000041808 */
[----:B------:R-:W3:Y:S07]  /*e6d0*/  LDSM.16.MT88.4 R8, [R177+0x5900] ;  /* 0x00590000b108783b */ /* 0x000eee0000004200 */
[C---:B----4-:R-:W-:Y:S01]  /*e6e0*/  HMMA.16816.F32.BF16 R100, R136.reuse, R108, R12 ;  /* 0x0000006c8864723c */ /* 0x050fe2000004180c */
[----:B------:R-:W4:Y:S07]  /*e6f0*/  LDSM.16.MT88.4 R12, [R176+0x5900] ;  /* 0x00590000b00c783b */ /* 0x000f2e0000004200 */
[C---:B------:R-:W-:Y:S08]  /*e700*/  HMMA.16816.F32.BF16 R104, R136.reuse, R110, R16 ;  /* 0x0000006e8868723c */ /* 0x040ff00000041810 */
        /* <DEDUP_REMOVED lines=14> */
[C---:B-1----:R-:W-:Y:S07]  /*e7f0*/  HMMA.16816.F32.BF16 R76, R136.reuse, R4, R76 ;  /* 0x00000004884c723c */ /* 0x042fee000004184c */
[----:B------:R-:W-:Y:S01]  /*e800*/  FADD.FTZ R5, R163, R164 ;  /* 0x000000a4a3057221 */ /* 0x000fe20000010000 */
[C---:B------:R-:W-:Y:S04]  /*e810*/  HMMA.16816.F32.BF16 R80, R136.reuse, R6, R80 ;  /* 0x000000068850723c */ /* 0x040fe80000041850 */
[----:B------:R-:W-:Y:S01]  /*e820*/  FADD.FTZ R5, R132, R5 ;  /* 0x0000000584057221 */ /* 0x000fe20000010000 */
[----:B------:R-:W-:Y:S03]  /*e830*/  MOV R132, R2 ;  /* 0x0000000200847202 */ /* 0x000fe60000000f00 */
[C---:B---3--:R-:W-:Y:S04]  /*e840*/  HMMA.16816.F32.BF16 R84, R136.reuse, R8, R84 ;  /* 0x000000088854723c */ /* 0x048fe80000041854 */
[----:B------:R-:W-:Y:S04]  /*e850*/  FADD.FTZ R170, R170, R5 ;  /* 0x00000005aaaa7221 */ /* 0x000fe80000010000 */
[C---:B------:R-:W-:Y:S04]  /*e860*/  HMMA.16816.F32.BF16 R88, R136.reuse, R10, R88 ;  /* 0x0000000a8858723c */ /* 0x040fe80000041858 */
[----:B------:R-:W-:Y:S04]  /*e870*/  FADD.FTZ R171, R171, R170 ;  /* 0x000000aaabab7221 */ /* 0x000fe80000010000 */
[----:B------:R-:W-:Y:S01]  /*e880*/  FADD.FTZ R172, R172, R171 ;  /* 0x000000abacac7221 */ /* 0x000fe20000010000 */
[C---:B----4-:R-:W-:Y:S03]  /*e890*/  HMMA.16816.F32.BF16 R92, R136.reuse, R12, R92 ;  /* 0x0000000c885c723c */ /* 0x050fe6000004185c */
[----:B------:R-:W-:Y:S04]  /*e8a0*/  FADD.FTZ R173, R173, R172 ;  /* 0x000000acadad7221 */ /* 0x000fe80000010000 */
[----:B------:R-:W-:Y:S01]  /*e8b0*/  FADD.FTZ R234, R234, R173 ;  /* 0x000000adeaea7221 */ /* 0x000fe20000010000 */
[----:B------:R-:W-:Y:S04]  /*e8c0*/  HMMA.16816.F32.BF16 R96, R136, R14, R96 ;  /* 0x0000000e8860723c */ /* 0x000fe80000041860 */
[----:B------:R-:W-:Y:S04]  /*e8d0*/  FADD.FTZ R237, R237, R234 ;  /* 0x000000eaeded7221 */ /* 0x000fe80000010000 */
[----:B------:R-:W-:Y:S04]  /*e8e0*/  FADD.FTZ R174, R174, R237 ;  /* 0x000000edaeae7221 */ /* 0x000fe80000010000 */
[----:B------:R-:W-:Y:S04]  /*e8f0*/  FADD.FTZ R239, R239, R174 ;  /* 0x000000aeefef7221 */ /* 0x000fe80000010000 */
[----:B------:R-:W-:Y:S04]  /*e900*/  FADD.FTZ R244, R244, R239 ;  /* 0x000000eff4f47221 */ /* 0x000fe80000010000 */
[----:B------:R-:W-:Y:S04]  /*e910*/  FADD.FTZ R245, R245, R244 ;  /* 0x000000f4f5f57221 */ /* 0x000fe80000010000 */
[----:B------:R-:W-:Y:S04]  /*e920*/  FADD.FTZ R246, R246, R245 ;  /* 0x000000f5f6f67221 */ /* 0x000fe80000010000 */
[----:B------:R-:W-:Y:S01]  /*e930*/  FADD.FTZ R217, R247, R246 ;  /* 0x000000f6f7d97221 */ /* 0x000fe20000010000 */
[----:B------:R-:W-:-:S05]  /*e940*/  @P0 BRA `(.L_x_417) ;  /* 0xffffca1000000947 */ /* 0x000fca000383ffff */
[----:B------:R-:W2:Y:S01]  /*e950*/  LDL R133, [R1+0x4] ;  /* 0x0000040001857983 */ /* 0x000ea20000100800 */
[----:B------:R-:W-:-:S02]  /*e960*/  MOV R132, R2 ;  /* 0x0000000200847202 */ /* 0x000fc40000000f00 */
[----:B------:R-:W-:Y:S02]  /*e970*/  MOV R0, R3 ;  /* 0x0000000300007202 */ /* 0x000fe40000000f00 */
[----:B--2---:R-:W-:Y:S02]  /*e980*/  SHF.L.U32 R133, R133, 0x7, RZ ;  /* 0x0000000785857819 */ /* 0x004fe400000006ff */
.L_x_396:
[----:B------:R-:W2:Y:S04]  /*e990*/  LDL R3, [R1+0x64] ;  /* 0x0000640001037983 */ /* 0x000ea80000100800 */
[----:B------:R-:W3:Y:S01]  /*e9a0*/  LDL R2, [R1+0x58] ;  /* 0x0000580001027983 */ /* 0x000ee20000100800 */
[----:B------:R-:W-:Y:S01]  /*e9b0*/  IMAD.MOV.U32 R223, RZ, RZ, 0x1 ;  /* 0x00000001ffdf7424 */ /* 0x000fe200078e00ff */
[----:B------:R-:W-:-:S04]  /*e9c0*/  IADD3 R6, R133, 0x7f, RZ ;  /* 0x0000007f85067810 */ /* 0x000fc80007ffe0ff */
[C---:B------:R-:W-:Y:S02]  /*e9d0*/  ISETP.NE.AND P0, PT, R223.reuse, c[0x0][0x2c4], PT ;  /* 0x0000b100df007a0c */ /* 0x040fe40003f05270 */
[----:B------:R-:W-:Y:S02]  /*e9e0*/  ISETP.LE.AND P6, PT, R223, c[0x0][0x32c], PT ;  /* 0x0000cb00df007a0c */ /* 0x000fe40003fc3270 */
[----:B------:R-:W-:-:S09]  /*e9f0*/  P2R R4, PR, RZ, 0x1 ;  /* 0x00000001ff047803 */ /* 0x000fd20000000000 */
[----:B------:R-:W-:-:S05]  /*ea00*/  @P0 IMAD.HI.U32 R4, R6, c[0x0][0x2c8], RZ ;  /* 0x0000b20006040a27 */ /* 0x000fca00078e00ff */
[----:B------:R-:W-:-:S04]  /*ea10*/  @P0 SHF.R.U32.HI R6, RZ, c[0x0][0x2cc], R4 ;  /* 0x0000b300ff060a19 */ /* 0x000fc80000011604 */
[----:B--2---:R-:W-:-:S05]  /*ea20*/  IADD3 R3, R6, 0x1, R3 ;  /* 0x0000000106037810 */ /* 0x004fca0007ffe003 */
[----:B---3--:R-:W-:-:S05]  /*ea30*/  IMAD.IADD R3, R3, 0x1, -R2 ;  /* 0x0000000103037824 */ /* 0x008fca00078e0a02 */
[----:B------:R-:W-:Y:S01]  /*ea40*/  IADD3 R4, R3, -c[0x0][0x324], RZ ;  /* 0x8000c90003047a10 */ /* 0x000fe20007ffe0ff */
[----:B------:R-:W-:Y:S05]  /*ea50*/  @!P6 BRA `(.L_x_418) ;  /* 0x000000f00000e947 */ /* 0x000fea0003800000 */
[----:B------:R-:W-:Y:S01]  /*ea60*/  ISETP.GT.AND P0, PT, R3, -0x1, PT ;  /* 0xffffffff0300780c */ /* 0x000fe20003f04270 */
[----:B------:R-:W-:-:S12]  /*ea70*/  BSSY B0, `(.L_x_419) ;  /* 0x000000b000007945 */ /* 0x000fd80003800000 */
[----:B------:R-:W-:Y:S05]  /*ea80*/  @P0 BRA `(.L_x_420) ;  /* 0x0000006000000947 */ /* 0x000fea0003800000 */
[----:B------:R-:W-:Y:S02]  /*ea90*/  ISETP.NE.AND P0, PT, R223, c[0x0][0x32c], PT ;  /* 0x0000cb00df007a0c */ /* 0x000fe40003f05270 */
[----:B------:R-:W-:-:S11]  /*eaa0*/  LOP3.LUT R3, RZ, R3, RZ, 0x33, !PT ;  /* 0x00000003ff037212 */ /* 0x000fd600078e33ff */
[----:B------:R-:W-:-:S05]  /*eab0*/  @P0 IMAD.HI.U32 R2, R3, c[0x0][0x330], RZ ;  /* 0x0000cc0003020a27 */ /* 0x000fca00078e00ff */
[----:B------:R-:W-:-:S04]  /*eac0*/  @P0 SHF.R.U32.HI R3, RZ, c[0x0][0x334], R2 ;  /* 0x0000cd00ff030a19 */ /* 0x000fc80000011602 */
[----:B------:R-:W-:Y:S01]  /*ead0*/  LOP3.LUT R3, RZ, R3, RZ, 0x33, !PT ;  /* 0x00000003ff037212 */ /* 0x000fe200078e33ff */
[----:B------:R-:W-:Y:S05]  /*eae0*/  BRA `(.L_x_421) ;  /* 0x0000003000007947 */ /* 0x000fea0003800000 */
.L_x_420:
[----:B------:R-:W-:-:S13]  /*eaf0*/  ISETP.NE.AND P0, PT, R223, c[0x0][0x32c], PT ;  /* 0x0000cb00df007a0c */ /* 0x000fda0003f05270 */
[----:B------:R-:W-:-:S05]  /*eb00*/  @P0 IMAD.HI.U32 R2, R3, c[0x0][0x330], RZ ;  /* 0x0000cc0003020a27 */ /* 0x000fca00078e00ff */
[----:B------:R-:W-:Y:S02]  /*eb10*/  @P0 SHF.R.U32.HI R3, RZ, c[0x0][0x334], R2 ;  /* 0x0000cd00ff030a19 */ /* 0x000fe40000011602 */
.L_x_421:
[----:B------:R-:W-:Y:S05]  /*eb20*/  BSYNC B0 ;  /* 0x0000000000007941 */ /* 0x000fea0003800000 */
.L_x_419:
[----:B------:R-:W-:-:S05]  /*eb30*/  IMAD R3, R3, c[0x0][0x32c], RZ ;  /* 0x0000cb0003037a24 */ /* 0x000fca00078e02ff */
[----:B------:R-:W-:-:S04]  /*eb40*/  IMNMX R4, R4, R3, !PT ;  /* 0x0000000304047217 */ /* 0x000fc80007800200 */
.L_x_418:
[----:B------:R-:W-:-:S04]  /*eb50*/  IADD3 R3, R4, 0x3f, RZ ;  /* 0x0000003f04037810 */ /* 0x000fc80007ffe0ff */
[----:B------:R-:W-:-:S04]  /*eb60*/  SHF.R.S32.HI R2, RZ, 0x1f, R3 ;  /* 0x0000001fff027819 */ /* 0x000fc80000011403 */
[----:B------:R-:W-:-:S04]  /*eb70*/  LEA.HI R2, R2, R3, RZ, 0x6 ;  /* 0x0000000302027211 */ /* 0x000fc800078f30ff */
[----:B------:R-:W-:-:S04]  /*eb80*/  SHF.R.S32.HI R2, RZ, 0x6, R2 ;  /* 0x00000006ff027819 */ /* 0x000fc80000011402 */
[----:B------:R-:W-:-:S04]  /*eb90*/  IMNMX R233, R195, R2, !PT ;  /* 0x00000002c3e97217 */ /* 0x000fc80007800200 */
[----:B------:R-:W-:-:S13]  /*eba0*/  ISETP.GE.AND P0, PT, R226, R233, PT ;  /* 0x000000e9e200720c */ /* 0x000fda0003f06270 */
[----:B------:R-:W-:Y:S05]  /*ebb0*/  @!P0 BRA `(.L_x_422) ;  /* 0x00002be000008947 */ /* 0x000fea0003800000 */
[C---:B------:R-:W-:Y:S01]  /*ebc0*/  IADD3 R2, R204.reuse, 0x40, RZ ;  /* 0x00000040cc027810 */ /* 0x040fe20007ffe0ff */
[----:B------:R-:W-:Y:S01]  /*ebd0*/  IMAD.MOV.U32 R133, RZ, RZ, R132 ;  /* 0x000000ffff857224 */ /* 0x000fe200078e0084 */
[----:B------:R-:W-:Y:S01]  /*ebe0*/  ISETP.GE.AND P2, PT, R204, c[0x0][0x1d4], PT ;  /* 0x00007500cc007a0c */ /* 0x000fe20003f46270 */
[----:B------:R-:W-:Y:S01]  /*ebf0*/  IMAD.MOV.U32 R3, RZ, RZ, R0 ;  /* 0x000000ffff037224 */ /* 0x000fe200078e0000 */
[----:B------:R-:W-:Y:S01]  /*ec00*/  ISETP.GE.AND P3, PT, R2, c[0x0][0x1d4], PT ;  /* 0x0000750002007a0c */ /* 0x000fe20003f66270 */
[C---:B------:R-:W-:Y:S01]  /*ec10*/  IMAD.SHL.U32 R231, R204.reuse, 0x2, RZ ;  /* 0x00000002cce77824 */ /* 0x040fe200078e00ff */
[----:B------:R-:W-:Y:S01]  /*ec20*/  SHF.L.U64.HI R232, R204, 0x1, R207 ;  /* 0x00000001cce87819 */ /* 0x000fe200000102cf */
[C---:B------:R-:W-:Y:S01]  /*ec30*/  IMAD.SHL.U32 R229, R200.reuse, 0x2, RZ ;  /* 0x00000002c8e57824 */ /* 0x040fe200078e00ff */
[----:B------:R-:W-:Y:S01]  /*ec40*/  SHF.L.U64.HI R230, R200, 0x1, R197 ;  /* 0x00000001c8e67819 */ /* 0x000fe200000102c5 */
[C---:B------:R-:W-:Y:S01]  /*ec50*/  IMAD.SHL.U32 R225, R199.reuse, 0x2, RZ ;  /* 0x00000002c7e17824 */ /* 0x040fe200078e00ff */
[----:B------:R-:W-:-:S02]  /*ec60*/  SHF.L.U64.HI R227, R199, 0x1, R196 ;  /* 0x00000001c7e37819 */ /* 0x000fc400000102c4 */
[----:B------:R-:W-:Y:S02]  /*ec70*/  SEL R228, RZ, 0x10, P3 ;  /* 0x00000010ffe47807 */ /* 0x000fe40001800000 */
.L_x_433:
        /* <DEDUP_REMOVED lines=31> */
.L_x_499:
[----:B------:R-:W-:-:S05]  /*ee70*/  BRA.DIV ~URZ, `(.L_x_426) ;  /* 0x00009a427f007947 */ /* 0x000fca000b800000 */
[----:B------:R-:W5:Y:S04]  /*ee80*/  SHFL.IDX PT, R2, R0, RZ, 0x181f ;  /* 0x00181fff00027589 */ /* 0x000f6800000e0000 */
        /* <DEDUP_REMOVED lines=11> */
.L_x_500:
        /* <DEDUP_REMOVED lines=19> */
.L_x_424:
[----:B------:R-:W-:Y:S05]  /*f070*/  BSYNC B0 ;  /* 0x0000000000007941 */ /* 0x000fea0003800000 */
.L_x_423:
[----:B------:R-:W0:Y:S01]  /*f080*/  LDGDEPBAR ;  /* 0x00000000000079af */ /* 0x000e220000000000 */
[----:B------:R-:W-:Y:S01]  /*f090*/  WARPSYNC 0xffffffff ;  /* 0xffffffff00007948 */ /* 0x000fe20003800000 */
[C---:B--23--:R-:W-:Y:S01]  /*f0a0*/  HMMA.16816.F32.BF16 R4, R32.reuse, R8, RZ ;  /* 0x000000082004723c */ /* 0x04cfe200000418ff */
[----:B------:R-:W-:Y:S02]  /*f0b0*/  BSSY B0, `(.L_x_427) ;  /* 0x00000d5000007945 */ /* 0x000fe40003800000 */
[----:B------:R-:W-:Y:S01]  /*f0c0*/  ISETP.GT.AND P0, PT, R226, R195, PT ;  /* 0x000000c3e200720c */ /* 0x000fe20003f04270 */
[----:B------:R-:W-:Y:S04]  /*f0d0*/  LDSM.16.M88.4 R160, [R181+0xc100] ;  /* 0x00c10000b5a0783b */ /* 0x000fe80000000200 */
[C---:B------:R-:W-:Y:S02]  /*f0e0*/  HMMA.16816.F32.BF16 R8, R32.reuse, R10, RZ ;  /* 0x0000000a2008723c */ /* 0x040fe400000418ff */
[----:B------:R-:W2:Y:S06]  /*f0f0*/  LDSM.16.M88.4 R164, [R180+0x6100] ;  /* 0x00610000b4a4783b */ /* 0x000eac0000000200 */
[C---:B----4-:R-:W-:Y:S01]  /*f100*/  HMMA.16816.F32.BF16 R12, R32.reuse, R16, RZ ;  /* 0x00000010200c723c */ /* 0x050fe200000418ff */
[----:B------:R-:W3:Y:S06]  /*f110*/  LDSM.16.M88.4 R168, [R180+0x6900] ;  /* 0x00690000b4a8783b */ /* 0x000eec0000000200 */
[----:B------:R-:W-:Y:S01]  /*f120*/  LDSM.16.M88.4 R172, [R180+0x7900] ;  /* 0x00790000b4ac783b */ /* 0x000fe20000000200 */
[C---:B------:R-:W-:Y:S08]  /*f130*/  HMMA.16816.F32.BF16 R16, R32.reuse, R18, RZ ;  /* 0x000000122010723c */ /* 0x040ff000000418ff */
        /* <DEDUP_REMOVED lines=33> */
[----:B------:R-:W-:Y:S07]  /*f350*/  LDSM.16.M88.4 R148, [R185+0x2000] ;  /* 0x00200000b994783b */ /* 0x000fee0000000200 */
[C---:B-----5:R-:W-:Y:S08]  /*f360*/  HMMA.16816.F32.BF16 R12, R144.reuse, R152, R12 ;  /* 0x00000098900c723c */ /* 0x060ff0000004180c */
        /* <DEDUP_REMOVED lines=137> */
.L_x_501:
[----:B------:R-:W-:-:S05]  /*fc00*/  BRA.DIV ~URZ, `(.L_x_430) ;  /* 0x00008f327f007947 */ /* 0x000fca000b800000 */
[----:B------:R-:W3:Y:S04]  /*fc10*/  SHFL.IDX PT, R2, R0, RZ, 0x181f ;  /* 0x00181fff00027589 */ /* 0x000ee800000e0000 */
        /* <DEDUP_REMOVED lines=11> */
.L_x_502:
        /* <DEDUP_REMOVED lines=19> */
.L_x_428:
[----:B------:R-:W-:Y:S05]  /*fe00*/  BSYNC B0 ;  /* 0x0000000000007941 */ /* 0x000fea0003800000 */
.L_x_427:
[----:B------:R-:W-:Y:S01]  /*fe10*/  FMNMX.FTZ R2, R4, R3, !PT ;  /* 0x0000000304027209 */ /* 0x000fe20007810000 */
[----:B------:R-:W0:Y:S01]  /*fe20*/  LDGDEPBAR ;  /* 0x00000000000079af */ /* 0x000e220000000000 */
[----:B------:R-:W-:Y:S02]  /*fe30*/  FMNMX.FTZ R0, R6, R133, !PT ;  /* 0x0000008506007209 */ /* 0x000fe40007810000 */
[----:B-1----:R-:W-:Y:S02]  /*fe40*/  FMNMX.FTZ R137, R5, R2, !PT ;  /* 0x0000000205897209 */ /* 0x002fe40007810000 */
        /* <DEDUP_REMOVED lines=28> */
[----:B------:R-:W-:Y:S01]  /*10010*/  FMNMX.FTZ R139, R35, R0, !PT ;  /* 0x00000000238b7209 */ /* 0x000fe20007810000 */
[----:B------:R-:W-:-:S05]  /*10020*/  BRA.DIV ~URZ, `(.L_x_431) ;  /* 0x00008d127f007947 */ /* 0x000fca000b800000 */
[----:B------:R1:W2:Y:S02]  /*10030*/  SHFL.BFLY PT, R154, R135, 0x2, 0x1f ;  /* 0x0c401f00879a7f89 */ /* 0x0002a400000e0000 */
.L_x_503:
[----:B--2---:R-:W-:Y:S01]  /*10040*/  FMNMX.FTZ R137, R135, R154, !PT ;  /* 0x0000009a87897209 */ /* 0x004fe20007810000 */
[----:B------:R-:W-:-:S05]  /*10050*/  BRA.DIV ~URZ, `(.L_x_432) ;  /* 0x00008d227f007947 */ /* 0x000fca000b800000 */
[----:B------:R-:W-:Y:S04]  /*10060*/  SHFL.BFLY PT, R2, R139, 0x2, 0x1f ;  /* 0x0c401f008b027f89 */ /* 0x000fe800000e0000 */
[----:B------:R-:W2:Y:S02]  /*10070*/  SHFL.BFLY PT, R0, R137, 0x1, 0x1f ;  /* 0x0c201f0089007f89 */ /* 0x000ea400000e0000 */
[----:B--2---:R-:W-:Y:S02]  /*10080*/  FMNMX.FTZ R0, R137, R0, !PT ;  /* 0x0000000089007209 */ /* 0x004fe40007810000 */
[----:B-1----:R-:W-:Y:S05]  /*10090*/  FMNMX.FTZ R135, R139, R2, !PT ;  /* 0x000000028b877209 */ /* 0x002fea0007810000 */
[----:B------:R1:W2:Y:S02]  /*100a0*/  SHFL.BFLY PT, R132, R135, 0x1, 0x1f ;  /* 0x0c201f0087847f89 */ /* 0x0002a400000e0000 */
.L_x_504:
[----:B--2---:R-:W-:Y:S01]  /*100b0*/  FMNMX.FTZ R132, R132, R135, !PT ;  /* 0x0000008784847209 */ /* 0x004fe20007810000 */
[C---:B------:R-:W-:Y:S01]  /*100c0*/  FMUL.FTZ R167, R0.reuse, c[0x0][0x2d0] ;  /* 0x0000b40000a77a20 */ /* 0x040fe20000410000 */
[----:B------:R-:W-:Y:S01]  /*100d0*/  WARPSYNC 0xffffffff ;  /* 0xffffffff00007948 */ /* 0x000fe20003800000 */
[----:B------:R-:W-:Y:S01]  /*100e0*/  FADD.FTZ R2, -R0, R3 ;  /* 0x0000000300027221 */ /* 0x000fe20000010100 */
[----:B------:R-:W2:Y:S01]  /*100f0*/  LDSM.16.MT88.4 R140, [R183+0x100] ;  /* 0x00010000b78c783b */ /* 0x000ea20000004200 */
[----:B------:R-:W-:Y:S01]  /*10100*/  FFMA.FTZ R163, R4, c[0x0][0x2d0], -R167 ;  /* 0x0000b40004a37a23 */ /* 0x000fe200000108a7 */
[----:B------:R-:W-:Y:S01]  /*10110*/  ISETP.GT.AND P0, PT, R226, R233, PT ;  /* 0x000000e9e200720c */ /* 0x000fe20003f04270 */
[----:B------:R-:W-:Y:S01]  /*10120*/  FADD.FTZ R4, -R132, R133 ;  /* 0x0000008584047221 */ /* 0x000fe20000010100 */
[----:B------:R-:W-:Y:S01]  /*10130*/  IADD3 R226, R226, -0x1, RZ ;  /* 0xffffffffe2e27810 */ /* 0x000fe20007ffe0ff */
[----:B------:R-:W-:Y:S02]  /*10140*/  FMUL.FTZ R165, R132, c[0x0][0x2d0] ;  /* 0x0000b40084a57a20 */ /* 0x000fe40000410000 */
[----:B------:R-:W-:Y:S01]  /*10150*/  FMUL.FTZ R3, R2, c[0x0][0x2d0] ;  /* 0x0000b40002037a20 */ /* 0x000fe20000410000 */
[----:B------:R-:W-:Y:S01]  /*10160*/  MUFU.EX2 R163, R163 ;  /* 0x000000a300a37308 */ /* 0x000fe20000000800 */
[----:B------:R-:W-:Y:S01]  /*10170*/  FMUL.FTZ R2, R4, c[0x0][0x2d0] ;  /* 0x0000b40004027a20 */ /* 0x000fe20000410000 */
[----:B------:R-:W3:Y:S01]  /*10180*/  LDSM.16.MT88.4 R144, [R178+0x100] ;  /* 0x00010000b290783b */ /* 0x000ee20000004200 */
[--C-:B------:R-:W-:Y:S02]  /*10190*/  FFMA.FTZ R160, R5, c[0x0][0x2d0], -R167.reuse ;  /* 0x0000b40005a07a23 */ /* 0x100fe400000108a7 */
[--C-:B------:R-:W-:Y:S02]  /*101a0*/  FFMA.FTZ R161, R8, c[0x0][0x2d0], -R167.reuse ;  /* 0x0000b40008a17a23 */ /* 0x100fe400000108a7 */
[----:B------:R-:W-:Y:S02]  /*101b0*/  FFMA.FTZ R162, R9, c[0x0][0x2d0], -R167 ;  /* 0x0000b40009a27a23 */ /* 0x000fe400000108a7 */
[--C-:B------:R-:W-:Y:S01]  /*101c0*/  FFMA.FTZ R133, R6, c[0x0][0x2d0], -R165.reuse ;  /* 0x0000b40006857a23 */ /* 0x100fe200000108a5 */
[----:B------:R-:W4:Y:S01]  /*101d0*/  MUFU.EX2 R3, R3 ;  /* 0x0000000300037308 */ /* 0x000f220000000800 */
[--C-:B------:R-:W-:Y:S01]  /*101e0*/  FFMA.FTZ R164, R7, c[0x0][0x2d0], -R165.reuse ;  /* 0x0000b40007a47a23 */ /* 0x100fe200000108a5 */
[----:B------:R-:W-:Y:S01]  /*101f0*/  LDSM.16.MT88.4 R148, [R183+0x2900] ;  /* 0x00290000b794783b */ /* 0x000fe20000004200 */
[--C-:B-1----:R-:W-:Y:S02]  /*10200*/  FFMA.FTZ R135, R10, c[0x0][0x2d0], -R165.reuse ;  /* 0x0000b4000a877a23 */ /* 0x102fe400000108a5 */
[----:B------:R-:W-:Y:S02]  /*10210*/  FFMA.FTZ R166, R11, c[0x0][0x2d0], -R165 ;  /* 0x0000b4000ba67a23 */ /* 0x000fe400000108a5 */
[--C-:B------:R-:W-:Y:S02]  /*10220*/  FFMA.FTZ R170, R16, c[0x0][0x2d0], -R167.reuse ;  /* 0x0000b40010aa7a23 */ /* 0x100fe400000108a7 */
[----:B------:R-:W-:Y:S01]  /*10230*/  FFMA.FTZ R171, R17, c[0x0][0x2d0], -R167 ;  /* 0x0000b40011ab7a23 */ /* 0x000fe200000108a7 */
[----:B------:R-:W-:Y:S01]  /*10240*/  MUFU.EX2 R2, R2 ;  /* 0x0000000200027308 */ /* 0x000fe20000000800 */
[----:B------:R-:W-:Y:S01]  /*10250*/  LDSM.16.MT88.4 R152, [R178+0x2900] ;  /* 0x00290000b298783b */ /* 0x000fe20000004200 */
[--C-:B------:R-:W-:Y:S02]  /*10260*/  FFMA.FTZ R174, R18, c[0x0][0x2d0], -R165.reuse ;  /* 0x0000b40012ae7a23 */ /* 0x100fe400000108a5 */
[----:B------:R-:W-:Y:S02]  /*10270*/  FFMA.FTZ R175, R19, c[0x0][0x2d0], -R165 ;  /* 0x0000b40013af7a23 */ /* 0x000fe400000108a5 */
[--C-:B------:R-:W-:Y:S02]  /*10280*/  FFMA.FTZ R234, R28, c[0x0][0x2d0], -R167.reuse ;  /* 0x0000b4001cea7a23 */ /* 0x100fe400000108a7 */
[--C-:B------:R-:W-:Y:S01]  /*10290*/  FFMA.FTZ R235, R29, c[0x0][0x2d0], -R167.reuse ;  /* 0x0000b4001deb7a23 */ /* 0x100fe200000108a7 */
[----:B------:R-:W-:Y:S01]  /*102a0*/  LDSM.16.MT88.4 R16, [R177+0x900] ;  /* 0x00090000b110783b */ /* 0x000fe20000004200 */
[----:B------:R-:W1:Y:S01]  /*102b0*/  MUFU.EX2 R160, R160 ;  /* 0x000000a000a07308 */ /* 0x000e620000000800 */
[----:B------:R-:W-:Y:S02]  /*102c0*/  FFMA.FTZ R236, R32, c[0x0][0x2d0], -R167 ;  /* 0x0000b40020ec7a23 */ /* 0x000fe400000108a7 */
[--C-:B------:R-:W-:Y:S02]  /*102d0*/  FFMA.FTZ R237, R30, c[0x0][0x2d0], -R165.reuse ;  /* 0x0000b4001eed7a23 */ /* 0x100fe400000108a5 */
[--C-:B------:R-:W-:Y:S02]  /*102e0*/  FFMA.FTZ R238, R31, c[0x0][0x2d0], -R165.reuse ;  /* 0x0000b4001fee7a23 */ /* 0x100fe400000108a5 */
[----:B------:R-:W-:Y:S01]  /*102f0*/  LDSM.16.MT88.4 R156, [R177+0x2900] ;  /* 0x00290000b19c783b */ /* 0x000fe20000004200 */
[----:B------:R-:W-:Y:S02]  /*10300*/  FFMA.FTZ R239, R34, c[0x0][0x2d0], -R165 ;  /* 0x0000b40022ef7a23 */ /* 0x000fe400000108a5 */
[----:B------:R-:W-:Y:S01]  /*10310*/  MUFU.EX2 R161, R161 ;  /* 0x000000a100a17308 */ /* 0x000fe20000000800 */
[--C-:B------:R-:W-:Y:S02]  /*10320*/  FFMA.FTZ R168, R12, c[0x0][0x2d0], -R167.reuse ;  /* 0x0000b4000ca87a23 */ /* 0x100fe400000108a7 */
[----:B------:R-:W-:Y:S02]  /*10330*/  FFMA.FTZ R169, R13, c[0x0][0x2d0], -R167 ;  /* 0x0000b4000da97a23 */ /* 0x000fe400000108a7 */
[----:B------:R-:W-:Y:S01]  /*10340*/  LDSM.16.MT88.4 R28, [R177+0x1900] ;  /* 0x00190000b11c783b */ /* 0x000fe20000004200 */
[--C-:B------:R-:W-:Y:S02]  /*10350*/  FFMA.FTZ R172, R14, c[0x0][0x2d0], -R165.reuse ;  /* 0x0000b4000eac7a23 */ /* 0x100fe400000108a5 */
[----:B------:R-:W-:Y:S02]  /*10360*/  FFMA.FTZ R173, R15, c[0x0][0x2d0], -R165 ;  /* 0x0000b4000fad7a23 */ /* 0x000fe400000108a5 */
[----:B------:R-:W5:Y:S10]  /*10370*/  MUFU.EX2 R162, R162 ;  /* 0x000000a200a27308 */ /* 0x000f740000000800 */
        /* <DEDUP_REMOVED lines=14> */
[----:B------:R-:W-:Y:S10]  /*10460*/  MUFU.EX2 R236, R236 ;  /* 0x000000ec00ec7308 */ /* 0x000ff40000000800 */
[----:B------:R-:W-:Y:S10]  /*10470*/  MUFU.EX2 R237, R237 ;  /* 0x000000ed00ed7308 */ /* 0x000ff40000000800 */
[----:B------:R-:W-:Y:S10]  /*10480*/  MUFU.EX2 R238, R238 ;  /* 0x000000ee00ee7308 */ /* 0x000ff40000000800 */
[----:B------:R-:W-:Y:S01]  /*10490*/  MUFU.EX2 R239, R239 ;  /* 0x000000ef00ef7308 */ /* 0x000fe20000000800 */
[C---:B----4-:R-:W-:Y:S01]  /*104a0*/  FMUL.FTZ R4, R3.reuse, R128 ;  /* 0x0000008003047220 */ /* 0x050fe20000410000 */
[----:B-1----:R-:W-:Y:S01]  /*104b0*/  F2FP.BF16.PACK_AB R136, R160, R163 ;  /* 0x000000a3a088723e */ /* 0x002fe200000010ff */
[C---:B------:R-:W-:Y:S01]  /*104c0*/  FMUL.FTZ R5, R3.reuse, R129 ;  /* 0x0000008103057220 */ /* 0x040fe20000410000 */
[----:B-----5:R-:W-:Y:S01]  /*104d0*/  F2FP.BF16.PACK_AB R138, R162, R161 ;  /* 0x000000a1a28a723e */ /* 0x020fe200000010ff */
[----:B------:R-:W-:Y:S01]  /*104e0*/  FMUL.FTZ R6, R2, R130 ;  /* 0x0000008202067220 */ /* 0x000fe20000410000 */
[----:B------:R-:W-:Y:S01]  /*104f0*/  F2FP.BF16.PACK_AB R137, R164, R133 ;  /* 0x00000085a489723e */ /* 0x000fe200000010ff */
[----:B------:R-:W-:Y:S01]  /*10500*/  FMUL.FTZ R7, R2, R131 ;  /* 0x0000008302077220 */ /* 0x000fe20000410000 */
[----:B------:R-:W-:Y:S01]  /*10510*/  F2FP.BF16.PACK_AB R139, R166, R135 ;  /* 0x00000087a68b723e */ /* 0x000fe200000010ff */
[----:B------:R-:W1:Y:S01]  /*10520*/  LDSM.16.MT88.4 R128, [R177+0x100] ;  /* 0x00010000b180783b */ /* 0x000e620000004200 */
[----:B------:R-:W-:Y:S01]  /*10530*/  FMUL.FTZ R8, R3, R124 ;  /* 0x0000007c03087220 */ /* 0x000fe20000410000 */
[----:B------:R-:W-:Y:S01]  /*10540*/  F2FP.BF16.PACK_AB R12, R169, R168 ;  /* 0x000000a8a90c723e */ /* 0x000fe200000010ff */
[----:B------:R-:W-:Y:S01]  /*10550*/  FMUL.FTZ R9, R3, R125 ;  /* 0x0000007d03097220 */ /* 0x000fe20000410000 */
[----:B------:R-:W-:Y:S01]  /*10560*/  F2FP.BF16.PACK_AB R14, R171, R170 ;  /* 0x000000aaab0e723e */ /* 0x000fe200000010ff */
[C---:B------:R-:W-:Y:S01]  /*10570*/  FMUL.FTZ R10, R2.reuse, R126 ;  /* 0x0000007e020a7220 */ /* 0x040fe20000410000 */
[C---:B--2---:R-:W-:Y:S05]  /*10580*/  HMMA.16816.F32.BF16 R4, R136.reuse, R140, R4 ;  /* 0x0000008c8804723c */ /* 0x044fea0000041804 */
[C---:B------:R-:W-:Y:S01]  /*10590*/  FMUL.FTZ R11, R2.reuse, R127 ;  /* 0x0000007f020b7220 */ /* 0x040fe20000410000 */
[----:B------:R-:W-:Y:S01]  /*105a0*/  F2FP.BF16.PACK_AB R13, R173, R172 ;  /* 0x000000acad0d723e */ /* 0x000fe200000010ff */
[----:B------:R-:W2:Y:S01]  /*105b0*/  LDSM.16.MT88.4 R124, [R176+0x100] ;  /* 0x00010000b07c783b */ /* 0x000ea20000004200 */
[----:B------:R-:W-:Y:S01]  /*105c0*/  FMUL.FTZ R100, R3, R100 ;  /* 0x0000006403647220 */ /* 0x000fe20000410000 */
[----:B------:R-:W-:Y:S03]  /*105d0*/  F2FP.BF16.PACK_AB R15, R175, R174 ;  /* 0x000000aeaf0f723e */ /* 0x000fe600000010ff */
[C---:B------:R-:W-:Y:S03]  /*105e0*/  HMMA.16816.F32.BF16 R8, R136.reuse, R142, R8 ;  /* 0x0000008e8808723c */ /* 0x040fe60000041808 */
[C---:B------:R-:W-:Y:S01]  /*105f0*/  FMUL.FTZ R101, R3.reuse, R101 ;  /* 0x0000006503657220 */ /* 0x040fe20000410000 */
[----:B------:R-:W4:Y:S01]  /*10600*/  LDSM.16.MT88.4 R140, [R183+0x2100] ;  /* 0x00210000b78c783b */ /* 0x000f220000004200 */
[C---:B------:R-:W-:Y:S02]  /*10610*/  FMUL.FTZ R102, R2.reuse, R102 ;  /* 0x0000006602667220 */ /* 0x040fe40000410000 */
[C---:B------:R-:W-:Y:S02]  /*10620*/  FMUL.FTZ R103, R2.reuse, R103 ;  /* 0x0000006702677220 */ /* 0x040fe40000410000 */
[C---:B------:R-:W-:Y:S03]  /*10630*/  FMUL.FTZ R104, R3.reuse, R104 ;  /* 0x0000006803687220 */ /* 0x040fe60000410000 */
[C---:B------:R-:W-:Y:S02]  /*10640*/  FMUL.FTZ R105, R3.reuse, R105 ;  /* 0x0000006903697220 */ /* 0x040fe40000410000 */
[C---:B---3--:R-:W-:Y:S03]  /*10650*/  HMMA.16816.F32.BF16 R100, R136.reuse, R144, R100 ;  /* 0x000000908864723c */ /* 0x048fe60000041864 */
[C---:B------:R-:W-:Y:S02]  /*10660*/  FMUL.FTZ R106, R2.reuse, R106 ;  /* 0x0000006a026a7220 */ /* 0x040fe40000410000 */
        /* <DEDUP_REMOVED lines=111> */
[----:B------:R-:W-:Y:S01]  /*10d60*/  FFMA.FTZ R163, R3, R224, R163 ;  /* 0x000000e003a37223 */ /* 0x000fe200000100a3 */
[----:B------:R-:W-:Y:S01]  /*10d70*/  MOV R3, R0 ;  /* 0x0000000000037202 */ /* 0x000fe20000000f00 */
[----:B------:R-:W-:Y:S03]  /*10d80*/  FFMA.FTZ R133, R2, R217, R133 ;  /* 0x000000d902857223 */ /* 0x000fe60000010085 */
[----:B------:R-:W-:Y:S01]  /*10d90*/  HMMA.16816.F32.BF16 R96, R136, R130, R96 ;  /* 0x000000828860723c */ /* 0x000fe20000041860 */
[----:B------:R-:W-:Y:S02]  /*10da0*/  LDSM.16.MT88.4 R128, [R178+0x4900] ;  /* 0x00490000b280783b */ /* 0x000fe40000004200 */
[----:B------:R-:W-:Y:S02]  /*10db0*/  FADD.FTZ R160, R160, R163 ;  /* 0x000000a3a0a07221 */ /* 0x000fe40000010000 */
[----:B------:R-:W-:Y:S01]  /*10dc0*/  FADD.FTZ R164, R164, R133 ;  /* 0x00000085a4a47221 */ /* 0x000fe20000010000 */
[----:B------:R-:W-:Y:S01]  /*10dd0*/  MOV R133, R132 ;  /* 0x0000008400857202 */ /* 0x000fe20000000f00 */
[----:B------:R-:W-:Y:S01]  /*10de0*/  FADD.FTZ R161, R161, R160 ;  /* 0x000000a0a1a17221 */ /* 0x000fe20000010000 */
[C---:B--2---:R-:W-:Y:S01]  /*10df0*/  HMMA.16816.F32.BF16 R4, R12.reuse, R124, R4 ;  /* 0x0000007c0c04723c */ /* 0x044fe20000041804 */
[----:B------:R-:W-:Y:S04]  /*10e00*/  LDSM.16.MT88.4 R136, [R177+0x4900] ;  /* 0x00490000b188783b */ /* 0x000fe80000004200 */
[----:B------:R-:W-:Y:S03]  /*10e10*/  FADD.FTZ R161, R162, R161 ;  /* 0x000000a1a2a17221 */ /* 0x000fe60000010000 */
[C---:B------:R-:W-:Y:S01]  /*10e20*/  HMMA.16816.F32.BF16 R8, R12.reuse, R126, R8 ;  /* 0x0000007e0c08723c */ /* 0x040fe20000041808 */
[----:B------:R-:W1:Y:S03]  /*10e30*/  LDSM.16.MT88.4 R124, [R176+0x2900] ;  /* 0x00290000b07c783b */ /* 0x000e660000004200 */
[----:B------:R-:W-:Y:S04]  /*10e40*/  FADD.FTZ R168, R168, R161 ;  /* 0x000000a1a8a87221 */ /* 0x000fe80000010000 */
[C---:B------:R-:W-:Y:S04]  /*10e50*/  HMMA.16816.F32.BF16 R100, R12.reuse, R144, R100 ;  /* 0x000000900c64723c */ /* 0x040fe80000041864 */
[----:B------:R-:W-:Y:S04]  /*10e60*/  FADD.FTZ R169, R169, R168 ;  /* 0x000000a8a9a97221 */ /* 0x000fe80000010000 */
[C---:B------:R-:W-:Y:S01]  /*10e70*/  HMMA.16816.F32.BF16 R104, R12.reuse, R146, R104 ;  /* 0x000000920c68723c */ /* 0x040fe20000041868 */
[----:B------:R-:W-:Y:S03]  /*10e80*/  LDSM.16.MT88.4 R144, [R177+0x3100] ;  /* 0x00310000b190783b */ /* 0x000fe60000004200 */
[----:B------:R-:W-:Y:S04]  /*10e90*/  FADD.FTZ R170, R170, R169 ;  /* 0x000000a9aaaa7221 */ /* 0x000fe80000010000 */
[C---:B------:R-:W-:Y:S04]  /*10ea0*/  HMMA.16816.F32.BF16 R108, R12.reuse, R16, R108 ;  /* 0x000000100c6c723c */ /* 0x040fe8000004186c */
[----:B------:R-:W-:Y:S04]  /*10eb0*/  FADD.FTZ R171, R171, R170 ;  /* 0x000000aaabab7221 */ /* 0x000fe80000010000 */
[C---:B------:R-:W-:Y:S01]  /*10ec0*/  HMMA.16816.F32.BF16 R112, R12.reuse, R18, R112 ;  /* 0x000000120c70723c */ /* 0x040fe20000041870 */
[----:B------:R-:W2:Y:S07]  /*10ed0*/  LDSM.16.MT88.4 R16, [R183+0x4900] ;  /* 0x00490000b710783b */ /* 0x000eae0000004200 */
[C---:B---3--:R-:W-:Y:S08]  /*10ee0*/  HMMA.16816.F32.BF16 R116, R12.reuse, R140, R116 ;  /* 0x0000008c0c74723c */ /* 0x048ff00000041874 */
        /* <DEDUP_REMOVED lines=13> */
[----:B------:R-:W-:Y:S01]  /*10fc0*/  FFMA.FTZ R167, R33, c[0x0][0x2d0], -R167 ;  /* 0x0000b40021a77a23 */ /* 0x000fe200000108a7 */
[----:B------:R-:W3:Y:S01]  /*10fd0*/  MUFU.EX2 R153, R153 ;  /* 0x0000009900997308 */ /* 0x000ee20000000800 */
[C---:B------:R-:W-:Y:S04]  /*10fe0*/  HMMA.16816.F32.BF16 R56, R12.reuse, R158, R56 ;  /* 0x0000009e0c38723c */ /* 0x040fe80000041838 */
[--C-:B------:R-:W-:Y:S02]  /*10ff0*/  FFMA.FTZ R156, R22, c[0x0][0x2d0], -R165.reuse ;  /* 0x0000b400169c7a23 */ /* 0x100fe400000108a5 */
[--C-:B------:R-:W-:Y:S02]  /*11000*/  FFMA.FTZ R157, R23, c[0x0][0x2d0], -R165.reuse ;  /* 0x0000b400179d7a23 */ /* 0x100fe400000108a5 */
[C---:B-1----:R-:W-:Y:S01]  /*11010*/  HMMA.16816.F32.BF16 R60, R12.reuse, R124, R60 ;  /* 0x0000007c0c3c723c */ /* 0x042fe2000004183c */
[----:B------:R-:W-:Y:S01]  /*11020*/  LDSM.16.MT88.4 R20, [R178+0x1100] ;  /* 0x00110000b214783b */ /* 0x000fe20000004200 */
[----:B------:R-:W-:Y:S02]  /*11030*/  MUFU.EX2 R154, R154 ;  /* 0x0000009a009a7308 */ /* 0x000fe40000000800 */
[--C-:B------:R-:W-:Y:S02]  /*11040*/  FFMA.FTZ R158, R26, c[0x0][0x2d0], -R165.reuse ;  /* 0x0000b4001a9e7a23 */ /* 0x100fe400000108a5 */
[--C-:B------:R-:W-:Y:S02]  /*11050*/  FFMA.FTZ R159, R27, c[0x0][0x2d0], -R165.reuse ;  /* 0x0000b4001b9f7a23 */ /* 0x100fe400000108a5 */
[C---:B------:R-:W-:Y:S01]  /*11060*/  HMMA.16816.F32.BF16 R64, R12.reuse, R126, R64 ;  /* 0x0000007e0c40723c */ /* 0x040fe20000041840 */
[----:B------:R-:W1:Y:S03]  /*11070*/  LDSM.16.MT88.4 R124, [R176+0x4900] ;  /* 0x00490000b07c783b */ /* 0x000e660000004200 */
[----:B------:R-:W-:Y:S01]  /*11080*/  FFMA.FTZ R165, R35, c[0x0][0x2d0], -R165 ;  /* 0x0000b40023a57a23 */ /* 0x000fe200000108a5 */
[----:B------:R-:W4:Y:S03]  /*11090*/  MUFU.EX2 R155, R155 ;  /* 0x0000009b009b7308 */ /* 0x000f260000000800 */
[C---:B--2---:R-:W-:Y:S01]  /*110a0*/  HMMA.16816.F32.BF16 R68, R12.reuse, R16, R68 ;  /* 0x000000100c44723c */ /* 0x044fe20000041844 */
[----:B------:R-:W-:Y:S06]  /*110b0*/  LDSM.16.MT88.4 R24, [R177+0x1100] ;  /* 0x00110000b118783b */ /* 0x000fec0000004200 */
[----:B------:R-:W-:Y:S01]  /*110c0*/  MUFU.EX2 R156, R156 ;  /* 0x0000009c009c7308 */ /* 0x000fe20000000800 */
[C---:B------:R-:W-:Y:S01]  /*110d0*/  HMMA.16816.F32.BF16 R72, R12.reuse, R18, R72 ;  /* 0x000000120c48723c */ /* 0x040fe20000041848 */
[----:B------:R-:W2:Y:S07]  /*110e0*/  LDSM.16.MT88.4 R16, [R183+0x1100] ;  /* 0x00110000b710783b */ /* 0x000eae0000004200 */
[C---:B------:R-:W-:Y:S01]  /*110f0*/  HMMA.16816.F32.BF16 R76, R12.reuse, R128, R76 ;  /* 0x000000800c4c723c */ /* 0x040fe2000004184c */
[----:B------:R-:W-:Y:S01]  /*11100*/  LDSM.16.MT88.4 R32, [R176+0x1900] ;  /* 0x00190000b020783b */ /* 0x000fe20000004200 */
[----:B------:R-:W5:Y:S06]  /*11110*/  MUFU.EX2 R157, R157 ;  /* 0x0000009d009d7308 */ /* 0x000f6c0000000800 */
[C---:B------:R-:W-:Y:S01]  /*11120*/  HMMA.16816.F32.BF16 R80, R12.reuse, R130, R80 ;  /* 0x000000820c50723c */ /* 0x040fe20000041850 */
[----:B------:R-:W2:Y:S03]  /*11130*/  LDSM.16.MT88.4 R128, [R176+0x1100] ;  /* 0x00110000b080783b */ /* 0x000ea60000004200 */
[----:B------:R-:W-:Y:S04]  /*11140*/  MUFU.EX2 R158, R158 ;  /* 0x0000009e009e7308 */ /* 0x000fe80000000800 */
[C---:B------:R-:W-:Y:S06]  /*11150*/  HMMA.16816.F32.BF16 R84, R12.reuse, R136, R84 ;  /* 0x000000880c54723c */ /* 0x040fec0000041854 */
[----:B------:R-:W2:Y:S02]  /*11160*/  MUFU.EX2 R159, R159 ;  /* 0x0000009f009f7308 */ /* 0x000ea40000000800 */
[C---:B------:R-:W-:Y:S01]  /*11170*/  HMMA.16816.F32.BF16 R88, R12.reuse, R138, R88 ;  /* 0x0000008a0c58723c */ /* 0x040fe20000041858 */
[----:B------:R-:W2:Y:S07]  /*11180*/  LDSM.16.MT88.4 R136, [R183+0x3100] ;  /* 0x00310000b788783b */ /* 0x000eae0000004200 */
[C---:B-1----:R-:W-:Y:S01]  /*11190*/  HMMA.16816.F32.BF16 R92, R12.reuse, R124, R92 ;  /* 0x0000007c0c5c723c */ /* 0x042fe2000004185c */
[----:B------:R-:W1:Y:S07]  /*111a0*/  MUFU.EX2 R167, R167 ;  /* 0x000000a700a77308 */ /* 0x000e6e0000000800 */
[----:B------:R-:W-:Y:S01]  /*111b0*/  HMMA.16816.F32.BF16 R96, R12, R126, R96 ;  /* 0x0000007e0c60723c */ /* 0x000fe20000041860 */
[----:B------:R-:W-:Y:S02]  /*111c0*/  LDSM.16.MT88.4 R124, [R177+0x5100] ;  /* 0x00510000b17c783b */ /* 0x000fe40000004200 */
[----:B------:R-:W1:Y:S04]  /*111d0*/  MUFU.EX2 R240, R165 ;  /* 0x000000a500f07308 */ /* 0x000e680000000800 */
[----:B---3--:R-:W-:Y:S01]  /*111e0*/  F2FP.BF16.PACK_AB R12, R153, R152 ;  /* 0x00000098990c723e */ /* 0x008fe200000010ff */
[----:B------:R-:W-:Y:S01]  /*111f0*/  FADD.FTZ R152, R152, R171 ;  /* 0x000000ab98987221 */ /* 0x000fe20000010000 */
[----:B----4-:R-:W-:Y:S03]  /*11200*/  F2FP.BF16.PACK_AB R14, R155, R154 ;  /* 0x0000009a9b0e723e */ /* 0x010fe600000010ff */
[----:B-----5:R-:W-:Y:S01]  /*11210*/  F2FP.BF16.PACK_AB R13, R157, R156 ;  /* 0x0000009c9d0d723e */ /* 0x020fe200000010ff */
[----:B------:R-:W-:Y:S01]  /*11220*/  FADD.FTZ R153, R153, R152 ;  /* 0x0000009899997221 */ /* 0x000fe20000010000 */
[----:B--2---:R-:W-:Y:S03]  /*11230*/  F2FP.BF16.PACK_AB R15, R159, R158 ;  /* 0x0000009e9f0f723e */ /* 0x004fe600000010ff */
[----:B------:R-:W-:Y:S04]  /*11240*/  FADD.FTZ R154, R154, R153 ;  /* 0x000000999a9a7221 */ /* 0x000fe80000010000 */
[C---:B------:R-:W-:Y:S03]  /*11250*/  HMMA.16816.F32.BF16 R4, R12.reuse, R16, R4 ;  /* 0x000000100c04723c */ /* 0x040fe60000041804 */
[----:B------:R-:W-:Y:S05]  /*11260*/  FADD.FTZ R155, R155, R154 ;  /* 0x0000009a9b9b7221 */ /* 0x000fea0000010000 */
        /* <DEDUP_REMOVED lines=8> */
[C---:B------:R-:W-:Y:S08]  /*112f0*/  HMMA.16816.F32.BF16 R116, R12.reuse, R128, R116 ;  /* 0x000000800c74723c */ /* 0x040ff00000041874 */
[C---:B------:R-:W-:Y:S08]  /*11300*/  HMMA.16816.F32.BF16 R120, R12.reuse, R130, R120 ;  /* 0x000000820c78723c */ /* 0x040ff00000041878 */
        /* <DEDUP_REMOVED lines=18> */
[C---:B------:R-:W-:Y:S08]  /*11430*/  HMMA.16816.F32.BF16 R84, R12.reuse, R124, R84 ;  /* 0x0000007c0c54723c */ /* 0x040ff00000041854 */
[C---:B------:R-:W-:Y:S08]  /*11440*/  HMMA.16816.F32.BF16 R88, R12.reuse, R126, R88 ;  /* 0x0000007e0c58723c */ /* 0x040ff00000041858 */
[C---:B--2---:R-:W-:Y:S08]  /*11450*/  HMMA.16816.F32.BF16 R92, R12.reuse, R16, R92 ;  /* 0x000000100c5c723c */ /* 0x044ff0000004185c */
[----:B------:R-:W-:Y:S01]  /*11460*/  HMMA.16816.F32.BF16 R96, R12, R18, R96 ;  /* 0x000000120c60723c */ /* 0x000fe20000041860 */
[----:B------:R-:W2:Y:S06]  /*11470*/  LDSM.16.MT88.4 R16, [R177+0x3900] ;  /* 0x00390000b110783b */ /* 0x000eac0000004200 */
[----:B------:R-:W-:Y:S01]  /*11480*/  F2FP.BF16.PACK_AB R12, R235, R234 ;  /* 0x000000eaeb0c723e */ /* 0x000fe200000010ff */
[----:B------:R-:W-:Y:S01]  /*11490*/  FADD.FTZ R234, R234, R155 ;  /* 0x0000009beaea7221 */ /* 0x000fe20000010000 */
[----:B-1----:R-:W-:Y:S03]  /*114a0*/  F2FP.BF16.PACK_AB R14, R167, R236 ;  /* 0x000000eca70e723e */ /* 0x002fe600000010ff */
[----:B------:R-:W-:Y:S01]  /*114b0*/  F2FP.BF16.PACK_AB R13, R238, R237 ;  /* 0x000000edee0d723e */ /* 0x000fe200000010ff */
[----:B------:R-:W-:Y:S01]  /*114c0*/  FADD.FTZ R235, R235, R234 ;  /* 0x000000eaebeb7221 */ /* 0x000fe20000010000 */
[----:B------:R-:W-:Y:S03]  /*114d0*/  F2FP.BF16.PACK_AB R15, R240, R239 ;  /* 0x000000eff00f723e */ /* 0x000fe600000010ff */
[----:B------:R-:W-:Y:S04]  /*114e0*/  FADD.FTZ R224, R236, R235 ;  /* 0x000000ebece07221 */ /* 0x000fe80000010000 */
[C---:B---3--:R-:W-:Y:S01]  /*114f0*/  HMMA.16816.F32.BF16 R128, R12.reuse, R20, R4 ;  /* 0x000000140c80723c */ /* 0x048fe20000041804 */
[----:B------:R-:W1:Y:S02]  /*11500*/  LDSM.16.MT88.4 R4, [R178+0x5900] ;  /* 0x00590000b204783b */ /* 0x000e640000004200 */
[----:B------:R-:W-:Y:S05]  /*11510*/  FADD.FTZ R224, R167, R224 ;  /* 0x000000e0a7e07221 */ /* 0x000fea0000010000 */
[C---:B------:R-:W-:Y:S01]  /*11520*/  HMMA.16816.F32.BF16 R124, R12.reuse, R22, R8 ;  /* 0x000000160c7c723c */ /* 0x040fe20000041808 */
[----:B------:R-:W3:Y:S07]  /*11530*/  LDSM.16.MT88.4 R8, [R177+0x5900] ;  /* 0x00590000b108783b */ /* 0x000eee0000004200 */
        /* <DEDUP_REMOVED lines=10> */
[C---:B--2---:R-:W-:Y:S08]  /*115e0*/  HMMA.16816.F32.BF16 R52, R12.reuse, R16, R52 ;  /* 0x000000100c34723c */ /* 0x044ff00000041834 */
[C---:B------:R-:W-:Y:S01]  /*115f0*/  HMMA.16816.F32.BF16 R56, R12.reuse, R18, R56 ;  /* 0x000000120c38723c */ /* 0x040fe20000041838 */
[----:B------:R-:W2:Y:S07]  /*11600*/  LDSM.16.MT88.4 R16, [R176+0x5900] ;  /* 0x00590000b010783b */ /* 0x000eae0000004200 */
[C---:B------:R-:W-:Y:S08]  /*11610*/  HMMA.16816.F32.BF16 R60, R12.reuse, R144, R60 ;  /* 0x000000900c3c723c */ /* 0x040ff0000004183c */
[C---:B------:R-:W-:Y:S08]  /*11620*/  HMMA.16816.F32.BF16 R64, R12.reuse, R146, R64 ;  /* 0x000000920c40723c */ /* 0x040ff00000041840 */
[C---:B------:R-:W-:Y:S08]  /*11630*/  HMMA.16816.F32.BF16 R68, R12.reuse, R148, R68 ;  /* 0x000000940c44723c */ /* 0x040ff00000041844 */
[C---:B------:R-:W-:Y:S08]  /*11640*/  HMMA.16816.F32.BF16 R72, R12.reuse, R150, R72 ;  /* 0x000000960c48723c */ /* 0x040ff00000041848 */
[C---:B-1----:R-:W-:Y:S07]  /*11650*/  HMMA.16816.F32.BF16 R76, R12.reuse, R4, R76 ;  /* 0x000000040c4c723c */ /* 0x042fee000004184c */
[----:B------:R-:W-:Y:S01]  /*11660*/  FADD.FTZ R5, R135, R164 ;  /* 0x000000a487057221 */ /* 0x000fe20000010000 */
[C---:B------:R-:W-:Y:S04]  /*11670*/  HMMA.16816.F32.BF16 R80, R12.reuse, R6, R80 ;  /* 0x000000060c50723c */ /* 0x040fe80000041850 */
[----:B------:R-:W-:Y:S04]  /*11680*/  FADD.FTZ R5, R166, R5 ;  /* 0x00000005a6057221 */ /* 0x000fe80000010000 */
[C---:B---3--:R-:W-:Y:S04]  /*11690*/  HMMA.16816.F32.BF16 R84, R12.reuse, R8, R84 ;  /* 0x000000080c54723c */ /* 0x048fe80000041854 */
[----:B------:R-:W-:Y:S04]  /*116a0*/  FADD.FTZ R172, R172, R5 ;  /* 0x00000005acac7221 */ /* 0x000fe80000010000 */
[C---:B------:R-:W-:Y:S04]  /*116b0*/  HMMA.16816.F32.BF16 R88, R12.reuse, R10, R88 ;  /* 0x0000000a0c58723c */ /* 0x040fe80000041858 */
[----:B------:R-:W-:Y:S04]  /*116c0*/  FADD.FTZ R173, R173, R172 ;  /* 0x000000acadad7221 */ /* 0x000fe80000010000 */
[----:B------:R-:W-:Y:S01]  /*116d0*/  FADD.FTZ R174, R174, R173 ;  /* 0x000000adaeae7221 */ /* 0x000fe20000010000 */
[C---:B--2---:R-:W-:Y:S03]  /*116e0*/  HMMA.16816.F32.BF16 R92, R12.reuse, R16, R92 ;  /* 0x000000100c5c723c */ /* 0x044fe6000004185c */
        /* <DEDUP_REMOVED lines=11> */
.L_x_422:
[----:B------:R-:W-:-:S13]  /*117a0*/  ISETP.GE.AND P0, PT, R226, R195, PT ;  /* 0x000000c3e200720c */ /* 0x000fda0003f06270 */
[----:B------:R-:W-:Y:S05]  /*117b0*/  @!P0 BRA `(.L_x_434) ;  /* 0x0000355000008947 */ /* 0x000fea0003800000 */
[C---:B------:R-:W-:Y:S01]  /*117c0*/  IADD3 R2, R204.reuse, 0x40, RZ ;  /* 0x00000040cc027810 */ /* 0x040fe20007ffe0ff */
[----:B------:R-:W-:Y:S01]  /*117d0*/  IMAD.MOV.U32 R3, RZ, RZ, R0 ;  /* 0x000000ffff037224 */ /* 0x000fe200078e0000 */
[----:B------:R-:W-:Y:S02]  /*117e0*/  ISETP.GE.AND P2, PT, R204, c[0x0][0x1d4], PT ;  /* 0x00007500cc007a0c */ /* 0x000fe40003f46270 */
[----:B------:R-:W-:Y:S01]  /*117f0*/  ISETP.GE.AND P3, PT, R2, c[0x0][0x1d4], PT ;  /* 0x0000750002007a0c */ /* 0x000fe20003f66270 */
[----:B------:R-:W-:Y:S02]  /*11800*/  IMAD.MOV.U32 R2, RZ, RZ, R132 ;  /* 0x000000ffff027224 */ /* 0x000fe400078e0084 */
.L_x_452:
[----:B------:R-:W-:Y:S04]  /*11810*/  DEPBAR.LE SB0, 0x0 ;  /* 0x000080000000791a */ /* 0x000fe80000000000 */
[----:B------:R-:W-:Y:S01]  /*11820*/  WARPSYNC 0xffffffff ;  /* 0xffffffff00007948 */ /* 0x000fe20003800000 */
[----:B------:R-:W-:Y:S01]  /*11830*/  BAR.SYNC.DEFER_BLOCKING 0x0 ;  /* 0x0000000000007b1d */ /* 0x000fe20000010000 */
[----:B------:R-:W-:Y:S01]  /*11840*/  SHF.R.S32.HI R5, RZ, 0x1f, R202 ;  /* 0x0000001fff057819 */ /* 0x000fe200000114ca */
[C---:B------:R-:W-:Y:S01]  /*11850*/  IMAD.WIDE.U32 R238, R202.reuse, c[0x0][0x208], RZ ;  /* 0x00008200caee7a25 */ /* 0x040fe200078e00ff */
[----:B------:R-:W-:Y:S03]  /*11860*/  SHF.R.S32.HI R7, RZ, 0x1f, R201 ;  /* 0x0000001fff077819 */ /* 0x000fe600000114c9 */
[----:B------:R-:W-:Y:S02]  /*11870*/  IMAD R5, R5, c[0x0][0x208], RZ ;  /* 0x0000820005057a24 */ /* 0x000fe400078e02ff */
[----:B------:R-:W-:Y:S02]  /*11880*/  IMAD R7, R7, c[0x0][0x218], RZ ;  /* 0x0000860007077a24 */ /* 0x000fe400078e02ff */
[----:B------:R-:W-:Y:S02]  /*11890*/  IMAD R5, R202, c[0x0][0x20c], R5 ;  /* 0x00008300ca057a24 */ /* 0x000fe400078e0205 */
[----:B------:R-:W-:Y:S03]  /*118a0*/  IMAD R7, R201, c[0x0][0x21c], R7 ;  /* 0x00008700c9077a24 */ /* 0x000fe600078e0207 */
[----:B------:R-:W-:Y:S05]  /*118b0*/  IADD3 R239, R239, R5, RZ ;  /* 0x00000005efef7210 */ /* 0x000fea0007ffe0ff */
[----:B------:R-:W-:Y:S01]  /*118c0*/  IMAD.WIDE.U32 R238, R201, c[0x0][0x218], R238 ;  /* 0x00008600c9ee7a25 */ /* 0x000fe200078e00ee */
[----:B------:R1:W2:Y:S04]  /*118d0*/  LDSM.16.M88.4 R32, [R187+0xc100] ;  /* 0x00c10000bb20783b */ /* 0x0002a80000000200 */
[----:B------:R-:W-:Y:S01]  /*118e0*/  IADD3 R5, P0, R208, R238, RZ ;  /* 0x000000eed0057210 */ /* 0x000fe20007f1e0ff */
[----:B------:R1:W3:Y:S03]  /*118f0*/  LDSM.16.M88.4 R8, [R186+0x6100] ;  /* 0x00610000ba08783b */ /* 0x0002e60000000200 */
[----:B------:R-:W-:Y:S02]  /*11900*/  IADD3.X R238, R188, R239, R7, P0, !PT ;  /* 0x000000efbcee7210 */ /* 0x000fe400007fe407 */
[C---:B------:R-:W-:Y:S01]  /*11910*/  LEA R20, P0, R5.reuse, c[0x0][0x1f8], 0x1 ;  /* 0x00007e0005147a11 */ /* 0x040fe200078008ff */
[----:B------:R1:W4:Y:S03]  /*11920*/  LDSM.16.M88.4 R16, [R186+0x6900] ;  /* 0x00690000ba10783b */ /* 0x0003260000000200 */
[----:B------:R-:W-:Y:S01]  /*11930*/  LEA.HI.X R238, R5, c[0x0][0x1fc], R238, 0x1, P0 ;  /* 0x00007f0005ee7a11 */ /* 0x000fe200000f0cee */
[----:B------:R1:W1:Y:S04]  /*11940*/  LDSM.16.M88.4 R24, [R186+0x7100] ;  /* 0x00710000ba18783b */ /* 0x0002680000000200 */
[----:B------:R1:W1:Y:S04]  /*11950*/  LDSM.16.M88.4 R132, [R186+0x7900] ;  /* 0x00790000ba84783b */ /* 0x0002680000000200 */
[----:B------:R1:W1:Y:S04]  /*11960*/  LDSM.16.M88.4 R136, [R182+0xc100] ;  /* 0x00c10000b688783b */ /* 0x0002680000000200 */
[----:B------:R1:W1:Y:S04]  /*11970*/  LDSM.16.M88.4 R140, [R185] ;  /* 0x00000000b98c783b */ /* 0x0002680000000200 */
[----:B------:R1:W1:Y:S04]  /*11980*/  LDSM.16.M88.4 R144, [R185+0x800] ;  /* 0x00080000b990783b */ /* 0x0002680000000200 */
[----:B------:R1:W1:Y:S04]  /*11990*/  LDSM.16.M88.4 R148, [R185+0x1000] ;  /* 0x00100000b994783b */ /* 0x0002680000000200 */
[----:B------:R1:W1:Y:S01]  /*119a0*/  LDSM.16.M88.4 R152, [R185+0x1800] ;  /* 0x00180000b998783b */ /* 0x0002620000000200 */
[----:B------:R-:W-:-:S05]  /*119b0*/  BRA.DIV ~URZ, `(.L_x_435) ;  /* 0x000074b27f007947 */ /* 0x000fca000b800000 */
[----:B------:R4:W3:Y:S02]  /*119c0*/  SHFL.IDX PT, R240, R238, RZ, 0x181f ;  /* 0x00181fffeef07589 */ /* 0x0008e400000e0000 */
.L_x_505:
[C---:B--23--:R-:W-:Y:S01]  /*119d0*/  HMMA.16816.F32.BF16 R4, R32.reuse, R8, RZ ;  /* 0x000000082004723c */ /* 0x04cfe200000418ff */
[----:B------:R-:W2:Y:S01]  /*119e0*/  SHFL.IDX PT, R171, R20, RZ, 0x181f ;  /* 0x00181fff14ab7589 */ /* 0x000ea200000e0000 */
[----:B------:R-:W-:Y:S02]  /*119f0*/  BSSY B0, `(.L_x_436) ;  /* 0x00000e9000007945 */ /* 0x000fe40003800000 */
[C---:B------:R-:W-:Y:S01]  /*11a00*/  IMAD.SHL.U32 R0, R204.reuse, 0x2, RZ ;  /* 0x00000002cc007824 */ /* 0x040fe200078e00ff */
[----:B------:R-:W-:Y:S01]  /*11a10*/  SHF.L.U64.HI R174, R204, 0x1, R207 ;  /* 0x00000001ccae7819 */ /* 0x000fe200000102cf */
[----:B------:R3:W5:Y:S01]  /*11a20*/  SHFL.IDX PT, R29, R20, 0x1, 0x181f ;  /* 0x00381f00141d7f89 */ /* 0x00076200000e0000 */
[C---:B------:R-:W-:Y:S01]  /*11a30*/  IMAD.SHL.U32 R172, R200.reuse, 0x2, RZ ;  /* 0x00000002c8ac7824 */ /* 0x040fe200078e00ff */
[C---:B------:R-:W-:Y:S01]  /*11a40*/  HMMA.16816.F32.BF16 R8, R32.reuse, R10, RZ ;  /* 0x0000000a2008723c */ /* 0x040fe200000418ff */
[----:B------:R-:W-:Y:S02]  /*11a50*/  SHF.L.U64.HI R173, R200, 0x1, R197 ;  /* 0x00000001c8ad7819 */ /* 0x000fe400000102c5 */
[----:B----4-:R-:W4:Y:S01]  /*11a60*/  SHFL.IDX PT, R238, R238, 0x1, 0x181f ;  /* 0x00381f00eeee7f89 */ /* 0x010f2200000e0000 */
[C---:B------:R-:W-:Y:S01]  /*11a70*/  IMAD.SHL.U32 R175, R199.reuse, 0x2, RZ ;  /* 0x00000002c7af7824 */ /* 0x040fe200078e00ff */
[----:B------:R-:W-:Y:S03]  /*11a80*/  SHF.L.U64.HI R225, R199, 0x1, R196 ;  /* 0x00000001c7e17819 */ /* 0x000fe600000102c4 */
[C---:B------:R-:W-:Y:S08]  /*11a90*/  HMMA.16816.F32.BF16 R12, R32.reuse, R16, RZ ;  /* 0x00000010200c723c */ /* 0x040ff000000418ff */
[C---:B------:R-:W-:Y:S08]  /*11aa0*/  HMMA.16816.F32.BF16 R16, R32.reuse, R18, RZ ;  /* 0x000000122010723c */ /* 0x040ff000000418ff */
[C---:B-1-3--:R-:W-:Y:S08]  /*11ab0*/  HMMA.16816.F32.BF16 R20, R32.reuse, R24, RZ ;  /* 0x000000182014723c */ /* 0x04aff000000418ff */
[C---:B------:R-:W-:Y:S01]  /*11ac0*/  HMMA.16816.F32.BF16 R24, R32.reuse, R26, RZ ;  /* 0x0000001a2018723c */ /* 0x040fe200000418ff */
[C---:B--2---:R-:W-:Y:S05]  /*11ad0*/  IADD3 R156, P0, R171.reuse, R0, RZ ;  /* 0x00000000ab9c7210 */ /* 0x044fea0007f1e0ff */
[C-C-:B------:R-:W-:Y:S01]  /*11ae0*/  IMAD.X R157, R240.reuse, 0x1, R174.reuse, P0 ;  /* 0x00000001f09d7824 */ /* 0x140fe200000e06ae */
[C---:B------:R-:W-:Y:S04]  /*11af0*/  IADD3 R168, P0, R171.reuse, R172, RZ ;  /* 0x000000acaba87210 */ /* 0x040fe80007f1e0ff */
[----:B------:R1:W-:Y:S01]  /*11b00*/  LDGSTS.E.BYPASS.LTC128B.128 [R222], [R156.64], !P2 ;  /* 0x000000009cde7fae */ /* 0x0003e2000d101d46 */
[C---:B------:R-:W-:Y:S01]  /*11b10*/  IMAD.X R169, R240.reuse, 0x1, R173, P0 ;  /* 0x00000001f0a97824 */ /* 0x040fe200000e06ad */
[-C--:B------:R-:W-:Y:S04]  /*11b20*/  IADD3 R170, P0, R171, R175.reuse, RZ ;  /* 0x000000afabaa7210 */ /* 0x080fe80007f1e0ff */
[----:B------:R2:W-:Y:S01]  /*11b30*/  LDGSTS.E.BYPASS.LTC128B.128 [R222+0x2000], [R168.64], !P3 ;  /* 0x02000000a8de7fae */ /* 0x0005e2000d901d46 */
[----:B------:R-:W-:Y:S01]  /*11b40*/  IMAD.X R171, R240, 0x1, R225, P0 ;  /* 0x00000001f0ab7824 */ /* 0x000fe200000e06e1 */
[C---:B-----5:R-:W-:Y:S04]  /*11b50*/  IADD3 R232, P0, R29.reuse, R0, RZ ;  /* 0x000000001de87210 */ /* 0x060fe80007f1e0ff */
[----:B------:R2:W-:Y:S01]  /*11b60*/  LDGSTS.E.BYPASS.LTC128B.128 [R222+0x4000], [R170.64], !P5 ;  /* 0x04000000aade7fae */ /* 0x0005e2000e901d46 */
[C---:B----4-:R-:W-:Y:S01]  /*11b70*/  IMAD.X R233, R238.reuse, 0x1, R174, P0 ;  /* 0x00000001eee97824 */ /* 0x050fe200000e06ae */
[C---:B------:R-:W-:Y:S04]  /*11b80*/  IADD3 R228, P0, R29.reuse, R172, RZ ;  /* 0x000000ac1de47210 */ /* 0x040fe80007f1e0ff */
[----:B------:R3:W-:Y:S01]  /*11b90*/  LDGSTS.E.BYPASS.LTC128B.128 [R222+0x1000], [R232.64], !P2 ;  /* 0x01000000e8de7fae */ /* 0x0007e2000d101d46 */
[C---:B------:R-:W-:Y:S01]  /*11ba0*/  IMAD.X R229, R238.reuse, 0x1, R173, P0 ;  /* 0x00000001eee57824 */ /* 0x040fe200000e06ad */
[----:B------:R-:W-:Y:S02]  /*11bb0*/  IADD3 R230, P0, R29, R175, RZ ;  /* 0x000000af1de67210 */ /* 0x000fe40007f1e0ff */
[C---:B------:R-:W-:Y:S02]  /*11bc0*/  HMMA.16816.F32.BF16 R28, R32.reuse, R132, RZ ;  /* 0x00000084201c723c */ /* 0x040fe400000418ff */
[----:B------:R3:W-:Y:S01]  /*11bd0*/  LDGSTS.E.BYPASS.LTC128B.128 [R222+0x3000], [R228.64], !P3 ;  /* 0x03000000e4de7fae */ /* 0x0007e2000d901d46 */
[----:B------:R-:W-:Y:S01]  /*11be0*/  IMAD.X R231, R238, 0x1, R225, P0 ;  /* 0x00000001eee77824 */ /* 0x000fe200000e06e1 */
[----:B------:R-:W-:Y:S04]  /*11bf0*/  ISETP.GT.AND P0, PT, R226, R195, PT ;  /* 0x000000c3e200720c */ /* 0x000fe80003f04270 */
[----:B------:R-:W-:Y:S01]  /*11c00*/  HMMA.16816.F32.BF16 R32, R32, R134, RZ ;  /* 0x000000862020723c */ /* 0x000fe200000418ff */
[----:B------:R3:W-:Y:S05]  /*11c10*/  LDGSTS.E.BYPASS.LTC128B.128 [R222+0x5000], [R230.64], !P5 ;  /* 0x05000000e6de7fae */ /* 0x0007ea000e901d46 */
[----:B-1----:R-:W-:Y:S02]  /*11c20*/  LDSM.16.M88.4 R156, [R181+0xc100] ;  /* 0x00c10000b59c783b */ /* 0x002fe40000000200 */
[C---:B------:R-:W-:Y:S03]  /*11c30*/  HMMA.16816.F32.BF16 R4, R136.reuse, R140, R4 ;  /* 0x0000008c8804723c */ /* 0x040fe60000041804 */
[----:B------:R-:W0:Y:S05]  /*11c40*/  LDGDEPBAR ;  /* 0x00000000000079af */ /* 0x000e2a0000000000 */
[C---:B------:R-:W-:Y:S01]  /*11c50*/  HMMA.16816.F32.BF16 R8, R136.reuse, R142, R8 ;  /* 0x0000008e8808723c */ /* 0x040fe20000041808 */
[----:B------:R-:W1:Y:S05]  /*11c60*/  LDSM.16.M88.4 R160, [R180+0x6100] ;  /* 0x00610000b4a0783b */ /* 0x000e6a0000000200 */
[----:B------:R-:W4:Y:S02]  /*11c70*/  LDSM.16.M88.4 R164, [R180+0x6900] ;  /* 0x00690000b4a4783b */ /* 0x000f240000000200 */
[C---:B------:R-:W-:Y:S03]  /*11c80*/  HMMA.16816.F32.BF16 R12, R136.reuse, R144, R12 ;  /* 0x00000090880c723c */ /* 0x040fe6000004180c */
[----:B------:R-:W5:Y:S05]  /*11c90*/  LDSM.16.M88.4 R132, [R180+0x7100] ;  /* 0x00710000b484783b */ /* 0x000f6a0000000200 */
[C---:B------:R-:W-:Y:S01]  /*11ca0*/  HMMA.16816.F32.BF16 R16, R136.reuse, R146, R16 ;  /* 0x000000928810723c */ /* 0x040fe20000041810 */
[----:B--2---:R-:W2:Y:S05]  /*11cb0*/  LDSM.16.M88.4 R168, [R180+0x7900] ;  /* 0x00790000b4a8783b */ /* 0x004eaa0000000200 */
[----:B------:R-:W-:Y:S02]  /*11cc0*/  LDSM.16.M88.4 R140, [R179+0xc100] ;  /* 0x00c10000b38c783b */ /* 0x000fe40000000200 */
[C---:B------:R-:W-:Y:S03]  /*11cd0*/  HMMA.16816.F32.BF16 R20, R136.reuse, R148, R20 ;  /* 0x000000948814723c */ /* 0x040fe60000041814 */
[----:B------:R-:W2:Y:S05]  /*11ce0*/  LDSM.16.M88.4 R144, [R184] ;  /* 0x00000000b890783b */ /* 0x000eaa0000000200 */
[C---:B------:R-:W-:Y:S01]  /*11cf0*/  HMMA.16816.F32.BF16 R24, R136.reuse, R150, R24 ;  /* 0x000000968818723c */ /* 0x040fe20000041818 */
[----:B------:R-:W2:Y:S07]  /*11d00*/  LDSM.16.M88.4 R148, [R184+0x800] ;  /* 0x00080000b894783b */ /* 0x000eae0000000200 */
[C---:B------:R-:W-:Y:S08]  /*11d10*/  HMMA.16816.F32.BF16 R28, R136.reuse, R152, R28 ;  /* 0x00000098881c723c */ /* 0x040ff0000004181c */
[----:B------:R-:W-:Y:S01]  /*11d20*/  HMMA.16816.F32.BF16 R32, R136, R154, R32 ;  /* 0x0000009a8820723c */ /* 0x000fe20000041820 */
[----:B------:R-:W2:Y:S05]  /*11d30*/  LDSM.16.M88.4 R136, [R184+0x1000] ;  /* 0x00100000b888783b */ /* 0x000eaa0000000200 */
[----:B------:R-:W2:Y:S02]  /*11d40*/  LDSM.16.M88.4 R152, [R184+0x1800] ;  /* 0x00180000b898783b */ /* 0x000ea40000000200 */
        /* <DEDUP_REMOVED lines=11> */
[----:B------:R-:W2:Y:S05]  /*11e00*/  LDSM.16.M88.4 R156, [R186+0x9100] ;  /* 0x00910000ba9c783b */ /* 0x000eaa0000000200 */
[----:B------:R-:W4:Y:S02]  /*11e10*/  LDSM.16.M88.4 R168, [R186+0x9900] ;  /* 0x00990000baa8783b */ /* 0x000f240000000200 */
[C---:B------:R-:W-:Y:S08]  /*11e20*/  HMMA.16816.F32.BF16 R4, R140.reuse, R144, R4 ;  /* 0x000000908c04723c */ /* 0x040ff00000041804 */
[C---:B------:R-:W-:Y:S01]  /*11e30*/  HMMA.16816.F32.BF16 R8, R140.reuse, R146, R8 ;  /* 0x000000928c08723c */ /* 0x040fe20000041808 */
[----:B------:R-:W-:Y:S07]  /*11e40*/  LDSM.16.M88.4 R144, [R185+0x2000] ;  /* 0x00200000b990783b */ /* 0x000fee0000000200 */
[C---:B------:R-:W-:Y:S08]  /*11e50*/  HMMA.16816.F32.BF16 R12, R140.reuse, R148, R12 ;  /* 0x000000948c0c723c */ /* 0x040ff0000004180c */
[C---:B------:R-:W-:Y:S01]  /*11e60*/  HMMA.16816.F32.BF16 R16, R140.reuse, R150, R16 ;  /* 0x000000968c10723c */ /* 0x040fe20000041810 */
[----:B------:R-:W-:Y:S07]  /*11e70*/  LDSM.16.M88.4 R148, [R185+0x2800] ;  /* 0x00280000b994783b */ /* 0x000fee0000000200 */
[C---:B------:R-:W-:Y:S08]  /*11e80*/  HMMA.16816.F32.BF16 R20, R140.reuse, R136, R20 ;  /* 0x000000888c14723c */ /* 0x040ff00000041814 */
[C---:B------:R-:W-:Y:S01]  /*11e90*/  HMMA.16816.F32.BF16 R24, R140.reuse, R138, R24 ;  /* 0x0000008a8c18723c */ /* 0x040fe20000041818 */
[----:B------:R-:W5:Y:S07]  /*11ea0*/  LDSM.16.M88.4 R136, [R182+0x10100] ;  /* 0x01010000b688783b */ /* 0x000f6e0000000200 */
[C---:B------:R-:W-:Y:S08]  /*11eb0*/  HMMA.16816.F32.BF16 R28, R140.reuse, R152, R28 ;  /* 0x000000988c1c723c */ /* 0x040ff0000004181c */
[----:B------:R-:W-:Y:S01]  /*11ec0*/  HMMA.16816.F32.BF16 R32, R140, R154, R32 ;  /* 0x0000009a8c20723c */ /* 0x000fe20000041820 */
[----:B------:R-:W3:Y:S05]  /*11ed0*/  LDSM.16.M88.4 R140, [R185+0x3000] ;  /* 0x00300000b98c783b */ /* 0x000eea0000000200 */
[----:B------:R-:W3:Y:S02]  /*11ee0*/  LDSM.16.M88.4 R152, [R185+0x3800] ;  /* 0x00380000b998783b */ /* 0x000ee40000000200 */
        /* <DEDUP_REMOVED lines=11> */
[----:B------:R-:W2:Y:S05]  /*11fa0*/  LDSM.16.M88.4 R132, [R180+0x9100] ;  /* 0x00910000b484783b */ /* 0x000eaa0000000200 */
[----:B------:R-:W4:Y:S02]  /*11fb0*/  LDSM.16.M88.4 R168, [R180+0x9900] ;  /* 0x00990000b4a8783b */ /* 0x000f240000000200 */
        /* <DEDUP_REMOVED lines=11> */
[----:B------:R-:W5:Y:S05]  /*12070*/  LDSM.16.M88.4 R136, [R184+0x3000] ;  /* 0x00300000b888783b */ /* 0x000f6a0000000200 */
        /* <DEDUP_REMOVED lines=103> */
.L_x_506:
        /* <DEDUP_REMOVED lines=13> */
.L_x_507:
[----:B-1----:R-:W-:Y:S05]  /*127c0*/  IADD3 R134, P0, R240, R0, RZ ;  /* 0x00000000f0867210 */ /* 0x002fea0007f1e0ff */
[----:B------:R-:W-:Y:S01]  /*127d0*/  IMAD.X R135, R132, 0x1, R174, P0 ;  /* 0x0000000184877824 */ /* 0x000fe200000e06ae */
[----:B------:R-:W-:Y:S04]  /*127e0*/  IADD3 R172, P0, R240, R172, RZ ;  /* 0x000000acf0ac7210 */ /* 0x000fe80007f1e0ff */
[----:B------:R-:W-:Y:S01]  /*127f0*/  @!PT LDS RZ, [RZ] ;  /* 0x00000000fffff984 */ /* 0x000fe20000000800 */
[----:B------:R-:W-:Y:S01]  /*12800*/  @!PT LDS RZ, [RZ] ;  /* 0x00000000fffff984 */ /* 0x000fe20000000800 */
[----:B------:R-:W-:Y:S01]  /*12810*/  @!PT LDS RZ, [RZ] ;  /* 0x00000000fffff984 */ /* 0x000fe20000000800 */
[----:B------:R1:W-:Y:S01]  /*12820*/  LDGSTS.E.BYPASS.LTC128B.128 [R205+0x7100], [R134.64], !P2 ;  /* 0x0710000086cd7fae */ /* 0x0003e2000d101d46 */
[----:B------:R-:W-:Y:S01]  /*12830*/  IMAD.X R173, R132, 0x1, R173, P0 ;  /* 0x0000000184ad7824 */ /* 0x000fe200000e06ad */
[----:B------:R-:W-:Y:S04]  /*12840*/  IADD3 R240, P0, R240, R175, RZ ;  /* 0x000000aff0f07210 */ /* 0x000fe80007f1e0ff */
[----:B------:R1:W-:Y:S01]  /*12850*/  LDGSTS.E.BYPASS.LTC128B.128 [R205+0x9100], [R172.64], !P3 ;  /* 0x09100000accd7fae */ /* 0x0003e2000d901d46 */
[----:B------:R-:W-:Y:S05]  /*12860*/  IMAD.X R241, R132, 0x1, R225, P0 ;  /* 0x0000000184f17824 */ /* 0x000fea00000e06e1 */
[----:B------:R1:W-:Y:S03]  /*12870*/  LDGSTS.E.BYPASS.LTC128B.128 [R205+0xb100], [R240.64], !P5 ;  /* 0x0b100000f0cd7fae */ /* 0x0003e6000e901d46 */
.L_x_437:
[----:B------:R-:W-:Y:S05]  /*12880*/  BSYNC B0 ;  /* 0x0000000000007941 */ /* 0x000fea0003800000 */
.L_x_436:
[----:B------:R-:W-:Y:S01]  /*12890*/  ISETP.NE.AND P0, PT, R223, c[0x0][0x2c4], PT ;  /* 0x0000b100df007a0c */ /* 0x000fe20003f05270 */
[----:B------:R-:W2:Y:S01]  /*128a0*/  LDL R238, [R1+0x4] ;  /* 0x0000040001ee7983 */ /* 0x000ea20000100800 */
[----:B------:R-:W-:Y:S04]  /*128b0*/  IMAD.SHL.U32 R157, R226, 0x40, RZ ;  /* 0x00000040e29d7824 */ /* 0x000fe800078e00ff */
[----:B------:R-:W0:Y:S01]  /*128c0*/  LDGDEPBAR ;  /* 0x00000000000079af */ /* 0x000e220000000000 */
[----:B-1----:R-:W-:Y:S04]  /*128d0*/  IADD3 R135, -R220, 0x1, -R157 ;  /* 0x00000001dc877810 */ /* 0x002fe80007ffe99d */
        /* <DEDUP_REMOVED lines=9> */
.L_x_508:
        /* <DEDUP_REMOVED lines=9> */
[----:B----4-:R-:W-:Y:S05]  /*12a00*/  IMAD.MOV.U32 R133, RZ, RZ, 0x1 ;  /* 0x00000001ff857424 */ /* 0x010fea00078e00ff */
[----:B------:R-:W-:Y:S11]  /*12a10*/  ISETP.NE.AND P0, PT, R133, c[0x0][0x32c], PT ;  /* 0x0000cb0085007a0c */ /* 0x000ff60003f05270 */
[----:B------:R-:W-:Y:S02]  /*12a20*/  @!UPT UIADD3 URZ, URZ, URZ, URZ ;  /* 0x0000003f3f3ff290 */ /* 0x000fe4000fffe03f */
[----:B------:R-:W-:Y:S05]  /*12a30*/  @P0 IMAD.HI.U32 R133, R240, c[0x0][0x330], RZ ;  /* 0x0000cc00f0850a27 */ /* 0x000fea00078e00ff */
[----:B------:R-:W-:Y:S04]  /*12a40*/  @P0 SHF.R.U32.HI R240, RZ, c[0x0][0x334], R133 ;  /* 0x0000cd00fff00a19 */ /* 0x000fe80000011685 */
[----:B------:R-:W-:Y:S01]  /*12a50*/  LOP3.LUT R240, RZ, R240, RZ, 0x33, !PT ;  /* 0x000000f0fff07212 */ /* 0x000fe200078e33ff */
[----:B------:R-:W-:-:S05]  /*12a60*/  BRA `(.L_x_444) ;  /* 0x0000005000007947 */ /* 0x000fca0003800000 */
.L_x_443:
[----:B----4-:R-:W-:Y:S04]  /*12a70*/  MOV R133, 0x1 ;  /* 0x0000000100857802 */ /* 0x010fe80000000f00 */
[----:B------:R-:W-:Y:S11]  /*12a80*/  ISETP.NE.AND P0, PT, R133, c[0x0][0x32c], PT ;  /* 0x0000cb0085007a0c */ /* 0x000ff60003f05270 */
[----:B------:R-:W-:Y:S02]  /*12a90*/  @!UPT UIADD3 URZ, URZ, URZ, URZ ;  /* 0x0000003f3f3ff290 */ /* 0x000fe4000fffe03f */
[----:B------:R-:W-:Y:S05]  /*12aa0*/  @P0 IMAD.HI.U32 R133, R240, c[0x0][0x330], RZ ;  /* 0x0000cc00f0850a27 */ /* 0x000fea00078e00ff */
[----:B------:R-:W-:Y:S02]  /*12ab0*/  @P0 SHF.R.U32.HI R240, RZ, c[0x0][0x334], R133 ;  /* 0x0000cd00fff00a19 */ /* 0x000fe40000011685 */
.L_x_444:
[----:B------:R-:W-:Y:S05]  /*12ac0*/  BSYNC B0 ;  /* 0x0000000000007941 */ /* 0x000fea0003800000 */
.L_x_442:
[----:B------:R-:W-:Y:S04]  /*12ad0*/  IMAD R137, R240, c[0x0][0x32c], -R157 ;  /* 0x0000cb00f0897a24 */ /* 0x000fe800078e0a9d */
[----:B------:R-:W-:Y:S05]  /*12ae0*/  IMAD.IADD R137, R137, 0x1, -R220 ;  /* 0x0000000189897824 */ /* 0x000fea00078e0adc */
[----:B------:R-:W-:Y:S02]  /*12af0*/  IADD3 R133, R137, c[0x0][0x32c], RZ ;  /* 0x0000cb0089857a10 */ /* 0x000fe40007ffe0ff */
[----:B------:R-:W-:Y:S02]  /*12b00*/  IMNMX R0, R0, R137, !PT ;  /* 0x0000008900007217 */ /* 0x000fe40007800200 */
[----:B------:R-:W-:Y:S02]  /*12b10*/  IMNMX R132, R132, R133, PT ;  /* 0x0000008584847217 */ /* 0x000fe40003800200 */
.L_x_441:
        /* <DEDUP_REMOVED lines=9> */
[----:B----4-:R-:W-:Y:S02]  /*12bb0*/  FSEL R141, R8, -INF , !P0 ;  /* 0xff800000088d7808 */ /* 0x010fe40004000000 */
        /* <DEDUP_REMOVED lines=41> */
.L_x_509:
        /* <DEDUP_REMOVED lines=16> */
.L_x_448:
[----:B------:R-:W-:Y:S04]  /*12f50*/  MOV R0, 0x1 ;  /* 0x0000000100007802 */ /* 0x000fe80000000f00 */
[----:B------:R-:W-:Y:S11]  /*12f60*/  ISETP.NE.AND P0, PT, R0, c[0x0][0x32c], PT ;  /* 0x0000cb0000007a0c */ /* 0x000ff60003f05270 */
[----:B------:R-:W-:Y:S02]  /*12f70*/  @!UPT UIADD3 URZ, URZ, URZ, URZ ;  /* 0x0000003f3f3ff290 */ /* 0x000fe4000fffe03f */
[----:B------:R-:W-:Y:S05]  /*12f80*/  @P0 IMAD.HI.U32 R0, R240, c[0x0][0x330], RZ ;  /* 0x0000cc00f0000a27 */ /* 0x000fea00078e00ff */
[----:B------:R-:W-:Y:S02]  /*12f90*/  @P0 SHF.R.U32.HI R240, RZ, c[0x0][0x334], R0 ;  /* 0x0000cd00fff00a19 */ /* 0x000fe40000011600 */
.L_x_449:
[----:B------:R-:W-:Y:S05]  /*12fa0*/  BSYNC B0 ;  /* 0x0000000000007941 */ /* 0x000fea0003800000 */
.L_x_447:
[----:B------:R-:W-:Y:S04]  /*12fb0*/  IMAD R157, R240, c[0x0][0x32c], -R157 ;  /* 0x0000cb00f09d7a24 */ /* 0x000fe800078e0a9d */
[----:B------:R-:W-:Y:S05]  /*12fc0*/  IMAD.IADD R8, R157, 0x1, -R220 ;  /* 0x000000019d087824 */ /* 0x000fea00078e0adc */
[----:B------:R-:W-:Y:S02]  /*12fd0*/  IADD3 R0, R8, c[0x0][0x32c], RZ ;  /* 0x0000cb0008007a10 */ /* 0x000fe40007ffe0ff */
[----:B------:R-:W-:Y:S02]  /*12fe0*/  IMNMX R135, R135, R8, !PT ;  /* 0x0000000887877217 */ /* 0x000fe40007800200 */
[----:B------:R-:W-:Y:S02]  /*12ff0*/  IMNMX R151, R151, R0, PT ;  /* 0x0000000097977217 */ /* 0x000fe40003800200 */
.L_x_446:
        /* <DEDUP_REMOVED lines=82> */
.L_x_510:
[----:B---34-:R-:W-:Y:S01]  /*13520*/  FMNMX.FTZ R135, R135, R154, !PT ;  /* 0x0000009a87877209 */ /* 0x018fe20007810000 */
[----:B------:R-:W-:-:S05]  /*13530*/  BRA.DIV ~URZ, `(.L_x_451) ;  /* 0x00005d127f007947 */ /* 0x000fca000b800000 */
[----:B------:R-:W-:Y:S04]  /*13540*/  SHFL.BFLY PT, R12, R7, 0x2, 0x1f ;  /* 0x0c401f00070c7f89 */ /* 0x000fe800000e0000 */
[----:B------:R-:W3:Y:S02]  /*13550*/  SHFL.BFLY PT, R0, R135, 0x1, 0x1f ;  /* 0x0c201f0087007f89 */ /* 0x000ee400000e0000 */
[----:B---3--:R-:W-:Y:S02]  /*13560*/  FMNMX.FTZ R0, R135, R0, !PT ;  /* 0x0000000087007209 */ /* 0x008fe40007810000 */
[----:B------:R-:W-:Y:S05]  /*13570*/  FMNMX.FTZ R5, R7, R12, !PT ;  /* 0x0000000c07057209 */ /* 0x000fea0007810000 */
[----:B------:R3:W4:Y:S02]  /*13580*/  SHFL.BFLY PT, R12, R5, 0x1, 0x1f ;  /* 0x0c201f00050c7f89 */ /* 0x00072400000e0000 */
.L_x_511:
[C---:B------:R-:W-:Y:S01]  /*13590*/  FMUL.FTZ R154, R0.reuse, c[0x0][0x2d0] ;  /* 0x0000b400009a7a20 */ /* 0x040fe20000410000 */
[----:B------:R-:W-:Y:S01]  /*135a0*/  FSETP.NEU.FTZ.AND P0, PT, R0, -INF , PT ;  /* 0xff8000000000780b */ /* 0x000fe20003f1d000 */
[----:B------:R-:W-:Y:S01]  /*135b0*/  WARPSYNC 0xffffffff ;  /* 0xffffffff00007948 */ /* 0x000fe20003800000 */
[----:B----4-:R-:W-:Y:S01]  /*135c0*/  FMNMX.FTZ R12, R12, R5, !PT ;  /* 0x000000050c0c7209 */ /* 0x010fe20007810000 */
[----:B------:R-:W4:Y:S01]  /*135d0*/  LDSM.16.MT88.4 R20, [R183+0x100] ;  /* 0x00010000b714783b */ /* 0x000f220000004200 */
[----:B------:R-:W-:Y:S05]  /*135e0*/  FSEL R154, R154, RZ, P0 ;  /* 0x000000ff9a9a7208 */ /* 0x000fea0000000000 */
[--C-:B------:R-:W-:Y:S01]  /*135f0*/  FFMA.FTZ R15, R4, c[0x0][0x2d0], -R154.reuse ;  /* 0x0000b400040f7a23 */ /* 0x100fe2000001089a */
[----:B------:R-:W-:Y:S01]  /*13600*/  FSEL R4, R0, RZ, P0 ;  /* 0x000000ff00047208 */ /* 0x000fe20000000000 */
[--C-:B------:R-:W-:Y:S01]  /*13610*/  FFMA.FTZ R13, R141, c[0x0][0x2d0], -R154.reuse ;  /* 0x0000b4008d0d7a23 */ /* 0x100fe2000001089a */
[C---:B------:R-:W-:Y:S01]  /*13620*/  FSETP.NEU.FTZ.AND P0, PT, R12.reuse, -INF , PT ;  /* 0xff8000000c00780b */ /* 0x040fe20003f1d000 */
[----:B------:R-:W-:Y:S01]  /*13630*/  FMUL.FTZ R141, R12, c[0x0][0x2d0] ;  /* 0x0000b4000c8d7a20 */ /* 0x000fe20000410000 */
[----:B------:R-:W5:Y:S01]  /*13640*/  LDSM.16.MT88.4 R24, [R178+0x100] ;  /* 0x00010000b218783b */ /* 0x000f620000004200 */
[----:B------:R-:W-:Y:S01]  /*13650*/  FADD.FTZ R4, -R4, R3 ;  /* 0x0000000304047221 */ /* 0x000fe20000010100 */
[----:B---3--:R-:W-:Y:S01]  /*13660*/  FSEL R5, R12, RZ, P0 ;  /* 0x000000ff0c057208 */ /* 0x008fe20000000000 */
[--C-:B------:R-:W-:Y:S01]  /*13670*/  FFMA.FTZ R14, R149, c[0x0][0x2d0], -R154.reuse ;  /* 0x0000b400950e7a23 */ /* 0x100fe2000001089a */
[----:B------:R-:W-:Y:S01]  /*13680*/  FSEL R141, R141, RZ, P0 ;  /* 0x000000ff8d8d7208 */ /* 0x000fe20000000000 */
[----:B------:R-:W-:Y:S01]  /*13690*/  FFMA.FTZ R148, R9, c[0x0][0x2d0], -R154 ;  /* 0x0000b40009947a23 */ /* 0x000fe2000001089a */
[----:B------:R-:W-:Y:S01]  /*136a0*/  MUFU.EX2 R15, R15 ;  /* 0x0000000f000f7308 */ /* 0x000fe20000000800 */
[----:B------:R-:W-:Y:S01]  /*136b0*/  FADD.FTZ R5, -R5, R2 ;  /* 0x0000000205057221 */ /* 0x000fe20000010100 */
[----:B------:R-:W3:Y:S01]  /*136c0*/  LDSM.16.MT88.4 R28, [R177+0x100] ;  /* 0x00010000b11c783b */ /* 0x000ee20000004200 */
[----:B------:R-:W-:Y:S01]  /*136d0*/  FMUL.FTZ R3, R4, c[0x0][0x2d0] ;  /* 0x0000b40004037a20 */ /* 0x000fe20000410000 */
[----:B------:R-:W-:Y:S01]  /*136e0*/  ISETP.GT.AND P0, PT, R226, R195, PT ;  /* 0x000000c3e200720c */ /* 0x000fe20003f04270 */
[--C-:B------:R-:W-:Y:S02]  /*136f0*/  FFMA.FTZ R151, R16, c[0x0][0x2d0], -R141.reuse ;  /* 0x0000b40010977a23 */ /* 0x100fe4000001088d */
[--C-:B------:R-:W-:Y:S02]  /*13700*/  FFMA.FTZ R150, R8, c[0x0][0x2d0], -R141.reuse ;  /* 0x0000b40008967a23 */ /* 0x100fe4000001088d */
[--C-:B------:R-:W-:Y:S01]  /*13710*/  FFMA.FTZ R149, R10, c[0x0][0x2d0], -R141.reuse ;  /* 0x0000b4000a957a23 */ /* 0x100fe2000001088d */
[----:B------:R-:W1:Y:S01]  /*13720*/  MUFU.EX2 R3, R3 ;  /* 0x0000000300037308 */ /* 0x000e620000000800 */
[--C-:B------:R-:W-:Y:S02]  /*13730*/  FFMA.FTZ R152, R6, c[0x0][0x2d0], -R141.reuse ;  /* 0x0000b40006987a23 */ /* 0x100fe4000001088d */
[----:B------:R-:W-:Y:S02]  /*13740*/  FMUL.FTZ R2, R5, c[0x0][0x2d0] ;  /* 0x0000b40005027a20 */ /* 0x000fe40000410000 */
[--C-:B------:R-:W-:Y:S02]  /*13750*/  FFMA.FTZ R156, R139, c[0x0][0x2d0], -R154.reuse ;  /* 0x0000b4008b9c7a23 */ /* 0x100fe4000001089a */
[--C-:B------:R-:W-:Y:S02]  /*13760*/  FFMA.FTZ R157, R137, c[0x0][0x2d0], -R154.reuse ;  /* 0x0000b400899d7a23 */ /* 0x100fe4000001089a */
[--C-:B------:R-:W-:Y:S01]  /*13770*/  FFMA.FTZ R158, R133, c[0x0][0x2d0], -R154.reuse ;  /* 0x0000b400859e7a23 */ /* 0x100fe2000001089a */
[----:B------:R-:W-:Y:S01]  /*13780*/  MUFU.EX2 R2, R2 ;  /* 0x0000000200027308 */ /* 0x000fe20000000800 */
[--C-:B------:R-:W-:Y:S02]  /*13790*/  FFMA.FTZ R159, R136, c[0x0][0x2d0], -R141.reuse ;  /* 0x0000b400889f7a23 */ /* 0x100fe4000001088d */
[----:B------:R-:W-:Y:S01]  /*137a0*/  LDSM.16.MT88.4 R136, [R177+0x2900] ;  /* 0x00290000b188783b */ /* 0x000fe20000004200 */
[--C-:B------:R-:W-:Y:S02]  /*137b0*/  FFMA.FTZ R160, R134, c[0x0][0x2d0], -R141.reuse ;  /* 0x0000b40086a07a23 */ /* 0x100fe4000001088d */
[--C-:B------:R-:W-:Y:S02]  /*137c0*/  FFMA.FTZ R161, R32, c[0x0][0x2d0], -R141.reuse ;  /* 0x0000b40020a17a23 */ /* 0x100fe4000001088d */
[--C-:B------:R-:W-:Y:S02]  /*137d0*/  FFMA.FTZ R162, R132, c[0x0][0x2d0], -R141.reuse ;  /* 0x0000b40084a27a23 */ /* 0x100fe4000001088d */
[----:B------:R-:W2:Y:S01]  /*137e0*/  MUFU.EX2 R14, R14 ;  /* 0x0000000e000e7308 */ /* 0x000ea20000000800 */
[----:B------:R-:W-:Y:S01]  /*137f0*/  LDSM.16.MT88.4 R32, [R178+0x900] ;  /* 0x00090000b220783b */ /* 0x000fe20000004200 */
[--C-:B------:R-:W-:Y:S02]  /*13800*/  FFMA.FTZ R173, R146, c[0x0][0x2d0], -R141.reuse ;  /* 0x0000b40092ad7a23 */ /* 0x100fe4000001088d */
[--C-:B------:R-:W-:Y:S02]  /*13810*/  FFMA.FTZ R228, R144, c[0x0][0x2d0], -R141.reuse ;  /* 0x0000b40090e47a23 */ /* 0x100fe4000001088d */
[--C-:B------:R-:W-:Y:S02]  /*13820*/  FFMA.FTZ R175, R142, c[0x0][0x2d0], -R141.reuse ;  /* 0x0000b4008eaf7a23 */ /* 0x100fe4000001088d */
[--C-:B------:R-:W-:Y:S01]  /*13830*/  FFMA.FTZ R155, R155, c[0x0][0x2d0], -R154.reuse ;  /* 0x0000b4009b9b7a23 */ /* 0x100fe2000001089a */
[----:B------:R-:W-:Y:S01]  /*13840*/  LDSM.16.MT88.4 R132, [R178+0x2900] ;  /* 0x00290000b284783b */ /* 0x000fe20000004200 */
[----:B------:R-:W-:Y:S01]  /*13850*/  MUFU.EX2 R13, R13 ;  /* 0x0000000d000d7308 */ /* 0x000fe20000000800 */
[--C-:B------:R-:W-:Y:S02]  /*13860*/  FFMA.FTZ R169, R169, c[0x0][0x2d0], -R154.reuse ;  /* 0x0000b400a9a97a23 */ /* 0x100fe4000001089a */
[--C-:B------:R-:W-:Y:S02]  /*13870*/  FFMA.FTZ R172, R167, c[0x0][0x2d0], -R154.reuse ;  /* 0x0000b400a7ac7a23 */ /* 0x100fe4000001089a */
[--C-:B------:R-:W-:Y:S02]  /*13880*/  FFMA.FTZ R165, R165, c[0x0][0x2d0], -R154.reuse ;  /* 0x0000b400a5a57a23 */ /* 0x100fe4000001089a */
[--C-:B------:R-:W-:Y:S02]  /*13890*/  FFMA.FTZ R174, R163, c[0x0][0x2d0], -R154.reuse ;  /* 0x0000b400a3ae7a23 */ /* 0x100fe4000001089a */
[--C-:B------:R-:W-:Y:S01]  /*138a0*/  FFMA.FTZ R163, R170, c[0x0][0x2d0], -R141.reuse ;  /* 0x0000b400aaa37a23 */ /* 0x100fe2000001088d */
[----:B------:R-:W1:Y:S01]  /*138b0*/  MUFU.EX2 R148, R148 ;  /* 0x0000009400947308 */ /* 0x000e620000000800 */
[--C-:B------:R-:W-:Y:S02]  /*138c0*/  FFMA.FTZ R170, R145, c[0x0][0x2d0], -R154.reuse ;  /* 0x0000b40091aa7a23 */ /* 0x100fe4000001089a */
[--C-:B------:R-:W-:Y:S02]  /*138d0*/  FFMA.FTZ R168, R168, c[0x0][0x2d0], -R141.reuse ;  /* 0x0000b400a8a87a23 */ /* 0x100fe4000001088d */
[--C-:B------:R-:W-:Y:S02]  /*138e0*/  FFMA.FTZ R166, R166, c[0x0][0x2d0], -R141.reuse ;  /* 0x0000b400a6a67a23 */ /* 0x100fe4000001088d */
[--C-:B------:R-:W-:Y:S02]  /*138f0*/  FFMA.FTZ R167, R164, c[0x0][0x2d0], -R141.reuse ;  /* 0x0000b400a4a77a23 */ /* 0x100fe4000001088d */
[--C-:B------:R-:W-:Y:S01]  /*13900*/  FFMA.FTZ R164, R147, c[0x0][0x2d0], -R154.reuse ;  /* 0x0000b40093a47a23 */ /* 0x100fe2000001089a */
[----:B------:R-:W-:Y:S01]  /*13910*/  MUFU.EX2 R151, R151 ;  /* 0x0000009700977308 */ /* 0x000fe20000000800 */
[----:B------:R-:W-:Y:S01]  /*13920*/  LDSM.16.MT88.4 R144, [R183+0x5900] ;  /* 0x00590000b790783b */ /* 0x000fe20000004200 */
[----:B------:R-:W-:Y:S02]  /*13930*/  FFMA.FTZ R141, R140, c[0x0][0x2d0], -R141 ;  /* 0x0000b4008c8d7a23 */ /* 0x000fe4000001088d */
[--C-:B------:R-:W-:Y:S02]  /*13940*/  FFMA.FTZ R153, R153, c[0x0][0x2d0], -R154.reuse ;  /* 0x0000b40099997a23 */ /* 0x100fe4000001089a */
[----:B------:R-:W-:Y:S04]  /*13950*/  FFMA.FTZ R154, R143, c[0x0][0x2d0], -R154 ;  /* 0x0000b4008f9a7a23 */ /* 0x000fe8000001089a */
[----:B------:R-:W1:Y:S10]  /*13960*/  MUFU.EX2 R150, R150 ;  /* 0x0000009600967308 */ /* 0x000e740000000800 */
[----:B------:R-:W-:Y:S10]  /*13970*/  MUFU.EX2 R149, R149 ;  /* 0x0000009500957308 */ /* 0x000ff40000000800 */
[----:B------:R-:W1:Y:S10]  /*13980*/  MUFU.EX2 R152, R152 ;  /* 0x0000009800987308 */ /* 0x000e740000000800 */
[----:B------:R-:W-:Y:S10]  /*13990*/  MUFU.EX2 R171, R154 ;  /* 0x0000009a00ab7308 */ /* 0x000ff40000000800 */
[----:B------:R1:W-:Y:S10]  /*139a0*/  MUFU.EX2 R154, R141 ;  /* 0x0000008d009a7308 */ /* 0x0003f40000000800 */
[----:B------:R-:W-:Y:S10]  /*139b0*/  MUFU.EX2 R155, R155 ;  /* 0x0000009b009b7308 */ /* 0x000ff40000000800 */
[----:B------:R-:W2:Y:S01]  /*139c0*/  MUFU.EX2 R156, R156 ;  /* 0x0000009c009c7308 */ /* 0x000ea20000000800 */
[----:B-1----:R-:W-:Y:S09]  /*139d0*/  LDSM.16.MT88.4 R140, [R176+0x3900] ;  /* 0x00390000b08c783b */ /* 0x002ff20000004200 */
        /* <DEDUP_REMOVED lines=10> */
[----:B------:R-:W1:Y:S10]  /*13a80*/  MUFU.EX2 R163, R163 ;  /* 0x000000a300a37308 */ /* 0x000e740000000800 */
[----:B------:R-:W1:Y:S10]  /*13a90*/  MUFU.EX2 R168, R168 ;  /* 0x000000a800a87308 */ /* 0x000e740000000800 */
[----:B------:R-:W1:Y:S10]  /*13aa0*/  MUFU.EX2 R166, R166 ;  /* 0x000000a600a67308 */ /* 0x000e740000000800 */
[----:B------:R-:W1:Y:S10]  /*13ab0*/  MUFU.EX2 R167, R167 ;  /* 0x000000a700a77308 */ /* 0x000e740000000800 */
[----:B------:R-:W-:Y:S10]  /*13ac0*/  MUFU.EX2 R153, R153 ;  /* 0x0000009900997308 */ /* 0x000ff40000000800 */
[----:B------:R-:W1:Y:S10]  /*13ad0*/  MUFU.EX2 R164, R164 ;  /* 0x000000a400a47308 */ /* 0x000e740000000800 */
[----:B------:R-:W1:Y:S10]  /*13ae0*/  MUFU.EX2 R170, R170 ;  /* 0x000000aa00aa7308 */ /* 0x000e740000000800 */
[----:B------:R-:W-:Y:S10]  /*13af0*/  MUFU.EX2 R173, R173 ;  /* 0x000000ad00ad7308 */ /* 0x000ff40000000800 */
[----:B------:R-:W1:Y:S10]  /*13b00*/  MUFU.EX2 R228, R228 ;  /* 0x000000e400e47308 */ /* 0x000e740000000800 */
[----:B------:R-:W1:Y:S01]  /*13b10*/  MUFU.EX2 R175, R175 ;  /* 0x000000af00af7308 */ /* 0x000e620000000800 */
[C---:B------:R-:W-:Y:S01]  /*13b20*/  FMUL.FTZ R4, R3.reuse, R128 ;  /* 0x0000008003047220 */ /* 0x040fe20000410000 */
[----:B--2---:R-:W-:Y:S01]  /*13b30*/  F2FP.BF16.PACK_AB R16, R14, R15 ;  /* 0x0000000f0e10723e */ /* 0x004fe200000010ff */
[C---:B------:R-:W-:Y:S01]  /*13b40*/  FMUL.FTZ R5, R3.reuse, R129 ;  /* 0x0000008103057220 */ /* 0x040fe20000410000 */
[----:B------:R-:W-:Y:S01]  /*13b50*/  F2FP.BF16.PACK_AB R18, R148, R13 ;  /* 0x0000000d9412723e */ /* 0x000fe200000010ff */
[----:B------:R-:W-:Y:S01]  /*13b60*/  FMUL.FTZ R6, R2, R130 ;  /* 0x0000008202067220 */ /* 0x000fe20000410000 */
[----:B------:R-:W-:Y:S01]  /*13b70*/  F2FP.BF16.PACK_AB R17, R150, R151 ;  /* 0x000000979611723e */ /* 0x000fe200000010ff */
[----:B------:R-:W-:Y:S01]  /*13b80*/  FMUL.FTZ R7, R2, R131 ;  /* 0x0000008302077220 */ /* 0x000fe20000410000 */
[----:B------:R-:W-:Y:S01]  /*13b90*/  F2FP.BF16.PACK_AB R19, R152, R149 ;  /* 0x000000959813723e */ /* 0x000fe200000010ff */
[----:B------:R-:W-:Y:S01]  /*13ba0*/  LDSM.16.MT88.4 R128, [R183+0x2900] ;  /* 0x00290000b780783b */ /* 0x000fe20000004200 */
[C---:B------:R-:W-:Y:S02]  /*13bb0*/  FMUL.FTZ R8, R3.reuse, R124 ;  /* 0x0000007c03087220 */ /* 0x040fe40000410000 */
[C---:B------:R-:W-:Y:S02]  /*13bc0*/  FMUL.FTZ R9, R3.reuse, R125 ;  /* 0x0000007d03097220 */ /* 0x040fe40000410000 */
[C---:B------:R-:W-:Y:S01]  /*13bd0*/  FMUL.FTZ R10, R2.reuse, R126 ;  /* 0x0000007e020a7220 */ /* 0x040fe20000410000 */
[C---:B----4-:R-:W-:Y:S05]  /*13be0*/  HMMA.16816.F32.BF16 R4, R16.reuse, R20, R4 ;  /* 0x000000141004723c */ /* 0x050fea0000041804 */
[C---:B------:R-:W-:Y:S02]  /*13bf0*/  FMUL.FTZ R11, R2.reuse, R127 ;  /* 0x0000007f020b7220 */ /* 0x040fe40000410000 */
[----:B------:R-:W-:Y:S01]  /*13c00*/  LDSM.16.MT88.4 R124, [R176+0x900] ;  /* 0x00090000b07c783b */ /* 0x000fe20000004200 */
[C---:B------:R-:W-:Y:S04]  /*13c10*/  FMUL.FTZ R100, R3.reuse, R100 ;  /* 0x0000006403647220 */ /* 0x040fe80000410000 */
[C---:B------:R-:W-:Y:S03]  /*13c20*/  HMMA.16816.F32.BF16 R8, R16.reuse, R22, R8 ;  /* 0x000000161008723c */ /* 0x040fe60000041808 */
[----:B------:R-:W2:Y:S01]  /*13c30*/  LDSM.16.MT88.4 R20, [R176+0x100] ;  /* 0x00010000b014783b */ /* 0x000ea20000004200 */
[C---:B------:R-:W-:Y:S02]  /*13c40*/  FMUL.FTZ R101, R3.reuse, R101 ;  /* 0x0000006503657220 */ /* 0x040fe40000410000 */
[C---:B------:R-:W-:Y:S02]  /*13c50*/  FMUL.FTZ R102, R2.reuse, R102 ;  /* 0x0000006602667220 */ /* 0x040fe40000410000 */
[C---:B------:R-:W-:Y:S04]  /*13c60*/  FMUL.FTZ R103, R2.reuse, R103 ;  /* 0x0000006702677220 */ /* 0x040fe80000410000 */
[C---:B------:R-:W-:Y:S02]  /*13c70*/  FMUL.FTZ R104, R3.reuse, R104 ;  /* 0x0000006803687220 */ /* 0x040fe40000410000 */
[C---:B------:R-:W-:Y:S01]  /*13c80*/  FMUL.FTZ R105, R3.reuse, R105 ;  /* 0x0000006903697220 */ /* 0x040fe20000410000 */
[C---:B-----5:R-:W-:Y:S03]  /*13c90*/  HMMA.16816.F32.BF16 R100, R16.reuse, R24, R100 ;  /* 0x000000181064723c */ /* 0x060fe60000041864 */
        /* <DEDUP_REMOVED lines=112> */
[----:B------:R-:W-:Y:S02]  /*143a0*/  FFMA.FTZ R15, R3, R224, R15 ;  /* 0x000000e0030f7223 */ /* 0x000fe4000001000f */
[----:B------:R-:W-:Y:S03]  /*143b0*/  FFMA.FTZ R151, R2, R217, R151 ;  /* 0x000000d902977223 */ /* 0x000fe60000010097 */
[----:B------:R-:W-:Y:S01]  /*143c0*/  HMMA.16816.F32.BF16 R96, R16, R30, R96 ;  /* 0x0000001e1060723c */ /* 0x000fe20000041860 */
[----:B------:R-:W-:Y:S02]  /*143d0*/  LDSM.16.MT88.4 R28, [R178+0x4900] ;  /* 0x00490000b21c783b */ /* 0x000fe40000004200 */
[----:B------:R-:W-:Y:S02]  /*143e0*/  FADD.FTZ R14, R14, R15 ;  /* 0x0000000f0e0e7221 */ /* 0x000fe40000010000 */
[----:B------:R-:W-:Y:S02]  /*143f0*/  FADD.FTZ R150, R150, R151 ;  /* 0x0000009796967221 */ /* 0x000fe40000010000 */
[----:B------:R-:W-:Y:S01]  /*14400*/  F2FP.BF16.PACK_AB R16, R156, R155 ;  /* 0x0000009b9c10723e */ /* 0x000fe200000010ff */
[----:B------:R-:W-:Y:S01]  /*14410*/  FADD.FTZ R13, R13, R14 ;  /* 0x0000000e0d0d7221 */ /* 0x000fe20000010000 */
[----:B-1----:R-:W-:Y:S03]  /*14420*/  F2FP.BF16.PACK_AB R18, R158, R157 ;  /* 0x0000009d9e12723e */ /* 0x002fe600000010ff */
[----:B------:R-:W-:Y:S01]  /*14430*/  F2FP.BF16.PACK_AB R17, R160, R159 ;  /* 0x0000009fa011723e */ /* 0x000fe200000010ff */
        /* <DEDUP_REMOVED lines=19> */
[C---:B----4-:R-:W-:Y:S04]  /*14570*/  HMMA.16816.F32.BF16 R108, R16.reuse, R24, R108 ;  /* 0x00000018106c723c */ /* 0x050fe8000004186c */
[----:B------:R-:W-:Y:S04]  /*14580*/  FADD.FTZ R3, R168, R3 ;  /* 0x00000003a8037221 */ /* 0x000fe80000010000 */
[C---:B------:R-:W-:Y:S01]  /*14590*/  HMMA.16816.F32.BF16 R112, R16.reuse, R26, R112 ;  /* 0x0000001a1070723c */ /* 0x040fe20000041870 */
[----:B------:R-:W2:Y:S03]  /*145a0*/  LDSM.16.MT88.4 R24, [R183+0x4900] ;  /* 0x00490000b718783b */ /* 0x000ea60000004200 */
[----:B------:R-:W-:Y:S01]  /*145b0*/  FADD.FTZ R2, R166, R3 ;  /* 0x00000003a6027221 */ /* 0x000fe20000010000 */
[----:B------:R-:W-:Y:S03]  /*145c0*/  MOV R3, R0 ;  /* 0x0000000000037202 */ /* 0x000fe60000000f00 */
        /* <DEDUP_REMOVED lines=33> */
[----:B------:R-:W-:Y:S03]  /*147e0*/  F2FP.BF16.PACK_AB R19, R167, R166 ;  /* 0x000000a6a713723e */ /* 0x000fe600000010ff */
[----:B------:R-:W-:Y:S04]  /*147f0*/  FADD.FTZ R165, R165, R172 ;  /* 0x000000aca5a57221 */ /* 0x000fe80000010000 */
[C---:B--2---:R-:W-:Y:S03]  /*14800*/  HMMA.16816.F32.BF16 R4, R16.reuse, R24, R4 ;  /* 0x000000181004723c */ /* 0x044fe60000041804 */
[----:B------:R-:W-:Y:S05]  /*14810*/  FADD.FTZ R174, R174, R165 ;  /* 0x000000a5aeae7221 */ /* 0x000fea0000010000 */
[C---:B------:R-:W-:Y:S01]  /*14820*/  HMMA.16816.F32.BF16 R8, R16.reuse, R26, R8 ;  /* 0x0000001a1008723c */ /* 0x040fe20000041808 */
[----:B------:R-:W2:Y:S07]  /*14830*/  LDSM.16.MT88.4 R24, [R183+0x5100] ;  /* 0x00510000b718783b */ /* 0x000eae0000004200 */
[C---:B------:R-:W-:Y:S08]  /*14840*/  HMMA.16816.F32.BF16 R100, R16.reuse, R124, R100 ;  /* 0x0000007c1064723c */ /* 0x040ff00000041864 */
[C---:B------:R-:W-:Y:S01]  /*14850*/  HMMA.16816.F32.BF16 R104, R16.reuse, R126, R104 ;  /* 0x0000007e1068723c */ /* 0x040fe20000041868 */
[----:B------:R-:W-:Y:S07]  /*14860*/  LDSM.16.MT88.4 R124, [R183+0x1900] ;  /* 0x00190000b77c783b */ /* 0x000fee0000004200 */
[C---:B---3--:R-:W-:Y:S08]  /*14870*/  HMMA.16816.F32.BF16 R108, R16.reuse, R28, R108 ;  /* 0x0000001c106c723c */ /* 0x048ff0000004186c */
[C---:B------:R-:W-:Y:S01]  /*14880*/  HMMA.16816.F32.BF16 R112, R16.reuse, R30, R112 ;  /* 0x0000001e1070723c */ /* 0x040fe20000041870 */
[----:B------:R-:W3:Y:S07]  /*14890*/  LDSM.16.MT88.4 R28, [R178+0x5100] ;  /* 0x00510000b21c783b */ /* 0x000eee0000004200 */
[C---:B------:R-:W-:Y:S08]  /*148a0*/  HMMA.16816.F32.BF16 R116, R16.reuse, R128, R116 ;  /* 0x000000801074723c */ /* 0x040ff00000041874 */
[C---:B------:R-:W-:Y:S08]  /*148b0*/  HMMA.16816.F32.BF16 R120, R16.reuse, R130, R120 ;  /* 0x000000821078723c */ /* 0x040ff00000041878 */
[C---:B----4-:R-:W-:Y:S08]  /*148c0*/  HMMA.16816.F32.BF16 R36, R16.reuse, R32, R36 ;  /* 0x000000201024723c */ /* 0x050ff00000041824 */
        /* <DEDUP_REMOVED lines=30> */
[----:B------:R-:W-:Y:S01]  /*14ab0*/  IADD3 R2, R226, -0x1, RZ ;  /* 0xffffffffe2027810 */ /* 0x000fe20007ffe0ff */
[----:B------:R-:W-:Y:S02]  /*14ac0*/  FADD.FTZ R228, R228, R173 ;  /* 0x000000ade4e47221 */ /* 0x000fe40000010000 */
[----:B------:R-:W-:Y:S01]  /*14ad0*/  FADD.FTZ R170, R170, R153 ;  /* 0x00000099aaaa7221 */ /* 0x000fe20000010000 */
[----:B------:R-:W-:Y:S01]  /*14ae0*/  MOV R226, R2 ;  /* 0x0000000200e27202 */ /* 0x000fe20000000f00 */
[C---:B------:R-:W-:Y:S01]  /*14af0*/  HMMA.16816.F32.BF16 R128, R16.reuse, R124, R4 ;  /* 0x0000007c1080723c */ /* 0x040fe20000041804 */
[----:B------:R-:W5:Y:S02]  /*14b00*/  LDSM.16.MT88.4 R4, [R178+0x5900] ;  /* 0x00590000b204783b */ /* 0x000f640000004200 */
[----:B------:R-:W-:Y:S01]  /*14b10*/  FADD.FTZ R175, R175, R228 ;  /* 0x000000e4afaf7221 */ /* 0x000fe20000010000 */
[-C--:B------:R-:W-:Y:S01]  /*14b20*/  MOV R2, R12.reuse ;  /* 0x0000000c00027202 */ /* 0x080fe20000000f00 */
[----:B------:R-:W-:Y:S02]  /*14b30*/  FADD.FTZ R224, R171, R170 ;  /* 0x000000aaabe07221 */ /* 0x000fe40000010000 */
[----:B------:R-:W-:Y:S01]  /*14b40*/  FADD.FTZ R217, R154, R175 ;  /* 0x000000af9ad97221 */ /* 0x000fe20000010000 */
[C---:B------:R-:W-:Y:S01]  /*14b50*/  HMMA.16816.F32.BF16 R124, R16.reuse, R126, R8 ;  /* 0x0000007e107c723c */ /* 0x040fe20000041808 */
[----:B------:R-:W1:Y:S07]  /*14b60*/  LDSM.16.MT88.4 R8, [R177+0x5900] ;  /* 0x00590000b108783b */ /* 0x000e6e0000004200 */
[C---:B--2---:R-:W-:Y:S08]  /*14b70*/  HMMA.16816.F32.BF16 R100, R16.reuse, R24, R100 ;  /* 0x000000181064723c */ /* 0x044ff00000041864 */
[C---:B------:R-:W-:Y:S08]  /*14b80*/  HMMA.16816.F32.BF16 R104, R16.reuse, R26, R104 ;  /* 0x0000001a1068723c */ /* 0x040ff00000041868 */
[C---:B---3--:R-:W-:Y:S08]  /*14b90*/  HMMA.16816.F32.BF16 R108, R16.reuse, R28, R108 ;  /* 0x0000001c106c723c */ /* 0x048ff0000004186c */
[C---:B------:R-:W-:Y:S08]  /*14ba0*/  HMMA.16816.F32.BF16 R112, R16.reuse, R30, R112 ;  /* 0x0000001e1070723c */ /* 0x040ff00000041870 */
[C---:B----4-:R-:W-:Y:S08]  /*14bb0*/  HMMA.16816.F32.BF16 R116, R16.reuse, R32, R116 ;  /* 0x000000201074723c */ /* 0x050ff00000041874 */
[C---:B------:R-:W-:Y:S08]  /*14bc0*/  HMMA.16816.F32.BF16 R120, R16.reuse, R34, R120 ;  /* 0x000000221078723c */ /* 0x040ff00000041878 */
[C---:B------:R-:W-:Y:S07]  /*14bd0*/  HMMA.16816.F32.BF16 R36, R16.reuse, R132, R36 ;  /* 0x000000841024723c */ /* 0x040fee0000041824 */
[----:B------:R-:W-:Y:S01]  /*14be0*/  MOV R132, R12 ;  /* 0x0000000c00847202 */ /* 0x000fe20000000f00 */
        /* <DEDUP_REMOVED lines=10> */
[C---:B-----5:R-:W-:Y:S08]  /*14c90*/  HMMA.16816.F32.BF16 R76, R16.reuse, R4, R76 ;  /* 0x00000004104c723c */ /* 0x060ff0000004184c */
[C---:B------:R-:W-:Y:S08]  /*14ca0*/  HMMA.16816.F32.BF16 R80, R16.reuse, R6, R80 ;  /* 0x000000061050723c */ /* 0x040ff00000041850 */
[C---:B------:R-:W-:Y:S08]  /*14cb0*/  HMMA.16816.F32.BF16 R84, R16.reuse, R8, R84 ;  /* 0x000000081054723c */ /* 0x040ff00000041854 */
[C---:B------:R-:W-:Y:S08]  /*14cc0*/  HMMA.16816.F32.BF16 R88, R16.reuse, R10, R88 ;  /* 0x0000000a1058723c */ /* 0x040ff00000041858 */
[C---:B-1----:R-:W-:Y:S08]  /*14cd0*/  HMMA.16816.F32.BF16 R92, R16.reuse, R20, R92 ;  /* 0x00000014105c723c */ /* 0x042ff0000004185c */
[----:B------:R-:W-:Y:S01]  /*14ce0*/  HMMA.16816.F32.BF16 R96, R16, R22, R96 ;  /* 0x000000161060723c */ /* 0x000fe20000041860 */
[----:B------:R-:W-:Y:S07]  /*14cf0*/  @!UPT UIADD3 URZ, URZ, URZ, URZ ;  /* 0x0000003f3f3ff290 */ /* 0x000fee000fffe03f */
[----:B------:R-:W-:-:S11]  /*14d00*/  @P0 BRA `(.L_x_452) ;  /* 0xffffcb0000000947 */ /* 0x000fd6000383ffff */
.L_x_434:
[----:B------:R-:W-:Y:S05]  /*14d10*/  BRA.DIV ~URZ, `(.L_x_453) ;  /* 0x000046227f007947 */ /* 0x000fea000b800000 */
[----:B------:R1:W2:Y:S02]  /*14d20*/  SHFL.BFLY PT, R154, R224, 0x2, 0x1f ;  /* 0x0c401f00e09a7f89 */ /* 0x0002a400000e0000 */
.L_x_512:
[----:B--2---:R-:W-:Y:S01]  /*14d30*/  FADD.FTZ R135, R154, R224 ;  /* 0x000000e09a877221 */ /* 0x004fe20000010000 */
[----:B------:R-:W-:Y:S05]  /*14d40*/  BRA.DIV ~URZ, `(.L_x_454) ;  /* 0x000046427f007947 */ /* 0x000fea000b800000 */
[----:B------:R-:W2:Y:S04]  /*14d50*/  SHFL.BFLY PT, R4, R217, 0x2, 0x1f ;  /* 0x0c401f00d9047f89 */ /* 0x000ea800000e0000 */
[----:B------:R-:W3:Y:S01]  /*14d60*/  SHFL.BFLY PT, R2, R135, 0x1, 0x1f ;  /* 0x0c201f0087027f89 */ /* 0x000ee200000e0000 */
[----:B--2---:R-:W-:-:S02]  /*14d70*/  FADD.FTZ R3, R4, R217 ;  /* 0x000000d904037221 */ /* 0x004fc40000010000 */
[----:B---3--:R-:W-:-:S03]  /*14d80*/  FADD.FTZ R2, R135, R2 ;  /* 0x0000000287027221 */ /* 0x008fc60000010000 */
[----:B------:R2:W3:Y:S04]  /*14d90*/  SHFL.BFLY PT, R154, R3, 0x1, 0x1f ;  /* 0x0c201f00039a7f89 */ /* 0x0004e800000e0000 */
.L_x_513:
[----:B---3--:R-:W-:Y:S01]  /*14da0*/  FADD.FTZ R5, R154, R3 ;  /* 0x000000039a057221 */ /* 0x008fe20000010000 */
[----:B------:R-:W-:Y:S02]  /*14db0*/  FSETP.NE.FTZ.AND P1, PT, R2, RZ, PT ;  /* 0x000000ff0200720b */ /* 0x000fe40003f35000 */
[----:B------:R-:W-:Y:S02]  /*14dc0*/  MOV R6, RZ ;  /* 0x000000ff00067202 */ /* 0x000fe40000000f00 */
[----:B------:R-:W-:Y:S02]  /*14dd0*/  FSETP.NE.FTZ.AND P0, PT, R5, RZ, PT ;  /* 0x000000ff0500720b */ /* 0x000fe40003f15000 */
[----:B------:R-:W-:Y:S02]  /*14de0*/  MOV R4, RZ ;  /* 0x000000ff00047202 */ /* 0x000fe40000000f00 */
[----:B--2---:R-:W-:-:S05]  /*14df0*/  MOV R3, 0xff800000 ;  /* 0xff80000000037802 */ /* 0x004fca0000000f00 */
[----:B------:R-:W2:Y:S01]  /*14e00*/  @P1 MUFU.LG2 R8, R2 ;  /* 0x0000000200081308 */ /* 0x000ea20000000c00 */
[----:B------:R-:W-:-:S05]  /*14e10*/  @P1 MOV R7, 0x3f317218 ;  /* 0x3f31721800071802 */ /* 0x000fca0000000f00 */
[----:B------:R-:W-:Y:S02]  /*14e20*/  @P1 FMUL.FTZ R7, R7, c[0x0][0x2d0] ;  /* 0x0000b40007071a20 */ /* 0x000fe40000410000 */
[----:B------:R-:W3:Y:S08]  /*14e30*/  @P0 MUFU.RCP R6, R5 ;  /* 0x0000000500060308 */ /* 0x000ef00000001000 */
[----:B------:R-:W4:Y:S01]  /*14e40*/  @P0 MUFU.LG2 R5, R5 ;  /* 0x0000000500050308 */ /* 0x000f220000000c00 */
[----:B--2---:R-:W-:Y:S01]  /*14e50*/  @P1 FMUL.FTZ R9, R8, 0.69314718246459960938 ;  /* 0x3f31721808091820 */ /* 0x004fe20000410000 */
[----:B------:R-:W-:-:S03]  /*14e60*/  @P0 MOV R8, 0x3f317218 ;  /* 0x3f31721800080802 */ /* 0x000fc60000000f00 */
[----:B------:R-:W-:-:S03]  /*14e70*/  @P1 FFMA.FTZ R3, R7, R0, R9 ;  /* 0x0000000007031223 */ /* 0x000fc60000010009 */
[----:B------:R-:W2:Y:S01]  /*14e80*/  @P1 MUFU.RCP R4, R2 ;  /* 0x0000000200041308 */ /* 0x000ea20000001000 */
[C---:B---3--:R-:W-:Y:S01]  /*14e90*/  FMUL.FTZ R130, R6.reuse, R130 ;  /* 0x0000008206827220 */ /* 0x048fe20000410000 */
[----:B------:R-:W-:Y:S01]  /*14ea0*/  PLOP3.LUT P1, PT, PT, PT, PT, 0x8, 0x0 ;  /* 0x000000000000781c */ /* 0x000fe20003f2e170 */
[C---:B------:R-:W-:Y:S02]  /*14eb0*/  FMUL.FTZ R131, R6.reuse, R131 ;  /* 0x0000008306837220 */ /* 0x040fe40000410000 */
[C---:B------:R-:W-:Y:S02]  /*14ec0*/  FMUL.FTZ R126, R6.reuse, R126 ;  /* 0x0000007e067e7220 */ /* 0x040fe40000410000 */
[----:B------:R-:W-:Y:S02]  /*14ed0*/  FMUL.FTZ R127, R6, R127 ;  /* 0x0000007f067f7220 */ /* 0x000fe40000410000 */
[----:B----4-:R-:W-:Y:S02]  /*14ee0*/  @P0 FMUL.FTZ R0, R5, 0.69314718246459960938 ;  /* 0x3f31721805000820 */ /* 0x010fe40000410000 */
[----:B------:R-:W-:-:S02]  /*14ef0*/  @P0 FMUL.FTZ R5, R8, c[0x0][0x2d0] ;  /* 0x0000b40008050a20 */ /* 0x000fc40000410000 */
[C---:B------:R-:W-:Y:S02]  /*14f00*/  FMUL.FTZ R102, R6.reuse, R102 ;  /* 0x0000006606667220 */ /* 0x040fe40000410000 */
[----:B------:R-:W-:Y:S02]  /*14f10*/  FMUL.FTZ R103, R6, R103 ;  /* 0x0000006706677220 */ /* 0x000fe40000410000 */
[C---:B--2---:R-:W-:Y:S02]  /*14f20*/  FMUL.FTZ R128, R4.reuse, R128 ;  /* 0x0000008004807220 */ /* 0x044fe40000410000 */
        /* <DEDUP_REMOVED lines=46> */
[----:B------:R-:W-:Y:S01]  /*15210*/  FMUL.FTZ R97, R4, R97 ;  /* 0x0000006104617220 */ /* 0x000fe20000410000 */
[----:B------:R-:W-:Y:S01]  /*15220*/  MOV R4, 0xff800000 ;  /* 0xff80000000047802 */ /* 0x000fe20000000f00 */
        /* <DEDUP_REMOVED lines=43> */
.L_x_361:
[----:B------:R-:W-:Y:S05]  /*154e0*/  @P1 BRA `(.L_x_455) ;  /* 0x0000169000001947 */ /* 0x000fea0003800000 */
[----:B------:R-:W2:Y:S01]  /*154f0*/  S2R R0, SR_TID.X ;  /* 0x0000000000007919 */ /* 0x000ea20000002100 */
[----:B------:R-:W-:Y:S01]  /*15500*/  WARPSYNC 0xffffffff ;  /* 0xffffffff00007948 */ /* 0x000fe20003800000 */
[----:B------:R-:W-:Y:S02]  /*15510*/  F2FP.BF16.PACK_AB R128, R129, R128 ;  /* 0x000000808180723e */ /* 0x000fe400000010ff */
[----:B------:R-:W-:Y:S01]  /*15520*/  BAR.SYNC.DEFER_BLOCKING 0x1, 0x100 ;  /* 0x0044000000007b1d */ /* 0x000fe20000010000 */
[----:B------:R-:W-:Y:S02]  /*15530*/  F2FP.BF16.PACK_AB R130, R131, R130 ;  /* 0x000000828382723e */ /* 0x000fe400000010ff */
        /* <DEDUP_REMOVED lines=9> */
[----:B--2---:R-:W-:Y:S02]  /*155d0*/  SHF.R.S32.HI R5, RZ, 0x1f, R0 ;  /* 0x0000001fff057819 */ /* 0x004fe40000011400 */
[----:B------:R-:W-:Y:S02]  /*155e0*/  F2FP.BF16.PACK_AB R114, R115, R114 ;  /* 0x000000727372723e */ /* 0x000fe400000010ff */
[----:B------:R-:W-:Y:S02]  /*155f0*/  LEA.HI R6, R5, R0, RZ, 0x2 ;  /* 0x0000000005067211 */ /* 0x000fe400078f10ff */
[----:B------:R-:W-:-:S02]  /*15600*/  F2FP.BF16.PACK_AB R116, R117, R116 ;  /* 0x000000747574723e */ /* 0x000fc400000010ff */
        /* <DEDUP_REMOVED lines=24> */
[----:B------:R-:W-:Y:S01]  /*15790*/  F2FP.BF16.PACK_AB R42, R43, R42 ;  /* 0x0000002a2b2a723e */ /* 0x000fe200000010ff */
[----:B------:R-:W-:Y:S01]  /*157a0*/  IMAD.SHL.U32 R13, R12, 0x2, RZ ;  /* 0x000000020c0d7824 */ /* 0x000fe200078e00ff */
[----:B------:R-:W-:Y:S02]  /*157b0*/  F2FP.BF16.PACK_AB R44, R45, R44 ;  /* 0x0000002c2d2c723e */ /* 0x000fe400000010ff */
[----:B------:R-:W-:Y:S02]  /*157c0*/  F2FP.BF16.PACK_AB R46, R47, R46 ;  /* 0x0000002e2f2e723e */ /* 0x000fe400000010ff */
[C---:B------:R-:W-:Y:S01]  /*157d0*/  IADD3 R6, R13.reuse, 0x80, RZ ;  /* 0x000000800d067810 */ /* 0x040fe20007ffe0ff */
[----:B------:R-:W-:Y:S01]  /*157e0*/  STS [R13+0x80], R128 ;  /* 0x000080800d007388 */ /* 0x000fe20000000800 */
[----:B------:R-:W-:Y:S02]  /*157f0*/  IADD3 R15, R13, 0x70, RZ ;  /* 0x000000700d0f7810 */ /* 0x000fe40007ffe0ff */
[----:B------:R-:W-:Y:S01]  /*15800*/  @P0 IADD3 R15, R6, 0x10, RZ ;  /* 0x00000010060f0810 */ /* 0x000fe20007ffe0ff */
[----:B------:R-:W-:Y:S01]  /*15810*/  STS [R13+0x480], R130 ;  /* 0x000480820d007388 */ /* 0x000fe20000000800 */
[----:B------:R-:W-:Y:S01]  /*15820*/  SEL R6, R9, 0xffffffe0, !P1 ;  /* 0xffffffe009067807 */ /* 0x000fe20004800000 */
[----:B------:R-:W-:Y:S01]  /*15830*/  IMAD.MOV.U32 R9, RZ, RZ, 0x40 ;  /* 0x00000040ff097424 */ /* 0x000fe200078e00ff */
[----:B------:R-:W-:Y:S01]  /*15840*/  F2FP.BF16.PACK_AB R48, R49, R48 ;  /* 0x000000303130723e */ /* 0x000fe200000010ff */
[----:B------:R-:W-:Y:S01]  /*15850*/  STS [R15], R124 ;  /* 0x0000007c0f007388 */ /* 0x000fe20000000800 */
[----:B------:R-:W-:Y:S01]  /*15860*/  F2FP.BF16.PACK_AB R50, R51, R50 ;  /* 0x000000323332723e */ /* 0x000fe200000010ff */
[----:B------:R-:W-:Y:S01]  /*15870*/  IMAD.IADD R17, R13, 0x1, R6 ;  /* 0x000000010d117824 */ /* 0x000fe200078e0206 */
[----:B------:R-:W-:Y:S01]  /*15880*/  SEL R12, R9, 0xffffffc0, !P2 ;  /* 0xffffffc0090c7807 */ /* 0x000fe20005000000 */
[----:B------:R-:W-:Y:S01]  /*15890*/  IMAD.IADD R9, R6, 0x1, R15 ;  /* 0x0000000106097824 */ /* 0x000fe200078e020f */
[----:B------:R-:W-:Y:S01]  /*158a0*/  STS [R15+0x400], R126 ;  /* 0x0004007e0f007388 */ /* 0x000fe20000000800 */
[----:B------:R-:W-:-:S02]  /*158b0*/  F2FP.BF16.PACK_AB R52, R53, R52 ;  /* 0x000000343534723e */ /* 0x000fc400000010ff */
[--C-:B------:R-:W-:Y:S01]  /*158c0*/  IMAD.IADD R19, R13, 0x1, R12.reuse ;  /* 0x000000010d137824 */ /* 0x100fe200078e020c */
[----:B------:R-:W-:Y:S01]  /*158d0*/  STS [R17+0x80], R100 ;  /* 0x0000806411007388 */ /* 0x000fe20000000800 */
[C---:B------:R-:W-:Y:S01]  /*158e0*/  IMAD.IADD R21, R12.reuse, 0x1, R15 ;  /* 0x000000010c157824 */ /* 0x040fe200078e020f */
[----:B------:R-:W-:Y:S01]  /*158f0*/  F2FP.BF16.PACK_AB R54, R55, R54 ;  /* 0x000000363736723e */ /* 0x000fe200000010ff */
[----:B------:R-:W-:Y:S01]  /*15900*/  IMAD.IADD R23, R12, 0x1, R17 ;  /* 0x000000010c177824 */ /* 0x000fe200078e0211 */
[----:B------:R-:W-:Y:S01]  /*15910*/  STS [R17+0x480], R102 ;  /* 0x0004806611007388 */ /* 0x000fe20000000800 */
[----:B------:R-:W-:Y:S01]  /*15920*/  IMAD.IADD R25, R9, 0x1, R12 ;  /* 0x0000000109197824 */ /* 0x000fe200078e020c */
[----:B------:R-:W-:Y:S02]  /*15930*/  F2FP.BF16.PACK_AB R56, R57, R56 ;  /* 0x000000383938723e */ /* 0x000fe400000010ff */
        /* <DEDUP_REMOVED lines=32> */
[----:B------:R-:W-:Y:S01]  /*15b40*/  ISETP.NE.U32.AND P1, PT, RZ, c[0x0][0x508], PT ;  /* 0x00014200ff007a0c */ /* 0x000fe20003f25070 */
[----:B------:R-:W-:Y:S01]  /*15b50*/  STS [R13+0x4480], R38 ;  /* 0x004480260d007388 */ /* 0x000fe20000000800 */
[----:B------:R-:W-:Y:S02]  /*15b60*/  ISETP.NE.U32.AND P0, PT, RZ, c[0x0][0x500], PT ;  /* 0x00014000ff007a0c */ /* 0x000fe40003f05070 */
[----:B------:R-:W-:Y:S01]  /*15b70*/  ISETP.NE.AND.EX P1, PT, RZ, c[0x0][0x50c], PT, P1 ;  /* 0x00014300ff007a0c */ /* 0x000fe20003f25310 */
[----:B------:R-:W-:Y:S01]  /*15b80*/  STS [R15+0x4000], R40 ;  /* 0x004000280f007388 */ /* 0x000fe20000000800 */
[----:B------:R-:W-:-:S03]  /*15b90*/  ISETP.NE.AND.EX P0, PT, RZ, c[0x0][0x504], PT, P0 ;  /* 0x00014100ff007a0c */ /* 0x000fc60003f05300 */
        /* <DEDUP_REMOVED lines=20> */
[----:B------:R-:W-:Y:S01]  /*15ce0*/  STS [R9+0x8400], R7 ;  /* 0x0084000709007388 */ /* 0x000fe20000000800 */
[----:B--2---:R-:W-:-:S03]  /*15cf0*/  IMAD.MOV.U32 R13, RZ, RZ, 0x4 ;  /* 0x00000004ff0d7424 */ /* 0x004fc600078e00ff */
[----:B------:R2:W-:Y:S04]  /*15d00*/  STS [R19+0x8080], R2 ;  /* 0x0080800213007388 */ /* 0x0005e80000000800 */
[----:B------:R4:W-:Y:S04]  /*15d10*/  STS [R19+0x8480], R86 ;  /* 0x0084805613007388 */ /* 0x0009e80000000800 */
[----:B------:R4:W-:Y:S04]  /*15d20*/  STS [R21+0x8000], R88 ;  /* 0x0080005815007388 */ /* 0x0009e80000000800 */
[----:B------:R4:W-:Y:S01]  /*15d30*/  STS [R21+0x8400], R90 ;  /* 0x0084005a15007388 */ /* 0x0009e20000000800 */
[----:B---3--:R-:W-:-:S03]  /*15d40*/  IMAD.WIDE R16, R192, R13, c[0x0][0x500] ;  /* 0x00014000c0107625 */ /* 0x008fc600078e020d */
[----:B------:R4:W-:Y:S04]  /*15d50*/  STS [R23+0x8080], R92 ;  /* 0x0080805c17007388 */ /* 0x0009e80000000800 */
[----:B------:R4:W-:Y:S04]  /*15d60*/  STS [R23+0x8480], R94 ;  /* 0x0084805e17007388 */ /* 0x0009e80000000800 */
[----:B------:R4:W-:Y:S04]  /*15d70*/  STS [R25+0x8000], R96 ;  /* 0x0080006019007388 */ /* 0x0009e80000000800 */
[----:B------:R4:W-:Y:S04]  /*15d80*/  STS [R25+0x8400], R98 ;  /* 0x0084006219007388 */ /* 0x0009e80000000800 */
[----:B------:R-:W-:Y:S01]  /*15d90*/  BAR.SYNC.DEFER_BLOCKING 0x1, 0x100 ;  /* 0x0044000000007b1d */ /* 0x000fe20000010000 */
[----:B--2---:R-:W-:-:S02]  /*15da0*/  IMAD.MOV.U32 R2, RZ, RZ, c[0x0][0x388] ;  /* 0x0000e200ff027624 */ /* 0x004fc400078e00ff */
[----:B------:R-:W-:-:S03]  /*15db0*/  @P1 IMAD.WIDE R12, R192, R13, c[0x0][0x508] ;  /* 0x00014200c00c1625 */ /* 0x000fc600078e020d */
[----:B------:R-:W2:Y:S04]  /*15dc0*/  @P0 LDG.E R7, [R16.64] ;  /* 0x0000000610070981 */ /* 0x000ea8000c1e1900 */
[----:B------:R4:W5:Y:S01]  /*15dd0*/  @P1 LDG.E R2, [R12.64] ;  /* 0x000000060c021981 */ /* 0x000962000c1e1900 */
[----:B------:R-:W-:Y:S02]  /*15de0*/  CS2R R14, SRZ ;  /* 0x00000000000e7805 */ /* 0x000fe4000001ff00 */
[--C-:B--2---:R-:W-:Y:S01]  /*15df0*/  @P0 SHF.R.S32.HI R15, RZ, 0x1f, R7.reuse ;  /* 0x0000001fff0f0819 */ /* 0x104fe20000011407 */
[----:B------:R-:W-:Y:S01]  /*15e00*/  @P0 IMAD.MOV.U32 R14, RZ, RZ, R7 ;  /* 0x000000ffff0e0224 */ /* 0x000fe200078e0007 */
[----:B------:R-:W-:Y:S05]  /*15e10*/  @P1 BRA `(.L_x_456) ;  /* 0x0000004000001947 */ /* 0x000fea0003800000 */
[----:B----4-:R-:W-:Y:S05]  /*15e20*/  @!P0 BRA `(.L_x_456) ;  /* 0x0000003000008947 */ /* 0x010fea0003800000 */
[----:B-----5:R-:W2:Y:S04]  /*15e30*/  LDG.E R2, [R16.64] ;  /* 0x0000000610027981 */ /* 0x020ea8000c1e1900 */
[----:B------:R-:W2:Y:S02]  /*15e40*/  LDG.E R7, [R16.64+0x4] ;  /* 0x0000040610077981 */ /* 0x000ea4000c1e1900 */
[----:B--2---:R-:W-:-:S02]  /*15e50*/  IADD3 R2, -R2, R7, RZ ;  /* 0x0000000702027210 */ /* 0x004fc40007ffe1ff */
.L_x_456:
[----:B----4-:R-:W-:Y:S01]  /*15e60*/  LOP3.LUT R7, R8, 0xffffffe0, RZ, 0xc0, !PT ;  /* 0xffffffe008077812 */ /* 0x010fe200078ec0ff */
[----:B------:R-:W2:Y:S01]  /*15e70*/  S2R R57, SR_CTAID.X ;  /* 0x0000000000397919 */ /* 0x000ea20000002500 */
[----:B------:R-:W-:Y:S01]  /*15e80*/  SHF.R.S32.HI R13, RZ, 0x1f, R10 ;  /* 0x0000001fff0d7819 */ /* 0x000fe2000001140a */
[----:B------:R-:W-:Y:S01]  /*15e90*/  IMAD.MOV.U32 R6, RZ, RZ, c[0x0][0x4e8] ;  /* 0x00013a00ff067624 */ /* 0x000fe200078e00ff */
[----:B------:R-:W-:Y:S01]  /*15ea0*/  MOV R20, R14 ;  /* 0x0000000e00147202 */ /* 0x000fe20000000f00 */
[----:B------:R-:W-:Y:S01]  /*15eb0*/  IMAD.IADD R12, R0, 0x1, -R7 ;  /* 0x00000001000c7824 */ /* 0x000fe200078e0a07 */
[----:B------:R-:W-:Y:S01]  /*15ec0*/  LEA.HI R13, R13, R10, RZ, 0x3 ;  /* 0x0000000a0d0d7211 */ /* 0x000fe200078f18ff */
[----:B------:R-:W-:Y:S01]  /*15ed0*/  IMAD.MOV.U32 R21, RZ, RZ, R15 ;  /* 0x000000ffff157224 */ /* 0x000fe200078e000f */
[----:B------:R-:W-:Y:S01]  /*15ee0*/  LEA.HI R7, R11, R11, RZ, 0x1 ;  /* 0x0000000b0b077211 */ /* 0x000fe200078f08ff */
[----:B-----5:R-:W-:Y:S01]  /*15ef0*/  IMAD R2, R2, c[0x0][0x4e8], RZ ;  /* 0x00013a0002027a24 */ /* 0x020fe200078e02ff */
[----:B------:R-:W-:Y:S01]  /*15f00*/  SHF.R.S32.HI R9, RZ, 0x1f, R12 ;  /* 0x0000001fff097819 */ /* 0x000fe2000001140c */
[----:B------:R-:W-:Y:S01]  /*15f10*/  IMAD.WIDE.U32 R20, R191, c[0x0][0x490], R20 ;  /* 0x00012400bf147a25 */ /* 0x000fe200078e0014 */
[----:B------:R-:W-:Y:S01]  /*15f20*/  LOP3.LUT R13, R13, 0xffffff8, RZ, 0xc0, !PT ;  /* 0x0ffffff80d0d7812 */ /* 0x000fe200078ec0ff */
[----:B------:R-:W-:Y:S01]  /*15f30*/  BSSY B0, `(.L_x_457) ;  /* 0x000007c000007945 */ /* 0x000fe20003800000 */
[----:B------:R-:W-:-:S02]  /*15f40*/  LEA.HI R9, R9, R12, RZ, 0x2 ;  /* 0x0000000c09097211 */ /* 0x000fc400078f10ff */
[----:B------:R-:W-:Y:S02]  /*15f50*/  IADD3 R8, R10, -R13, RZ ;  /* 0x8000000d0a087210 */ /* 0x000fe40007ffe0ff */
[----:B------:R-:W-:Y:S02]  /*15f60*/  LOP3.LUT R10, R7, 0x1ffffffe, RZ, 0xc0, !PT ;  /* 0x1ffffffe070a7812 */ /* 0x000fe400078ec0ff */
[----:B------:R-:W-:Y:S02]  /*15f70*/  SHF.R.S32.HI R9, RZ, 0x2, R9 ;  /* 0x00000002ff097819 */ /* 0x000fe40000011409 */
[----:B------:R-:W-:Y:S01]  /*15f80*/  ISETP.NE.AND P1, PT, R6, 0x1, PT ;  /* 0x000000010600780c */ /* 0x000fe20003f25270 */
[----:B------:R-:W-:Y:S01]  /*15f90*/  IMAD.IADD R7, R11, 0x1, -R10 ;  /* 0x000000010b077824 */ /* 0x000fe200078e0a0a */
[CC--:B------:R-:W-:Y:S01]  /*15fa0*/  LEA.HI R6, R5.reuse, R0.reuse, RZ, 0x3 ;  /* 0x0000000005067211 */ /* 0x0c0fe200078f18ff */
[----:B------:R-:W-:Y:S01]  /*15fb0*/  IMAD R10, R190, c[0x0][0x490], RZ ;  /* 0x00012400be0a7a24 */ /* 0x000fe200078e02ff */
[----:B------:R-:W-:Y:S01]  /*15fc0*/  LEA.HI R5, R5, R0, RZ, 0x6 ;  /* 0x0000000005057211 */ /* 0x000fe200078f30ff */
[----:B------:R-:W-:Y:S01]  /*15fd0*/  IMAD R8, R8, 0x10, R9 ;  /* 0x0000001008087824 */ /* 0x000fe200078e0209 */
[----:B------:R-:W-:Y:S01]  /*15fe0*/  LOP3.LUT P2, RZ, R12, 0x3, RZ, 0xc0, !PT ;  /* 0x000000030cff7812 */ /* 0x000fe2000784c0ff */
[----:B------:R-:W-:-:S02]  /*15ff0*/  IMAD R11, R191, c[0x0][0x494], R10 ;  /* 0x00012500bf0b7a24 */ /* 0x000fc400078e020a */
[----:B------:R-:W-:Y:S01]  /*16000*/  IMAD R10, R7, 0x8, R8 ;  /* 0x00000008070a7824 */ /* 0x000fe200078e0208 */
[----:B------:R-:W-:Y:S01]  /*16010*/  LOP3.LUT R7, R6, 0xfffffff8, RZ, 0xc0, !PT ;  /* 0xfffffff806077812 */ /* 0x000fe200078ec0ff */
[----:B------:R-:W-:Y:S01]  /*16020*/  IMAD R9, R15, c[0x0][0x3a0], RZ ;  /* 0x0000e8000f097a24 */ /* 0x000fe200078e02ff */
[----:B------:R-:W-:Y:S01]  /*16030*/  SHF.R.S32.HI R6, RZ, 0x3, R6 ;  /* 0x00000003ff067819 */ /* 0x000fe20000011406 */
[----:B------:R-:W-:Y:S01]  /*16040*/  IMAD.IADD R21, R21, 0x1, R11 ;  /* 0x0000000115157824 */ /* 0x000fe200078e020b */
[----:B--2---:R-:W-:Y:S01]  /*16050*/  LEA R10, R57, R10, 0x7 ;  /* 0x0000000a390a7211 */ /* 0x004fe200078e38ff */
[C---:B------:R-:W-:Y:S02]  /*16060*/  IMAD R9, R14.reuse, c[0x0][0x3a4], R9 ;  /* 0x0000e9000e097a24 */ /* 0x040fe400078e0209 */
[----:B------:R-:W-:-:S04]  /*16070*/  IMAD.WIDE.U32 R14, R14, c[0x0][0x3a0], RZ ;  /* 0x0000e8000e0e7a25 */ /* 0x000fc800078e00ff */
[----:B------:R-:W-:Y:S01]  /*16080*/  @P1 IMAD.HI.U32 R11, R10, c[0x0][0x4ec], RZ ;  /* 0x00013b000a0b1a27 */ /* 0x000fe200078e00ff */
[----:B------:R-:W-:Y:S02]  /*16090*/  IADD3 R15, R15, R9, RZ ;  /* 0x000000090f0f7210 */ /* 0x000fe40007ffe0ff */
[----:B------:R-:W-:Y:S01]  /*160a0*/  SHF.R.S32.HI R9, RZ, 0x1f, R192 ;  /* 0x0000001fff097819 */ /* 0x000fe200000114c0 */
[----:B------:R-:W-:Y:S01]  /*160b0*/  IMAD.IADD R7, R0, 0x1, -R7 ;  /* 0x0000000100077824 */ /* 0x000fe200078e0a07 */
[----:B------:R-:W-:Y:S01]  /*160c0*/  SEL R192, R192, RZ, !P0 ;  /* 0x000000ffc0c07207 */ /* 0x000fe20004000000 */
[----:B------:R-:W-:Y:S01]  /*160d0*/  IMAD.MOV.U32 R0, RZ, RZ, R10 ;  /* 0x000000ffff007224 */ /* 0x000fe200078e000a */
[----:B------:R-:W-:Y:S01]  /*160e0*/  @P1 SHF.R.U32.HI R0, RZ, c[0x0][0x4f0], R11 ;  /* 0x00013c00ff001a19 */ /* 0x000fe2000001160b */
[----:B------:R-:W-:Y:S01]  /*160f0*/  IMAD R190, R190, c[0x0][0x3e8], RZ ;  /* 0x0000fa00bebe7a24 */ /* 0x000fe200078e02ff */
[----:B------:R-:W-:Y:S01]  /*16100*/  SEL R9, R9, RZ, !P0 ;  /* 0x000000ff09097207 */ /* 0x000fe20004000000 */
[----:B------:R-:W-:Y:S01]  /*16110*/  IMAD.WIDE.U32 R14, R191, c[0x0][0x3e8], R14 ;  /* 0x0000fa00bf0e7a25 */ /* 0x000fe200078e000e */
[----:B------:R-:W-:-:S03]  /*16120*/  LEA R16, R7, R6, 0x5 ;  /* 0x0000000607107211 */ /* 0x000fc600078e28ff */
[----:B------:R-:W-:Y:S02]  /*16130*/  IMAD.MOV R11, RZ, RZ, -R0 ;  /* 0x000000ffff0b7224 */ /* 0x000fe400078e0a00 */
[----:B------:R-:W-:Y:S02]  /*16140*/  IMAD R17, R191, c[0x0][0x3ec], R190 ;  /* 0x0000fb00bf117a24 */ /* 0x000fe400078e02be */
[----:B------:R-:W-:-:S03]  /*16150*/  IMAD.WIDE.U32 R20, R192, c[0x0][0x498], R20 ;  /* 0x00012600c0147a25 */ /* 0x000fc600078e0014 */
[----:B------:R-:W-:Y:S01]  /*16160*/  IADD3 R15, R15, R17, RZ ;  /* 0x000000110f0f7210 */ /* 0x000fe20007ffe0ff */
[----:B------:R-:W-:Y:S01]  /*16170*/  IMAD R12, R11, c[0x0][0x4e8], R10 ;  /* 0x00013a000b0c7a24 */ /* 0x000fe200078e020a */
[----:B------:R-:W-:Y:S01]  /*16180*/  SHF.R.S32.HI R17, RZ, 0x1f, R0 ;  /* 0x0000001fff117819 */ /* 0x000fe20000011400 */
[----:B------:R-:W-:Y:S01]  /*16190*/  IMAD R19, R9, c[0x0][0x498], RZ ;  /* 0x0001260009137a24 */ /* 0x000fe200078e02ff */
[----:B------:R-:W-:Y:S01]  /*161a0*/  IADD3 R20, P0, R0, R20, RZ ;  /* 0x0000001400147210 */ /* 0x000fe20007f1e0ff */
[----:B------:R-:W-:Y:S01]  /*161b0*/  IMAD R11, R57, 0x80, R16 ;  /* 0x00000080390b7824 */ /* 0x000fe200078e0210 */
[----:B------:R-:W-:Y:S01]  /*161c0*/  SHF.R.S32.HI R0, RZ, 0x1f, R12 ;  /* 0x0000001fff007819 */ /* 0x000fe2000001140c */
[----:B------:R-:W-:Y:S02]  /*161d0*/  IMAD R16, R192, c[0x0][0x49c], R19 ;  /* 0x00012700c0107a24 */ /* 0x000fe400078e0213 */
[----:B------:R-:W-:Y:S02]  /*161e0*/  IMAD.SHL.U32 R13, R6, 0x40, RZ ;  /* 0x00000040060d7824 */ /* 0x000fe400078e00ff */
[----:B------:R-:W-:Y:S01]  /*161f0*/  @P1 IMAD.HI.U32 R18, R11, c[0x0][0x4ec], RZ ;  /* 0x00013b000b121a27 */ /* 0x000fe200078e00ff */
[----:B------:R-:W-:-:S02]  /*16200*/  IADD3.X R21, R17, R21, R16, P0, !PT ;  /* 0x0000001511157210 */ /* 0x000fc400007fe410 */
[----:B------:R-:W-:Y:S01]  /*16210*/  LOP3.LUT R13, R13, 0x1c0, RZ, 0xc0, !PT ;  /* 0x000001c00d0d7812 */ /* 0x000fe200078ec0ff */
[----:B------:R-:W-:Y:S02]  /*16220*/  IMAD R17, R0, c[0x0][0x488], RZ ;  /* 0x0001220000117a24 */ /* 0x000fe400078e02ff */
[----:B------:R-:W-:Y:S01]  /*16230*/  IMAD.SHL.U32 R0, R7, 0x8, RZ ;  /* 0x0000000807007824 */ /* 0x000fe200078e00ff */
[----:B------:R-:W-:Y:S01]  /*16240*/  SHF.R.U32.HI R7, RZ, 0x3, R13 ;  /* 0x00000003ff077819 */ /* 0x000fe2000001160d */
[----:B------:R-:W-:-:S04]  /*16250*/  IMAD.WIDE.U32 R20, R12, c[0x0][0x488], R20 ;  /* 0x000122000c147a25 */ /* 0x000fc800078e0014 */
[----:B------:R-:W-:Y:S01]  /*16260*/  IMAD R17, R12, c[0x0][0x48c], R17 ;  /* 0x000123000c117a24 */ /* 0x000fe200078e0211 */
[----:B------:R-:W-:Y:S01]  /*16270*/  LOP3.LUT R12, R13, 0x38, R0, 0xf8, !PT ;  /* 0x000000380d0c7812 */ /* 0x000fe200078ef800 */
[----:B------:R-:W-:Y:S01]  /*16280*/  IMAD R9, R9, c[0x0][0x3f0], RZ ;  /* 0x0000fc0009097a24 */ /* 0x000fe200078e02ff */
[----:B------:R-:W-:Y:S01]  /*16290*/  LEA R13, P0, R20, c[0x0][0x450], 0x2 ;  /* 0x00011400140d7a11 */ /* 0x000fe200078010ff */
        /* <DEDUP_REMOVED lines=10> */
[----:B------:R-:W2:Y:S01]  /*16340*/  SHFL.IDX PT, R35, R17, RZ, 0x1c1f ;  /* 0x001c1fff11237589 */ /* 0x000ea200000e0000 */
[----:B------:R-:W-:Y:S01]  /*16350*/  SHF.R.S32.HI R16, RZ, 0x1f, R10 ;  /* 0x0000001fff107819 */ /* 0x000fe2000001140a */
[C---:B------:R-:W-:Y:S01]  /*16360*/  IMAD R9, R57.reuse, 0x80, R8 ;  /* 0x0000008039097824 */ /* 0x040fe200078e0208 */
[----:B------:R-:W-:Y:S01]  /*16370*/  LEA R57, R57, R6, 0x7 ;  /* 0x0000000639397211 */ /* 0x000fe200078e38ff */
[----:B------:R-:W-:Y:S01]  /*16380*/  SHFL.IDX PT, R48, R13, 0x1, 0x1c1f ;  /* 0x003c1f000d307f89 */ /* 0x000fe200000e0000 */
[----:B------:R-:W-:-:S02]  /*16390*/  IMAD R12, R12, c[0x0][0x4e8], R11 ;  /* 0x00013a000c0c7a24 */ /* 0x000fc400078e020b */
[----:B------:R-:W-:Y:S01]  /*163a0*/  IMAD R11, R16, c[0x0][0x3e0], RZ ;  /* 0x0000f800100b7a24 */ /* 0x000fe200078e02ff */
[----:B------:R-:W3:Y:S01]  /*163b0*/  SHFL.IDX PT, R49, R17, 0x1, 0x1c1f ;  /* 0x003c1f0011317f89 */ /* 0x000ee200000e0000 */
        /* <DEDUP_REMOVED lines=11> */
[----:B--2---:R2:W-:Y:S01]  /*16470*/  @!P1 ST.E [R34.64], R3 ;  /* 0x0000000322009985 */ /* 0x0045e2000c101906 */
[----:B------:R-:W-:-:S04]  /*16480*/  IMAD.WIDE.U32 R32, R12, c[0x0][0x3d8], R14 ;  /* 0x0000f6000c207a25 */ /* 0x000fc800078e000e */
[----:B------:R-:W-:Y:S01]  /*16490*/  IMAD R5, R12, c[0x0][0x3dc], R5 ;  /* 0x0000f7000c057a24 */ /* 0x000fe200078e0205 */
[----:B---3--:R2:W-:Y:S03]  /*164a0*/  @!P0 ST.E [R48.64], R4 ;  /* 0x0000000430008985 */ /* 0x0085e6000c101906 */
[----:B------:R-:W-:Y:S01]  /*164b0*/  IMAD.IADD R5, R33, 0x1, R5 ;  /* 0x0000000121057824 */ /* 0x000fe200078e0205 */
[C---:B------:R-:W-:Y:S01]  /*164c0*/  LEA R56, P0, R32.reuse, c[0x0][0x380], 0x1 ;  /* 0x0000e00020387a11 */ /* 0x040fe200078008ff */
[----:B------:R2:W3:Y:S03]  /*164d0*/  LDS.128 R44, [R58+0x1080] ;  /* 0x001080003a2c7984 */ /* 0x0004e60000000c00 */
[----:B------:R-:W-:Y:S01]  /*164e0*/  LEA.HI.X R55, R32, c[0x0][0x384], R5, 0x1, P0 ;  /* 0x0000e10020377a11 */ /* 0x000fe200000f0c05 */
        /* <DEDUP_REMOVED lines=12> */
[----:B--23--:R-:W2:Y:S01]  /*165b0*/  LDS.128 R48, [R58+0x80] ;  /* 0x000080003a307984 */ /* 0x00cea20000000c00 */
[----:B------:R-:W-:-:S02]  /*165c0*/  IADD3 R54, R0, 0x40, RZ ;  /* 0x0000004000367810 */ /* 0x000fc40007ffe0ff */
[----:B------:R-:W-:Y:S01]  /*165d0*/  IADD3 R52, R0, 0x80, RZ ;  /* 0x0000008000347810 */ /* 0x000fe20007ffe0ff */
[----:B------:R-:W3:Y:S01]  /*165e0*/  LDS.128 R32, [R58+0x4080] ;  /* 0x004080003a207984 */ /* 0x000ee20000000c00 */
        /* <DEDUP_REMOVED lines=10> */
[----:B-1---5:R-:W-:-:S04]  /*16690*/  @!P2 IMAD.WIDE R58, R0, 0x2, R60 ;  /* 0x00000002003aa825 */ /* 0x022fc800078e023c */
[----:B------:R-:W-:-:S04]  /*166a0*/  @!P1 IMAD.WIDE R52, R53, 0x2, R60 ;  /* 0x0000000235349825 */ /* 0x000fc800078e023c */
[----:B------:R-:W-:Y:S01]  /*166b0*/  @!P0 IMAD.WIDE R60, R3, 0x2, R60 ;  /* 0x00000002033c8825 */ /* 0x000fe200078e023c */
[----:B--2---:R1:W-:Y:S04]  /*166c0*/  @!P2 ST.E.128 [R58.64], R48 ;  /* 0x000000303a00a985 */ /* 0x0043e8000c101d06 */
[----:B---3--:R1:W-:Y:S04]  /*166d0*/  @!P1 ST.E.128 [R52.64], R32 ;  /* 0x0000002034009985 */ /* 0x0083e8000c101d06 */
[----:B----4-:R1:W-:Y:S02]  /*166e0*/  @!P0 ST.E.128 [R60.64], R4 ;  /* 0x000000043c008985 */ /* 0x0103e4000c101d06 */
.L_x_458:
[----:B---3--:R-:W-:Y:S05]  /*166f0*/  BSYNC B0 ;  /* 0x0000000000007941 */ /* 0x008fea0003800000 */
.L_x_457:
[----:B--2---:R-:W-:Y:S01]  /*16700*/  IADD3 R3, R57, 0x20, RZ ;  /* 0x0000002039037810 */ /* 0x004fe20007ffe0ff */
[----:B-1----:R1:W2:Y:S01]  /*16710*/  SHFL.IDX PT, R33, R55, 0x1, 0x181f ;  /* 0x00381f0037217f89 */ /* 0x0022a200000e0000 */
[----:B------:R-:W-:Y:S02]  /*16720*/  BSSY B0, `(.L_x_459) ;  /* 0x0000015000007945 */ /* 0x000fe40003800000 */
[----:B------:R-:W-:Y:S01]  /*16730*/  ISETP.GE.AND P0, PT, R3, R2, PT ;  /* 0x000000020300720c */ /* 0x000fe20003f06270 */
[----:B------:R1:W3:-:S12]  /*16740*/  SHFL.IDX PT, R32, R56, 0x1, 0x181f ;  /* 0x00381f0038207f89 */ /* 0x0002d800000e0000 */
        /* <DEDUP_REMOVED lines=18> */
.L_x_460:
[----:B------:R-:W-:Y:S05]  /*16870*/  BSYNC B0 ;  /* 0x0000000000007941 */ /* 0x000fea0003800000 */
.L_x_459:
        /* <DEDUP_REMOVED lines=23> */
.L_x_462:
[----:B------:R-:W-:Y:S05]  /*169f0*/  BSYNC B0 ;  /* 0x0000000000007941 */ /* 0x000fea0003800000 */
.L_x_461:
        /* <DEDUP_REMOVED lines=24> */
.L_x_455:
        /* <DEDUP_REMOVED lines=18> */
.L_x_463:
[----:B---3--:R-:W2:Y:S01]  /*16ca0*/  S2R R2, SR_TID.X ;  /* 0x0000000000027919 */ /* 0x008ea20000002100 */
[----:B------:R-:W-:Y:S01]  /*16cb0*/  SHF.R.S32.HI R4, RZ, 0x1f, R192 ;  /* 0x0000001fff047819 */ /* 0x000fe200000114c0 */
[----:B------:R-:W-:Y:S01]  /*16cc0*/  BSSY B0, `(.L_x_464) ;  /* 0x0000026000007945 */ /* 0x000fe20003800000 */
[----:B------:R-:W-:-:S02]  /*16cd0*/  SEL R192, R192, RZ, !P0 ;  /* 0x000000ffc0c07207 */ /* 0x000fc40004000000 */
[----:B------:R-:W-:Y:S02]  /*16ce0*/  SEL R4, R4, RZ, !P0 ;  /* 0x000000ff04047207 */ /* 0x000fe40004000000 */
[----:B--2---:R-:W-:-:S13]  /*16cf0*/  ISETP.GE.AND P1, PT, R2, 0x80, PT ;  /* 0x000000800200780c */ /* 0x004fda0003f26270 */
[----:B------:R-:W-:Y:S05]  /*16d00*/  @P1 BRA `(.L_x_465) ;  /* 0x0000021000001947 */ /* 0x000fea0003800000 */
[----:B------:R-:W2:Y:S01]  /*16d10*/  S2R R7, SR_CTAID.X ;  /* 0x0000000000077919 */ /* 0x000ea20000002500 */
[----:B-----5:R-:W-:Y:S01]  /*16d20*/  IMAD R6, R0, c[0x0][0x4e8], RZ ;  /* 0x00013a0000067a24 */ /* 0x020fe200078e02ff */
[----:B--2---:R-:W-:-:S04]  /*16d30*/  LEA R7, R7, R2, 0x7 ;  /* 0x0000000207077211 */ /* 0x004fc800078e38ff */
[----:B------:R-:W-:-:S13]  /*16d40*/  ISETP.GE.AND P0, PT, R7, R6, PT ;  /* 0x000000060700720c */ /* 0x000fda0003f06270 */
[----:B------:R-:W-:Y:S05]  /*16d50*/  @P0 BRA `(.L_x_465) ;  /* 0x000001c000000947 */ /* 0x000fea0003800000 */
[----:B------:R-:W-:Y:S01]  /*16d60*/  MOV R3, c[0x0][0x4e8] ;  /* 0x00013a0000037a02 */ /* 0x000fe20000000f00 */
[----:B------:R-:W-:Y:S01]  /*16d70*/  IMAD R10, R190, c[0x0][0x490], RZ ;  /* 0x00012400be0a7a24 */ /* 0x000fe200078e02ff */
[----:B------:R-:W-:Y:S01]  /*16d80*/  MOV R12, R8 ;  /* 0x00000008000c7202 */ /* 0x000fe20000000f00 */
[----:B------:R-:W-:Y:S01]  /*16d90*/  IMAD.MOV.U32 R13, RZ, RZ, R9 ;  /* 0x000000ffff0d7224 */ /* 0x000fe200078e0009 */
[----:B------:R-:W-:Y:S01]  /*16da0*/  ISETP.NE.AND P0, PT, R3, 0x1, PT ;  /* 0x000000010300780c */ /* 0x000fe20003f05270 */
[C---:B------:R-:W-:Y:S01]  /*16db0*/  IMAD R3, R191.reuse, c[0x0][0x494], R10 ;  /* 0x00012500bf037a24 */ /* 0x040fe200078e020a */
[----:B------:R-:W-:Y:S01]  /*16dc0*/  MOV R6, R7 ;  /* 0x0000000700067202 */ /* 0x000fe20000000f00 */
[----:B------:R-:W-:-:S05]  /*16dd0*/  IMAD.WIDE.U32 R12, R191, c[0x0][0x490], R12 ;  /* 0x00012400bf0c7a25 */ /* 0x000fca00078e000c */
[----:B------:R-:W-:Y:S01]  /*16de0*/  IADD3 R13, R3, R13, RZ ;  /* 0x0000000d030d7210 */ /* 0x000fe20007ffe0ff */
[----:B------:R-:W-:-:S04]  /*16df0*/  IMAD R3, R4, c[0x0][0x498], RZ ;  /* 0x0001260004037a24 */ /* 0x000fc800078e02ff */
[----:B------:R-:W-:-:S04]  /*16e00*/  @P0 IMAD.HI.U32 R5, R7, c[0x0][0x4ec], RZ ;  /* 0x00013b0007050a27 */ /* 0x000fc800078e00ff */
[----:B------:R-:W-:Y:S01]  /*16e10*/  IMAD.WIDE.U32 R12, R192, c[0x0][0x498], R12 ;  /* 0x00012600c00c7a25 */ /* 0x000fe200078e000c */
[----:B------:R-:W-:-:S03]  /*16e20*/  @P0 SHF.R.U32.HI R6, RZ, c[0x0][0x4f0], R5 ;  /* 0x00013c00ff060a19 */ /* 0x000fc60000011605 */
[----:B------:R-:W-:Y:S01]  /*16e30*/  IMAD R3, R192, c[0x0][0x49c], R3 ;  /* 0x00012700c0037a24 */ /* 0x000fe200078e0203 */
[--C-:B------:R-:W-:Y:S01]  /*16e40*/  SHF.R.S32.HI R5, RZ, 0x1f, R6.reuse ;  /* 0x0000001fff057819 */ /* 0x100fe20000011406 */
[----:B------:R-:W-:Y:S01]  /*16e50*/  IMAD.MOV R10, RZ, RZ, -R6 ;  /* 0x000000ffff0a7224 */ /* 0x000fe200078e0a06 */
[----:B------:R-:W-:-:S03]  /*16e60*/  IADD3 R12, P0, R6, R12, RZ ;  /* 0x0000000c060c7210 */ /* 0x000fc60007f1e0ff */
[----:B------:R-:W-:Y:S01]  /*16e70*/  IMAD R10, R10, c[0x0][0x4e8], R7 ;  /* 0x00013a000a0a7a24 */ /* 0x000fe200078e0207 */
[----:B------:R-:W-:-:S04]  /*16e80*/  IADD3.X R13, R5, R13, R3, P0, !PT ;  /* 0x0000000d050d7210 */ /* 0x000fc800007fe403 */
[----:B------:R-:W-:Y:S01]  /*16e90*/  SHF.R.S32.HI R6, RZ, 0x1f, R10 ;  /* 0x0000001fff067819 */ /* 0x000fe2000001140a */
[----:B------:R-:W-:-:S04]  /*16ea0*/  IMAD.WIDE.U32 R12, R10, c[0x0][0x488], R12 ;  /* 0x000122000a0c7a25 */ /* 0x000fc800078e000c */
[----:B------:R-:W-:Y:S01]  /*16eb0*/  IMAD R3, R6, c[0x0][0x488], RZ ;  /* 0x0001220006037a24 */ /* 0x000fe200078e02ff */
[----:B------:R-:W-:-:S03]  /*16ec0*/  LEA R6, P0, R12, c[0x0][0x450], 0x2 ;  /* 0x000114000c067a11 */ /* 0x000fc600078010ff */
[----:B------:R-:W-:-:S05]  /*16ed0*/  IMAD R3, R10, c[0x0][0x48c], R3 ;  /* 0x000123000a037a24 */ /* 0x000fca00078e0203 */
[----:B------:R-:W-:-:S04]  /*16ee0*/  IADD3 R3, R13, R3, RZ ;  /* 0x000000030d037210 */ /* 0x000fc80007ffe0ff */
[----:B------:R-:W-:Y:S02]  /*16ef0*/  LEA.HI.X R7, R12, c[0x0][0x454], R3, 0x2, P0 ;  /* 0x000115000c077a11 */ /* 0x000fe400000f1403 */
[----:B------:R-:W-:-:S05]  /*16f00*/  MOV R3, 0xff800000 ;  /* 0xff80000000037802 */ /* 0x000fca0000000f00 */
[----:B------:R2:W-:Y:S02]  /*16f10*/  STG.E [R6.64], R3 ;  /* 0x0000000306007986 */ /* 0x0005e4000c101906 */
.L_x_465:
[----:B------:R-:W-:Y:S05]  /*16f20*/  BSYNC B0 ;  /* 0x0000000000007941 */ /* 0x000fea0003800000 */
.L_x_464:
[----:B--2---:R-:W2:Y:S01]  /*16f30*/  S2R R3, SR_CTAID.X ;  /* 0x0000000000037919 */ /* 0x004ea20000002500 */
[----:B------:R-:W-:Y:S01]  /*16f40*/  SHF.R.S32.HI R5, RZ, 0x1f, R2 ;  /* 0x0000001fff057819 */ /* 0x000fe20000011402 */
[----:B------:R-:W-:Y:S02]  /*16f50*/  IMAD R7, R9, c[0x0][0x3a0], RZ ;  /* 0x0000e80009077a24 */ /* 0x000fe400078e02ff */
[----:B------:R-:W-:Y:S01]  /*16f60*/  IMAD.WIDE.U32 R10, R8, c[0x0][0x3a0], RZ ;  /* 0x0000e800080a7a25 */ /* 0x000fe200078e00ff */
[----:B------:R-:W-:-:S03]  /*16f70*/  LEA.HI R5, R5, R2, RZ, 0x3 ;  /* 0x0000000205057211 */ /* 0x000fc600078f18ff */
[----:B------:R-:W-:Y:S01]  /*16f80*/  IMAD R6, R8, c[0x0][0x3a4], R7 ;  /* 0x0000e90008067a24 */ /* 0x000fe200078e0207 */
[----:B------:R-:W-:Y:S01]  /*16f90*/  LOP3.LUT R9, R5, 0xfffffff8, RZ, 0xc0, !PT ;  /* 0xfffffff805097812 */ /* 0x000fe200078ec0ff */
[----:B------:R-:W-:Y:S01]  /*16fa0*/  IMAD R190, R190, c[0x0][0x3e8], RZ ;  /* 0x0000fa00bebe7a24 */ /* 0x000fe200078e02ff */
[----:B------:R-:W-:Y:S02]  /*16fb0*/  MOV R7, c[0x0][0x4e8] ;  /* 0x00013a0000077a02 */ /* 0x000fe40000000f00 */
[----:B------:R-:W-:Y:S01]  /*16fc0*/  IADD3 R11, R11, R6, RZ ;  /* 0x000000060b0b7210 */ /* 0x000fe20007ffe0ff */
[----:B------:R-:W-:Y:S01]  /*16fd0*/  IMAD.IADD R9, R2, 0x1, -R9 ;  /* 0x0000000102097824 */ /* 0x000fe200078e0a09 */
[----:B------:R-:W-:Y:S01]  /*16fe0*/  ISETP.NE.AND P0, PT, R7, 0x1, PT ;  /* 0x000000010700780c */ /* 0x000fe20003f05270 */
[C---:B------:R-:W-:Y:S01]  /*16ff0*/  IMAD R190, R191.reuse, c[0x0][0x3ec], R190 ;  /* 0x0000fb00bfbe7a24 */ /* 0x040fe200078e02be */
[----:B------:R-:W-:Y:S01]  /*17000*/  SHF.R.S32.HI R2, RZ, 0x3, R5 ;  /* 0x00000003ff027819 */ /* 0x000fe20000011405 */
[----:B------:R-:W-:-:S03]  /*17010*/  IMAD.WIDE.U32 R10, R191, c[0x0][0x3e8], R10 ;  /* 0x0000fa00bf0a7a25 */ /* 0x000fc600078e000a */
[-C--:B------:R-:W-:Y:S01]  /*17020*/  LEA R6, R9, R2.reuse, 0x5 ;  /* 0x0000000209067211 */ /* 0x080fe200078e28ff */
[----:B------:R-:W-:Y:S01]  /*17030*/  IMAD R5, R4, c[0x0][0x3f0], RZ ;  /* 0x0000fc0004057a24 */ /* 0x000fe200078e02ff */
[----:B------:R-:W-:Y:S02]  /*17040*/  IADD3 R11, R190, R11, RZ ;  /* 0x0000000bbe0b7210 */ /* 0x000fe40007ffe0ff */
[C---:B--2---:R-:W-:Y:S01]  /*17050*/  LEA R2, R3.reuse, R2, 0x7 ;  /* 0x0000000203027211 */ /* 0x044fe200078e38ff */
[----:B------:R-:W-:Y:S02]  /*17060*/  IMAD R6, R3, 0x80, R6 ;  /* 0x0000008003067824 */ /* 0x000fe400078e0206 */
[----:B------:R-:W-:Y:S02]  /*17070*/  IMAD R5, R192, c[0x0][0x3f4], R5 ;  /* 0x0000fd00c0057a24 */ /* 0x000fe400078e0205 */
[----:B------:R-:W-:Y:S01]  /*17080*/  @P0 IMAD.HI.U32 R4, R6, c[0x0][0x4ec], RZ ;  /* 0x00013b0006040a27 */ /* 0x000fe200078e00ff */
[----:B------:R-:W-:-:S03]  /*17090*/  MOV R7, R6 ;  /* 0x0000000600077202 */ /* 0x000fc60000000f00 */
[----:B------:R-:W-:Y:S01]  /*170a0*/  IMAD.WIDE.U32 R10, R192, c[0x0][0x3f0], R10 ;  /* 0x0000fc00c00a7a25 */ /* 0x000fe200078e000a */
[----:B------:R-:W-:-:S03]  /*170b0*/  @P0 SHF.R.U32.HI R7, RZ, c[0x0][0x4f0], R4 ;  /* 0x00013c00ff070a19 */ /* 0x000fc60000011604 */
[----:B------:R-:W-:Y:S01]  /*170c0*/  IMAD.IADD R11, R11, 0x1, R5 ;  /* 0x000000010b0b7824 */ /* 0x000fe200078e0205 */
[----:B------:R-:W-:Y:S02]  /*170d0*/  SHF.R.S32.HI R4, RZ, 0x1f, R7 ;  /* 0x0000001fff047819 */ /* 0x000fe40000011407 */
[C---:B------:R-:W-:Y:S01]  /*170e0*/  IADD3 R5, -R7.reuse, RZ, RZ ;  /* 0x000000ff07057210 */ /* 0x040fe20007ffe1ff */
[----:B------:R-:W-:-:S04]  /*170f0*/  IMAD.WIDE.U32 R10, R7, c[0x0][0x3e0], R10 ;  /* 0x0000f800070a7a25 */ /* 0x000fc800078e000a */
[----:B------:R-:W-:Y:S02]  /*17100*/  IMAD R4, R4, c[0x0][0x3e0], RZ ;  /* 0x0000f80004047a24 */ /* 0x000fe400078e02ff */
[----:B------:R-:W-:Y:S02]  /*17110*/  IMAD R5, R5, c[0x0][0x4e8], R6 ;  /* 0x00013a0005057a24 */ /* 0x000fe400078e0206 */
[----:B------:R-:W-:-:S03]  /*17120*/  IMAD R7, R7, c[0x0][0x3e4], R4 ;  /* 0x0000f90007077a24 */ /* 0x000fc600078e0204 */
[----:B------:R-:W-:Y:S02]  /*17130*/  SHF.R.S32.HI R4, RZ, 0x1f, R5 ;  /* 0x0000001fff047819 */ /* 0x000fe40000011405 */
[----:B------:R-:W-:-:S03]  /*17140*/  IADD3 R11, R11, R7, RZ ;  /* 0x000000070b0b7210 */ /* 0x000fc60007ffe0ff */
[----:B------:R-:W-:Y:S02]  /*17150*/  IMAD R4, R4, c[0x0][0x3d8], RZ ;  /* 0x0000f60004047a24 */ /* 0x000fe400078e02ff */
[----:B------:R-:W-:-:S04]  /*17160*/  IMAD.WIDE.U32 R10, R5, c[0x0][0x3d8], R10 ;  /* 0x0000f600050a7a25 */ /* 0x000fc800078e000a */
[----:B------:R-:W-:Y:S01]  /*17170*/  IMAD R13, R5, c[0x0][0x3dc], R4 ;  /* 0x0000f700050d7a24 */ /* 0x000fe200078e0204 */
[----:B------:R-:W-:Y:S01]  /*17180*/  LEA R7, P0, R10, c[0x0][0x380], 0x1 ;  /* 0x0000e0000a077a11 */ /* 0x000fe200078008ff */
[----:B------:R-:W-:-:S03]  /*17190*/  IMAD.SHL.U32 R5, R9, 0x8, RZ ;  /* 0x0000000809057824 */ /* 0x000fc600078e00ff */
[----:B------:R-:W-:Y:S02]  /*171a0*/  IADD3 R9, R11, R13, RZ ;  /* 0x0000000d0b097210 */ /* 0x000fe40007ffe0ff */
[C---:B------:R-:W-:Y:S02]  /*171b0*/  IADD3 R4, R5.reuse, 0x40, RZ ;  /* 0x0000004005047810 */ /* 0x040fe40007ffe0ff */
[----:B------:R-:W-:Y:S02]  /*171c0*/  LEA.HI.X R6, R10, c[0x0][0x384], R9, 0x1, P0 ;  /* 0x0000e1000a067a11 */ /* 0x000fe400000f0c09 */
[----:B------:R-:W-:Y:S01]  /*171d0*/  IADD3 R3, R5, 0x80, RZ ;  /* 0x0000008005037810 */ /* 0x000fe20007ffe0ff */
[----:B------:R-:W-:Y:S05]  /*171e0*/  BRA.DIV ~URZ, `(.L_x_466) ;  /* 0x000022827f007947 */ /* 0x000fea000b800000 */
[----:B------:R2:W3:Y:S02]  /*171f0*/  SHFL.IDX PT, R9, R6, RZ, 0x181f ;  /* 0x00181fff06097589 */ /* 0x0004e400000e0000 */
.L_x_514:
[----:B------:R-:W-:Y:S05]  /*17200*/  BRA.DIV ~URZ, `(.L_x_467) ;  /* 0x000022e27f007947 */ /* 0x000fea000b800000 */
[----:B------:R4:W1:Y:S02]  /*17210*/  SHFL.IDX PT, R12, R7, RZ, 0x181f ;  /* 0x00181fff070c7589 */ /* 0x00086400000e0000 */
.L_x_515:
[----:B-----5:R-:W-:Y:S01]  /*17220*/  IMAD R11, R0, c[0x0][0x4e8], RZ ;  /* 0x00013a00000b7a24 */ /* 0x020fe200078e02ff */
[----:B------:R-:W-:Y:S01]  /*17230*/  BSSY B0, `(.L_x_468) ;  /* 0x0000013000007945 */ /* 0x000fe20003800000 */
[----:B---3--:R-:W-:-:S03]  /*17240*/  MOV R13, R9 ;  /* 0x00000009000d7202 */ /* 0x008fc60000000f00 */
[----:B------:R-:W-:-:S13]  /*17250*/  ISETP.GE.AND P0, PT, R2, R11, PT ;  /* 0x0000000b0200720c */ /* 0x000fda0003f06270 */
[----:B------:R-:W-:Y:S05]  /*17260*/  @P0 BRA `(.L_x_469) ;  /* 0x000000f000000947 */ /* 0x000fea0003800000 */
[----:B------:R-:W-:Y:S02]  /*17270*/  ISETP.GE.AND P1, PT, R4, c[0x0][0x3c8], PT ;  /* 0x0000f20004007a0c */ /* 0x000fe40003f26270 */
[----:B------:R-:W-:Y:S02]  /*17280*/  ISETP.GE.AND P0, PT, R3, c[0x0][0x3c8], PT ;  /* 0x0000f20003007a0c */ /* 0x000fe40003f06270 */
[----:B------:R-:W-:-:S09]  /*17290*/  ISETP.GE.AND P2, PT, R5, c[0x0][0x3c8], PT ;  /* 0x0000f20005007a0c */ /* 0x000fd20003f46270 */
[----:B------:R-:W-:Y:S02]  /*172a0*/  @!P1 SHF.R.S32.HI R9, RZ, 0x1f, R4 ;  /* 0x0000001fff099819 */ /* 0x000fe40000011404 */
[----:B------:R-:W-:Y:S02]  /*172b0*/  @!P0 SHF.R.S32.HI R0, RZ, 0x1f, R3 ;  /* 0x0000001fff008819 */ /* 0x000fe40000011403 */
[----:B------:R-:W-:Y:S01]  /*172c0*/  @!P1 LEA.HI R8, R9, R4, RZ, 0x3 ;  /* 0x0000000409089211 */ /* 0x000fe200078f18ff */
[--C-:B-1----:R-:W-:Y:S01]  /*172d0*/  @!P2 IMAD.WIDE R14, R5, 0x2, R12.reuse ;  /* 0x00000002050ea825 */ /* 0x102fe200078e020c */
        /* <DEDUP_REMOVED lines=8> */
.L_x_469:
[----:B------:R-:W-:Y:S05]  /*17360*/  BSYNC B0 ;  /* 0x0000000000007941 */ /* 0x000fea0003800000 */
.L_x_468:
[----:B------:R-:W-:Y:S05]  /*17370*/  BRA.DIV ~URZ, `(.L_x_470) ;  /* 0x000021f27f007947 */ /* 0x000fea000b800000 */
[----:B-1----:R1:W3:Y:S04]  /*17380*/  SHFL.IDX PT, R9, R6, 0x1, 0x181f ;  /* 0x00381f0006097f89 */ /* 0x0022e800000e0000 */
[----:B------:R1:W2:Y:S02]  /*17390*/  SHFL.IDX PT, R12, R7, 0x1, 0x181f ;  /* 0x00381f00070c7f89 */ /* 0x0002a400000e0000 */
.L_x_516:
[----:B------:R-:W-:Y:S01]  /*173a0*/  IADD3 R0, R2, 0x20, RZ ;  /* 0x0000002002007810 */ /* 0x000fe20007ffe0ff */
[----:B------:R-:W-:Y:S01]  /*173b0*/  BSSY B0, `(.L_x_471) ;  /* 0x0000013000007945 */ /* 0x000fe20003800000 */
[----:B---3--:R-:W-:-:S02]  /*173c0*/  IMAD.MOV.U32 R13, RZ, RZ, R9 ;  /* 0x000000ffff0d7224 */ /* 0x008fc400078e0009 */
        /* <DEDUP_REMOVED lines=8> */
[--C-:B--2---:R-:W-:Y:S01]  /*17450*/  @!P2 IMAD.WIDE R14, R5, 0x2, R12.reuse ;  /* 0x00000002050ea825 */ /* 0x104fe200078e020c */
        /* <DEDUP_REMOVED lines=8> */
.L_x_472:
[----:B------:R-:W-:Y:S05]  /*174e0*/  BSYNC B0 ;  /* 0x0000000000007941 */ /* 0x000fea0003800000 */
.L_x_471:
[----:B------:R-:W-:Y:S05]  /*174f0*/  BRA.DIV ~URZ, `(.L_x_473) ;  /* 0x000021627f007947 */ /* 0x000fea000b800000 */
[----:B--2---:R2:W3:Y:S02]  /*17500*/  SHFL.IDX PT, R9, R6, 0x2, 0x181f ;  /* 0x00581f0006097f89 */ /* 0x0044e400000e0000 */
.L_x_517:
[----:B------:R-:W-:Y:S05]  /*17510*/  BRA.DIV ~URZ, `(.L_x_474) ;  /* 0x000021c27f007947 */ /* 0x000fea000b800000 */
[----:B------:R1:W2:Y:S02]  /*17520*/  SHFL.IDX PT, R12, R7, 0x2, 0x181f ;  /* 0x00581f00070c7f89 */ /* 0x0002a400000e0000 */
.L_x_518:
[----:B------:R-:W-:Y:S01]  /*17530*/  IADD3 R0, R2, 0x40, RZ ;  /* 0x0000004002007810 */ /* 0x000fe20007ffe0ff */
[----:B------:R-:W-:Y:S01]  /*17540*/  BSSY B0, `(.L_x_475) ;  /* 0x0000013000007945 */ /* 0x000fe20003800000 */
[----:B---3--:R-:W-:Y:S02]  /*17550*/  IMAD.MOV.U32 R13, RZ, RZ, R9 ;  /* 0x000000ffff0d7224 */ /* 0x008fe400078e0009 */
        /* <DEDUP_REMOVED lines=17> */
.L_x_476:
[----:B------:R-:W-:Y:S05]  /*17670*/  BSYNC B0 ;  /* 0x0000000000007941 */ /* 0x000fea0003800000 */
.L_x_475:
[----:B------:R-:W-:Y:S05]  /*17680*/  BRA.DIV ~URZ, `(.L_x_477) ;  /* 0x000020d27f007947 */ /* 0x000fea000b800000 */
[----:B--2---:R2:W3:Y:S04]  /*17690*/  SHFL.IDX PT, R9, R6, 0x3, 0x181f ;  /* 0x00781f0006097f89 */ /* 0x0044e800000e0000 */
[----:B------:R2:W1:Y:S02]  /*176a0*/  SHFL.IDX PT, R240, R7, 0x3, 0x181f ;  /* 0x00781f0007f07f89 */ /* 0x00046400000e0000 */
.L_x_519:
[----:B------:R-:W-:Y:S01]  /*176b0*/  IADD3 R2, R2, 0x60, RZ ;  /* 0x0000006002027810 */ /* 0x000fe20007ffe0ff */
[----:B---3--:R-:W-:-:S03]  /*176c0*/  IMAD.MOV.U32 R241, RZ, RZ, R9 ;  /* 0x000000fffff17224 */ /* 0x008fc600078e0009 */
[----:B------:R-:W-:-:S13]  /*176d0*/  ISETP.GE.AND P0, PT, R2, R11, PT ;  /* 0x0000000b0200720c */ /* 0x000fda0003f06270 */
[----:B------:R-:W-:Y:S05]  /*176e0*/  @P0 EXIT ;  /* 0x000000000000094d */ /* 0x000fea0003800000 */
[----:B------:R-:W-:Y:S02]  /*176f0*/  ISETP.GE.AND P0, PT, R4, c[0x0][0x3c8], PT ;  /* 0x0000f20004007a0c */ /* 0x000fe40003f06270 */
[----:B------:R-:W-:-:S11]  /*17700*/  ISETP.GE.AND P1, PT, R5, c[0x0][0x3c8], PT ;  /* 0x0000f20005007a0c */ /* 0x000fd60003f26270 */
[----:B-12-4-:R-:W-:-:S04]  /*17710*/  @!P0 SHF.R.S32.HI R7, RZ, 0x1f, R4 ;  /* 0x0000001fff078819 */ /* 0x016fc80000011404 */
[----:B------:R-:W-:Y:S01]  /*17720*/  @!P0 LEA.HI R7, R7, R4, RZ, 0x3 ;  /* 0x0000000407078211 */ /* 0x000fe200078f18ff */
[----:B------:R-:W-:-:S03]  /*17730*/  @!P1 IMAD.WIDE R4, R5, 0x2, R240 ;  /* 0x0000000205049825 */ /* 0x000fc600078e02f0 */
        /* <DEDUP_REMOVED lines=8> */
[----:B------:R-:W-:-:S05]  /*177c0*/  LOP3.LUT R3, R3, 0xfffffff8, RZ, 0xc0, !PT ;  /* 0xfffffff803037812 */ /* 0x000fca00078ec0ff */
[----:B------:R-:W-:-:S05]  /*177d0*/  IMAD.WIDE R240, R3, 0x2, R240 ;  /* 0x0000000203f07825 */ /* 0x000fca00078e02f0 */
[----:B------:R-:W-:Y:S01]  /*177e0*/  ST.E.128 [R240.64], RZ ;  /* 0x000000fff0007985 */ /* 0x000fe2000c101d06 */
[----:B------:R-:W-:Y:S05]  /*177f0*/  EXIT ;  /* 0x000000000000794d */ /* 0x000fea0003800000 */
.L_x_362:
[----:B-1----:R-:W-:Y:S01]  /*17800*/  IMAD.MOV.U32 R238, RZ, RZ, R15 ;  /* 0x000000ffffee7224 */ /* 0x002fe200078e000f */
[----:B------:R-:W-:Y:S01]  /*17810*/  MOV R236, 0x181f ;  /* 0x0000181f00ec7802 */ /* 0x000fe20000000f00 */
[----:B------:R-:W-:Y:S01]  /*17820*/  IMAD.MOV.U32 R237, RZ, RZ, RZ ;  /* 0x000000ffffed7224 */ /* 0x000fe200078e00ff */
[----:B------:R-:W-:Y:S02]  /*17830*/  MOV R235, 0xffffffff ;  /* 0xffffffff00eb7802 */ /* 0x000fe40000000f00 */
[----:B------:R-:W-:Y:S02]  /*17840*/  MOV R234, 0x17860 ;  /* 0x0001786000ea7802 */ /* 0x000fe40000000f00 */
[----:B-----5:R-:W-:Y:S05]  /*17850*/  CALL.REL.NOINC `($__internal_1_$__cuda_sm70_shflsync_idx_p) ;  /* 0x0000a39000007944 */ /* 0x020fea0003c00000 */
[----:B--2---:R-:W-:Y:S01]  /*17860*/  MOV R17, R240 ;  /* 0x000000f000117202 */ /* 0x004fe20000000f00 */
[----:B-1----:R-:W-:Y:S05]  /*17870*/  BRA `(.L_x_478) ;  /* 0xfffef64000007947 */ /* 0x002fea000383ffff */
.L_x_363:
[----:B------:R-:W-:Y:S01]  /*17880*/  IMAD.MOV.U32 R238, RZ, RZ, R12 ;  /* 0x000000ffffee7224 */ /* 0x000fe200078e000c */
[----:B------:R-:W-:Y:S01]  /*17890*/  MOV R236, 0x181f ;  /* 0x0000181f00ec7802 */ /* 0x000fe20000000f00 */
[----:B------:R-:W-:Y:S01]  /*178a0*/  IMAD.MOV.U32 R237, RZ, RZ, RZ ;  /* 0x000000ffffed7224 */ /* 0x000fe200078e00ff */
[----:B------:R-:W-:-:S02]  /*178b0*/  MOV R235, 0xffffffff ;  /* 0xffffffff00eb7802 */ /* 0x000fc40000000f00 */
[----:B------:R-:W-:Y:S02]  /*178c0*/  MOV R234, 0x178e0 ;  /* 0x000178e000ea7802 */ /* 0x000fe40000000f00 */
[----:B-12--5:R-:W-:Y:S05]  /*178d0*/  CALL.REL.NOINC `($__internal_1_$__cuda_sm70_shflsync_idx_p) ;  /* 0x0000a31000007944 */ /* 0x026fea0003c00000 */
[----:B--2---:R-:W-:Y:S01]  /*178e0*/  MOV R20, R240 ;  /* 0x000000f000147202 */ /* 0x004fe20000000f00 */
[----:B-1----:R-:W-:Y:S05]  /*178f0*/  BRA `(.L_x_479) ;  /* 0xfffef5e000007947 */ /* 0x002fea000383ffff */
.L_x_366:
[----:B------:R-:W-:Y:S01]  /*17900*/  IMAD.MOV.U32 R238, RZ, RZ, R15 ;  /* 0x000000ffffee7224 */ /* 0x000fe200078e000f */
[----:B------:R-:W-:Y:S01]  /*17910*/  MOV R236, 0x181f ;  /* 0x0000181f00ec7802 */ /* 0x000fe20000000f00 */
[----:B------:R-:W-:Y:S01]  /*17920*/  IMAD.MOV.U32 R237, RZ, RZ, 0x1 ;  /* 0x00000001ffed7424 */ /* 0x000fe200078e00ff */
[----:B------:R-:W-:Y:S02]  /*17930*/  MOV R235, 0xffffffff ;  /* 0xffffffff00eb7802 */ /* 0x000fe40000000f00 */
[----:B------:R-:W-:Y:S02]  /*17940*/  MOV R234, 0x17960 ;  /* 0x0001796000ea7802 */ /* 0x000fe40000000f00 */
[----:B-12345:R-:W-:Y:S05]  /*17950*/  CALL.REL.NOINC `($__internal_1_$__cuda_sm70_shflsync_idx_p) ;  /* 0x0000a29000007944 */ /* 0x03efea0003c00000 */
[----:B--2---:R-:W-:Y:S01]  /*17960*/  IMAD.MOV.U32 R17, RZ, RZ, R240 ;  /* 0x000000ffff117224 */ /* 0x004fe200078e00f0 */
[----:B-1----:R-:W-:Y:S01]  /*17970*/  MOV R238, R12 ;  /* 0x0000000c00ee7202 */ /* 0x002fe20000000f00 */
[----:B------:R-:W-:Y:S01]  /*17980*/  IMAD.MOV.U32 R237, RZ, RZ, 0x1 ;  /* 0x00000001ffed7424 */ /* 0x000fe200078e00ff */
[----:B------:R-:W-:Y:S01]  /*17990*/  MOV R236, 0x181f ;  /* 0x0000181f00ec7802 */ /* 0x000fe20000000f00 */
[----:B------:R-:W-:Y:S01]  /*179a0*/  IMAD.MOV.U32 R235, RZ, RZ, -0x1 ;  /* 0xffffffffffeb7424 */ /* 0x000fe200078e00ff */
[----:B------:R-:W-:-:S02]  /*179b0*/  MOV R234, 0x179d0 ;  /* 0x000179d000ea7802 */ /* 0x000fc40000000f00 */
[----:B------:R-:W-:Y:S05]  /*179c0*/  CALL.REL.NOINC `($__internal_1_$__cuda_sm70_shflsync_idx_p) ;  /* 0x0000a22000007944 */ /* 0x000fea0003c00000 */
[----:B--2---:R-:W-:Y:S01]  /*179d0*/  MOV R20, R240 ;  /* 0x000000f000147202 */ /* 0x004fe20000000f00 */
[----:B-1----:R-:W-:Y:S05]  /*179e0*/  BRA `(.L_x_480) ;  /* 0xfffef69000007947 */ /* 0x002fea000383ffff */
.L_x_369:
[----:B------:R-:W-:Y:S01]  /*179f0*/  IMAD.MOV.U32 R238, RZ, RZ, R15 ;  /* 0x000000ffffee7224 */ /* 0x000fe200078e000f */
[----:B------:R-:W-:Y:S01]  /*17a00*/  MOV R236, 0x181f ;  /* 0x0000181f00ec7802 */ /* 0x000fe20000000f00 */
[----:B------:R-:W-:Y:S01]  /*17a10*/  IMAD.MOV.U32 R237, RZ, RZ, 0x2 ;  /* 0x00000002ffed7424 */ /* 0x000fe200078e00ff */
[----:B------:R-:W-:-:S02]  /*17a20*/  MOV R235, 0xffffffff ;  /* 0xffffffff00eb7802 */ /* 0x000fc40000000f00 */
[----:B------:R-:W-:Y:S02]  /*17a30*/  MOV R234, 0x17a50 ;  /* 0x00017a5000ea7802 */ /* 0x000fe40000000f00 */
[----:B-12345:R-:W-:Y:S05]  /*17a40*/  CALL.REL.NOINC `($__internal_1_$__cuda_sm70_shflsync_idx_p) ;  /* 0x0000a1a000007944 */ /* 0x03efea0003c00000 */
[----:B--2---:R-:W-:Y:S01]  /*17a50*/  MOV R17, R240 ;  /* 0x000000f000117202 */ /* 0x004fe20000000f00 */
[----:B-1----:R-:W-:Y:S05]  /*17a60*/  BRA `(.L_x_481) ;  /* 0xfffef79000007947 */ /* 0x002fea000383ffff */
.L_x_370:
[----:B------:R-:W-:Y:S01]  /*17a70*/  IMAD.MOV.U32 R238, RZ, RZ, R12 ;  /* 0x000000ffffee7224 */ /* 0x000fe200078e000c */
[----:B------:R-:W-:Y:S01]  /*17a80*/  MOV R236, 0x181f ;  /* 0x0000181f00ec7802 */ /* 0x000fe20000000f00 */
[----:B------:R-:W-:Y:S01]  /*17a90*/  IMAD.MOV.U32 R237, RZ, RZ, 0x2 ;  /* 0x00000002ffed7424 */ /* 0x000fe200078e00ff */
[----:B------:R-:W-:Y:S02]  /*17aa0*/  MOV R235, 0xffffffff ;  /* 0xffffffff00eb7802 */ /* 0x000fe40000000f00 */
[----:B------:R-:W-:Y:S02]  /*17ab0*/  MOV R234, 0x17ad0 ;  /* 0x00017ad000ea7802 */ /* 0x000fe40000000f00 */
[----:B-12345:R-:W-:Y:S05]  /*17ac0*/  CALL.REL.NOINC `($__internal_1_$__cuda_sm70_shflsync_idx_p) ;  /* 0x0000a12000007944 */ /* 0x03efea0003c00000 */
[----:B--2---:R-:W-:Y:S01]  /*17ad0*/  MOV R20, R240 ;  /* 0x000000f000147202 */ /* 0x004fe20000000f00 */
[----:B-1----:R-:W-:Y:S05]  /*17ae0*/  BRA `(.L_x_482) ;  /* 0xfffef73000007947 */ /* 0x002fea000383ffff */
.L_x_373:
[----:B------:R-:W-:Y:S01]  /*17af0*/  IMAD.MOV.U32 R238, RZ, RZ, R15 ;  /* 0x000000ffffee7224 */ /* 0x000fe200078e000f */
[----:B------:R-:W-:Y:S01]  /*17b00*/  MOV R236, 0x181f ;  /* 0x0000181f00ec7802 */ /* 0x000fe20000000f00 */
[----:B------:R-:W-:Y:S01]  /*17b10*/  IMAD.MOV.U32 R237, RZ, RZ, 0x3 ;  /* 0x00000003ffed7424 */ /* 0x000fe200078e00ff */
[----:B------:R-:W-:-:S02]  /*17b20*/  MOV R235, 0xffffffff ;  /* 0xffffffff00eb7802 */ /* 0x000fc40000000f00 */
[----:B------:R-:W-:Y:S02]  /*17b30*/  MOV R234, 0x17b50 ;  /* 0x00017b5000ea7802 */ /* 0x000fe40000000f00 */
[----:B-1-345:R-:W-:Y:S05]  /*17b40*/  CALL.REL.NOINC `($__internal_1_$__cuda_sm70_shflsync_idx_p) ;  /* 0x0000a0a000007944 */ /* 0x03afea0003c00000 */
[----:B--2---:R-:W-:Y:S01]  /*17b50*/  IMAD.MOV.U32 R15, RZ, RZ, R240 ;  /* 0x000000ffff0f7224 */ /* 0x004fe200078e00f0 */
[----:B-1----:R-:W-:Y:S01]  /*17b60*/  MOV R238, R12 ;  /* 0x0000000c00ee7202 */ /* 0x002fe20000000f00 */
[----:B------:R-:W-:Y:S01]  /*17b70*/  IMAD.MOV.U32 R237, RZ, RZ, 0x3 ;  /* 0x00000003ffed7424 */ /* 0x000fe200078e00ff */
[----:B------:R-:W-:Y:S01]  /*17b80*/  MOV R236, 0x181f ;  /* 0x0000181f00ec7802 */ /* 0x000fe20000000f00 */
[----:B------:R-:W-:Y:S01]  /*17b90*/  IMAD.MOV.U32 R235, RZ, RZ, -0x1 ;  /* 0xffffffffffeb7424 */ /* 0x000fe200078e00ff */
[----:B------:R-:W-:Y:S02]  /*17ba0*/  MOV R234, 0x17bc0 ;  /* 0x00017bc000ea7802 */ /* 0x000fe40000000f00 */
[----:B------:R-:W-:Y:S05]  /*17bb0*/  CALL.REL.NOINC `($__internal_1_$__cuda_sm70_shflsync_idx_p) ;  /* 0x0000a03000007944 */ /* 0x000fea0003c00000 */
[----:B--2---:R-:W-:Y:S01]  /*17bc0*/  MOV R20, R240 ;  /* 0x000000f000147202 */ /* 0x004fe20000000f00 */
[----:B-1----:R-:W-:Y:S05]  /*17bd0*/  BRA `(.L_x_483) ;  /* 0xfffef7d000007947 */ /* 0x002fea000383ffff */
.L_x_375:
[----:B------:R-:W-:Y:S01]  /*17be0*/  IMAD.MOV.U32 R237, RZ, RZ, RZ ;  /* 0x000000ffffed7224 */ /* 0x000fe200078e00ff */
[----:B------:R-:W-:Y:S01]  /*17bf0*/  MOV R236, 0x181f ;  /* 0x0000181f00ec7802 */ /* 0x000fe20000000f00 */
[----:B------:R-:W-:Y:S01]  /*17c00*/  IMAD.MOV.U32 R235, RZ, RZ, -0x1 ;  /* 0xffffffffffeb7424 */ /* 0x000fe200078e00ff */
[----:B------:R-:W-:Y:S02]  /*17c10*/  MOV R234, 0x17c30 ;  /* 0x00017c3000ea7802 */ /* 0x000fe40000000f00 */
[----:B-12345:R-:W-:Y:S05]  /*17c20*/  CALL.REL.NOINC `($__internal_1_$__cuda_sm70_shflsync_idx_p) ;  /* 0x00009fc000007944 */ /* 0x03efea0003c00000 */
[----:B-12---:R-:W-:Y:S05]  /*17c30*/  BRA `(.L_x_484) ;  /* 0xffff04b000007947 */ /* 0x006fea000383ffff */
.L_x_378:
[----:B------:R-:W-:Y:S01]  /*17c40*/  IMAD.MOV.U32 R238, RZ, RZ, R41 ;  /* 0x000000ffffee7224 */ /* 0x000fe200078e0029 */
[----:B------:R-:W-:Y:S01]  /*17c50*/  MOV R236, 0x181f ;  /* 0x0000181f00ec7802 */ /* 0x000fe20000000f00 */
[----:B------:R-:W-:Y:S01]  /*17c60*/  IMAD.MOV.U32 R237, RZ, RZ, RZ ;  /* 0x000000ffffed7224 */ /* 0x000fe200078e00ff */
[----:B------:R-:W-:-:S02]  /*17c70*/  MOV R235, 0xffffffff ;  /* 0xffffffff00eb7802 */ /* 0x000fc40000000f00 */
[----:B------:R-:W-:Y:S02]  /*17c80*/  MOV R234, 0x17ca0 ;  /* 0x00017ca000ea7802 */ /* 0x000fe40000000f00 */
[----:B-----5:R-:W-:Y:S05]  /*17c90*/  CALL.REL.NOINC `($__internal_1_$__cuda_sm70_shflsync_idx_p) ;  /* 0x00009f5000007944 */ /* 0x020fea0003c00000 */
[----:B--2---:R-:W-:Y:S01]  /*17ca0*/  MOV R43, R240 ;  /* 0x000000f0002b7202 */ /* 0x004fe20000000f00 */
[----:B-1----:R-:W-:Y:S05]  /*17cb0*/  BRA `(.L_x_485) ;  /* 0xffff122000007947 */ /* 0x002fea000383ffff */
.L_x_379:
[----:B------:R-:W-:Y:S01]  /*17cc0*/  IMAD.MOV.U32 R238, RZ, RZ, R0 ;  /* 0x000000ffffee7224 */ /* 0x000fe200078e0000 */
[----:B------:R-:W-:Y:S01]  /*17cd0*/  MOV R236, 0x181f ;  /* 0x0000181f00ec7802 */ /* 0x000fe20000000f00 */
[----:B------:R-:W-:Y:S01]  /*17ce0*/  IMAD.MOV.U32 R237, RZ, RZ, RZ ;  /* 0x000000ffffed7224 */ /* 0x000fe200078e00ff */
[----:B------:R-:W-:Y:S02]  /*17cf0*/  MOV R235, 0xffffffff ;  /* 0xffffffff00eb7802 */ /* 0x000fe40000000f00 */
[----:B------:R-:W-:Y:S02]  /*17d00*/  MOV R234, 0x17d20 ;  /* 0x00017d2000ea7802 */ /* 0x000fe40000000f00 */
[----:B-12--5:R-:W-:Y:S05]  /*17d10*/  CALL.REL.NOINC `($__internal_1_$__cuda_sm70_shflsync_idx_p) ;  /* 0x00009ed000007944 */ /* 0x026fea0003c00000 */
[----:B------:R-:W-:Y:S01]  /*17d20*/  IMAD.SHL.U32 R7, R204, 0x2, RZ ;  /* 0x00000002cc077824 */ /* 0x000fe200078e00ff */
[----:B------:R-:W-:Y:S01]  /*17d30*/  ISETP.GE.AND P3, PT, R223, c[0x0][0x1d4], PT ;  /* 0x00007500df007a0c */ /* 0x000fe20003f66270 */
[----:B------:R-:W-:Y:S01]  /*17d40*/  IMAD.SHL.U32 R37, R200, 0x2, RZ ;  /* 0x00000002c8257824 */ /* 0x000fe200078e00ff */
[----:B------:R-:W-:Y:S01]  /*17d50*/  SHF.L.U64.HI R5, R204, 0x1, R207 ;  /* 0x00000001cc057819 */ /* 0x000fe200000102cf */
[----:B------:R-:W-:Y:S01]  /*17d60*/  IMAD.SHL.U32 R39, R199, 0x2, RZ ;  /* 0x00000002c7277824 */ /* 0x000fe200078e00ff */
[----:B--2---:R-:W-:Y:S01]  /*17d70*/  IADD3 R46, P2, R240, R7, RZ ;  /* 0x00000007f02e7210 */ /* 0x004fe20007f5e0ff */
[----:B-1----:R-:W-:Y:S01]  /*17d80*/  IMAD.MOV.U32 R238, RZ, RZ, R41 ;  /* 0x000000ffffee7224 */ /* 0x002fe200078e0029 */
[----:B------:R-:W-:Y:S01]  /*17d90*/  SHF.L.U64.HI R6, R200, 0x1, R197 ;  /* 0x00000001c8067819 */ /* 0x000fe200000102c5 */
[----:B------:R-:W-:Y:S01]  /*17da0*/  IMAD.MOV.U32 R237, RZ, RZ, 0x1 ;  /* 0x00000001ffed7424 */ /* 0x000fe200078e00ff */
[C---:B------:R-:W-:Y:S01]  /*17db0*/  IADD3 R44, P1, R240.reuse, R37, RZ ;  /* 0x00000025f02c7210 */ /* 0x040fe20007f3e0ff */
[----:B------:R-:W-:Y:S01]  /*17dc0*/  IMAD.X R47, R43, 0x1, R5, P2 ;  /* 0x000000012b2f7824 */ /* 0x000fe200010e0605 */
[----:B------:R-:W-:Y:S01]  /*17dd0*/  SHF.L.U64.HI R36, R199, 0x1, R196 ;  /* 0x00000001c7247819 */ /* 0x000fe200000102c4 */
[----:B------:R-:W-:Y:S01]  /*17de0*/  IMAD.MOV.U32 R236, RZ, RZ, 0x181f ;  /* 0x0000181fffec7424 */ /* 0x000fe200078e00ff */
[----:B------:R-:W-:Y:S01]  /*17df0*/  IADD3 R42, P0, R240, R39, RZ ;  /* 0x00000027f02a7210 */ /* 0x000fe20007f1e0ff */
[C---:B------:R-:W-:Y:S01]  /*17e00*/  IMAD.X R45, R43.reuse, 0x1, R6, P1 ;  /* 0x000000012b2d7824 */ /* 0x040fe200008e0606 */
[----:B------:R-:W-:Y:S01]  /*17e10*/  @!PT LDS RZ, [RZ] ;  /* 0x00000000fffff984 */ /* 0x000fe20000000800 */
[----:B------:R-:W-:Y:S01]  /*17e20*/  @!PT LDS RZ, [RZ] ;  /* 0x00000000fffff984 */ /* 0x000fe20000000800 */
[----:B------:R-:W-:Y:S01]  /*17e30*/  @!PT LDS RZ, [RZ] ;  /* 0x00000000fffff984 */ /* 0x000fe20000000800 */
[----:B------:R1:W-:Y:S01]  /*17e40*/  LDGSTS.E.BYPASS.LTC128B.128 [R205+0x6100], [R46.64], !P6 ;  /* 0x061000002ecd7fae */ /* 0x0003e2000f101d46 */
[----:B------:R-:W-:Y:S01]  /*17e50*/  SEL R40, RZ, 0x10, P6 ;  /* 0x00000010ff287807 */ /* 0x000fe20003000000 */
[----:B------:R-:W-:Y:S01]  /*17e60*/  IMAD.MOV.U32 R235, RZ, RZ, -0x1 ;  /* 0xffffffffffeb7424 */ /* 0x000fe200078e00ff */
[----:B------:R-:W-:Y:S01]  /*17e70*/  SEL R38, RZ, 0x10, P3 ;  /* 0x00000010ff267807 */ /* 0x000fe20001800000 */
[----:B------:R-:W-:Y:S01]  /*17e80*/  IMAD.X R43, R43, 0x1, R36, P0 ;  /* 0x000000012b2b7824 */ /* 0x000fe200000e0624 */
[----:B------:R1:W-:Y:S01]  /*17e90*/  LDGSTS.E.BYPASS.LTC128B.128 [R205+0x8100], [R44.64], !P3 ;  /* 0x081000002ccd7fae */ /* 0x0003e2000d901d46 */
[----:B------:R-:W-:-:S03]  /*17ea0*/  MOV R234, 0x17ed0 ;  /* 0x00017ed000ea7802 */ /* 0x000fc60000000f00 */
[----:B------:R1:W-:Y:S04]  /*17eb0*/  LDGSTS.E.BYPASS.LTC128B.128 [R205+0xa100], [R42.64], !P5 ;  /* 0x0a1000002acd7fae */ /* 0x0003e8000e901d46 */
[----:B-1----:R-:W-:Y:S05]  /*17ec0*/  CALL.REL.NOINC `($__internal_1_$__cuda_sm70_shflsync_idx_p) ;  /* 0x00009d2000007944 */ /* 0x002fea0003c00000 */
[----:B--2---:R-:W-:Y:S01]  /*17ed0*/  IMAD.MOV.U32 R41, RZ, RZ, R240 ;  /* 0x000000ffff297224 */ /* 0x004fe200078e00f0 */
[----:B-1----:R-:W-:Y:S01]  /*17ee0*/  MOV R238, R0 ;  /* 0x0000000000ee7202 */ /* 0x002fe20000000f00 */
[----:B------:R-:W-:Y:S01]  /*17ef0*/  IMAD.MOV.U32 R237, RZ, RZ, 0x1 ;  /* 0x00000001ffed7424 */ /* 0x000fe200078e00ff */
[----:B------:R-:W-:Y:S01]  /*17f00*/  MOV R236, 0x181f ;  /* 0x0000181f00ec7802 */ /* 0x000fe20000000f00 */
[----:B------:R-:W-:Y:S01]  /*17f10*/  IMAD.MOV.U32 R235, RZ, RZ, -0x1 ;  /* 0xffffffffffeb7424 */ /* 0x000fe200078e00ff */
[----:B------:R-:W-:Y:S02]  /*17f20*/  MOV R234, 0x17f40 ;  /* 0x00017f4000ea7802 */ /* 0x000fe40000000f00 */
[----:B------:R-:W-:Y:S05]  /*17f30*/  CALL.REL.NOINC `($__internal_1_$__cuda_sm70_shflsync_idx_p) ;  /* 0x00009cb000007944 */ /* 0x000fea0003c00000 */
[----:B-12---:R-:W-:Y:S05]  /*17f40*/  BRA `(.L_x_486) ;  /* 0xffff10f000007947 */ /* 0x006fea000383ffff */
.L_x_380:
[----:B------:R-:W-:Y:S01]  /*17f50*/  IMAD.MOV.U32 R237, RZ, RZ, RZ ;  /* 0x000000ffffed7224 */ /* 0x000fe200078e00ff */
[----:B------:R-:W-:Y:S01]  /*17f60*/  MOV R236, 0x1c1f ;  /* 0x00001c1f00ec7802 */ /* 0x000fe20000000f00 */
[----:B------:R-:W-:Y:S01]  /*17f70*/  IMAD.MOV.U32 R235, RZ, RZ, -0x1 ;  /* 0xffffffffffeb7424 */ /* 0x000fe200078e00ff */
[----:B------:R-:W-:Y:S02]  /*17f80*/  MOV R234, 0x17fa0 ;  /* 0x00017fa000ea7802 */ /* 0x000fe40000000f00 */
[----:B-1----:R-:W-:Y:S05]  /*17f90*/  CALL.REL.NOINC `($__internal_1_$__cuda_sm70_shflsync_idx_p) ;  /* 0x00009c5000007944 */ /* 0x002fea0003c00000 */
[----:B-12---:R-:W-:Y:S05]  /*17fa0*/  BRA `(.L_x_487) ;  /* 0xffff146000007947 */ /* 0x006fea000383ffff */
.L_x_385:
[----:B------:R-:W-:Y:S01]  /*17fb0*/  IMAD.MOV.U32 R237, RZ, RZ, 0x1 ;  /* 0x00000001ffed7424 */ /* 0x000fe200078e00ff */
[----:B------:R-:W-:Y:S01]  /*17fc0*/  MOV R236, 0x1c1f ;  /* 0x00001c1f00ec7802 */ /* 0x000fe20000000f00 */
[----:B------:R-:W-:Y:S01]  /*17fd0*/  IMAD.MOV.U32 R235, RZ, RZ, -0x1 ;  /* 0xffffffffffeb7424 */ /* 0x000fe200078e00ff */
[----:B------:R-:W-:-:S02]  /*17fe0*/  MOV R234, 0x18000 ;  /* 0x0001800000ea7802 */ /* 0x000fc40000000f00 */
[----:B-1----:R-:W-:Y:S05]  /*17ff0*/  CALL.REL.NOINC `($__internal_1_$__cuda_sm70_shflsync_idx_p) ;  /* 0x00009bf000007944 */ /* 0x002fea0003c00000 */
[----:B-12---:R-:W-:Y:S05]  /*18000*/  BRA `(.L_x_488) ;  /* 0xffff18c000007947 */ /* 0x006fea000383ffff */
.L_x_390:
[----:B------:R-:W-:Y:S02]  /*18010*/  MOV R154, 0x2 ;  /* 0x00000002009a7802 */ /* 0x000fe40000000f00 */
[----:B------:R-:W-:-:S02]  /*18020*/  MOV R138, 0x18040 ;  /* 0x00018040008a7802 */ /* 0x000fc40000000f00 */
[----:B-12---:R-:W-:Y:S05]  /*18030*/  CALL.REL.NOINC `($__internal_0_$__cuda_sm70_shflsync_bfly_p) ;  /* 0x00009b6000007944 */ /* 0x006fea0003c00000 */
[----:B-12---:R-:W-:Y:S05]  /*18040*/  BRA `(.L_x_489) ;  /* 0xffff1f3000007947 */ /* 0x006fea000383ffff */
.L_x_391:
[----:B---3--:R-:W-:Y:S01]  /*18050*/  IMAD.MOV.U32 R135, RZ, RZ, R5 ;  /* 0x000000ffff877224 */ /* 0x008fe200078e0005 */
[----:B------:R-:W-:-:S02]  /*18060*/  MOV R154, 0x1 ;  /* 0x00000001009a7802 */ /* 0x000fc40000000f00 */
[----:B------:R-:W-:Y:S02]  /*18070*/  MOV R138, 0x18090 ;  /* 0x00018090008a7802 */ /* 0x000fe40000000f00 */
[----:B-12---:R-:W-:Y:S05]  /*18080*/  CALL.REL.NOINC `($__internal_0_$__cuda_sm70_shflsync_bfly_p) ;  /* 0x00009b1000007944 */ /* 0x006fea0003c00000 */
[----:B--2---:R-:W-:Y:S01]  /*18090*/  FMNMX.FTZ R0, R5, R154, !PT ;  /* 0x0000009a05007209 */ /* 0x004fe20007810000 */
[----:B-1----:R-:W-:Y:S01]  /*180a0*/  IMAD.MOV.U32 R135, RZ, RZ, R7 ;  /* 0x000000ffff877224 */ /* 0x002fe200078e0007 */
[----:B------:R-:W-:Y:S01]  /*180b0*/  MOV R138, 0x180e0 ;  /* 0x000180e0008a7802 */ /* 0x000fe20000000f00 */
[----:B------:R-:W-:Y:S02]  /*180c0*/  IMAD.MOV.U32 R154, RZ, RZ, 0x2 ;  /* 0x00000002ff9a7424 */ /* 0x000fe400078e00ff */
[----:B------:R-:W-:Y:S05]  /*180d0*/  CALL.REL.NOINC `($__internal_0_$__cuda_sm70_shflsync_bfly_p) ;  /* 0x00009ac000007944 */ /* 0x000fea0003c00000 */
[----:B-12---:R-:W-:Y:S01]  /*180e0*/  FMNMX.FTZ R135, R7, R154, !PT ;  /* 0x0000009a07877209 */ /* 0x006fe20007810000 */
[----:B------:R-:W-:Y:S01]  /*180f0*/  IMAD.MOV.U32 R154, RZ, RZ, 0x1 ;  /* 0x00000001ff9a7424 */ /* 0x000fe200078e00ff */
[----:B------:R-:W-:Y:S02]  /*18100*/  MOV R138, 0x18120 ;  /* 0x00018120008a7802 */ /* 0x000fe40000000f00 */
[----:B------:R-:W-:Y:S05]  /*18110*/  CALL.REL.NOINC `($__internal_0_$__cuda_sm70_shflsync_bfly_p) ;  /* 0x00009a8000007944 */ /* 0x000fea0003c00000 */
[----:B-12---:R-:W-:Y:S05]  /*18120*/  BRA `(.L_x_490) ;  /* 0xffff1ec000007947 */ /* 0x006fea000383ffff */
.L_x_399:
[----:B------:R-:W-:Y:S01]  /*18130*/  MOV R236, 0x181f ;  /* 0x0000181f00ec7802 */ /* 0x000fe20000000f00 */
[----:B------:R-:W-:Y:S01]  /*18140*/  IMAD.MOV.U32 R238, RZ, RZ, R3 ;  /* 0x000000ffffee7224 */ /* 0x000fe200078e0003 */
[----:B------:R-:W-:Y:S01]  /*18150*/  MOV R235, 0xffffffff ;  /* 0xffffffff00eb7802 */ /* 0x000fe20000000f00 */
[----:B------:R-:W-:Y:S01]  /*18160*/  IMAD.MOV.U32 R237, RZ, RZ, RZ ;  /* 0x000000ffffed7224 */ /* 0x000fe200078e00ff */
[----:B------:R-:W-:Y:S02]  /*18170*/  MOV R234, 0x18190 ;  /* 0x0001819000ea7802 */ /* 0x000fe40000000f00 */
[----:B-1234-:R-:W-:Y:S05]  /*18180*/  CALL.REL.NOINC `($__internal_1_$__cuda_sm70_shflsync_idx_p) ;  /* 0x00009a6000007944 */ /* 0x01efea0003c00000 */
[----:B--2---:R-:W-:Y:S01]  /*18190*/  MOV R5, R240 ;  /* 0x000000f000057202 */ /* 0x004fe20000000f00 */
[----:B-1----:R-:W-:-:S05]  /*181a0*/  BRA `(.L_x_491) ;  /* 0xffff33a000007947 */ /* 0x002fca000383ffff */
.L_x_400:
[----:B------:R-:W-:Y:S01]  /*181b0*/  MOV R236, 0x181f ;  /* 0x0000181f00ec7802 */ /* 0x000fe20000000f00 */
[----:B------:R-:W-:Y:S01]  /*181c0*/  IMAD.MOV.U32 R238, RZ, RZ, R2 ;  /* 0x000000ffffee7224 */ /* 0x000fe200078e0002 */
[----:B------:R-:W-:Y:S01]  /*181d0*/  MOV R235, 0xffffffff ;  /* 0xffffffff00eb7802 */ /* 0x000fe20000000f00 */
[----:B------:R-:W-:Y:S01]  /*181e0*/  IMAD.MOV.U32 R237, RZ, RZ, RZ ;  /* 0x000000ffffed7224 */ /* 0x000fe200078e00ff */
[----:B------:R-:W-:Y:S02]  /*181f0*/  MOV R234, 0x18210 ;  /* 0x0001821000ea7802 */ /* 0x000fe40000000f00 */
[----:B-1234-:R-:W-:Y:S05]  /*18200*/  CALL.REL.NOINC `($__internal_1_$__cuda_sm70_shflsync_idx_p) ;  /* 0x000099e000007944 */ /* 0x01efea0003c00000 */
[C---:B--2---:R-:W-:Y:S01]  /*18210*/  IADD3 R8, P0, R240.reuse, R231, RZ ;  /* 0x000000e7f0087210 */ /* 0x044fe20007f1e0ff */
[----:B-1----:R-:W-:Y:S01]  /*18220*/  IMAD.MOV.U32 R237, RZ, RZ, 0x1 ;  /* 0x00000001ffed7424 */ /* 0x002fe200078e00ff */
[----:B------:R-:W-:Y:S01]  /*18230*/  ISETP.GE.AND P1, PT, R223, c[0x0][0x1d4], PT ;  /* 0x00007500df007a0c */ /* 0x000fe20003f26270 */
[----:B------:R-:W-:Y:S01]  /*18240*/  IMAD.MOV.U32 R236, RZ, RZ, 0x181f ;  /* 0x0000181fffec7424 */ /* 0x000fe200078e00ff */
[----:B------:R-:W-:Y:S01]  /*18250*/  MOV R238, R3 ;  /* 0x0000000300ee7202 */ /* 0x000fe20000000f00 */
[C---:B------:R-:W-:Y:S01]  /*18260*/  IMAD.X R9, R5.reuse, 0x1, R232, P0 ;  /* 0x0000000105097824 */ /* 0x040fe200000e06e8 */
[C---:B------:R-:W-:Y:S02]  /*18270*/  IADD3 R6, P0, R240.reuse, R229, RZ ;  /* 0x000000e5f0067210 */ /* 0x040fe40007f1e0ff */
[----:B------:R-:W-:Y:S02]  /*18280*/  MOV R235, 0xffffffff ;  /* 0xffffffff00eb7802 */ /* 0x000fe40000000f00 */
[----:B------:R-:W-:Y:S01]  /*18290*/  @!PT LDS RZ, [RZ] ;  /* 0x00000000fffff984 */ /* 0x000fe20000000800 */
[----:B------:R-:W-:Y:S01]  /*182a0*/  @!PT LDS RZ, [RZ] ;  /* 0x00000000fffff984 */ /* 0x000fe20000000800 */
[----:B------:R-:W-:Y:S01]  /*182b0*/  @!PT LDS RZ, [RZ] ;  /* 0x00000000fffff984 */ /* 0x000fe20000000800 */
[----:B------:R1:W-:Y:S01]  /*182c0*/  LDGSTS.E.BYPASS.LTC128B.128 [R222], [R8.64], !P6 ;  /* 0x0000000008de7fae */ /* 0x0003e2000f101d46 */
[C---:B------:R-:W-:Y:S01]  /*182d0*/  IMAD.X R7, R5.reuse, 0x1, R230, P0 ;  /* 0x0000000105077824 */ /* 0x040fe200000e06e6 */
[----:B------:R-:W-:Y:S02]  /*182e0*/  IADD3 R4, P0, R240, R225, RZ ;  /* 0x000000e1f0047210 */ /* 0x000fe40007f1e0ff */
[----:B------:R-:W-:Y:S02]  /*182f0*/  MOV R234, 0x18340 ;  /* 0x0001834000ea7802 */ /* 0x000fe40000000f00 */
[----:B------:R1:W-:Y:S01]  /*18300*/  LDGSTS.E.BYPASS.LTC128B.128 [R222+0x2000], [R6.64], !P1 ;  /* 0x0200000006de7fae */ /* 0x0003e2000c901d46 */
[----:B------:R-:W-:Y:S05]  /*18310*/  IMAD.X R5, R5, 0x1, R227, P0 ;  /* 0x0000000105057824 */ /* 0x000fea00000e06e3 */
[----:B------:R1:W-:Y:S03]  /*18320*/  LDGSTS.E.BYPASS.LTC128B.128 [R222+0x4000], [R4.64], !P5 ;  /* 0x0400000004de7fae */ /* 0x0003e6000e901d46 */
[----:B-1----:R-:W-:Y:S05]  /*18330*/  CALL.REL.NOINC `($__internal_1_$__cuda_sm70_shflsync_idx_p) ;  /* 0x000098b000007944 */ /* 0x002fea0003c00000 */
[----:B-1----:R-:W-:Y:S01]  /*18340*/  MOV R238, R2 ;  /* 0x0000000200ee7202 */ /* 0x002fe20000000f00 */
[----:B--2---:R-:W-:Y:S01]  /*18350*/  IMAD.MOV.U32 R3, RZ, RZ, R240 ;  /* 0x000000ffff037224 */ /* 0x004fe200078e00f0 */
[----:B------:R-:W-:Y:S01]  /*18360*/  MOV R236, 0x181f ;  /* 0x0000181f00ec7802 */ /* 0x000fe20000000f00 */
[----:B------:R-:W-:Y:S01]  /*18370*/  IMAD.MOV.U32 R237, RZ, RZ, 0x1 ;  /* 0x00000001ffed7424 */ /* 0x000fe200078e00ff */
[----:B------:R-:W-:Y:S01]  /*18380*/  MOV R234, 0x183b0 ;  /* 0x000183b000ea7802 */ /* 0x000fe20000000f00 */
[----:B------:R-:W-:Y:S02]  /*18390*/  IMAD.MOV.U32 R235, RZ, RZ, -0x1 ;  /* 0xffffffffffeb7424 */ /* 0x000fe400078e00ff */
[----:B------:R-:W-:Y:S05]  /*183a0*/  CALL.REL.NOINC `($__internal_1_$__cuda_sm70_shflsync_idx_p) ;  /* 0x0000984000007944 */ /* 0x000fea0003c00000 */
[----:B-12---:R-:W-:-:S05]  /*183b0*/  BRA `(.L_x_492) ;  /* 0xffff327000007947 */ /* 0x006fca000383ffff */
.L_x_403:
[----:B------:R-:W-:Y:S01]  /*183c0*/  MOV R236, 0x181f ;  /* 0x0000181f00ec7802 */ /* 0x000fe20000000f00 */
[----:B------:R-:W-:Y:S01]  /*183d0*/  IMAD.MOV.U32 R238, RZ, RZ, R3 ;  /* 0x000000ffffee7224 */ /* 0x000fe200078e0003 */
[----:B------:R-:W-:Y:S01]  /*183e0*/  MOV R235, 0xffffffff ;  /* 0xffffffff00eb7802 */ /* 0x000fe20000000f00 */
[----:B------:R-:W-:Y:S01]  /*183f0*/  IMAD.MOV.U32 R237, RZ, RZ, RZ ;  /* 0x000000ffffed7224 */ /* 0x000fe200078e00ff */
[----:B------:R-:W-:Y:S02]  /*18400*/  MOV R234, 0x18420 ;  /* 0x0001842000ea7802 */ /* 0x000fe40000000f00 */
[----:B------:R-:W-:Y:S05]  /*18410*/  CALL.REL.NOINC `($__internal_1_$__cuda_sm70_shflsync_idx_p) ;  /* 0x000097d000007944 */ /* 0x000fea0003c00000 */
[----:B--2---:R-:W-:Y:S01]  /*18420*/  MOV R133, R240 ;  /* 0x000000f000857202 */ /* 0x004fe20000000f00 */
[----:B-1----:R-:W-:-:S05]  /*18430*/  BRA `(.L_x_493) ;  /* 0xffff3eb000007947 */ /* 0x002fca000383ffff */
.L_x_404:
[----:B------:R-:W-:Y:S01]  /*18440*/  MOV R236, 0x181f ;  /* 0x0000181f00ec7802 */ /* 0x000fe20000000f00 */
[----:B------:R-:W-:Y:S01]  /*18450*/  IMAD.MOV.U32 R238, RZ, RZ, R2 ;  /* 0x000000ffffee7224 */ /* 0x000fe200078e0002 */
[----:B------:R-:W-:Y:S01]  /*18460*/  MOV R235, 0xffffffff ;  /* 0xffffffff00eb7802 */ /* 0x000fe20000000f00 */
[----:B------:R-:W-:Y:S01]  /*18470*/  IMAD.MOV.U32 R237, RZ, RZ, RZ ;  /* 0x000000ffffed7224 */ /* 0x000fe200078e00ff */
[----:B------:R-:W-:Y:S02]  /*18480*/  MOV R234, 0x184a0 ;  /* 0x000184a000ea7802 */ /* 0x000fe40000000f00 */
[----:B-12---:R-:W-:Y:S05]  /*18490*/  CALL.REL.NOINC `($__internal_1_$__cuda_sm70_shflsync_idx_p) ;  /* 0x0000975000007944 */ /* 0x006fea0003c00000 */
        /* <DEDUP_REMOVED lines=11> */
[----:B------:R1:W-:Y:S01]  /*18550*/  LDGSTS.E.BYPASS.LTC128B.128 [R205+0x6100], [R138.64], !P6 ;  /* 0x061000008acd7fae */ /* 0x0003e2000f101d46 */
        /* <DEDUP_REMOVED lines=15> */
.L_x_405:
[----:B------:R-:W-:Y:S01]  /*18650*/  MOV R236, 0x1c1f ;  /* 0x00001c1f00ec7802 */ /* 0x000fe20000000f00 */
[----:B------:R-:W-:Y:S01]  /*18660*/  IMAD.MOV.U32 R237, RZ, RZ, RZ ;  /* 0x000000ffffed7224 */ /* 0x000fe200078e00ff */
[----:B------:R-:W-:Y:S01]  /*18670*/  MOV R234, 0x186a0 ;  /* 0x000186a000ea7802 */ /* 0x000fe20000000f00 */
[----:B------:R-:W-:Y:S02]  /*18680*/  IMAD.MOV.U32 R235, RZ, RZ, -0x1 ;  /* 0xffffffffffeb7424 */ /* 0x000fe400078e00ff */
[----:B------:R-:W-:Y:S05]  /*18690*/  CALL.REL.NOINC `($__internal_1_$__cuda_sm70_shflsync_idx_p) ;  /* 0x0000955000007944 */ /* 0x000fea0003c00000 */
[----:B-12---:R-:W-:-:S05]  /*186a0*/  BRA `(.L_x_495) ;  /* 0xffff3f3000007947 */ /* 0x006fca000383ffff */
.L_x_410:
[----:B------:R-:W-:Y:S01]  /*186b0*/  MOV R236, 0x1c1f ;  /* 0x00001c1f00ec7802 */ /* 0x000fe20000000f00 */
[----:B------:R-:W-:Y:S01]  /*186c0*/  IMAD.MOV.U32 R237, RZ, RZ, 0x1 ;  /* 0x00000001ffed7424 */ /* 0x000fe200078e00ff */
[----:B------:R-:W-:Y:S01]  /*186d0*/  MOV R234, 0x18700 ;  /* 0x0001870000ea7802 */ /* 0x000fe20000000f00 */
[----:B------:R-:W-:Y:S02]  /*186e0*/  IMAD.MOV.U32 R235, RZ, RZ, -0x1 ;  /* 0xffffffffffeb7424 */ /* 0x000fe400078e00ff */
[----:B-1----:R-:W-:Y:S05]  /*186f0*/  CALL.REL.NOINC `($__internal_1_$__cuda_sm70_shflsync_idx_p) ;  /* 0x000094f000007944 */ /* 0x002fea0003c00000 */
[----:B-12---:R-:W-:-:S05]  /*18700*/  BRA `(.L_x_496) ;  /* 0xffff43b000007947 */ /* 0x006fca000383ffff */
.L_x_415:
[----:B------:R-:W-:Y:S02]  /*18710*/  MOV R154, 0x2 ;  /* 0x00000002009a7802 */ /* 0x000fe40000000f00 */
[----:B------:R-:W-:Y:S02]  /*18720*/  MOV R138, 0x18740 ;  /* 0x00018740008a7802 */ /* 0x000fe40000000f00 */
[----:B-12---:R-:W-:Y:S05]  /*18730*/  CALL.REL.NOINC `($__internal_0_$__cuda_sm70_shflsync_bfly_p) ;  /* 0x0000946000007944 */ /* 0x006fea0003c00000 */
[----:B-12---:R-:W-:-:S05]  /*18740*/  BRA `(.L_x_497) ;  /* 0xffff4a4000007947 */ /* 0x006fca000383ffff */
.L_x_416:
[----:B------:R-:W-:Y:S01]  /*18750*/  MOV R154, 0x1 ;  /* 0x00000001009a7802 */ /* 0x000fe20000000f00 */
[----:B---3--:R-:W-:Y:S01]  /*18760*/  IMAD.MOV.U32 R135, RZ, RZ, R7 ;  /* 0x000000ffff877224 */ /* 0x008fe200078e0007 */
[----:B------:R-:W-:Y:S02]  /*18770*/  MOV R138, 0x18790 ;  /* 0x00018790008a7802 */ /* 0x000fe40000000f00 */
[----:B-12---:R-:W-:Y:S05]  /*18780*/  CALL.REL.NOINC `($__internal_0_$__cuda_sm70_shflsync_bfly_p) ;  /* 0x0000941000007944 */ /* 0x006fea0003c00000 */
[----:B-1----:R-:W-:Y:S01]  /*18790*/  IMAD.MOV.U32 R135, RZ, RZ, R11 ;  /* 0x000000ffff877224 */ /* 0x002fe200078e000b */
[----:B--2---:R-:W-:Y:S01]  /*187a0*/  FMNMX.FTZ R3, R7, R154, !PT ;  /* 0x0000009a07037209 */ /* 0x004fe20007810000 */
[----:B------:R-:W-:Y:S01]  /*187b0*/  IMAD.MOV.U32 R154, RZ, RZ, 0x2 ;  /* 0x00000002ff9a7424 */ /* 0x000fe200078e00ff */
[----:B------:R-:W-:Y:S02]  /*187c0*/  MOV R138, 0x187e0 ;  /* 0x000187e0008a7802 */ /* 0x000fe40000000f00 */
[----:B------:R-:W-:Y:S05]  /*187d0*/  CALL.REL.NOINC `($__internal_0_$__cuda_sm70_shflsync_bfly_p) ;  /* 0x000093c000007944 */ /* 0x000fea0003c00000 */
[----:B-12---:R-:W-:Y:S01]  /*187e0*/  FMNMX.FTZ R135, R11, R154, !PT ;  /* 0x0000009a0b877209 */ /* 0x006fe20007810000 */
[----:B------:R-:W-:Y:S01]  /*187f0*/  IMAD.MOV.U32 R154, RZ, RZ, 0x1 ;  /* 0x00000001ff9a7424 */ /* 0x000fe200078e00ff */
[----:B------:R-:W-:Y:S02]  /*18800*/  MOV R138, 0x18820 ;  /* 0x00018820008a7802 */ /* 0x000fe40000000f00 */
[----:B------:R-:W-:Y:S05]  /*18810*/  CALL.REL.NOINC `($__internal_0_$__cuda_sm70_shflsync_bfly_p) ;  /* 0x0000938000007944 */ /* 0x000fea0003c00000 */
[----:B--2---:R-:W-:Y:S01]  /*18820*/  MOV R2, R154 ;  /* 0x0000009a00027202 */ /* 0x004fe20000000f00 */
[----:B-1----:R-:W-:-:S05]  /*18830*/  BRA `(.L_x_498) ;  /* 0xffff49c000007947 */ /* 0x002fca000383ffff */
.L_x_425:
        /* <DEDUP_REMOVED lines=8> */
.L_x_426:
[----:B------:R-:W-:Y:S01]  /*188c0*/  MOV R236, 0x181f ;  /* 0x0000181f00ec7802 */ /* 0x000fe20000000f00 */
[----:B------:R-:W-:Y:S01]  /*188d0*/  IMAD.MOV.U32 R238, RZ, RZ, R0 ;  /* 0x000000ffffee7224 */ /* 0x000fe200078e0000 */
[----:B------:R-:W-:Y:S01]  /*188e0*/  MOV R235, 0xffffffff ;  /* 0xffffffff00eb7802 */ /* 0x000fe20000000f00 */
[----:B------:R-:W-:Y:S01]  /*188f0*/  IMAD.MOV.U32 R237, RZ, RZ, RZ ;  /* 0x000000ffffed7224 */ /* 0x000fe200078e00ff */
[----:B------:R-:W-:Y:S02]  /*18900*/  MOV R234, 0x18920 ;  /* 0x0001892000ea7802 */ /* 0x000fe40000000f00 */
[----:B-1234-:R-:W-:Y:S05]  /*18910*/  CALL.REL.NOINC `($__internal_1_$__cuda_sm70_shflsync_idx_p) ;  /* 0x000092d000007944 */ /* 0x01efea0003c00000 */
[C---:B--2---:R-:W-:Y:S01]  /*18920*/  IADD3 R14, P0, R240.reuse, R231, RZ ;  /* 0x000000e7f00e7210 */ /* 0x044fe20007f1e0ff */
[----:B-1----:R-:W-:Y:S01]  /*18930*/  IMAD.MOV.U32 R238, RZ, RZ, R5 ;  /* 0x000000ffffee7224 */ /* 0x002fe200078e0005 */
[----:B------:R-:W-:Y:S01]  /*18940*/  MOV R237, 0x1 ;  /* 0x0000000100ed7802 */ /* 0x000fe20000000f00 */
[----:B------:R-:W-:Y:S01]  /*18950*/  IMAD.MOV.U32 R236, RZ, RZ, 0x181f ;  /* 0x0000181fffec7424 */ /* 0x000fe200078e00ff */
[----:B------:R-:W-:Y:S01]  /*18960*/  MOV R235, 0xffffffff ;  /* 0xffffffff00eb7802 */ /* 0x000fe20000000f00 */
        /* <DEDUP_REMOVED lines=8> */
[----:B------:R-:W-:Y:S04]  /*189f0*/  IADD3 R6, P0, R240, R225, RZ ;  /* 0x000000e1f0067210 */ /* 0x000fe80007f1e0ff */
[----:B------:R1:W-:Y:S01]  /*18a00*/  LDGSTS.E.BYPASS.LTC128B.128 [R222+0x2000], [R12.64], !P3 ;  /* 0x020000000cde7fae */ /* 0x0003e2000d901d46 */
[----:B------:R-:W-:Y:S05]  /*18a10*/  IADD3.X R7, R7, R227, RZ, P0, !PT ;  /* 0x000000e307077210 */ /* 0x000fea00007fe4ff */
        /* <DEDUP_REMOVED lines=10> */
.L_x_429:
        /* <DEDUP_REMOVED lines=8> */
.L_x_430:
[----:B------:R-:W-:Y:S01]  /*18b40*/  MOV R236, 0x181f ;  /* 0x0000181f00ec7802 */ /* 0x000fe20000000f00 */
[----:B------:R-:W-:Y:S01]  /*18b50*/  IMAD.MOV.U32 R238, RZ, RZ, R0 ;  /* 0x000000ffffee7224 */ /* 0x000fe200078e0000 */
[----:B------:R-:W-:Y:S01]  /*18b60*/  MOV R235, 0xffffffff ;  /* 0xffffffff00eb7802 */ /* 0x000fe20000000f00 */
[----:B------:R-:W-:Y:S01]  /*18b70*/  IMAD.MOV.U32 R237, RZ, RZ, RZ ;  /* 0x000000ffffed7224 */ /* 0x000fe200078e00ff */
[----:B------:R-:W-:Y:S02]  /*18b80*/  MOV R234, 0x18ba0 ;  /* 0x00018ba000ea7802 */ /* 0x000fe40000000f00 */
[----:B-12---:R-:W-:Y:S05]  /*18b90*/  CALL.REL.NOINC `($__internal_1_$__cuda_sm70_shflsync_idx_p) ;  /* 0x0000905000007944 */ /* 0x006fea0003c00000 */
        /* <DEDUP_REMOVED lines=26> */
.L_x_431:
[----:B------:R-:W-:Y:S02]  /*18d40*/  MOV R154, 0x2 ;  /* 0x00000002009a7802 */ /* 0x000fe40000000f00 */
[----:B------:R-:W-:Y:S02]  /*18d50*/  MOV R138, 0x18d70 ;  /* 0x00018d70008a7802 */ /* 0x000fe40000000f00 */
[----:B------:R-:W-:Y:S05]  /*18d60*/  CALL.REL.NOINC `($__internal_0_$__cuda_sm70_shflsync_bfly_p) ;  /* 0x00008e3000007944 */ /* 0x000fea0003c00000 */
[----:B-12---:R-:W-:-:S05]  /*18d70*/  BRA `(.L_x_503) ;  /* 0xffff72c000007947 */ /* 0x006fca000383ffff */
.L_x_432:
[----:B------:R-:W-:Y:S01]  /*18d80*/  MOV R154, 0x1 ;  /* 0x00000001009a7802 */ /* 0x000fe20000000f00 */
[----:B-1----:R-:W-:Y:S01]  /*18d90*/  IMAD.MOV.U32 R135, RZ, RZ, R137 ;  /* 0x000000ffff877224 */ /* 0x002fe200078e0089 */
[----:B------:R-:W-:Y:S02]  /*18da0*/  MOV R138, 0x18dc0 ;  /* 0x00018dc0008a7802 */ /* 0x000fe40000000f00 */
[----:B------:R-:W-:Y:S05]  /*18db0*/  CALL.REL.NOINC `($__internal_0_$__cuda_sm70_shflsync_bfly_p) ;  /* 0x00008de000007944 */ /* 0x000fea0003c00000 */
        /* <DEDUP_REMOVED lines=11> */
.L_x_435:
[----:B------:R-:W-:Y:S01]  /*18e70*/  MOV R236, 0x181f ;  /* 0x0000181f00ec7802 */ /* 0x000fe20000000f00 */
[----:B------:R-:W-:Y:S01]  /*18e80*/  IMAD.MOV.U32 R237, RZ, RZ, RZ ;  /* 0x000000ffffed7224 */ /* 0x000fe200078e00ff */
[----:B------:R-:W-:Y:S01]  /*18e90*/  MOV R234, 0x18ec0 ;  /* 0x00018ec000ea7802 */ /* 0x000fe20000000f00 */
[----:B------:R-:W-:Y:S02]  /*18ea0*/  IMAD.MOV.U32 R235, RZ, RZ, -0x1 ;  /* 0xffffffffffeb7424 */ /* 0x000fe400078e00ff */
[----:B-1234-:R-:W-:Y:S05]  /*18eb0*/  CALL.REL.NOINC `($__internal_1_$__cuda_sm70_shflsync_idx_p) ;  /* 0x00008d3000007944 */ /* 0x01efea0003c00000 */
[----:B-12---:R-:W-:-:S05]  /*18ec0*/  BRA `(.L_x_505) ;  /* 0xffff8b0000007947 */ /* 0x006fca000383ffff */
.L_x_438:
        /* <DEDUP_REMOVED lines=8> */
.L_x_439:
[----:B------:R-:W-:Y:S01]  /*18f50*/  MOV R236, 0x181f ;  /* 0x0000181f00ec7802 */ /* 0x000fe20000000f00 */
[----:B------:R-:W-:Y:S01]  /*18f60*/  IMAD.MOV.U32 R238, RZ, RZ, R133 ;  /* 0x000000ffffee7224 */ /* 0x000fe200078e0085 */
[----:B------:R-:W-:Y:S01]  /*18f70*/  MOV R235, 0xffffffff ;  /* 0xffffffff00eb7802 */ /* 0x000fe20000000f00 */
[----:B------:R-:W-:Y:S01]  /*18f80*/  IMAD.MOV.U32 R237, RZ, RZ, RZ ;  /* 0x000000ffffed7224 */ /* 0x000fe200078e00ff */
[----:B------:R-:W-:Y:S02]  /*18f90*/  MOV R234, 0x18fb0 ;  /* 0x00018fb000ea7802 */ /* 0x000fe40000000f00 */
[----:B-12---:R-:W-:Y:S05]  /*18fa0*/  CALL.REL.NOINC `($__internal_1_$__cuda_sm70_shflsync_idx_p) ;  /* 0x00008c4000007944 */ /* 0x006fea0003c00000 */
[----:B--2---:R-:W-:Y:S01]  /*18fb0*/  IADD3 R138, P0, R240, R0, RZ ;  /* 0x00000000f08a7210 */ /* 0x004fe20007f1e0ff */
[----:B-1----:R-:W-:Y:S01]  /*18fc0*/  IMAD.MOV.U32 R238, RZ, RZ, R132 ;  /* 0x000000ffffee7224 */ /* 0x002fe200078e0084 */
[----:B------:R-:W-:Y:S01]  /*18fd0*/  MOV R237, 0x1 ;  /* 0x0000000100ed7802 */ /* 0x000fe20000000f00 */
[----:B------:R-:W-:Y:S01]  /*18fe0*/  IMAD.MOV.U32 R236, RZ, RZ, 0x181f ;  /* 0x0000181fffec7424 */ /* 0x000fe200078e00ff */
[----:B------:R-:W-:Y:S01]  /*18ff0*/  MOV R235, 0xffffffff ;  /* 0xffffffff00eb7802 */ /* 0x000fe20000000f00 */
[----:B------:R-:W-:Y:S01]  /*19000*/  IMAD.X R139, R134, 0x1, R174, P0 ;  /* 0x00000001868b7824 */ /* 0x000fe200000e06ae */
[----:B------:R-:W-:Y:S02]  /*19010*/  IADD3 R136, P0, R240, R172, RZ ;  /* 0x000000acf0887210 */ /* 0x000fe40007f1e0ff */
[----:B------:R-:W-:Y:S02]  /*19020*/  MOV R234, 0x190d0 ;  /* 0x000190d000ea7802 */ /* 0x000fe40000000f00 */
[----:B------:R-:W-:Y:S01]  /*19030*/  @!PT LDS RZ, [RZ] ;  /* 0x00000000fffff984 */ /* 0x000fe20000000800 */
[----:B------:R-:W-:Y:S01]  /*19040*/  @!PT LDS RZ, [RZ] ;  /* 0x00000000fffff984 */ /* 0x000fe20000000800 */
[----:B------:R-:W-:Y:S01]  /*19050*/  @!PT LDS RZ, [RZ] ;  /* 0x00000000fffff984 */ /* 0x000fe20000000800 */
[----:B------:R1:W-:Y:S01]  /*19060*/  LDGSTS.E.BYPASS.LTC128B.128 [R205+0x6100], [R138.64], !P2 ;  /* 0x061000008acd7fae */ /* 0x0003e2000d101d46 */
[----:B------:R-:W-:Y:S01]  /*19070*/  IMAD.X R137, R134, 0x1, R173, P0 ;  /* 0x0000000186897824 */ /* 0x000fe200000e06ad */
        /* <DEDUP_REMOVED lines=13> */
.L_x_440:
[----:B------:R-:W-:Y:S01]  /*19150*/  MOV R236, 0x1c1f ;  /* 0x00001c1f00ec7802 */ /* 0x000fe20000000f00 */
[----:B------:R-:W-:Y:S01]  /*19160*/  IMAD.MOV.U32 R237, RZ, RZ, RZ ;  /* 0x000000ffffed7224 */ /* 0x000fe200078e00ff */
[----:B------:R-:W-:Y:S01]  /*19170*/  MOV R234, 0x191a0 ;  /* 0x000191a000ea7802 */ /* 0x000fe20000000f00 */
[----:B------:R-:W-:Y:S02]  /*19180*/  IMAD.MOV.U32 R235, RZ, RZ, -0x1 ;  /* 0xffffffffffeb7424 */ /* 0x000fe400078e00ff */
[----:B----4-:R-:W-:Y:S05]  /*19190*/  CALL.REL.NOINC `($__internal_1_$__cuda_sm70_shflsync_idx_p) ;  /* 0x00008a5000007944 */ /* 0x010fea0003c00000 */
[----:B-12---:R-:W-:-:S05]  /*191a0*/  BRA `(.L_x_508) ;  /* 0xffff97c000007947 */ /* 0x006fca000383ffff */
.L_x_445:
[----:B------:R-:W-:Y:S01]  /*191b0*/  MOV R236, 0x1c1f ;  /* 0x00001c1f00ec7802 */ /* 0x000fe20000000f00 */
[----:B------:R-:W-:Y:S01]  /*191c0*/  IMAD.MOV.U32 R237, RZ, RZ, 0x1 ;  /* 0x00000001ffed7424 */ /* 0x000fe200078e00ff */
[----:B------:R-:W-:Y:S01]  /*191d0*/  MOV R234, 0x19200 ;  /* 0x0001920000ea7802 */ /* 0x000fe20000000f00 */
[----:B------:R-:W-:Y:S02]  /*191e0*/  IMAD.MOV.U32 R235, RZ, RZ, -0x1 ;  /* 0xffffffffffeb7424 */ /* 0x000fe400078e00ff */
[----:B-1----:R-:W-:Y:S05]  /*191f0*/  CALL.REL.NOINC `($__internal_1_$__cuda_sm70_shflsync_idx_p) ;  /* 0x000089f000007944 */ /* 0x002fea0003c00000 */
[----:B-12---:R-:W-:-:S05]  /*19200*/  BRA `(.L_x_509) ;  /* 0xffff9c4000007947 */ /* 0x006fca000383ffff */
.L_x_450:
[----:B------:R-:W-:Y:S02]  /*19210*/  MOV R154, 0x2 ;  /* 0x00000002009a7802 */ /* 0x000fe40000000f00 */
[----:B------:R-:W-:Y:S02]  /*19220*/  MOV R138, 0x19240 ;  /* 0x00019240008a7802 */ /* 0x000fe40000000f00 */
[----:B-12---:R-:W-:Y:S05]  /*19230*/  CALL.REL.NOINC `($__internal_0_$__cuda_sm70_shflsync_bfly_p) ;  /* 0x0000896000007944 */ /* 0x006fea0003c00000 */
[----:B-12---:R-:W-:-:S05]  /*19240*/  BRA `(.L_x_510) ;  /* 0xffffa2d000007947 */ /* 0x006fca000383ffff */
.L_x_451:
[----:B------:R-:W-:Y:S02]  /*19250*/  MOV R154, 0x1 ;  /* 0x00000001009a7802 */ /* 0x000fe40000000f00 */
[----:B------:R-:W-:Y:S02]  /*19260*/  MOV R138, 0x19280 ;  /* 0x00019280008a7802 */ /* 0x000fe40000000f00 */
[----:B-12---:R-:W-:Y:S05]  /*19270*/  CALL.REL.NOINC `($__internal_0_$__cuda_sm70_shflsync_bfly_p) ;  /* 0x0000892000007944 */ /* 0x006fea0003c00000 */
[----:B--2---:R-:W-:Y:S01]  /*19280*/  FMNMX.FTZ R0, R135, R154, !PT ;  /* 0x0000009a87007209 */ /* 0x004fe20007810000 */
[----:B-1----:R-:W-:Y:S01]  /*19290*/  IMAD.MOV.U32 R135, RZ, RZ, R7 ;  /* 0x000000ffff877224 */ /* 0x002fe200078e0007 */
[----:B------:R-:W-:Y:S01]  /*192a0*/  MOV R138, 0x192d0 ;  /* 0x000192d0008a7802 */ /* 0x000fe20000000f00 */
[----:B------:R-:W-:Y:S02]  /*192b0*/  IMAD.MOV.U32 R154, RZ, RZ, 0x2 ;  /* 0x00000002ff9a7424 */ /* 0x000fe400078e00ff */
[----:B------:R-:W-:Y:S05]  /*192c0*/  CALL.REL.NOINC `($__internal_0_$__cuda_sm70_shflsync_bfly_p) ;  /* 0x000088d000007944 */ /* 0x000fea0003c00000 */
[----:B--2---:R-:W-:Y:S01]  /*192d0*/  FMNMX.FTZ R5, R7, R154, !PT ;  /* 0x0000009a07057209 */ /* 0x004fe20007810000 */
[----:B------:R-:W-:Y:S01]  /*192e0*/  IMAD.MOV.U32 R154, RZ, RZ, 0x1 ;  /* 0x00000001ff9a7424 */ /* 0x000fe200078e00ff */
[----:B------:R-:W-:Y:S03]  /*192f0*/  MOV R138, 0x19320 ;  /* 0x00019320008a7802 */ /* 0x000fe60000000f00 */
[----:B-1----:R-:W-:Y:S02]  /*19300*/  IMAD.MOV.U32 R135, RZ, RZ, R5 ;  /* 0x000000ffff877224 */ /* 0x002fe400078e0005 */
[----:B------:R-:W-:Y:S05]  /*19310*/  CALL.REL.NOINC `($__internal_0_$__cuda_sm70_shflsync_bfly_p) ;  /* 0x0000888000007944 */ /* 0x000fea0003c00000 */
[----:B--2---:R-:W-:Y:S01]  /*19320*/  MOV R12, R154 ;  /* 0x0000009a000c7202 */ /* 0x004fe20000000f00 */
[----:B-1----:R-:W-:-:S05]  /*19330*/  BRA `(.L_x_511) ;  /* 0xffffa25000007947 */ /* 0x002fca000383ffff */
.L_x_453:
[----:B------:R-:W-:Y:S01]  /*19340*/  IMAD.MOV.U32 R135, RZ, RZ, R224 ;  /* 0x000000ffff877224 */ /* 0x000fe200078e00e0 */
[----:B------:R-:W-:-:S02]  /*19350*/  MOV R154, 0x2 ;  /* 0x00000002009a7802 */ /* 0x000fc40000000f00 */
[----:B------:R-:W-:Y:S02]  /*19360*/  MOV R138, 0x19380 ;  /* 0x00019380008a7802 */ /* 0x000fe40000000f00 */
[----:B------:R-:W-:Y:S05]  /*19370*/  CALL.REL.NOINC `($__internal_0_$__cuda_sm70_shflsync_bfly_p) ;  /* 0x0000882000007944 */ /* 0x000fea0003c00000 */
[----:B-12---:R-:W-:Y:S05]  /*19380*/  BRA `(.L_x_512) ;  /* 0xffffb9a000007947 */ /* 0x006fea000383ffff */
.L_x_454:
[----:B------:R-:W-:Y:S02]  /*19390*/  MOV R154, 0x1 ;  /* 0x00000001009a7802 */ /* 0x000fe40000000f00 */
[----:B------:R-:W-:Y:S02]  /*193a0*/  MOV R138, 0x193c0 ;  /* 0x000193c0008a7802 */ /* 0x000fe40000000f00 */
[----:B-1----:R-:W-:Y:S05]  /*193b0*/  CALL.REL.NOINC `($__internal_0_$__cuda_sm70_shflsync_bfly_p) ;  /* 0x000087e000007944 */ /* 0x002fea0003c00000 */
[----:B--2---:R-:W-:Y:S01]  /*193c0*/  FADD.FTZ R2, R135, R154 ;  /* 0x0000009a87027221 */ /* 0x004fe20000010000 */
[----:B-1----:R-:W-:Y:S02]  /*193d0*/  MOV R135, R217 ;  /* 0x000000d900877202 */ /* 0x002fe40000000f00 */
[----:B------:R-:W-:Y:S02]  /*193e0*/  MOV R154, 0x2 ;  /* 0x00000002009a7802 */ /* 0x000fe40000000f00 */
[----:B------:R-:W-:Y:S02]  /*193f0*/  MOV R138, 0x19410 ;  /* 0x00019410008a7802 */ /* 0x000fe40000000f00 */
[----:B------:R-:W-:Y:S05]  /*19400*/  CALL.REL.NOINC `($__internal_0_$__cuda_sm70_shflsync_bfly_p) ;  /* 0x0000879000007944 */ /* 0x000fea0003c00000 */
[----:B--2---:R-:W-:Y:S01]  /*19410*/  FADD.FTZ R3, R217, R154 ;  /* 0x0000009ad9037221 */ /* 0x004fe20000010000 */
[----:B------:R-:W-:Y:S02]  /*19420*/  MOV R154, 0x1 ;  /* 0x00000001009a7802 */ /* 0x000fe40000000f00 */
[----:B------:R-:W-:-:S02]  /*19430*/  MOV R138, 0x19460 ;  /* 0x00019460008a7802 */ /* 0x000fc40000000f00 */
[----:B-1----:R-:W-:Y:S02]  /*19440*/  MOV R135, R3 ;  /* 0x0000000300877202 */ /* 0x002fe40000000f00 */
[----:B------:R-:W-:Y:S05]  /*19450*/  CALL.REL.NOINC `($__internal_0_$__cuda_sm70_shflsync_bfly_p) ;  /* 0x0000874000007944 */ /* 0x000fea0003c00000 */
[----:B-12---:R-:W-:Y:S05]  /*19460*/  BRA `(.L_x_513) ;  /* 0xffffb93000007947 */ /* 0x006fea000383ffff */
.L_x_466:
[----:B------:R-:W-:Y:S01]  /*19470*/  IMAD.MOV.U32 R238, RZ, RZ, R6 ;  /* 0x000000ffffee7224 */ /* 0x000fe200078e0006 */
[----:B------:R-:W-:Y:S01]  /*19480*/  MOV R236, 0x181f ;  /* 0x0000181f00ec7802 */ /* 0x000fe20000000f00 */
[----:B------:R-:W-:Y:S01]  /*19490*/  IMAD.MOV.U32 R237, RZ, RZ, RZ ;  /* 0x000000ffffed7224 */ /* 0x000fe200078e00ff */
[----:B------:R-:W-:Y:S02]  /*194a0*/  MOV R235, 0xffffffff ;  /* 0xffffffff00eb7802 */ /* 0x000fe40000000f00 */
[----:B------:R-:W-:Y:S02]  /*194b0*/  MOV R234, 0x194d0 ;  /* 0x000194d000ea7802 */ /* 0x000fe40000000f00 */
[----:B-1---5:R-:W-:Y:S05]  /*194c0*/  CALL.REL.NOINC `($__internal_1_$__cuda_sm70_shflsync_idx_p) ;  /* 0x0000872000007944 */ /* 0x022fea0003c00000 */
[----:B--2---:R-:W-:Y:S01]  /*194d0*/  MOV R9, R240 ;  /* 0x000000f000097202 */ /* 0x004fe20000000f00 */
[----:B-1----:R-:W-:Y:S05]  /*194e0*/  BRA `(.L_x_514) ;  /* 0xffffdd1000007947 */ /* 0x002fea000383ffff */
.L_x_467:
[----:B------:R-:W-:Y:S01]  /*194f0*/  IMAD.MOV.U32 R238, RZ, RZ, R7 ;  /* 0x000000ffffee7224 */ /* 0x000fe200078e0007 */
[----:B------:R-:W-:Y:S01]  /*19500*/  MOV R236, 0x181f ;  /* 0x0000181f00ec7802 */ /* 0x000fe20000000f00 */
[----:B------:R-:W-:Y:S01]  /*19510*/  IMAD.MOV.U32 R237, RZ, RZ, RZ ;  /* 0x000000ffffed7224 */ /* 0x000fe200078e00ff */
[----:B------:R-:W-:Y:S02]  /*19520*/  MOV R235, 0xffffffff ;  /* 0xffffffff00eb7802 */ /* 0x000fe40000000f00 */
[----:B------:R-:W-:-:S02]  /*19530*/  MOV R234, 0x19550 ;  /* 0x0001955000ea7802 */ /* 0x000fc40000000f00 */
[----:B-123-5:R-:W-:Y:S05]  /*19540*/  CALL.REL.NOINC `($__internal_1_$__cuda_sm70_shflsync_idx_p) ;  /* 0x000086a000007944 */ /* 0x02efea0003c00000 */
[----:B--2---:R-:W-:Y:S01]  /*19550*/  MOV R12, R240 ;  /* 0x000000f0000c7202 */ /* 0x004fe20000000f00 */
[----:B-1----:R-:W-:Y:S05]  /*19560*/  BRA `(.L_x_515) ;  /* 0xffffdcb000007947 */ /* 0x002fea000383ffff */
.L_x_470:
[----:B------:R-:W-:Y:S01]  /*19570*/  IMAD.MOV.U32 R238, RZ, RZ, R6 ;  /* 0x000000ffffee7224 */ /* 0x000fe200078e0006 */
[----:B------:R-:W-:Y:S01]  /*19580*/  MOV R236, 0x181f ;  /* 0x0000181f00ec7802 */ /* 0x000fe20000000f00 */
[----:B------:R-:W-:Y:S01]  /*19590*/  IMAD.MOV.U32 R237, RZ, RZ, 0x1 ;  /* 0x00000001ffed7424 */ /* 0x000fe200078e00ff */
[----:B------:R-:W-:-:S02]  /*195a0*/  MOV R235, 0xffffffff ;  /* 0xffffffff00eb7802 */ /* 0x000fc40000000f00 */
[----:B------:R-:W-:Y:S02]  /*195b0*/  MOV R234, 0x195d0 ;  /* 0x000195d000ea7802 */ /* 0x000fe40000000f00 */
[----:B-12-4-:R-:W-:Y:S05]  /*195c0*/  CALL.REL.NOINC `($__internal_1_$__cuda_sm70_shflsync_idx_p) ;  /* 0x0000862000007944 */ /* 0x016fea0003c00000 */
        /* <DEDUP_REMOVED lines=9> */
.L_x_473:
[----:B------:R-:W-:Y:S01]  /*19660*/  IMAD.MOV.U32 R238, RZ, RZ, R6 ;  /* 0x000000ffffee7224 */ /* 0x000fe200078e0006 */
[----:B------:R-:W-:Y:S01]  /*19670*/  MOV R236, 0x181f ;  /* 0x0000181f00ec7802 */ /* 0x000fe20000000f00 */
[----:B------:R-:W-:Y:S01]  /*19680*/  IMAD.MOV.U32 R237, RZ, RZ, 0x2 ;  /* 0x00000002ffed7424 */ /* 0x000fe200078e00ff */
[----:B------:R-:W-:Y:S02]  /*19690*/  MOV R235, 0xffffffff ;  /* 0xffffffff00eb7802 */ /* 0x000fe40000000f00 */
[----:B------:R-:W-:-:S02]  /*196a0*/  MOV R234, 0x196c0 ;  /* 0x000196c000ea7802 */ /* 0x000fc40000000f00 */
[----:B-12-4-:R-:W-:Y:S05]  /*196b0*/  CALL.REL.NOINC `($__internal_1_$__cuda_sm70_shflsync_idx_p) ;  /* 0x0000853000007944 */ /* 0x016fea0003c00000 */
[----:B--2---:R-:W-:Y:S01]  /*196c0*/  MOV R9, R240 ;  /* 0x000000f000097202 */ /* 0x004fe20000000f00 */
[----:B-1----:R-:W-:Y:S05]  /*196d0*/  BRA `(.L_x_517) ;  /* 0xffffde3000007947 */ /* 0x002fea000383ffff */
.L_x_474:
[----:B------:R-:W-:Y:S01]  /*196e0*/  IMAD.MOV.U32 R238, RZ, RZ, R7 ;  /* 0x000000ffffee7224 */ /* 0x000fe200078e0007 */
[----:B------:R-:W-:Y:S01]  /*196f0*/  MOV R236, 0x181f ;  /* 0x0000181f00ec7802 */ /* 0x000fe20000000f00 */
[----:B------:R-:W-:Y:S01]  /*19700*/  IMAD.MOV.U32 R237, RZ, RZ, 0x2 ;  /* 0x00000002ffed7424 */ /* 0x000fe200078e00ff */
[----:B------:R-:W-:-:S02]  /*19710*/  MOV R235, 0xffffffff ;  /* 0xffffffff00eb7802 */ /* 0x000fc40000000f00 */
[----:B------:R-:W-:Y:S02]  /*19720*/  MOV R234, 0x19740 ;  /* 0x0001974000ea7802 */ /* 0x000fe40000000f00 */
[----:B-1234-:R-:W-:Y:S05]  /*19730*/  CALL.REL.NOINC `($__internal_1_$__cuda_sm70_shflsync_idx_p) ;  /* 0x000084b000007944 */ /* 0x01efea0003c00000 */
[----:B--2---:R-:W-:Y:S01]  /*19740*/  MOV R12, R240 ;  /* 0x000000f0000c7202 */ /* 0x004fe20000000f00 */
[----:B-1----:R-:W-:Y:S05]  /*19750*/  BRA `(.L_x_518) ;  /* 0xffffddd000007947 */ /* 0x002fea000383ffff */
.L_x_477:
[----:B------:R-:W-:Y:S01]  /*19760*/  IMAD.MOV.U32 R238, RZ, RZ, R6 ;  /* 0x000000ffffee7224 */ /* 0x000fe200078e0006 */
[----:B------:R-:W-:Y:S01]  /*19770*/  MOV R236, 0x181f ;  /* 0x0000181f00ec7802 */ /* 0x000fe20000000f00 */
[----:B------:R-:W-:Y:S01]  /*19780*/  IMAD.MOV.U32 R237, RZ, RZ, 0x3 ;  /* 0x00000003ffed7424 */ /* 0x000fe200078e00ff */
[----:B------:R-:W-:Y:S02]  /*19790*/  MOV R235, 0xffffffff ;  /* 0xffffffff00eb7802 */ /* 0x000fe40000000f00 */
[----:B------:R-:W-:Y:S02]  /*197a0*/  MOV R234, 0x197c0 ;  /* 0x000197c000ea7802 */ /* 0x000fe40000000f00 */
[----:B-12-4-:R-:W-:Y:S05]  /*197b0*/  CALL.REL.NOINC `($__internal_1_$__cuda_sm70_shflsync_idx_p) ;  /* 0x0000843000007944 */ /* 0x016fea0003c00000 */
[----:B--2---:R-:W-:Y:S01]  /*197c0*/  IMAD.MOV.U32 R9, RZ, RZ, R240 ;  /* 0x000000ffff097224 */ /* 0x004fe200078e00f0 */
[----:B-1----:R-:W-:Y:S01]  /*197d0*/  MOV R238, R7 ;  /* 0x0000000700ee7202 */ /* 0x002fe20000000f00 */
[----:B------:R-:W-:Y:S01]  /*197e0*/  IMAD.MOV.U32 R237, RZ, RZ, 0x3 ;  /* 0x00000003ffed7424 */ /* 0x000fe200078e00ff */
[----:B------:R-:W-:Y:S01]  /*197f0*/  MOV R236, 0x181f ;  /* 0x0000181f00ec7802 */ /* 0x000fe20000000f00 */
[----:B------:R-:W-:Y:S01]  /*19800*/  IMAD.MOV.U32 R235, RZ, RZ, -0x1 ;  /* 0xffffffffffeb7424 */ /* 0x000fe200078e00ff */
[----:B------:R-:W-:-:S02]  /*19810*/  MOV R234, 0x19830 ;  /* 0x0001983000ea7802 */ /* 0x000fc40000000f00 */
[----:B------:R-:W-:Y:S05]  /*19820*/  CALL.REL.NOINC `($__internal_1_$__cuda_sm70_shflsync_idx_p) ;  /* 0x000083c000007944 */ /* 0x000fea0003c00000 */
[----:B-12---:R-:W-:Y:S05]  /*19830*/  BRA `(.L_x_519) ;  /* 0xffffde7000007947 */ /* 0x006fea000383ffff */
        .type           $_ZN7cutlass13device_kernelIN5flash19enable_sm80_to_sm89INS1_16FlashAttnFwdSm80INS1_25CollectiveMainloopFwdSm80ILi8ELi1ELb0EN4cute5tupleIJNS5_1CILi128EEENS7_ILi64EEENS7_ILi192EEEEEELi192ENS_10bfloat16_tEfNS_4arch4Sm80ELb0ELb1ELb0ELb1ELb1ELb1ELb1ELb0EEENS1_21CollectiveEpilogueFwdINS6_IJS8_SA_S9_EEENS6_IJNS7_ILi1EEESI_SI_EEESC_SE_Li256ELb1ELb1ELb0ELb0EEENS1_19SingleTileSchedulerILb1ELb0ELb1ELi128EEEEEEEEEvNT_6ParamsE$_ZZN5flash25CollectiveMainloopFwdSm80ILi8ELi1ELb0EN4cute5tupleIJNS1_1CILi128EEENS3_ILi64EEENS3_ILi192EEEEEELi192EN7cutlass10bfloat16_tEfNS8_4arch4Sm80ELb0ELb1ELb0ELb1ELb1ELb1ELb1ELb0EE3mmaINS_16FlashAttnFwdSm80ISC_NS_21CollectiveEpilogueFwdINS2_IJS4_S6_S5_EEENS2_IJNS3_ILi1EEESH_SH_EEES9_SB_Li256ELb1ELb1ELb0ELb0EEENS_19SingleTileSchedulerILb1ELb0ELb1ELi128EEEE13SharedStorageENS1_6TensorINS1_11ArrayEngineIfLm96EEENS1_6LayoutINS2_IJNS2_IJNS3_ILi2EEESS_EEESH_NS3_ILi24EEEEEENS2_IJNS2_IJSH_SS_EEENS3_ILi0EEENS3_ILi4EEEEEEEEEENS_7SoftmaxILi2ELi0EEEEEbRKNSC_6ParamsERT0_RT1_iRKNS_16SeqlenInfoQKNewKILb1ELb1EEENS2_IJiiiiEEERT_ENKUlvE_clEv,@function
        .size           $_ZN7cutlass13device_kernelIN5flash19enable_sm80_to_sm89INS1_16FlashAttnFwdSm80INS1_25CollectiveMainloopFwdSm80ILi8ELi1ELb0EN4cute5tupleIJNS5_1CILi128EEENS7_ILi64EEENS7_ILi192EEEEEELi192ENS_10bfloat16_tEfNS_4arch4Sm80ELb0ELb1ELb0ELb1ELb1ELb1ELb1ELb0EEENS1_21CollectiveEpilogueFwdINS6_IJS8_SA_S9_EEENS6_IJNS7_ILi1EEESI_SI_EEESC_SE_Li256ELb1ELb1ELb0ELb0EEENS1_19SingleTileSchedulerILb1ELb0ELb1ELi128EEEEEEEEEvNT_6ParamsE$_ZZN5flash25CollectiveMainloopFwdSm80ILi8ELi1ELb0EN4cute5tupleIJNS1_1CILi128EEENS3_ILi64EEENS3_ILi192EEEEEELi192EN7cutlass10bfloat16_tEfNS8_4arch4Sm80ELb0ELb1ELb0ELb1ELb1ELb1ELb1ELb0EE3mmaINS_16FlashAttnFwdSm80ISC_NS_21CollectiveEpilogueFwdINS2_IJS4_S6_S5_EEENS2_IJNS3_ILi1EEESH_SH_EEES9_SB_Li256ELb1ELb1ELb0ELb0EEENS_19SingleTileSchedulerILb1ELb0ELb1ELi128EEEE13SharedStorageENS1_6TensorINS1_11ArrayEngineIfLm96EEENS1_6LayoutINS2_IJNS2_IJNS3_ILi2EEESS_EEESH_NS3_ILi24EEEEEENS2_IJNS2_IJSH_SS_EEENS3_ILi0EEENS3_ILi4EEEEEEEEEENS_7SoftmaxILi2ELi0EEEEEbRKNSC_6ParamsERT0_RT1_iRKNS_16SeqlenInfoQKNewKILb1ELb1EEENS2_IJiiiiEEERT_ENKUlvE_clEv,($__internal_0_$__cuda_sm70_shflsync_bfly_p - $_ZN7cutlass13device_kernelIN5flash19enable_sm80_to_sm89INS1_16FlashAttnFwdSm80INS1_25CollectiveMainloopFwdSm80ILi8ELi1ELb0EN4cute5tupleIJNS5_1CILi128EEENS7_ILi64EEENS7_ILi192EEEEEELi192ENS_10bfloat16_tEfNS_4arch4Sm80ELb0ELb1ELb0ELb1ELb1ELb1ELb1ELb0EEENS1_21CollectiveEpilogueFwdINS6_IJS8_SA_S9_EEENS6_IJNS7_ILi1EEESI_SI_EEESC_SE_Li256ELb1ELb1ELb0ELb0EEENS1_19SingleTileSchedulerILb1ELb0ELb1ELi128EEEEEEEEEvNT_6ParamsE$_ZZN5flash25CollectiveMainloopFwdSm80ILi8ELi1ELb0EN4cute5tupleIJNS1_1CILi128EEENS3_ILi64EEENS3_ILi192EEEEEELi192EN7cutlass10bfloat16_tEfNS8_4arch4Sm80ELb0ELb1ELb0ELb1ELb1ELb1ELb1ELb0EE3mmaINS_16FlashAttnFwdSm80ISC_NS_21CollectiveEpilogueFwdINS2_IJS4_S6_S5_EEENS2_IJNS3_ILi1EEESH_SH_EEES9_SB_Li256ELb1ELb1ELb0ELb0EEENS_19SingleTileSchedulerILb1ELb0ELb1ELi128EEEE13SharedStorageENS1_6TensorINS1_11ArrayEngineIfLm96EEENS1_6LayoutINS2_IJNS2_IJNS3_ILi2EEESS_EEESH_NS3_ILi24EEEEEENS2_IJNS2_IJSH_SS_EEENS3_ILi0EEENS3_ILi4EEEEEEEEEENS_7SoftmaxILi2ELi0EEEEEbRKNSC_6ParamsERT0_RT1_iRKNS_16SeqlenInfoQKNewKILb1ELb1EEENS2_IJiiiiEEERT_ENKUlvE_clEv)
$_ZN7cutlass13device_kernelIN5flash19enable_sm80_to_sm89INS1_16FlashAttnFwdSm80INS1_25CollectiveMainloopFwdSm80ILi8ELi1ELb0EN4cute5tupleIJNS5_1CILi128EEENS7_ILi64EEENS7_ILi192EEEEEELi192ENS_10bfloat16_tEfNS_4arch4Sm80ELb0ELb1ELb0ELb1ELb1ELb1ELb1ELb0EEENS1_21CollectiveEpilogueFwdINS6_IJS8_SA_S9_EEENS6_IJNS7_ILi1EEESI_SI_EEESC_SE_Li256ELb1ELb1ELb0ELb0EEENS1_19SingleTileSchedulerILb1ELb0ELb1ELi128EEEEEEEEEvNT_6ParamsE$_ZZN5flash25CollectiveMainloopFwdSm80ILi8ELi1ELb0EN4cute5tupleIJNS1_1CILi128EEENS3_ILi64EEENS3_ILi192EEEEEELi192EN7cutlass10bfloat16_tEfNS8_4arch4Sm80ELb0ELb1ELb0ELb1ELb1ELb1ELb1ELb0EE3mmaINS_16FlashAttnFwdSm80ISC_NS_21CollectiveEpilogueFwdINS2_IJS4_S6_S5_EEENS2_IJNS3_ILi1EEESH_SH_EEES9_SB_Li256ELb1ELb1ELb0ELb0EEENS_19SingleTileSchedulerILb1ELb0ELb1ELi128EEEE13SharedStorageENS1_6TensorINS1_11ArrayEngineIfLm96EEENS1_6LayoutINS2_IJNS2_IJNS3_ILi2EEESS_EEESH_NS3_ILi24EEEEEENS2_IJNS2_IJSH_SS_EEENS3_ILi0EEENS3_ILi4EEEEEEEEEENS_7SoftmaxILi2ELi0EEEEEbRKNSC_6ParamsERT0_RT1_iRKNS_16SeqlenInfoQKNewKILb1ELb1EEENS2_IJiiiiEEERT_ENKUlvE_clEv:
[----:B------:R-:W-:-:S05]  /*19840*/  IADD3 R31, R31, -c[0x0][0x20], RZ ;  /* 0x800008001f1f7a10 */ /* 0x000fca0007ffe0ff */
[----:B------:R-:W2:Y:S01]  /*19850*/  LDL.64 R36, [R31] ;  /* 0x000000001f247983 */ /* 0x000ea20000100a00 */
[----:B------:R-:W-:-:S03]  /*19860*/  ULDC.64 UR4, c[0x0][0x118] ;  /* 0x0000460000047ab9 */ /* 0x000fc60000000a00 */
[----:B--2---:R-:W2:Y:S02]  /*19870*/  LD.E R29, [R36.64+0x11c] ;  /* 0x00011c04241d7980 */ /* 0x004ea4000c101900 */
[----:B--2---:R-:W-:-:S13]  /*19880*/  ISETP.GT.AND P0, PT, R29, RZ, PT ;  /* 0x000000ff1d00720c */ /* 0x004fda0003f04270 */
[----:B------:R-:W-:Y:S05]  /*19890*/  @P0 BRA `(.L_x_520) ;  /* 0x0000003000000947 */ /* 0x000fea0003800000 */
[----:B------:R-:W-:Y:S01]  /*198a0*/  MOV R29, 0x0 ;  /* 0x00000000001d7802 */ /* 0x000fe20000000f00 */
[----:B------:R-:W-:-:S04]  /*198b0*/  DEPBAR.LE SB0, 0x1 ;  /* 0x000080400000791a */ /* 0x000fc80000000000 */
[----:B------:R-:W-:Y:S05]  /*198c0*/  RET.REL.NODEC R28 `(_ZN7cutlass13device_kernelIN5flash19enable_sm80_to_sm89INS1_16FlashAttnFwdSm80INS1_25CollectiveMainloopFwdSm80ILi8ELi1ELb0EN4cute5tupleIJNS5_1CILi128EEENS7_ILi64EEENS7_ILi192EEEEEELi192ENS_10bfloat16_tEfNS_4arch4Sm80ELb0ELb1ELb0ELb1ELb1ELb1ELb1ELb0EEENS1_21CollectiveEpilogueFwdINS6_IJS8_SA_S9_EEENS6_IJNS7_ILi1EEESI_SI_EEESC_SE_Li256ELb1ELb1ELb0ELb0EEENS1_19SingleTileSchedulerILb1ELb0ELb1ELi128EEEEEEEEEvNT_6ParamsE) ;  /* 0xfffe67301c007950 */ /* 0x000fea0003c3ffff */
.L_x_520:
[----:B------:R-:W2:Y:S04]  /*198d0*/  LDL.64 R108, [R31+0x8] ;  /* 0x000008001f6c7983 */ /* 0x000ea80000100a00 */
[----:B------:R-:W3:Y:S04]  /*198e0*/  LDL.64 R12, [R31+0x18] ;  /* 0x000018001f0c7983 */ /* 0x000ee80000100a00 */
[----:B------:R-:W4:Y:S04]  /*198f0*/  LDL.64 R38, [R31+0x20] ;  /* 0x000020001f267983 */ /* 0x000f280000100a00 */
[----:B------:R-:W4:Y:S04]  /*19900*/  LD.E.64 R26, [R36.64+0x130] ;  /* 0x00013004241a7980 */ /* 0x000f28000c101b00 */
[----:B------:R-:W4:Y:S04]  /*19910*/  LD.E.U8 R14, [R36.64+0x138] ;  /* 0x00013804240e7980 */ /* 0x000f28000c101100 */
[----:B------:R-:W4:Y:S04]  /*19920*/  LD.E.64 R32, [R36.64+0x120] ;  /* 0x0001200424207980 */ /* 0x000f28000c101b00 */
[----:B------:R-:W4:Y:S04]  /*19930*/  LDL.64 R34, [R31+0x10] ;  /* 0x000010001f227983 */ /* 0x000f280000100a00 */
[----:B------:R1:W5:Y:S04]  /*19940*/  LD.E R8, [R36.64+0x164] ;  /* 0x0001640424087980 */ /* 0x000368000c101900 */
[----:B------:R1:W5:Y:S04]  /*19950*/  LD.E.64 R22, [R36.64+0x110] ;  /* 0x0001100424167980 */ /* 0x000368000c101b00 */
[----:B------:R1:W5:Y:S04]  /*19960*/  LD.E.64 R10, [R36.64+0x128] ;  /* 0x00012804240a7980 */ /* 0x000368000c101b00 */
[----:B--2---:R-:W2:Y:S04]  /*19970*/  LD.E R108, [R108.64] ;  /* 0x000000046c6c7980 */ /* 0x004ea8000c101900 */
[----:B---3--:R-:W3:Y:S04]  /*19980*/  LD.E R20, [R12.64+0x20] ;  /* 0x000020040c147980 */ /* 0x008ee8000c101900 */
[----:B----4-:R-:W4:Y:S01]  /*19990*/  LD.E R21, [R38.64] ;  /* 0x0000000426157980 */ /* 0x010f22000c101900 */
[----:B------:R-:W-:-:S03]  /*199a0*/  ISETP.NE.AND P0, PT, R14, RZ, PT ;  /* 0x000000ff0e00720c */ /* 0x000fc60003f05270 */
[----:B------:R1:W5:Y:S01]  /*199b0*/  LD.E R9, [R34.64] ;  /* 0x0000000422097980 */ /* 0x000362000c101900 */
[----:B--2---:R-:W-:Y:S02]  /*199c0*/  SHF.R.S32.HI R69, RZ, 0x1f, R108 ;  /* 0x0000001fff457819 */ /* 0x004fe4000001146c */
[----:B---3--:R-:W-:Y:S01]  /*199d0*/  SHF.R.S32.HI R25, RZ, 0x1f, R20 ;  /* 0x0000001fff197819 */ /* 0x008fe20000011414 */
[----:B------:R-:W-:Y:S01]  /*199e0*/  IMAD R15, R27, R20, RZ ;  /* 0x000000141b0f7224 */ /* 0x000fe200078e02ff */
[----:B------:R-:W-:Y:S01]  /*199f0*/  LEA.HI R30, R69, R108, RZ, 0x2 ;  /* 0x0000006c451e7211 */ /* 0x000fe200078f10ff */
[----:B------:R-:W-:Y:S02]  /*19a00*/  IMAD R13, R33, R20, RZ ;  /* 0x00000014210d7224 */ /* 0x000fe400078e02ff */
[-C--:B------:R-:W-:Y:S01]  /*19a10*/  IMAD R12, R26, R25.reuse, R15 ;  /* 0x000000191a0c7224 */ /* 0x080fe200078e020f */
[----:B------:R-:W-:Y:S02]  /*19a20*/  LOP3.LUT R15, R30, 0xfffffffc, RZ, 0xc0, !PT ;  /* 0xfffffffc1e0f7812 */ /* 0x000fe400078ec0ff */
[----:B------:R-:W-:Y:S01]  /*19a30*/  SHF.R.S32.HI R30, RZ, 0x2, R30 ;  /* 0x00000002ff1e7819 */ /* 0x000fe2000001141e */
[----:B------:R-:W-:-:S02]  /*19a40*/  IMAD R13, R32, R25, R13 ;  /* 0x00000019200d7224 */ /* 0x000fc400078e020d */
[----:B------:R-:W-:-:S04]  /*19a50*/  IMAD.WIDE.U32 R24, R32, R20, RZ ;  /* 0x0000001420187225 */ /* 0x000fc800078e00ff */
[----:B------:R-:W-:Y:S02]  /*19a60*/  IMAD.IADD R84, R108, 0x1, -R15 ;  /* 0x000000016c547824 */ /* 0x000fe400078e0a0f */
[----:B----4-:R-:W-:Y:S02]  /*19a70*/  IMAD R21, R21, 0x80, R30 ;  /* 0x0000008015157824 */ /* 0x010fe400078e021e */
[----:B-1----:R-:W-:Y:S01]  /*19a80*/  IMAD.WIDE.U32 R34, R26, R20, RZ ;  /* 0x000000141a227225 */ /* 0x002fe200078e00ff */
[----:B------:R-:W-:Y:S02]  /*19a90*/  IADD3 R39, R25, R13, RZ ;  /* 0x0000000d19277210 */ /* 0x000fe40007ffe0ff */
[C---:B------:R-:W-:Y:S01]  /*19aa0*/  SHF.L.U32 R46, R84.reuse, 0x3, RZ ;  /* 0x00000003542e7819 */ /* 0x040fe200000006ff */
[----:B------:R-:W-:Y:S01]  /*19ab0*/  IMAD.IADD R41, R35, 0x1, R12 ;  /* 0x0000000123297824 */ /* 0x000fe200078e020c */
[----:B------:R-:W-:Y:S01]  /*19ac0*/  LEA R14, R84, R21, 0x6 ;  /* 0x00000015540e7211 */ /* 0x000fe200078e30ff */
[----:B------:R-:W-:Y:S05]  /*19ad0*/  @!P0 BRA `(.L_x_521) ;  /* 0x00003c6000008947 */ /* 0x000fea0003800000 */
[----:B-----5:R-:W-:Y:S01]  /*19ae0*/  ISETP.NE.AND P0, PT, R8, 0x1, PT ;  /* 0x000000010800780c */ /* 0x020fe20003f05270 */
[----:B------:R-:W-:-:S12]  /*19af0*/  BSSY B0, `(.L_x_522) ;  /* 0x0000006000007945 */ /* 0x000fd80003800000 */
[----:B------:R-:W-:Y:S05]  /*19b00*/  @!P0 BRA `(.L_x_523) ;  /* 0x0000004000008947 */ /* 0x000fea0003800000 */
[----:B------:R-:W2:Y:S04]  /*19b10*/  LD.E R13, [R36.64+0x168] ;  /* 0x00016804240d7980 */ /* 0x000ea8000c101900 */
[----:B------:R-:W3:Y:S01]  /*19b20*/  LD.E R12, [R36.64+0x16c] ;  /* 0x00016c04240c7980 */ /* 0x000ee2000c101900 */
[----:B--2---:R-:W-:-:S05]  /*19b30*/  IMAD.HI.U32 R13, R14, R13, RZ ;  /* 0x0000000d0e0d7227 */ /* 0x004fca00078e00ff */
[----:B---3--:R-:W-:Y:S02]  /*19b40*/  SHF.R.U32.HI R14, RZ, R12, R13 ;  /* 0x0000000cff0e7219 */ /* 0x008fe4000001160d */
.L_x_523:
[----:B------:R-:W-:Y:S05]  /*19b50*/  BSYNC B0 ;  /* 0x0000000000007941 */ /* 0x000fea0003800000 */
.L_x_522:
[----:B------:R-:W-:Y:S01]  /*19b60*/  SHF.R.S32.HI R12, RZ, 0x1f, R14 ;  /* 0x0000001fff0c7819 */ /* 0x000fe2000001140e */
[----:B------:R-:W-:Y:S01]  /*19b70*/  IMAD R15, R33, R14, RZ ;  /* 0x0000000e210f7224 */ /* 0x000fe200078e02ff */
[----:B------:R-:W-:Y:S01]  /*19b80*/  MOV R38, R24 ;  /* 0x0000001800267202 */ /* 0x000fe20000000f00 */
[----:B------:R-:W-:Y:S01]  /*19b90*/  IMAD R13, R27, R14, RZ ;  /* 0x0000000e1b0d7224 */ /* 0x000fe200078e02ff */
[----:B------:R-:W-:Y:S01]  /*19ba0*/  MOV R40, R34 ;  /* 0x0000002200287202 */ /* 0x000fe20000000f00 */
[C---:B------:R-:W-:Y:S02]  /*19bb0*/  IMAD R15, R32.reuse, R12, R15 ;  /* 0x0000000c200f7224 */ /* 0x040fe400078e020f */
[----:B------:R-:W-:-:S04]  /*19bc0*/  IMAD.WIDE.U32 R38, R32, R14, R38 ;  /* 0x0000000e20267225 */ /* 0x000fc800078e0026 */
[----:B------:R-:W-:Y:S01]  /*19bd0*/  IMAD.WIDE.U32 R40, R26, R14, R40 ;  /* 0x0000000e1a287225 */ /* 0x000fe200078e0028 */
[----:B------:R-:W-:-:S03]  /*19be0*/  IADD3 R15, R39, R15, RZ ;  /* 0x0000000f270f7210 */ /* 0x000fc60007ffe0ff */
[----:B------:R-:W-:Y:S01]  /*19bf0*/  IMAD R12, R26, R12, R13 ;  /* 0x0000000c1a0c7224 */ /* 0x000fe200078e020d */
[----:B------:R-:W-:Y:S02]  /*19c00*/  LEA R13, P1, R38, R22, 0x1 ;  /* 0x00000016260d7211 */ /* 0x000fe400078208ff */
[----:B------:R-:W-:Y:S02]  /*19c10*/  LEA R10, P0, R40, R10, 0x1 ;  /* 0x0000000a280a7211 */ /* 0x000fe400078008ff */
[----:B------:R-:W-:Y:S02]  /*19c20*/  IADD3 R25, R41, R12, RZ ;  /* 0x0000000c29197210 */ /* 0x000fe40007ffe0ff */
[----:B------:R-:W-:Y:S02]  /*19c30*/  LEA.HI.X R20, R38, R23, R15, 0x1, P1 ;  /* 0x0000001726147211 */ /* 0x000fe400008f0c0f */
[----:B------:R-:W-:Y:S01]  /*19c40*/  LEA.HI.X R11, R40, R11, R25, 0x1, P0 ;  /* 0x0000000b280b7211 */ /* 0x000fe200000f0c19 */
[----:B------:R-:W-:Y:S05]  /*19c50*/  BRA.DIV ~URZ, `(.L_x_524) ;  /* 0x000078127f007947 */ /* 0x000fea000b800000 */
[----:B------:R1:W2:Y:S02]  /*19c60*/  SHFL.IDX PT, R27, R20, RZ, 0x1c1f ;  /* 0x001c1fff141b7589 */ /* 0x0002a400000e0000 */
.L_x_572:
[----:B------:R-:W-:Y:S05]  /*19c70*/  BRA.DIV ~URZ, `(.L_x_525) ;  /* 0x000078727f007947 */ /* 0x000fea000b800000 */
[----:B------:R3:W4:Y:S04]  /*19c80*/  SHFL.IDX PT, R26, R13, RZ, 0x1c1f ;  /* 0x001c1fff0d1a7589 */ /* 0x00072800000e0000 */
[----:B------:R3:W1:Y:S04]  /*19c90*/  SHFL.IDX PT, R23, R11, RZ, 0x1c1f ;  /* 0x001c1fff0b177589 */ /* 0x00066800000e0000 */
[----:B------:R3:W2:Y:S02]  /*19ca0*/  SHFL.IDX PT, R240, R10, RZ, 0x1c1f ;  /* 0x001c1fff0af07589 */ /* 0x0006a400000e0000 */
.L_x_573:
[----:B------:R-:W-:Y:S01]  /*19cb0*/  IMAD R8, R9, R8, RZ ;  /* 0x0000000809087224 */ /* 0x000fe200078e02ff */
[----:B------:R-:W-:Y:S01]  /*19cc0*/  SHF.R.S32.HI R9, RZ, 0x1f, R108 ;  /* 0x0000001fff097819 */ /* 0x000fe2000001146c */
[----:B------:R-:W-:Y:S01]  /*19cd0*/  BSSY B0, `(.L_x_526) ;  /* 0x0000053000007945 */ /* 0x000fe20003800000 */
[----:B------:R-:W-:Y:S01]  /*19ce0*/  CS2R R14, SRZ ;  /* 0x00000000000e7805 */ /* 0x000fe2000001ff00 */
[----:B------:R-:W-:Y:S01]  /*19cf0*/  CS2R R92, SRZ ;  /* 0x00000000005c7805 */ /* 0x000fe2000001ff00 */
[----:B------:R-:W-:Y:S01]  /*19d00*/  ISETP.GE.AND P0, PT, R21, R8, PT ;  /* 0x000000081500720c */ /* 0x000fe20003f06270 */
[----:B------:R-:W-:Y:S01]  /*19d10*/  CS2R R110, SRZ ;  /* 0x00000000006e7805 */ /* 0x000fe2000001ff00 */
[----:B------:R-:W-:Y:S01]  /*19d20*/  LEA.HI R25, R9, R108, RZ, 0x2 ;  /* 0x0000006c09197211 */ /* 0x000fe200078f10ff */
[----:B------:R-:W-:Y:S01]  /*19d30*/  CS2R R114, SRZ ;  /* 0x0000000000727805 */ /* 0x000fe2000001ff00 */
[----:B------:R-:W-:Y:S01]  /*19d40*/  CS2R R118, SRZ ;  /* 0x0000000000767805 */ /* 0x000fe2000001ff00 */
[----:B------:R-:W-:Y:S01]  /*19d50*/  CS2R R130, SRZ ;  /* 0x0000000000827805 */ /* 0x000fe2000001ff00 */
[----:B------:R-:W-:Y:S01]  /*19d60*/  LOP3.LUT R25, R25, 0xfffffffc, RZ, 0xc0, !PT ;  /* 0xfffffffc19197812 */ /* 0x000fe200078ec0ff */
[----:B------:R-:W-:Y:S01]  /*19d70*/  CS2R R120, SRZ ;  /* 0x0000000000787805 */ /* 0x000fe2000001ff00 */
[----:B------:R-:W-:Y:S01]  /*19d80*/  CS2R R90, SRZ ;  /* 0x00000000005a7805 */ /* 0x000fe2000001ff00 */
[----:B------:R-:W-:Y:S01]  /*19d90*/  CS2R R106, SRZ ;  /* 0x00000000006a7805 */ /* 0x000fe2000001ff00 */
[----:B------:R-:W-:Y:S01]  /*19da0*/  CS2R R112, SRZ ;  /* 0x0000000000707805 */ /* 0x000fe2000001ff00 */
[----:B------:R-:W-:Y:S01]  /*19db0*/  IMAD.IADD R12, R108, 0x1, -R25 ;  /* 0x000000016c0c7824 */ /* 0x000fe200078e0a19 */
[----:B------:R-:W-:Y:S01]  /*19dc0*/  CS2R R116, SRZ ;  /* 0x0000000000747805 */ /* 0x000fe2000001ff00 */
[----:B------:R-:W-:Y:S01]  /*19dd0*/  CS2R R128, SRZ ;  /* 0x0000000000807805 */ /* 0x000fe2000001ff00 */
[----:B------:R-:W-:Y:S01]  /*19de0*/  CS2R R122, SRZ ;  /* 0x00000000007a7805 */ /* 0x000fe2000001ff00 */
[----:B------:R-:W-:-:S02]  /*19df0*/  IMAD.SHL.U32 R12, R12, 0x4, RZ ;  /* 0x000000040c0c7824 */ /* 0x000fc400078e00ff */
[----:B-1----:R-:W-:Y:S01]  /*19e00*/  IMAD.MOV.U32 R241, RZ, RZ, R23 ;  /* 0x000000fffff17224 */ /* 0x002fe200078e0017 */
[----:B------:R-:W-:Y:S05]  /*19e10*/  @P0 BRA `(.L_x_527) ;  /* 0x000003e000000947 */ /* 0x000fea0003800000 */
[C---:B------:R-:W-:Y:S01]  /*19e20*/  IADD3 R24, R12.reuse, 0x10, RZ ;  /* 0x000000100c187810 */ /* 0x040fe20007ffe0ff */
[----:B------:R-:W-:Y:S01]  /*19e30*/  CS2R R120, SRZ ;  /* 0x0000000000787805 */ /* 0x000fe2000001ff00 */
[----:B------:R-:W-:Y:S02]  /*19e40*/  IADD3 R22, R12, 0x20, RZ ;  /* 0x000000200c167810 */ /* 0x000fe40007ffe0ff */
[-C--:B------:R-:W-:Y:S02]  /*19e50*/  ISETP.GE.AND P1, PT, R24, R29.reuse, PT ;  /* 0x0000001d1800720c */ /* 0x080fe40003f26270 */
[-C--:B------:R-:W-:Y:S02]  /*19e60*/  ISETP.GE.AND P0, PT, R22, R29.reuse, PT ;  /* 0x0000001d1600720c */ /* 0x080fe40003f06270 */
[----:B------:R-:W-:-:S09]  /*19e70*/  ISETP.GE.AND P2, PT, R12, R29, PT ;  /* 0x0000001d0c00720c */ /* 0x000fd20003f46270 */
[----:B------:R-:W-:Y:S02]  /*19e80*/  @!P1 SHF.R.S32.HI R25, RZ, 0x1f, R24 ;  /* 0x0000001fff199819 */ /* 0x000fe40000011418 */
[----:B------:R-:W-:Y:S02]  /*19e90*/  @!P0 SHF.R.S32.HI R23, RZ, 0x1f, R22 ;  /* 0x0000001fff178819 */ /* 0x000fe40000011416 */
[----:B------:R-:W-:Y:S01]  /*19ea0*/  @!P1 LEA.HI R25, R25, R24, RZ, 0x2 ;  /* 0x0000001819199211 */ /* 0x000fe200078f10ff */
[C---:B--2-4-:R-:W-:Y:S01]  /*19eb0*/  @!P2 IMAD.WIDE R32, R12.reuse, 0x2, R26 ;  /* 0x000000020c20a825 */ /* 0x054fe200078e021a */
[----:B------:R-:W-:Y:S02]  /*19ec0*/  @!P0 LEA.HI R23, R23, R22, RZ, 0x2 ;  /* 0x0000001617178211 */ /* 0x000fe400078f10ff */
[----:B------:R-:W-:Y:S02]  /*19ed0*/  @!P1 LOP3.LUT R25, R25, 0xfffffffc, RZ, 0xc0, !PT ;  /* 0xfffffffc19199812 */ /* 0x000fe400078ec0ff */
[----:B------:R-:W-:Y:S01]  /*19ee0*/  @!P0 LOP3.LUT R23, R23, 0xfffffffc, RZ, 0xc0, !PT ;  /* 0xfffffffc17178812 */ /* 0x000fe200078ec0ff */
[----:B------:R-:W-:Y:S01]  /*19ef0*/  CS2R R122, SRZ ;  /* 0x00000000007a7805 */ /* 0x000fe2000001ff00 */
[----:B------:R-:W-:Y:S01]  /*19f00*/  CS2R R130, SRZ ;  /* 0x0000000000827805 */ /* 0x000fe2000001ff00 */
[----:B------:R-:W-:Y:S01]  /*19f10*/  CS2R R128, SRZ ;  /* 0x0000000000807805 */ /* 0x000fe2000001ff00 */
[C---:B------:R-:W-:Y:S01]  /*19f20*/  @!P2 IMAD.WIDE R42, R12.reuse, 0x2, R240 ;  /* 0x000000020c2aa825 */ /* 0x040fe200078e02f0 */
[----:B------:R1:W5:Y:S01]  /*19f30*/  @!P2 LD.E.64 R120, [R32.64] ;  /* 0x000000042078a980 */ /* 0x000362000c101b00 */
[----:B------:R-:W-:Y:S01]  /*19f40*/  CS2R R118, SRZ ;  /* 0x0000000000767805 */ /* 0x000fe2000001ff00 */
[----:B------:R-:W-:Y:S01]  /*19f50*/  CS2R R116, SRZ ;  /* 0x0000000000747805 */ /* 0x000fe2000001ff00 */
[C---:B------:R-:W-:Y:S01]  /*19f60*/  @!P1 IMAD.WIDE R38, R25.reuse, 0x2, R26 ;  /* 0x0000000219269825 */ /* 0x040fe200078e021a */
[----:B------:R2:W5:Y:S03]  /*19f70*/  @!P2 LD.E.64 R122, [R42.64] ;  /* 0x000000042a7aa980 */ /* 0x000566000c101b00 */
[----:B------:R-:W-:Y:S01]  /*19f80*/  @!P1 IMAD.WIDE R40, R25, 0x2, R240 ;  /* 0x0000000219289825 */ /* 0x000fe200078e02f0 */
[----:B------:R-:W-:Y:S01]  /*19f90*/  IADD3 R25, R12, 0x40, RZ ;  /* 0x000000400c197810 */ /* 0x000fe20007ffe0ff */
[----:B------:R2:W5:Y:S02]  /*19fa0*/  @!P1 LD.E.64 R130, [R38.64] ;  /* 0x0000000426829980 */ /* 0x000564000c101b00 */
[----:B------:R-:W-:-:S02]  /*19fb0*/  @!P0 IMAD.WIDE R36, R23, 0x2, R26 ;  /* 0x0000000217248825 */ /* 0x000fc400078e021a */
[----:B------:R2:W5:Y:S02]  /*19fc0*/  @!P1 LD.E.64 R128, [R40.64] ;  /* 0x0000000428809980 */ /* 0x000564000c101b00 */
[----:B------:R-:W-:Y:S01]  /*19fd0*/  @!P0 IMAD.WIDE R34, R23, 0x2, R240 ;  /* 0x0000000217228825 */ /* 0x000fe200078e02f0 */
[----:B------:R-:W-:Y:S01]  /*19fe0*/  IADD3 R23, R12, 0x50, RZ ;  /* 0x000000500c177810 */ /* 0x000fe20007ffe0ff */
[----:B------:R4:W5:Y:S01]  /*19ff0*/  @!P0 LD.E.64 R118, [R36.64] ;  /* 0x0000000424768980 */ /* 0x000962000c101b00 */
[----:B------:R-:W-:-:S03]  /*1a000*/  ISETP.GE.AND P1, PT, R25, R29, PT ;  /* 0x0000001d1900720c */ /* 0x000fc60003f26270 */
[----:B------:R3:W5:Y:S01]  /*1a010*/  @!P0 LD.E.64 R116, [R34.64] ;  /* 0x0000000422748980 */ /* 0x000762000c101b00 */
[----:B-1----:R-:W-:Y:S02]  /*1a020*/  IADD3 R33, R12, 0x30, RZ ;  /* 0x000000300c217810 */ /* 0x002fe40007ffe0ff */
[-C--:B------:R-:W-:Y:S02]  /*1a030*/  ISETP.GE.AND P0, PT, R23, R29.reuse, PT ;  /* 0x0000001d1700720c */ /* 0x080fe40003f06270 */
[----:B------:R-:W-:-:S05]  /*1a040*/  ISETP.GE.AND P2, PT, R33, R29, PT ;  /* 0x0000001d2100720c */ /* 0x000fca0003f46270 */
[----:B------:R-:W-:-:S04]  /*1a050*/  @!P1 SHF.R.S32.HI R24, RZ, 0x1f, R25 ;  /* 0x0000001fff189819 */ /* 0x000fc80000011419 */
[----:B------:R-:W-:Y:S02]  /*1a060*/  @!P1 LEA.HI R25, R24, R25, RZ, 0x2 ;  /* 0x0000001918199211 */ /* 0x000fe400078f10ff */
[----:B------:R-:W-:Y:S02]  /*1a070*/  @!P0 SHF.R.S32.HI R22, RZ, 0x1f, R23 ;  /* 0x0000001fff168819 */ /* 0x000fe40000011417 */
[----:B------:R-:W-:Y:S02]  /*1a080*/  @!P2 SHF.R.S32.HI R32, RZ, 0x1f, R33 ;  /* 0x0000001fff20a819 */ /* 0x000fe40000011421 */
[----:B------:R-:W-:Y:S02]  /*1a090*/  @!P0 LEA.HI R23, R22, R23, RZ, 0x2 ;  /* 0x0000001716178211 */ /* 0x000fe400078f10ff */
[----:B------:R-:W-:Y:S02]  /*1a0a0*/  @!P2 LEA.HI R33, R32, R33, RZ, 0x2 ;  /* 0x000000212021a211 */ /* 0x000fe400078f10ff */
[----:B------:R-:W-:-:S02]  /*1a0b0*/  @!P1 LOP3.LUT R25, R25, 0xfffffffc, RZ, 0xc0, !PT ;  /* 0xfffffffc19199812 */ /* 0x000fc400078ec0ff */
[----:B------:R-:W-:Y:S02]  /*1a0c0*/  @!P2 LOP3.LUT R33, R33, 0xfffffffc, RZ, 0xc0, !PT ;  /* 0xfffffffc2121a812 */ /* 0x000fe400078ec0ff */
[----:B------:R-:W-:Y:S01]  /*1a0d0*/  @!P0 LOP3.LUT R23, R23, 0xfffffffc, RZ, 0xc0, !PT ;  /* 0xfffffffc17178812 */ /* 0x000fe200078ec0ff */
[--C-:B---3--:R-:W-:Y:S01]  /*1a0e0*/  @!P1 IMAD.WIDE R34, R25, 0x2, R26.reuse ;  /* 0x0000000219229825 */ /* 0x108fe200078e021a */
[----:B------:R-:W-:Y:S01]  /*1a0f0*/  CS2R R114, SRZ ;  /* 0x0000000000727805 */ /* 0x000fe2000001ff00 */
[----:B------:R-:W-:Y:S01]  /*1a100*/  CS2R R112, SRZ ;  /* 0x0000000000707805 */ /* 0x000fe2000001ff00 */
[----:B------:R-:W-:Y:S01]  /*1a110*/  CS2R R110, SRZ ;  /* 0x00000000006e7805 */ /* 0x000fe2000001ff00 */
[C---:B----4-:R-:W-:Y:S01]  /*1a120*/  @!P2 IMAD.WIDE R36, R33.reuse, 0x2, R26 ;  /* 0x000000022124a825 */ /* 0x050fe200078e021a */
[----:B------:R-:W-:Y:S01]  /*1a130*/  CS2R R92, SRZ ;  /* 0x00000000005c7805 */ /* 0x000fe2000001ff00 */
[----:B------:R-:W-:Y:S01]  /*1a140*/  CS2R R106, SRZ ;  /* 0x00000000006a7805 */ /* 0x000fe2000001ff00 */
[----:B------:R-:W-:Y:S01]  /*1a150*/  CS2R R90, SRZ ;  /* 0x00000000005a7805 */ /* 0x000fe2000001ff00 */
[--C-:B------:R-:W-:Y:S01]  /*1a160*/  @!P2 IMAD.WIDE R32, R33, 0x2, R240.reuse ;  /* 0x000000022120a825 */ /* 0x100fe200078e02f0 */
[----:B------:R2:W5:Y:S03]  /*1a170*/  @!P2 LD.E.64 R114, [R36.64] ;  /* 0x000000042472a980 */ /* 0x000566000c101b00 */
[----:B------:R-:W-:Y:S01]  /*1a180*/  @!P1 IMAD.WIDE R24, R25, 0x2, R240 ;  /* 0x0000000219189825 */ /* 0x000fe200078e02f0 */
[----:B------:R2:W5:Y:S03]  /*1a190*/  @!P2 LD.E.64 R112, [R32.64] ;  /* 0x000000042070a980 */ /* 0x000566000c101b00 */
[C---:B------:R-:W-:Y:S01]  /*1a1a0*/  @!P0 IMAD.WIDE R26, R23.reuse, 0x2, R26 ;  /* 0x00000002171a8825 */ /* 0x040fe200078e021a */
[----:B------:R2:W5:Y:S03]  /*1a1b0*/  @!P1 LD.E.64 R110, [R34.64] ;  /* 0x00000004226e9980 */ /* 0x000566000c101b00 */
[----:B------:R-:W-:Y:S01]  /*1a1c0*/  @!P0 IMAD.WIDE R240, R23, 0x2, R240 ;  /* 0x0000000217f08825 */ /* 0x000fe200078e02f0 */
[----:B------:R2:W5:Y:S04]  /*1a1d0*/  @!P0 LD.E.64 R92, [R26.64] ;  /* 0x000000041a5c8980 */ /* 0x000568000c101b00 */
[----:B------:R2:W5:Y:S04]  /*1a1e0*/  @!P1 LD.E.64 R106, [R24.64] ;  /* 0x00000004186a9980 */ /* 0x000568000c101b00 */
[----:B------:R2:W5:Y:S02]  /*1a1f0*/  @!P0 LD.E.64 R90, [R240.64] ;  /* 0x00000004f05a8980 */ /* 0x000564000c101b00 */
.L_x_527:
[----:B------:R-:W-:Y:S05]  /*1a200*/  BSYNC B0 ;  /* 0x0000000000007941 */ /* 0x000fea0003800000 */
.L_x_526:
[----:B--2--5:R-:W-:Y:S02]  /*1a210*/  IMAD.MOV.U32 R25, RZ, RZ, R92 ;  /* 0x000000ffff197224 */ /* 0x024fe400078e005c */
[----:B------:R-:W-:-:S02]  /*1a220*/  IMAD.MOV.U32 R24, RZ, RZ, R93 ;  /* 0x000000ffff187224 */ /* 0x000fc400078e005d */
        /* <DEDUP_REMOVED lines=43> */
[----:B------:R-:W-:-:S02]  /*1a4e0*/  PRMT R94, R24, 0x7610, R94 ;  /* 0x00007610185e7816 */ /* 0x000fc4000000005e */
[----:B------:R-:W-:Y:S02]  /*1a4f0*/  PRMT R103, R23, 0x7610, R103 ;  /* 0x0000761017677816 */ /* 0x000fe40000000067 */
[----:B------:R-:W-:Y:S01]  /*1a500*/  PRMT R102, R22, 0x7610, R102 ;  /* 0x0000761016667816 */ /* 0x000fe20000000066 */
[----:B------:R-:W-:Y:S05]  /*1a510*/  BRA.DIV ~URZ, `(.L_x_528) ;  /* 0x000071227f007947 */ /* 0x000fea000b800000 */
[----:B------:R1:W2:Y:S04]  /*1a520*/  SHFL.IDX PT, R23, R20, 0x1, 0x1c1f ;  /* 0x003c1f0014177f89 */ /* 0x0002a800000e0000 */
[----:B------:R1:W3:Y:S04]  /*1a530*/  SHFL.IDX PT, R22, R13, 0x1, 0x1c1f ;  /* 0x003c1f000d167f89 */ /* 0x0002e800000e0000 */
[----:B---3--:R-:W3:Y:S04]  /*1a540*/  SHFL.IDX PT, R11, R11, 0x1, 0x1c1f ;  /* 0x003c1f000b0b7f89 */ /* 0x008ee800000e0000 */
[----:B------:R1:W4:Y:S02]  /*1a550*/  SHFL.IDX PT, R240, R10, 0x1, 0x1c1f ;  /* 0x003c1f000af07f89 */ /* 0x00032400000e0000 */
.L_x_574:
[----:B------:R-:W-:Y:S01]  /*1a560*/  IADD3 R21, R21, 0x40, RZ ;  /* 0x0000004015157810 */ /* 0x000fe20007ffe0ff */
[----:B------:R-:W-:Y:S01]  /*1a570*/  BSSY B0, `(.L_x_529) ;  /* 0x000004d000007945 */ /* 0x000fe20003800000 */
[----:B------:R-:W-:Y:S01]  /*1a580*/  CS2R R66, SRZ ;  /* 0x0000000000427805 */ /* 0x000fe2000001ff00 */
[----:B------:R-:W-:Y:S01]  /*1a590*/  CS2R R70, SRZ ;  /* 0x0000000000467805 */ /* 0x000fe2000001ff00 */
[----:B------:R-:W-:Y:S01]  /*1a5a0*/  ISETP.GE.AND P0, PT, R21, R8, PT ;  /* 0x000000081500720c */ /* 0x000fe20003f06270 */
        /* <DEDUP_REMOVED lines=9> */
[----:B---3--:R-:W-:-:S03]  /*1a640*/  IMAD.MOV.U32 R241, RZ, RZ, R11 ;  /* 0x000000fffff17224 */ /* 0x008fc600078e000b */
[----:B------:R-:W-:Y:S05]  /*1a650*/  @P0 BRA `(.L_x_530) ;  /* 0x000003e000000947 */ /* 0x000fea0003800000 */
[C---:B------:R-:W-:Y:S01]  /*1a660*/  IADD3 R14, R12.reuse, 0x10, RZ ;  /* 0x000000100c0e7810 */ /* 0x040fe20007ffe0ff */
[----:B------:R-:W-:Y:S01]  /*1a670*/  CS2R R100, SRZ ;  /* 0x0000000000647805 */ /* 0x000fe2000001ff00 */
[----:B-1----:R-:W-:Y:S02]  /*1a680*/  IADD3 R10, R12, 0x20, RZ ;  /* 0x000000200c0a7810 */ /* 0x002fe40007ffe0ff */
[-C--:B------:R-:W-:Y:S02]  /*1a690*/  ISETP.GE.AND P1, PT, R14, R29.reuse, PT ;  /* 0x0000001d0e00720c */ /* 0x080fe40003f26270 */
[-C--:B------:R-:W-:Y:S02]  /*1a6a0*/  ISETP.GE.AND P0, PT, R10, R29.reuse, PT ;  /* 0x0000001d0a00720c */ /* 0x080fe40003f06270 */
[----:B------:R-:W-:-:S09]  /*1a6b0*/  ISETP.GE.AND P2, PT, R12, R29, PT ;  /* 0x0000001d0c00720c */ /* 0x000fd20003f46270 */
[----:B------:R-:W-:Y:S02]  /*1a6c0*/  @!P1 SHF.R.S32.HI R13, RZ, 0x1f, R14 ;  /* 0x0000001fff0d9819 */ /* 0x000fe4000001140e */
[----:B------:R-:W-:Y:S02]  /*1a6d0*/  @!P0 SHF.R.S32.HI R11, RZ, 0x1f, R10 ;  /* 0x0000001fff0b8819 */ /* 0x000fe4000001140a */
[----:B------:R-:W-:Y:S01]  /*1a6e0*/  @!P1 LEA.HI R13, R13, R14, RZ, 0x2 ;  /* 0x0000000e0d0d9211 */ /* 0x000fe200078f10ff */
[C---:B--2---:R-:W-:Y:S01]  /*1a6f0*/  @!P2 IMAD.WIDE R20, R12.reuse, 0x2, R22 ;  /* 0x000000020c14a825 */ /* 0x044fe200078e0216 */
[----:B------:R-:W-:Y:S02]  /*1a700*/  @!P0 LEA.HI R11, R11, R10, RZ, 0x2 ;  /* 0x0000000a0b0b8211 */ /* 0x000fe400078f10ff */
[----:B------:R-:W-:Y:S02]  /*1a710*/  @!P1 LOP3.LUT R13, R13, 0xfffffffc, RZ, 0xc0, !PT ;  /* 0xfffffffc0d0d9812 */ /* 0x000fe400078ec0ff */
[----:B------:R-:W-:Y:S01]  /*1a720*/  @!P0 LOP3.LUT R11, R11, 0xfffffffc, RZ, 0xc0, !PT ;  /* 0xfffffffc0b0b8812 */ /* 0x000fe200078ec0ff */
[----:B------:R-:W-:Y:S01]  /*1a730*/  CS2R R98, SRZ ;  /* 0x0000000000627805 */ /* 0x000fe2000001ff00 */
[----:B------:R-:W-:Y:S01]  /*1a740*/  CS2R R88, SRZ ;  /* 0x0000000000587805 */ /* 0x000fe2000001ff00 */
[----:B------:R-:W-:Y:S01]  /*1a750*/  CS2R R86, SRZ ;  /* 0x0000000000567805 */ /* 0x000fe2000001ff00 */
[C---:B----4-:R-:W-:Y:S01]  /*1a760*/  @!P2 IMAD.WIDE R36, R12.reuse, 0x2, R240 ;  /* 0x000000020c24a825 */ /* 0x050fe200078e02f0 */
[----:B------:R-:W-:Y:S01]  /*1a770*/  CS2R R78, SRZ ;  /* 0x00000000004e7805 */ /* 0x000fe2000001ff00 */
[----:B------:R-:W-:Y:S01]  /*1a780*/  CS2R R76, SRZ ;  /* 0x00000000004c7805 */ /* 0x000fe2000001ff00 */
[----:B------:R1:W5:Y:S01]  /*1a790*/  @!P2 LD.E.64 R100, [R20.64] ;  /* 0x000000041464a980 */ /* 0x000362000c101b00 */
[----:B------:R-:W-:Y:S01]  /*1a7a0*/  @!P1 IMAD.WIDE R32, R13, 0x2, R22 ;  /* 0x000000020d209825 */ /* 0x000fe200078e0216 */
[----:B------:R-:W-:-:S02]  /*1a7b0*/  IADD3 R14, R12, 0x40, RZ ;  /* 0x000000400c0e7810 */ /* 0x000fc40007ffe0ff */
[----:B------:R2:W5:Y:S01]  /*1a7c0*/  @!P2 LD.E.64 R98, [R36.64] ;  /* 0x000000042462a980 */ /* 0x000562000c101b00 */
[----:B------:R-:W-:-:S03]  /*1a7d0*/  @!P1 IMAD.WIDE R34, R13, 0x2, R240 ;  /* 0x000000020d229825 */ /* 0x000fc600078e02f0 */
[----:B------:R3:W5:Y:S01]  /*1a7e0*/  @!P1 LD.E.64 R88, [R32.64] ;  /* 0x0000000420589980 */ /* 0x000762000c101b00 */
[----:B------:R-:W-:-:S03]  /*1a7f0*/  @!P0 IMAD.WIDE R26, R11, 0x2, R22 ;  /* 0x000000020b1a8825 */ /* 0x000fc600078e0216 */
[----:B------:R2:W5:Y:S01]  /*1a800*/  @!P1 LD.E.64 R86, [R34.64] ;  /* 0x0000000422569980 */ /* 0x000562000c101b00 */
[----:B------:R-:W-:Y:S01]  /*1a810*/  @!P0 IMAD.WIDE R24, R11, 0x2, R240 ;  /* 0x000000020b188825 */ /* 0x000fe200078e02f0 */
[----:B------:R-:W-:Y:S02]  /*1a820*/  IADD3 R11, R12, 0x50, RZ ;  /* 0x000000500c0b7810 */ /* 0x000fe40007ffe0ff */
        /* <DEDUP_REMOVED lines=15> */
[--C-:B------:R-:W-:Y:S01]  /*1a920*/  @!P1 IMAD.WIDE R20, R11, 0x2, R22.reuse ;  /* 0x000000020b149825 */ /* 0x100fe200078e0216 */
[----:B------:R-:W-:Y:S01]  /*1a930*/  CS2R R70, SRZ ;  /* 0x0000000000467805 */ /* 0x000fe2000001ff00 */
[----:B------:R-:W-:Y:S01]  /*1a940*/  CS2R R68, SRZ ;  /* 0x0000000000447805 */ /* 0x000fe2000001ff00 */
[----:B------:R-:W-:Y:S01]  /*1a950*/  CS2R R66, SRZ ;  /* 0x0000000000427805 */ /* 0x000fe2000001ff00 */
[--C-:B---3--:R-:W-:Y:S01]  /*1a960*/  @!P2 IMAD.WIDE R32, R13, 0x2, R22.reuse ;  /* 0x000000020d20a825 */ /* 0x108fe200078e0216 */
[----:B------:R-:W-:Y:S01]  /*1a970*/  CS2R R14, SRZ ;  /* 0x00000000000e7805 */ /* 0x000fe2000001ff00 */
[----:B------:R-:W-:Y:S01]  /*1a980*/  CS2R R64, SRZ ;  /* 0x0000000000407805 */ /* 0x000fe2000001ff00 */
[----:B------:R-:W-:Y:S01]  /*1a990*/  CS2R R50, SRZ ;  /* 0x0000000000327805 */ /* 0x000fe2000001ff00 */
[C---:B------:R-:W-:Y:S01]  /*1a9a0*/  @!P0 IMAD.WIDE R22, R10.reuse, 0x2, R22 ;  /* 0x000000020a168825 */ /* 0x040fe200078e0216 */
[----:B------:R1:W5:Y:S03]  /*1a9b0*/  @!P2 LD.E.64 R70, [R32.64] ;  /* 0x000000042046a980 */ /* 0x000366000c101b00 */
[--C-:B----4-:R-:W-:Y:S01]  /*1a9c0*/  @!P1 IMAD.WIDE R26, R11, 0x2, R240.reuse ;  /* 0x000000020b1a9825 */ /* 0x110fe200078e02f0 */
[----:B------:R1:W5:Y:S03]  /*1a9d0*/  @!P1 LD.E.64 R66, [R20.64] ;  /* 0x0000000414429980 */ /* 0x000366000c101b00 */
[--C-:B--2---:R-:W-:Y:S01]  /*1a9e0*/  @!P2 IMAD.WIDE R24, R13, 0x2, R240.reuse ;  /* 0x000000020d18a825 */ /* 0x104fe200078e02f0 */
[----:B------:R1:W5:Y:S03]  /*1a9f0*/  @!P0 LD.E.64 R14, [R22.64] ;  /* 0x00000004160e8980 */ /* 0x000366000c101b00 */
[----:B------:R-:W-:Y:S01]  /*1aa00*/  @!P0 IMAD.WIDE R10, R10, 0x2, R240 ;  /* 0x000000020a0a8825 */ /* 0x000fe200078e02f0 */
[----:B------:R1:W5:Y:S04]  /*1aa10*/  @!P2 LD.E.64 R68, [R24.64] ;  /* 0x000000041844a980 */ /* 0x000368000c101b00 */
[----:B------:R1:W5:Y:S04]  /*1aa20*/  @!P1 LD.E.64 R64, [R26.64] ;  /* 0x000000041a409980 */ /* 0x000368000c101b00 */
[----:B------:R1:W5:Y:S02]  /*1aa30*/  @!P0 LD.E.64 R50, [R10.64] ;  /* 0x000000040a328980 */ /* 0x000364000c101b00 */
.L_x_530:
[----:B------:R-:W-:Y:S05]  /*1aa40*/  BSYNC B0 ;  /* 0x0000000000007941 */ /* 0x000fea0003800000 */
.L_x_529:
[----:B-1----:R-:W3:Y:S01]  /*1aa50*/  LDL.64 R24, [R31+0x20] ;  /* 0x000020001f187983 */ /* 0x002ee20000100a00 */
[----:B------:R-:W-:-:S04]  /*1aa60*/  DEPBAR.LE SB0, 0x1 ;  /* 0x000080400000791a */ /* 0x000fc80000000000 */
[----:B----4-:R-:W4:Y:S01]  /*1aa70*/  LDL.64 R52, [R31+0x28] ;  /* 0x000028001f347983 */ /* 0x010f220000100a00 */
[----:B------:R-:W-:Y:S03]  /*1aa80*/  WARPSYNC 0xffffffff ;  /* 0xffffffff00007948 */ /* 0x000fe60003800000 */
[----:B------:R-:W-:Y:S01]  /*1aa90*/  BAR.SYNC.DEFER_BLOCKING 0x0 ;  /* 0x0000000000007b1d */ /* 0x000fe20000010000 */
[----:B-----5:R-:W-:Y:S01]  /*1aaa0*/  IMAD.MOV.U32 R10, RZ, RZ, R66 ;  /* 0x000000ffff0a7224 */ /* 0x020fe200078e0042 */
[----:B------:R-:W-:Y:S01]  /*1aab0*/  LEA.HI R108, R9, R108, RZ, 0x5 ;  /* 0x0000006c096c7211 */ /* 0x000fe200078f28ff */
[----:B------:R-:W-:Y:S02]  /*1aac0*/  IMAD.MOV.U32 R9, RZ, RZ, R78 ;  /* 0x000000ffff097224 */ /* 0x000fe400078e004e */
[----:B------:R-:W-:-:S03]  /*1aad0*/  IMAD.MOV.U32 R11, RZ, RZ, R15 ;  /* 0x000000ffff0b7224 */ /* 0x000fc600078e000f */
[----:B------:R-:W-:Y:S01]  /*1aae0*/  PRMT R37, R9, 0x7610, R37 ;  /* 0x0000761009257816 */ /* 0x000fe20000000025 */
[----:B---3--:R1:W3:Y:S04]  /*1aaf0*/  LD.E R63, [R24.64] ;  /* 0x00000004183f7980 */ /* 0x0082e8000c101900 */
[----:B----4-:R-:W4:Y:S01]  /*1ab00*/  LD.E.64 R52, [R52.64] ;  /* 0x0000000434347980 */ /* 0x010f22000c101b00 */
[----:B------:R-:W-:Y:S01]  /*1ab10*/  PRMT R31, R10, 0x7610, R31 ;  /* 0x000076100a1f7816 */ /* 0x000fe2000000001f */
[----:B------:R-:W-:Y:S01]  /*1ab20*/  IMAD.MOV.U32 R10, RZ, RZ, R71 ;  /* 0x000000ffff0a7224 */ /* 0x000fe200078e0047 */
[----:B------:R-:W-:Y:S01]  /*1ab30*/  SHF.R.S32.HI R9, RZ, 0x1f, R30 ;  /* 0x0000001fff097819 */ /* 0x000fe2000001141e */
[----:B------:R-:W-:Y:S01]  /*1ab40*/  IMAD.MOV.U32 R13, RZ, RZ, R14 ;  /* 0x000000ffff0d7224 */ /* 0x000fe200078e000e */
[----:B------:R-:W-:Y:S01]  /*1ab50*/  PRMT R21, R11, 0x7610, R21 ;  /* 0x000076100b157816 */ /* 0x000fe20000000015 */
[----:B------:R-:W-:Y:S01]  /*1ab60*/  IMAD.MOV.U32 R11, RZ, RZ, R70 ;  /* 0x000000ffff0b7224 */ /* 0x000fe200078e0046 */
[----:B------:R-:W-:Y:S01]  /*1ab70*/  PRMT R32, R10, 0x7610, R32 ;  /* 0x000076100a207816 */ /* 0x000fe20000000020 */
[----:B------:R-:W-:Y:S01]  /*1ab80*/  IMAD.MOV.U32 R10, RZ, RZ, R89 ;  /* 0x000000ffff0a7224 */ /* 0x000fe200078e0059 */
[----:B------:R-:W-:Y:S01]  /*1ab90*/  LEA.HI R9, R9, R30, RZ, 0x3 ;  /* 0x0000001e09097211 */ /* 0x000fe200078f18ff */
[----:B------:R-:W-:Y:S01]  /*1aba0*/  IMAD.SHL.U32 R108, R108, 0x10, RZ ;  /* 0x000000106c6c7824 */ /* 0x000fe200078e00ff */
[----:B------:R-:W-:Y:S01]  /*1abb0*/  PRMT R33, R11, 0x7610, R33 ;  /* 0x000076100b217816 */ /* 0x000fe20000000021 */
[----:B------:R-:W-:Y:S01]  /*1abc0*/  IMAD.MOV.U32 R11, RZ, RZ, R88 ;  /* 0x000000ffff0b7224 */ /* 0x000fe200078e0058 */
[----:B------:R-:W-:Y:S01]  /*1abd0*/  LOP3.LUT R9, R9, 0xfffffff8, RZ, 0xc0, !PT ;  /* 0xfffffff809097812 */ /* 0x000fe200078ec0ff */
[----:B------:R-:W-:Y:S01]  /*1abe0*/  BSSY B1, `(.L_x_531) ;  /* 0x000016f000017945 */ /* 0x000fe20003800000 */
[----:B------:R-:W-:Y:S01]  /*1abf0*/  PRMT R45, R10, 0x7610, R45 ;  /* 0x000076100a2d7816 */ /* 0x000fe2000000002d */
[----:B------:R-:W-:Y:S01]  /*1ac00*/  IMAD.MOV.U32 R10, RZ, RZ, R50 ;  /* 0x000000ffff0a7224 */ /* 0x000fe200078e0032 */
[----:B------:R-:W-:Y:S01]  /*1ac10*/  PRMT R47, R11, 0x7610, R47 ;  /* 0x000076100b2f7816 */ /* 0x000fe2000000002f */
[----:B------:R-:W-:Y:S01]  /*1ac20*/  IMAD.IADD R9, R30, 0x1, -R9 ;  /* 0x000000011e097824 */ /* 0x000fe200078e0a09 */
[----:B------:R-:W-:Y:S01]  /*1ac30*/  PRMT R22, R13, 0x7610, R22 ;  /* 0x000076100d167816 */ /* 0x000fe20000000016 */
[----:B------:R-:W-:Y:S01]  /*1ac40*/  IMAD.MOV.U32 R11, RZ, RZ, R101 ;  /* 0x000000ffff0b7224 */ /* 0x000fe200078e0065 */
[----:B------:R-:W-:Y:S01]  /*1ac50*/  PRMT R20, R10, 0x7610, R20 ;  /* 0x000076100a147816 */ /* 0x000fe20000000014 */
[----:B------:R-:W-:Y:S01]  /*1ac60*/  IMAD.MOV.U32 R10, RZ, RZ, R65 ;  /* 0x000000ffff0a7224 */ /* 0x000fe200078e0041 */
[C---:B------:R-:W-:Y:S01]  /*1ac70*/  LOP3.LUT P1, RZ, R9.reuse, 0x4, RZ, 0xc0, !PT ;  /* 0x0000000409ff7812 */ /* 0x040fe2000782c0ff */
[----:B--2---:R-:W-:Y:S01]  /*1ac80*/  IMAD.SHL.U32 R23, R9, 0x40, RZ ;  /* 0x0000004009177824 */ /* 0x004fe200078e00ff */
[----:B------:R-:W-:Y:S01]  /*1ac90*/  PRMT R49, R11, 0x7610, R49 ;  /* 0x000076100b317816 */ /* 0x000fe20000000031 */
[----:B------:R-:W-:Y:S01]  /*1aca0*/  IMAD.MOV.U32 R13, RZ, RZ, R67 ;  /* 0x000000ffff0d7224 */ /* 0x000fe200078e0043 */
[----:B-1----:R-:W-:Y:S01]  /*1acb0*/  PRMT R25, R10, 0x7610, R25 ;  /* 0x000076100a197816 */ /* 0x002fe20000000019 */
        /* <DEDUP_REMOVED lines=9> */
[----:B------:R-:W-:Y:S01]  /*1ad50*/  PRMT R26, R11, 0x7610, R26 ;  /* 0x000076100b1a7816 */ /* 0x000fe2000000001a */
[----:B------:R-:W-:Y:S01]  /*1ad60*/  IMAD.MOV.U32 R11, RZ, RZ, R69 ;  /* 0x000000ffff0b7224 */ /* 0x000fe200078e0045 */
[----:B------:R-:W-:Y:S01]  /*1ad70*/  PRMT R43, R10, 0x7610, R43 ;  /* 0x000076100a2b7816 */ /* 0x000fe2000000002b */
[----:B------:R-:W-:Y:S01]  /*1ad80*/  IMAD.MOV.U32 R10, RZ, RZ, R86 ;  /* 0x000000ffff0a7224 */ /* 0x000fe200078e0056 */
[----:B------:R-:W-:-:S02]  /*1ad90*/  LOP3.LUT R23, R46, R23, RZ, 0x3c, !PT ;  /* 0x000000172e177212 */ /* 0x000fc400078e3cff */
[----:B------:R-:W-:Y:S01]  /*1ada0*/  PRMT R36, R13, 0x7610, R36 ;  /* 0x000076100d247816 */ /* 0x000fe20000000024 */
[----:B------:R-:W-:Y:S01]  /*1adb0*/  IMAD.MOV.U32 R13, RZ, RZ, R100 ;  /* 0x000000ffff0d7224 */ /* 0x000fe200078e0064 */
[----:B------:R-:W-:Y:S01]  /*1adc0*/  PRMT R35, R24, 0x7610, R35 ;  /* 0x0000761018237816 */ /* 0x000fe20000000023 */
[----:B------:R-:W-:Y:S01]  /*1add0*/  IMAD.MOV.U32 R24, RZ, RZ, 0x20 ;  /* 0x00000020ff187424 */ /* 0x000fe200078e00ff */
[----:B------:R-:W-:Y:S01]  /*1ade0*/  PRMT R34, R11, 0x7610, R34 ;  /* 0x000076100b227816 */ /* 0x000fe20000000022 */
[----:B------:R-:W-:Y:S01]  /*1adf0*/  IMAD.MOV.U32 R11, RZ, RZ, R77 ;  /* 0x000000ffff0b7224 */ /* 0x000fe200078e004d */
[----:B------:R-:W-:Y:S01]  /*1ae00*/  PRMT R48, R10, 0x7610, R48 ;  /* 0x000076100a307816 */ /* 0x000fe20000000030 */
[----:B------:R-:W-:Y:S01]  /*1ae10*/  IMAD.MOV.U32 R10, RZ, RZ, R87 ;  /* 0x000000ffff0a7224 */ /* 0x000fe200078e0057 */
[----:B------:R-:W-:Y:S02]  /*1ae20*/  LOP3.LUT R23, R23, 0xfffffe00, R108, 0xf8, !PT ;  /* 0xfffffe0017177812 */ /* 0x000fe400078ef86c */
[----:B------:R-:W-:Y:S01]  /*1ae30*/  PRMT R54, R13, 0x7610, R54 ;  /* 0x000076100d367816 */ /* 0x000fe20000000036 */
[----:B------:R-:W-:Y:S01]  /*1ae40*/  IMAD.MOV.U32 R13, RZ, RZ, R51 ;  /* 0x000000ffff0d7224 */ /* 0x000fe200078e0033 */
[----:B------:R-:W-:-:S02]  /*1ae50*/  PRMT R42, R11, 0x7610, R42 ;  /* 0x000076100b2a7816 */ /* 0x000fc4000000002a */
[----:B------:R-:W-:Y:S02]  /*1ae60*/  PRMT R46, R10, 0x7610, R46 ;  /* 0x000076100a2e7816 */ /* 0x000fe4000000002e */
[----:B------:R-:W-:Y:S02]  /*1ae70*/  PRMT R56, R9, 0x7610, R56 ;  /* 0x0000761009387816 */ /* 0x000fe40000000038 */
[----:B------:R-:W-:Y:S01]  /*1ae80*/  SEL R24, R24, 0xffffffe0, !P1 ;  /* 0xffffffe018187807 */ /* 0x000fe20004800000 */
[----:B---3--:R-:W-:Y:S02]  /*1ae90*/  IMAD R63, R63, -0x80, R8 ;  /* 0xffffff803f3f7824 */ /* 0x008fe400078e0208 */
[----:B------:R-:W-:-:S03]  /*1aea0*/  IMAD.MOV.U32 R8, RZ, RZ, R99 ;  /* 0x000000ffff087224 */ /* 0x000fc600078e0063 */
[----:B------:R-:W-:Y:S01]  /*1aeb0*/  IMNMX R63, R63, 0x80, PT ;  /* 0x000000803f3f7817 */ /* 0x000fe20003800200 */
[----:B----4-:R-:W-:Y:S01]  /*1aec0*/  IMAD.WIDE.U32 R58, R23, 0x2, R52 ;  /* 0x00000002173a7825 */ /* 0x010fe200078e0034 */
[----:B------:R-:W-:Y:S02]  /*1aed0*/  PRMT R55, R8, 0x7610, R55 ;  /* 0x0000761008377816 */ /* 0x000fe40000000037 */
[----:B------:R-:W-:-:S13]  /*1aee0*/  ISETP.GE.AND P0, PT, R30, R63, PT ;  /* 0x0000003f1e00720c */ /* 0x000fda0003f06270 */
[----:B------:R-:W-:Y:S05]  /*1aef0*/  @P0 BRA `(.L_x_532) ;  /* 0x000013d000000947 */ /* 0x000fea0003800000 */
[----:B------:R-:W-:Y:S01]  /*1af00*/  ISETP.GE.AND P0, PT, R12, R29, PT ;  /* 0x0000001d0c00720c */ /* 0x000fe20003f06270 */
[----:B------:R-:W-:-:S12]  /*1af10*/  BSSY B0, `(.L_x_533) ;  /* 0x0000030000007945 */ /* 0x000fd80003800000 */
[----:B------:R-:W-:Y:S05]  /*1af20*/  @P0 BRA `(.L_x_534) ;  /* 0x000002e000000947 */ /* 0x000fea0003800000 */
[----:B------:R-:W2:Y:S01]  /*1af30*/  LD.E.128 R8, [R58.64] ;  /* 0x000000043a087980 */ /* 0x000ea2000c101d00 */
[----:B------:R-:W-:Y:S02]  /*1af40*/  SHF.R.U64 R120, R120, 0x10, R121 ;  /* 0x0000001078787819 */ /* 0x000fe40000001279 */
[----:B------:R-:W-:Y:S02]  /*1af50*/  SHF.R.U32.HI R109, RZ, 0x10, R123 ;  /* 0x00000010ff6d7819 */ /* 0x000fe4000001167b */
[----:B------:R-:W-:Y:S02]  /*1af60*/  SHF.R.U32.HI R121, RZ, 0x10, R121 ;  /* 0x00000010ff797819 */ /* 0x000fe40000011679 */
[----:B------:R-:W-:Y:S02]  /*1af70*/  SHF.R.U64 R108, R122, 0x10, R123 ;  /* 0x000000107a6c7819 */ /* 0x000fe4000000127b */
[----:B------:R-:W-:Y:S02]  /*1af80*/  PRMT R102, R102, 0x5410, R109 ;  /* 0x0000541066667816 */ /* 0x000fe4000000006d */
[----:B------:R-:W-:-:S02]  /*1af90*/  PRMT R104, R104, 0x5410, R121 ;  /* 0x0000541068687816 */ /* 0x000fc40000000079 */
[----:B------:R-:W-:Y:S02]  /*1afa0*/  PRMT R103, R103, 0x5410, R108 ;  /* 0x0000541067677816 */ /* 0x000fe4000000006c */
[----:B------:R-:W-:Y:S02]  /*1afb0*/  PRMT R105, R105, 0x5410, R120 ;  /* 0x0000541069697816 */ /* 0x000fe40000000078 */
[----:B------:R-:W-:Y:S02]  /*1afc0*/  LOP3.LUT R125, R102, 0xffff0000, RZ, 0xc0, !PT ;  /* 0xffff0000667d7812 */ /* 0x000fe400078ec0ff */
[----:B------:R-:W-:Y:S01]  /*1afd0*/  LOP3.LUT R127, R104, 0xffff0000, RZ, 0xc0, !PT ;  /* 0xffff0000687f7812 */ /* 0x000fe200078ec0ff */
[C---:B--2---:R-:W-:Y:S01]  /*1afe0*/  IMAD.U32 R109, R10.reuse, 0x10000, RZ ;  /* 0x000100000a6d7824 */ /* 0x044fe200078e00ff */
[----:B------:R-:W-:Y:S01]  /*1aff0*/  LOP3.LUT R108, R10, 0xffff0000, RZ, 0xc0, !PT ;  /* 0xffff00000a6c7812 */ /* 0x000fe200078ec0ff */
[----:B------:R-:W-:Y:S01]  /*1b000*/  IMAD.U32 R10, R11, 0x10000, RZ ;  /* 0x000100000b0a7824 */ /* 0x000fe200078e00ff */
[----:B------:R-:W-:-:S02]  /*1b010*/  SHF.L.U32 R123, R8, 0x10, RZ ;  /* 0x00000010087b7819 */ /* 0x000fc400000006ff */
[----:B------:R-:W-:Y:S01]  /*1b020*/  LOP3.LUT R122, R8, 0xffff0000, RZ, 0xc0, !PT ;  /* 0xffff0000087a7812 */ /* 0x000fe200078ec0ff */
[----:B------:R-:W-:Y:S01]  /*1b030*/  IMAD.U32 R8, R102, 0x10000, RZ ;  /* 0x0001000066087824 */ /* 0x000fe200078e00ff */
[----:B------:R-:W-:Y:S01]  /*1b040*/  LOP3.LUT R120, R11, 0xffff0000, RZ, 0xc0, !PT ;  /* 0xffff00000b787812 */ /* 0x000fe200078ec0ff */
[----:B------:R-:W-:Y:S01]  /*1b050*/  IMAD.U32 R11, R104, 0x10000, RZ ;  /* 0x00010000680b7824 */ /* 0x000fe200078e00ff */
[C---:B------:R-:W-:Y:S01]  /*1b060*/  SHF.L.U32 R121, R9.reuse, 0x10, RZ ;  /* 0x0000001009797819 */ /* 0x040fe200000006ff */
[CC--:B------:R-:W-:Y:S01]  /*1b070*/  FMUL.FTZ R102, R108.reuse, R8.reuse ;  /* 0x000000086c667220 */ /* 0x0c0fe20000410000 */
[----:B------:R-:W-:Y:S01]  /*1b080*/  LOP3.LUT R104, R9, 0xffff0000, RZ, 0xc0, !PT ;  /* 0xffff000009687812 */ /* 0x000fe200078ec0ff */
[-C--:B------:R-:W-:Y:S02]  /*1b090*/  FMUL.FTZ R108, R108, R11.reuse ;  /* 0x0000000b6c6c7220 */ /* 0x080fe40000410000 */
[----:B------:R-:W-:Y:S01]  /*1b0a0*/  FFMA.FTZ R102, R109, R11, -R102 ;  /* 0x0000000b6d667223 */ /* 0x000fe20000010866 */
[----:B------:R-:W-:Y:S01]  /*1b0b0*/  SHF.L.U32 R11, R105, 0x10, RZ ;  /* 0x00000010690b7819 */ /* 0x000fe200000006ff */
[----:B------:R-:W-:Y:S01]  /*1b0c0*/  FFMA.FTZ R109, R109, R8, R108 ;  /* 0x000000086d6d7223 */ /* 0x000fe2000001006c */
[----:B------:R-:W-:Y:S01]  /*1b0d0*/  LOP3.LUT R105, R105, 0xffff0000, RZ, 0xc0, !PT ;  /* 0xffff000069697812 */ /* 0x000fe200078ec0ff */
[----:B------:R-:W-:-:S02]  /*1b0e0*/  FMUL.FTZ R9, R120, R125 ;  /* 0x0000007d78097220 */ /* 0x000fc40000410000 */
[C---:B------:R-:W-:Y:S01]  /*1b0f0*/  IMAD.U32 R8, R103.reuse, 0x10000, RZ ;  /* 0x0001000067087824 */ /* 0x040fe200078e00ff */
[----:B------:R-:W-:Y:S01]  /*1b100*/  LOP3.LUT R103, R103, 0xffff0000, RZ, 0xc0, !PT ;  /* 0xffff000067677812 */ /* 0x000fe200078ec0ff */
[-C--:B------:R-:W-:Y:S02]  /*1b110*/  FMUL.FTZ R120, R120, R127.reuse ;  /* 0x0000007f78787220 */ /* 0x080fe40000410000 */
[C---:B------:R-:W-:Y:S02]  /*1b120*/  FFMA.FTZ R9, R10.reuse, R127, -R9 ;  /* 0x0000007f0a097223 */ /* 0x040fe40000010809 */
[----:B------:R-:W-:Y:S02]  /*1b130*/  FFMA.FTZ R120, R10, R125, R120 ;  /* 0x0000007d0a787223 */ /* 0x000fe40000010078 */
[----:B------:R-:W-:Y:S02]  /*1b140*/  FMUL.FTZ R10, R122, R8 ;  /* 0x000000087a0a7220 */ /* 0x000fe40000410000 */
[----:B------:R-:W-:-:S02]  /*1b150*/  FMUL.FTZ R108, R104, R103 ;  /* 0x00000067686c7220 */ /* 0x000fc40000410000 */
[----:B------:R-:W-:Y:S02]  /*1b160*/  FMUL.FTZ R122, R122, R11 ;  /* 0x0000000b7a7a7220 */ /* 0x000fe40000410000 */
[----:B------:R-:W-:Y:S02]  /*1b170*/  FMUL.FTZ R104, R104, R105 ;  /* 0x0000006968687220 */ /* 0x000fe40000410000 */
[C---:B------:R-:W-:Y:S01]  /*1b180*/  FFMA.FTZ R124, R123.reuse, R11, -R10 ;  /* 0x0000000b7b7c7223 */ /* 0x040fe2000001080a */
[----:B------:R-:W-:Y:S01]  /*1b190*/  F2FP.BF16.PACK_AB R11, R120, R9 ;  /* 0x00000009780b723e */ /* 0x000fe200000010ff */
[----:B------:R-:W-:Y:S01]  /*1b1a0*/  FFMA.FTZ R123, R123, R8, R122 ;  /* 0x000000087b7b7223 */ /* 0x000fe2000001007a */
[----:B------:R-:W-:Y:S01]  /*1b1b0*/  F2FP.BF16.PACK_AB R10, R109, R102 ;  /* 0x000000666d0a723e */ /* 0x000fe200000010ff */
[C---:B------:R-:W-:Y:S02]  /*1b1c0*/  FFMA.FTZ R108, R121.reuse, R105, -R108 ;  /* 0x00000069796c7223 */ /* 0x040fe4000001086c */
[----:B------:R-:W-:Y:S01]  /*1b1d0*/  FFMA.FTZ R103, R121, R103, R104 ;  /* 0x0000006779677223 */ /* 0x000fe20000010068 */
[----:B------:R-:W-:-:S04]  /*1b1e0*/  F2FP.BF16.PACK_AB R8, R123, R124 ;  /* 0x0000007c7b08723e */ /* 0x000fc800000010ff */
[----:B------:R-:W-:-:S05]  /*1b1f0*/  F2FP.BF16.PACK_AB R9, R103, R108 ;  /* 0x0000006c6709723e */ /* 0x000fca00000010ff */
[----:B------:R1:W-:Y:S02]  /*1b200*/  ST.E.128 [R58.64], R8 ;  /* 0x000000083a007985 */ /* 0x0003e4000c101d04 */
.L_x_534:
[----:B------:R-:W-:Y:S05]  /*1b210*/  BSYNC B0 ;  /* 0x0000000000007941 */ /* 0x000fea0003800000 */
.L_x_533:
[----:B-1----:R-:W-:Y:S01]  /*1b220*/  IADD3 R8, R12, 0x10, RZ ;  /* 0x000000100c087810 */ /* 0x002fe20007ffe0ff */
[----:B------:R-:W-:Y:S03]  /*1b230*/  BSSY B0, `(.L_x_535) ;  /* 0x0000035000007945 */ /* 0x000fe60003800000 */
[----:B------:R-:W-:-:S13]  /*1b240*/  ISETP.GE.AND P0, PT, R8, R29, PT ;  /* 0x0000001d0800720c */ /* 0x000fda0003f06270 */
[----:B------:R-:W-:Y:S05]  /*1b250*/  @P0 BRA `(.L_x_536) ;  /* 0x0000032000000947 */ /* 0x000fea0003800000 */
[----:B------:R-:W-:-:S04]  /*1b260*/  IADD3 R11, P0, R24, R23, RZ ;  /* 0x00000017180b7210 */ /* 0x000fc80007f1e0ff */
[----:B------:R-:W-:Y:S02]  /*1b270*/  LEA.HI.X.SX32 R9, R24, RZ, 0x1, P0 ;  /* 0x000000ff18097211 */ /* 0x000fe400000f0eff */
[----:B------:R-:W-:-:S04]  /*1b280*/  LEA R122, P0, R11, R52, 0x1 ;  /* 0x000000340b7a7211 */ /* 0x000fc800078008ff */
[----:B------:R-:W-:-:S05]  /*1b290*/  LEA.HI.X R123, R11, R53, R9, 0x1, P0 ;  /* 0x000000350b7b7211 */ /* 0x000fca00000f0c09 */
[----:B------:R-:W2:Y:S01]  /*1b2a0*/  LD.E.128 R8, [R122.64] ;  /* 0x000000047a087980 */ /* 0x000ea2000c101d00 */
[--C-:B------:R-:W-:Y:S02]  /*1b2b0*/  SHF.R.U64 R104, R128, 0x10, R129.reuse ;  /* 0x0000001080687819 */ /* 0x100fe40000001281 */
[----:B------:R-:W-:Y:S02]  /*1b2c0*/  SHF.R.U32.HI R129, RZ, 0x10, R129 ;  /* 0x00000010ff817819 */ /* 0x000fe40000011681 */
[----:B------:R-:W-:Y:S02]  /*1b2d0*/  SHF.R.U32.HI R109, RZ, 0x10, R131 ;  /* 0x00000010ff6d7819 */ /* 0x000fe40000011683 */
[----:B------:R-:W-:Y:S02]  /*1b2e0*/  PRMT R129, R94, 0x5410, R129 ;  /* 0x000054105e817816 */ /* 0x000fe40000000081 */
[----:B------:R-:W-:Y:S02]  /*1b2f0*/  SHF.R.U64 R102, R130, 0x10, R131 ;  /* 0x0000001082667819 */ /* 0x000fe40000001283 */
[----:B------:R-:W-:Y:S01]  /*1b300*/  PRMT R109, R96, 0x5410, R109 ;  /* 0x00005410606d7816 */ /* 0x000fe2000000006d */
[----:B------:R-:W-:Y:S01]  /*1b310*/  IMAD.U32 R105, R129, 0x10000, RZ ;  /* 0x0001000081697824 */ /* 0x000fe200078e00ff */
[----:B------:R-:W-:-:S02]  /*1b320*/  PRMT R97, R97, 0x5410, R102 ;  /* 0x0000541061617816 */ /* 0x000fc40000000066 */
[----:B------:R-:W-:Y:S01]  /*1b330*/  LOP3.LUT R103, R129, 0xffff0000, RZ, 0xc0, !PT ;  /* 0xffff000081677812 */ /* 0x000fe200078ec0ff */
[----:B------:R-:W-:Y:S01]  /*1b340*/  IMAD.U32 R121, R109, 0x10000, RZ ;  /* 0x000100006d797824 */ /* 0x000fe200078e00ff */
[----:B------:R-:W-:Y:S02]  /*1b350*/  PRMT R95, R95, 0x5410, R104 ;  /* 0x000054105f5f7816 */ /* 0x000fe40000000068 */
[----:B------:R-:W-:Y:S02]  /*1b360*/  LOP3.LUT R109, R109, 0xffff0000, RZ, 0xc0, !PT ;  /* 0xffff00006d6d7812 */ /* 0x000fe400078ec0ff */
[C---:B--2---:R-:W-:Y:S01]  /*1b370*/  LOP3.LUT R94, R10.reuse, 0xffff0000, RZ, 0xc0, !PT ;  /* 0xffff00000a5e7812 */ /* 0x044fe200078ec0ff */
[----:B------:R-:W-:Y:S01]  /*1b380*/  IMAD.U32 R96, R10, 0x10000, RZ ;  /* 0x000100000a607824 */ /* 0x000fe200078e00ff */
[C---:B------:R-:W-:Y:S01]  /*1b390*/  LOP3.LUT R102, R11.reuse, 0xffff0000, RZ, 0xc0, !PT ;  /* 0xffff00000b667812 */ /* 0x040fe200078ec0ff */
[----:B------:R-:W-:Y:S01]  /*1b3a0*/  IMAD.U32 R10, R11, 0x10000, RZ ;  /* 0x000100000b0a7824 */ /* 0x000fe200078e00ff */
[C---:B------:R-:W-:Y:S01]  /*1b3b0*/  LOP3.LUT R104, R8.reuse, 0xffff0000, RZ, 0xc0, !PT ;  /* 0xffff000008687812 */ /* 0x040fe200078ec0ff */
[----:B------:R-:W-:Y:S01]  /*1b3c0*/  IMAD.U32 R108, R8, 0x10000, RZ ;  /* 0x00010000086c7824 */ /* 0x000fe200078e00ff */
[----:B------:R-:W-:Y:S01]  /*1b3d0*/  LOP3.LUT R120, R9, 0xffff0000, RZ, 0xc0, !PT ;  /* 0xffff000009787812 */ /* 0x000fe200078ec0ff */
[----:B------:R-:W-:-:S02]  /*1b3e0*/  FMUL.FTZ R11, R94, R105 ;  /* 0x000000695e0b7220 */ /* 0x000fc40000410000 */
[----:B------:R-:W-:Y:S02]  /*1b3f0*/  IMAD.U32 R8, R9, 0x10000, RZ ;  /* 0x0001000009087824 */ /* 0x000fe400078e00ff */
[----:B------:R-:W-:Y:S02]  /*1b400*/  FMUL.FTZ R94, R94, R121 ;  /* 0x000000795e5e7220 */ /* 0x000fe40000410000 */
[----:B------:R-:W-:Y:S02]  /*1b410*/  FMUL.FTZ R9, R102, R103 ;  /* 0x0000006766097220 */ /* 0x000fe40000410000 */
[----:B------:R-:W-:Y:S02]  /*1b420*/  FFMA.FTZ R94, R96, R105, R94 ;  /* 0x00000069605e7223 */ /* 0x000fe4000001005e */
[-C--:B------:R-:W-:Y:S02]  /*1b430*/  FMUL.FTZ R102, R102, R109.reuse ;  /* 0x0000006d66667220 */ /* 0x080fe40000410000 */
[----:B------:R-:W-:-:S02]  /*1b440*/  FFMA.FTZ R9, R10, R109, -R9 ;  /* 0x0000006d0a097223 */ /* 0x000fc40000010809 */
[C---:B------:R-:W-:Y:S01]  /*1b450*/  IMAD.U32 R105, R95.reuse, 0x10000, RZ ;  /* 0x000100005f697824 */ /* 0x040fe200078e00ff */
[----:B------:R-:W-:Y:S01]  /*1b460*/  LOP3.LUT R95, R95, 0xffff0000, RZ, 0xc0, !PT ;  /* 0xffff00005f5f7812 */ /* 0x000fe200078ec0ff */
[C---:B------:R-:W-:Y:S01]  /*1b470*/  IMAD.U32 R109, R97.reuse, 0x10000, RZ ;  /* 0x00010000616d7824 */ /* 0x040fe200078e00ff */
[----:B------:R-:W-:Y:S01]  /*1b480*/  LOP3.LUT R97, R97, 0xffff0000, RZ, 0xc0, !PT ;  /* 0xffff000061617812 */ /* 0x000fe200078ec0ff */
[----:B------:R-:W-:Y:S02]  /*1b490*/  FFMA.FTZ R11, R96, R121, -R11 ;  /* 0x00000079600b7223 */ /* 0x000fe4000001080b */
[----:B------:R-:W-:Y:S02]  /*1b4a0*/  FFMA.FTZ R102, R10, R103, R102 ;  /* 0x000000670a667223 */ /* 0x000fe40000010066 */
[----:B------:R-:W-:Y:S02]  /*1b4b0*/  FMUL.FTZ R10, R104, R105 ;  /* 0x00000069680a7220 */ /* 0x000fe40000410000 */
[----:B------:R-:W-:-:S02]  /*1b4c0*/  FMUL.FTZ R96, R120, R95 ;  /* 0x0000005f78607220 */ /* 0x000fc40000410000 */
[----:B------:R-:W-:Y:S02]  /*1b4d0*/  FMUL.FTZ R104, R104, R109 ;  /* 0x0000006d68687220 */ /* 0x000fe40000410000 */
[----:B------:R-:W-:Y:S02]  /*1b4e0*/  FMUL.FTZ R120, R120, R97 ;  /* 0x0000006178787220 */ /* 0x000fe40000410000 */
[----:B------:R-:W-:Y:S01]  /*1b4f0*/  FFMA.FTZ R109, R108, R109, -R10 ;  /* 0x0000006d6c6d7223 */ /* 0x000fe2000001080a */
        /* <DEDUP_REMOVED lines=8> */
.L_x_536:
[----:B------:R-:W-:Y:S05]  /*1b580*/  BSYNC B0 ;  /* 0x0000000000007941 */ /* 0x000fea0003800000 */
.L_x_535:
[----:B-1----:R-:W-:Y:S01]  /*1b590*/  IADD3 R8, R12, 0x20, RZ ;  /* 0x000000200c087810 */ /* 0x002fe20007ffe0ff */
[----:B------:R-:W-:Y:S03]  /*1b5a0*/  BSSY B0, `(.L_x_537) ;  /* 0x0000031000007945 */ /* 0x000fe60003800000 */
[----:B------:R-:W-:-:S13]  /*1b5b0*/  ISETP.GE.AND P0, PT, R8, R29, PT ;  /* 0x0000001d0800720c */ /* 0x000fda0003f06270 */
[----:B------:R-:W-:Y:S05]  /*1b5c0*/  @P0 BRA `(.L_x_538) ;  /* 0x000002e000000947 */ /* 0x000fea0003800000 */
[----:B------:R-:W2:Y:S01]  /*1b5d0*/  LD.E.128 R8, [R58.64+0x4000] ;  /* 0x004000043a087980 */ /* 0x000ea2000c101d00 */
[----:B------:R-:W-:Y:S02]  /*1b5e0*/  SHF.R.U64 R96, R116, 0x10, R117 ;  /* 0x0000001074607819 */ /* 0x000fe40000001275 */
[----:B------:R-:W-:Y:S02]  /*1b5f0*/  SHF.R.U64 R94, R118, 0x10, R119 ;  /* 0x00000010765e7819 */ /* 0x000fe40000001277 */
[----:B------:R-:W-:Y:S02]  /*1b600*/  SHF.R.U32.HI R116, RZ, 0x10, R117 ;  /* 0x00000010ff747819 */ /* 0x000fe40000011675 */
[----:B------:R-:W-:Y:S02]  /*1b610*/  SHF.R.U32.HI R119, RZ, 0x10, R119 ;  /* 0x00000010ff777819 */ /* 0x000fe40000011677 */
[----:B------:R-:W-:Y:S02]  /*1b620*/  PRMT R81, R81, 0x5410, R116 ;  /* 0x0000541051517816 */ /* 0x000fe40000000074 */
[----:B------:R-:W-:-:S02]  /*1b630*/  PRMT R84, R84, 0x5410, R119 ;  /* 0x0000541054547816 */ /* 0x000fc40000000077 */
[----:B------:R-:W-:Y:S02]  /*1b640*/  PRMT R85, R85, 0x5410, R94 ;  /* 0x0000541055557816 */ /* 0x000fe4000000005e */
[----:B------:R-:W-:Y:S02]  /*1b650*/  PRMT R83, R83, 0x5410, R96 ;  /* 0x0000541053537816 */ /* 0x000fe40000000060 */
[----:B------:R-:W-:Y:S01]  /*1b660*/  LOP3.LUT R105, R84, 0xffff0000, RZ, 0xc0, !PT ;  /* 0xffff000054697812 */ /* 0x000fe200078ec0ff */
[C---:B--2---:R-:W-:Y:S01]  /*1b670*/  IMAD.U32 R95, R10.reuse, 0x10000, RZ ;  /* 0x000100000a5f7824 */ /* 0x044fe200078e00ff */
[----:B------:R-:W-:Y:S01]  /*1b680*/  LOP3.LUT R94, R10, 0xffff0000, RZ, 0xc0, !PT ;  /* 0xffff00000a5e7812 */ /* 0x000fe200078ec0ff */
[----:B------:R-:W-:Y:S01]  /*1b690*/  IMAD.U32 R10, R11, 0x10000, RZ ;  /* 0x000100000b0a7824 */ /* 0x000fe200078e00ff */
[C---:B------:R-:W-:Y:S02]  /*1b6a0*/  SHF.L.U32 R103, R8.reuse, 0x10, RZ ;  /* 0x0000001008677819 */ /* 0x040fe400000006ff */
[----:B------:R-:W-:Y:S01]  /*1b6b0*/  LOP3.LUT R102, R8, 0xffff0000, RZ, 0xc0, !PT ;  /* 0xffff000008667812 */ /* 0x000fe200078ec0ff */
[----:B------:R-:W-:Y:S01]  /*1b6c0*/  IMAD.U32 R8, R81, 0x10000, RZ ;  /* 0x0001000051087824 */ /* 0x000fe200078e00ff */
[----:B------:R-:W-:Y:S01]  /*1b6d0*/  LOP3.LUT R96, R11, 0xffff0000, RZ, 0xc0, !PT ;  /* 0xffff00000b607812 */ /* 0x000fe200078ec0ff */
[----:B------:R-:W-:Y:S01]  /*1b6e0*/  IMAD.U32 R11, R84, 0x10000, RZ ;  /* 0x00010000540b7824 */ /* 0x000fe200078e00ff */
[----:B------:R-:W-:Y:S01]  /*1b6f0*/  LOP3.LUT R81, R81, 0xffff0000, RZ, 0xc0, !PT ;  /* 0xffff000051517812 */ /* 0x000fe200078ec0ff */
[CC--:B------:R-:W-:Y:S01]  /*1b700*/  FMUL.FTZ R84, R94.reuse, R8.reuse ;  /* 0x000000085e547220 */ /* 0x0c0fe20000410000 */
[C---:B------:R-:W-:Y:S01]  /*1b710*/  SHF.L.U32 R97, R9.reuse, 0x10, RZ ;  /* 0x0000001009617819 */ /* 0x040fe200000006ff */
[-C--:B------:R-:W-:Y:S01]  /*1b720*/  FMUL.FTZ R94, R94, R11.reuse ;  /* 0x0000000b5e5e7220 */ /* 0x080fe20000410000 */
[----:B------:R-:W-:Y:S01]  /*1b730*/  LOP3.LUT R104, R9, 0xffff0000, RZ, 0xc0, !PT ;  /* 0xffff000009687812 */ /* 0x000fe200078ec0ff */
        /* <DEDUP_REMOVED lines=22> */
[----:B------:R1:W-:Y:S02]  /*1b8a0*/  ST.E.128 [R58.64+0x4000], R8 ;  /* 0x004000083a007985 */ /* 0x0003e4000c101d04 */
.L_x_538:
[----:B------:R-:W-:Y:S05]  /*1b8b0*/  BSYNC B0 ;  /* 0x0000000000007941 */ /* 0x000fea0003800000 */
.L_x_537:
[----:B-1----:R-:W-:Y:S01]  /*1b8c0*/  IADD3 R8, R12, 0x30, RZ ;  /* 0x000000300c087810 */ /* 0x002fe20007ffe0ff */
[----:B------:R-:W-:Y:S03]  /*1b8d0*/  BSSY B0, `(.L_x_539) ;  /* 0x0000036000007945 */ /* 0x000fe60003800000 */
[----:B------:R-:W-:-:S13]  /*1b8e0*/  ISETP.GE.AND P0, PT, R8, R29, PT ;  /* 0x0000001d0800720c */ /* 0x000fda0003f06270 */
[----:B------:R-:W-:Y:S05]  /*1b8f0*/  @P0 BRA `(.L_x_540) ;  /* 0x0000033000000947 */ /* 0x000fea0003800000 */
[----:B------:R-:W-:-:S04]  /*1b900*/  IADD3 R8, R24, 0x2000, RZ ;  /* 0x0000200018087810 */ /* 0x000fc80007ffe0ff */
        /* <DEDUP_REMOVED lines=50> */
.L_x_540:
[----:B------:R-:W-:Y:S05]  /*1bc30*/  BSYNC B0 ;  /* 0x0000000000007941 */ /* 0x000fea0003800000 */
.L_x_539:
        /* <DEDUP_REMOVED lines=12> */
[----:B------:R-:W-:Y:S01]  /*1bd00*/  PRMT R60, R60, 0x5410, R75 ;  /* 0x000054103c3c7816 */ /* 0x000fe2000000004b */
        /* <DEDUP_REMOVED lines=10> */
[----:B------:R-:W-:Y:S01]  /*1bdb0*/  LOP3.LUT R61, R61, 0xffff0000, RZ, 0xc0, !PT ;  /* 0xffff00003d3d7812 */ /* 0x000fe200078ec0ff */
[-C--:B------:R-:W-:Y:S01]  /*1bdc0*/  FMUL.FTZ R72, R72, R11.reuse ;  /* 0x0000000b48487220 */ /* 0x080fe20000410000 */
[----:B------:R-:W-:Y:S01]  /*1bdd0*/  SHF.L.U32 R75, R9, 0x10, RZ ;  /* 0x00000010094b7819 */ /* 0x000fe200000006ff */
[----:B------:R-:W-:Y:S01]  /*1bde0*/  FFMA.FTZ R84, R73, R11, -R84 ;  /* 0x0000000b49547223 */ /* 0x000fe20000010854 */
[----:B------:R-:W-:Y:S01]  /*1bdf0*/  LOP3.LUT R85, R9, 0xffff0000, RZ, 0xc0, !PT ;  /* 0xffff000009557812 */ /* 0x000fe200078ec0ff */
[----:B------:R-:W-:Y:S01]  /*1be00*/  FFMA.FTZ R73, R73, R8, R72 ;  /* 0x0000000849497223 */ /* 0x000fe20000010048 */
[----:B------:R-:W-:Y:S01]  /*1be10*/  SHF.L.U32 R72, R62, 0x10, RZ ;  /* 0x000000103e487819 */ /* 0x000fe200000006ff */
[----:B------:R-:W-:Y:S01]  /*1be20*/  FMUL.FTZ R9, R74, R57 ;  /* 0x000000394a097220 */ /* 0x000fe20000410000 */
[----:B------:R-:W-:Y:S01]  /*1be30*/  LOP3.LUT R62, R62, 0xffff0000, RZ, 0xc0, !PT ;  /* 0xffff00003e3e7812 */ /* 0x000fe200078ec0ff */
[C---:B------:R-:W-:Y:S01]  /*1be40*/  IMAD.U32 R8, R60.reuse, 0x10000, RZ ;  /* 0x000100003c087824 */ /* 0x040fe200078e00ff */
[----:B------:R-:W-:Y:S01]  /*1be50*/  LOP3.LUT R60, R60, 0xffff0000, RZ, 0xc0, !PT ;  /* 0xffff00003c3c7812 */ /* 0x000fe200078ec0ff */
[----:B------:R-:W-:-:S02]  /*1be60*/  FMUL.FTZ R74, R74, R61 ;  /* 0x0000003d4a4a7220 */ /* 0x000fc40000410000 */
[C---:B------:R-:W-:Y:S02]  /*1be70*/  FFMA.FTZ R9, R10.reuse, R61, -R9 ;  /* 0x0000003d0a097223 */ /* 0x040fe40000010809 */
[----:B------:R-:W-:Y:S02]  /*1be80*/  FFMA.FTZ R74, R10, R57, R74 ;  /* 0x000000390a4a7223 */ /* 0x000fe4000001004a */
[----:B------:R-:W-:Y:S02]  /*1be90*/  FMUL.FTZ R10, R81, R8 ;  /* 0x00000008510a7220 */ /* 0x000fe40000410000 */
[----:B------:R-:W-:Y:S02]  /*1bea0*/  FMUL.FTZ R11, R85, R60 ;  /* 0x0000003c550b7220 */ /* 0x000fe40000410000 */
[----:B------:R-:W-:Y:S02]  /*1beb0*/  FMUL.FTZ R81, R81, R72 ;  /* 0x0000004851517220 */ /* 0x000fe40000410000 */
[----:B------:R-:W-:-:S02]  /*1bec0*/  FMUL.FTZ R85, R85, R62 ;  /* 0x0000003e55557220 */ /* 0x000fc40000410000 */
[----:B------:R-:W-:Y:S01]  /*1bed0*/  FFMA.FTZ R72, R83, R72, -R10 ;  /* 0x0000004853487223 */ /* 0x000fe2000001080a */
[----:B------:R-:W-:Y:S01]  /*1bee0*/  F2FP.BF16.PACK_AB R10, R73, R84 ;  /* 0x00000054490a723e */ /* 0x000fe200000010ff */
[----:B------:R-:W-:Y:S02]  /*1bef0*/  FFMA.FTZ R81, R83, R8, R81 ;  /* 0x0000000853517223 */ /* 0x000fe40000010051 */
[C---:B------:R-:W-:Y:S01]  /*1bf00*/  FFMA.FTZ R62, R75.reuse, R62, -R11 ;  /* 0x0000003e4b3e7223 */ /* 0x040fe2000001080b */
[----:B------:R-:W-:Y:S01]  /*1bf10*/  F2FP.BF16.PACK_AB R11, R74, R9 ;  /* 0x000000094a0b723e */ /* 0x000fe200000010ff */
[----:B------:R-:W-:Y:S01]  /*1bf20*/  FFMA.FTZ R85, R75, R60, R85 ;  /* 0x0000003c4b557223 */ /* 0x000fe20000010055 */
[----:B------:R-:W-:-:S04]  /*1bf30*/  F2FP.BF16.PACK_AB R8, R81, R72 ;  /* 0x000000485108723e */ /* 0x000fc800000010ff */
[----:B------:R-:W-:-:S05]  /*1bf40*/  F2FP.BF16.PACK_AB R9, R85, R62 ;  /* 0x0000003e5509723e */ /* 0x000fca00000010ff */
[----:B------:R1:W-:Y:S02]  /*1bf50*/  ST.E.128 [R58.64+0x8000], R8 ;  /* 0x008000083a007985 */ /* 0x0003e4000c101d04 */
.L_x_542:
[----:B------:R-:W-:Y:S05]  /*1bf60*/  BSYNC B0 ;  /* 0x0000000000007941 */ /* 0x000fea0003800000 */
.L_x_541:
[----:B-1----:R-:W-:-:S04]  /*1bf70*/  IADD3 R8, R12, 0x50, RZ ;  /* 0x000000500c087810 */ /* 0x002fc80007ffe0ff */
        /* <DEDUP_REMOVED lines=53> */
.L_x_532:
[----:B------:R-:W-:Y:S05]  /*1c2d0*/  BSYNC B1 ;  /* 0x0000000000017941 */ /* 0x000fea0003800000 */
.L_x_531:
[----:B------:R-:W-:Y:S01]  /*1c2e0*/  IADD3 R30, R30, 0x40, RZ ;  /* 0x000000401e1e7810 */ /* 0x000fe20007ffe0ff */
[----:B-1----:R-:W-:Y:S02]  /*1c2f0*/  IMAD.MOV.U32 R8, RZ, RZ, R28 ;  /* 0x000000ffff087224 */ /* 0x002fe400078e001c */
[----:B------:R-:W-:Y:S01]  /*1c300*/  IMAD.MOV.U32 R9, RZ, RZ, 0x0 ;  /* 0x00000000ff097424 */ /* 0x000fe200078e00ff */
[----:B------:R-:W-:-:S13]  /*1c310*/  ISETP.GE.AND P0, PT, R30, R63, PT ;  /* 0x0000003f1e00720c */ /* 0x000fda0003f06270 */
[----:B------:R-:W-:Y:S05]  /*1c320*/  @P0 RET.REL.NODEC R8 `(_ZN7cutlass13device_kernelIN5flash19enable_sm80_to_sm89INS1_16FlashAttnFwdSm80INS1_25CollectiveMainloopFwdSm80ILi8ELi1ELb0EN4cute5tupleIJNS5_1CILi128EEENS7_ILi64EEENS7_ILi192EEEEEELi192ENS_10bfloat16_tEfNS_4arch4Sm80ELb0ELb1ELb0ELb1ELb1ELb1ELb1ELb0EEENS1_21CollectiveEpilogueFwdINS6_IJS8_SA_S9_EEENS6_IJNS7_ILi1EEESI_SI_EEESC_SE_Li256ELb1ELb1ELb0ELb0EEENS1_19SingleTileSchedulerILb1ELb0ELb1ELi128EEEEEEEEEvNT_6ParamsE) ;  /* 0xfffe3cd008000950 */ /* 0x000fea0003c3ffff */
[----:B------:R-:W-:Y:S01]  /*1c330*/  ISETP.GE.AND P0, PT, R12, R29, PT ;  /* 0x0000001d0c00720c */ /* 0x000fe20003f06270 */
[----:B------:R-:W-:-:S12]  /*1c340*/  BSSY B0, `(.L_x_543) ;  /* 0x0000030000007945 */ /* 0x000fd80003800000 */
        /* <DEDUP_REMOVED lines=9> */
[C---:B------:R-:W-:Y:S01]  /*1c3e0*/  LOP3.LUT R61, R49.reuse, 0xffff0000, RZ, 0xc0, !PT ;  /* 0xffff0000313d7812 */ /* 0x040fe200078ec0ff */
[----:B------:R-:W-:Y:S01]  /*1c3f0*/  IMAD.U32 R39, R49, 0x10000, RZ ;  /* 0x0001000031277824 */ /* 0x000fe200078e00ff */
[----:B------:R-:W-:Y:S02]  /*1c400*/  PRMT R56, R56, 0x5410, R41 ;  /* 0x0000541038387816 */ /* 0x000fe40000000029 */
[----:B------:R-:W-:Y:S01]  /*1c410*/  SHF.L.U32 R62, R54, 0x10, RZ ;  /* 0x00000010363e7819 */ /* 0x000fe200000006ff */
[C---:B--2---:R-:W-:Y:S01]  /*1c420*/  IMAD.U32 R38, R10.reuse, 0x10000, RZ ;  /* 0x000100000a267824 */ /* 0x044fe200078e00ff */
[----:B------:R-:W-:Y:S01]  /*1c430*/  LOP3.LUT R30, R10, 0xffff0000, RZ, 0xc0, !PT ;  /* 0xffff00000a1e7812 */ /* 0x000fe200078ec0ff */
[C---:B------:R-:W-:Y:S01]  /*1c440*/  IMAD.U32 R10, R11.reuse, 0x10000, RZ ;  /* 0x000100000b0a7824 */ /* 0x040fe200078e00ff */
[----:B------:R-:W-:Y:S01]  /*1c450*/  LOP3.LUT R40, R11, 0xffff0000, RZ, 0xc0, !PT ;  /* 0xffff00000b287812 */ /* 0x000fe200078ec0ff */
[C---:B------:R-:W-:Y:S01]  /*1c460*/  IMAD.U32 R11, R55.reuse, 0x10000, RZ ;  /* 0x00010000370b7824 */ /* 0x040fe200078e00ff */
[----:B------:R-:W-:-:S02]  /*1c470*/  LOP3.LUT R55, R55, 0xffff0000, RZ, 0xc0, !PT ;  /* 0xffff000037377812 */ /* 0x000fc400078ec0ff */
[----:B------:R-:W-:Y:S01]  /*1c480*/  SHF.L.U32 R57, R8, 0x10, RZ ;  /* 0x0000001008397819 */ /* 0x000fe200000006ff */
[----:B------:R-:W-:Y:S01]  /*1c490*/  FMUL.FTZ R49, R30, R11 ;  /* 0x0000000b1e317220 */ /* 0x000fe20000410000 */
[----:B------:R-:W-:Y:S01]  /*1c4a0*/  LOP3.LUT R41, R8, 0xffff0000, RZ, 0xc0, !PT ;  /* 0xffff000008297812 */ /* 0x000fe200078ec0ff */
[-C--:B------:R-:W-:Y:S01]  /*1c4b0*/  FMUL.FTZ R30, R30, R39.reuse ;  /* 0x000000271e1e7220 */ /* 0x080fe20000410000 */
[C---:B------:R-:W-:Y:S01]  /*1c4c0*/  SHF.L.U32 R8, R9.reuse, 0x10, RZ ;  /* 0x0000001009087819 */ /* 0x040fe200000006ff */
[----:B------:R-:W-:Y:S01]  /*1c4d0*/  FFMA.FTZ R49, R38, R39, -R49 ;  /* 0x0000002726317223 */ /* 0x000fe20000010831 */
[----:B------:R-:W-:Y:S01]  /*1c4e0*/  LOP3.LUT R60, R9, 0xffff0000, RZ, 0xc0, !PT ;  /* 0xffff0000093c7812 */ /* 0x000fe200078ec0ff */
[----:B------:R-:W-:Y:S01]  /*1c4f0*/  FMUL.FTZ R9, R40, R55 ;  /* 0x0000003728097220 */ /* 0x000fe20000410000 */
[----:B------:R-:W-:Y:S01]  /*1c500*/  LOP3.LUT R39, R54, 0xffff0000, RZ, 0xc0, !PT ;  /* 0xffff000036277812 */ /* 0x000fe200078ec0ff */
[----:B------:R-:W-:Y:S01]  /*1c510*/  FFMA.FTZ R30, R38, R11, R30 ;  /* 0x0000000b261e7223 */ /* 0x000fe2000001001e */
[----:B------:R-:W-:Y:S01]  /*1c520*/  LOP3.LUT R11, R56, 0xffff0000, RZ, 0xc0, !PT ;  /* 0xffff0000380b7812 */ /* 0x000fe200078ec0ff */
[----:B------:R-:W-:-:S02]  /*1c530*/  FMUL.FTZ R40, R40, R61 ;  /* 0x0000003d28287220 */ /* 0x000fc40000410000 */
[----:B------:R-:W-:Y:S02]  /*1c540*/  IMAD.U32 R38, R56, 0x10000, RZ ;  /* 0x0001000038267824 */ /* 0x000fe400078e00ff */
[C---:B------:R-:W-:Y:S02]  /*1c550*/  FFMA.FTZ R9, R10.reuse, R61, -R9 ;  /* 0x0000003d0a097223 */ /* 0x040fe40000010809 */
[----:B------:R-:W-:Y:S02]  /*1c560*/  FFMA.FTZ R40, R10, R55, R40 ;  /* 0x000000370a287223 */ /* 0x000fe40000010028 */
[C---:B------:R-:W-:Y:S02]  /*1c570*/  FMUL.FTZ R10, R41.reuse, R38 ;  /* 0x00000026290a7220 */ /* 0x040fe40000410000 */
[----:B------:R-:W-:Y:S02]  /*1c580*/  FMUL.FTZ R54, R41, R62 ;  /* 0x0000003e29367220 */ /* 0x000fe40000410000 */
[----:B------:R-:W-:-:S02]  /*1c590*/  FMUL.FTZ R41, R60, R11 ;  /* 0x0000000b3c297220 */ /* 0x000fc40000410000 */
[----:B------:R-:W-:Y:S02]  /*1c5a0*/  FMUL.FTZ R60, R60, R39 ;  /* 0x000000273c3c7220 */ /* 0x000fe40000410000 */
[C---:B------:R-:W-:Y:S01]  /*1c5b0*/  FFMA.FTZ R62, R57.reuse, R62, -R10 ;  /* 0x0000003e393e7223 */ /* 0x040fe2000001080a */
[----:B------:R-:W-:Y:S01]  /*1c5c0*/  F2FP.BF16.PACK_AB R10, R30, R49 ;  /* 0x000000311e0a723e */ /* 0x000fe200000010ff */
[----:B------:R-:W-:Y:S02]  /*1c5d0*/  FFMA.FTZ R57, R57, R38, R54 ;  /* 0x0000002639397223 */ /* 0x000fe40000010036 */
[C---:B------:R-:W-:Y:S02]  /*1c5e0*/  FFMA.FTZ R41, R8.reuse, R39, -R41 ;  /* 0x0000002708297223 */ /* 0x040fe40000010829 */
[----:B------:R-:W-:Y:S01]  /*1c5f0*/  FFMA.FTZ R60, R8, R11, R60 ;  /* 0x0000000b083c7223 */ /* 0x000fe2000001003c */
[----:B------:R-:W-:Y:S02]  /*1c600*/  F2FP.BF16.PACK_AB R11, R40, R9 ;  /* 0x00000009280b723e */ /* 0x000fe400000010ff */
[----:B------:R-:W-:-:S02]  /*1c610*/  F2FP.BF16.PACK_AB R8, R57, R62 ;  /* 0x0000003e3908723e */ /* 0x000fc400000010ff */
[----:B------:R-:W-:-:S05]  /*1c620*/  F2FP.BF16.PACK_AB R9, R60, R41 ;  /* 0x000000293c09723e */ /* 0x000fca00000010ff */
[----:B------:R1:W-:Y:S02]  /*1c630*/  ST.E.128 [R58.64+0x2000], R8 ;  /* 0x002000083a007985 */ /* 0x0003e4000c101d04 */
.L_x_544:
[----:B------:R-:W-:Y:S05]  /*1c640*/  BSYNC B0 ;  /* 0x0000000000007941 */ /* 0x000fea0003800000 */
.L_x_543:
        /* <DEDUP_REMOVED lines=10> */
[----:B------:R-:W-:Y:S02]  /*1c6f0*/  SHF.R.U64 R39, R86, 0x10, R87 ;  /* 0x0000001056277819 */ /* 0x000fe40000001257 */
[----:B------:R-:W-:Y:S02]  /*1c700*/  SHF.R.U64 R30, R88, 0x10, R89 ;  /* 0x00000010581e7819 */ /* 0x000fe40000001259 */
[----:B------:R-:W-:Y:S02]  /*1c710*/  SHF.R.U32.HI R87, RZ, 0x10, R87 ;  /* 0x00000010ff577819 */ /* 0x000fe40000011657 */
[----:B------:R-:W-:Y:S02]  /*1c720*/  SHF.R.U32.HI R88, RZ, 0x10, R89 ;  /* 0x00000010ff587819 */ /* 0x000fe40000011659 */
[----:B------:R-:W-:Y:S02]  /*1c730*/  PRMT R46, R46, 0x5410, R87 ;  /* 0x000054102e2e7816 */ /* 0x000fe40000000057 */
[----:B------:R-:W-:-:S02]  /*1c740*/  PRMT R45, R45, 0x5410, R88 ;  /* 0x000054102d2d7816 */ /* 0x000fc40000000058 */
[----:B------:R-:W-:Y:S01]  /*1c750*/  PRMT R47, R47, 0x5410, R30 ;  /* 0x000054102f2f7816 */ /* 0x000fe2000000001e */
[----:B------:R-:W-:Y:S01]  /*1c760*/  IMAD.U32 R41, R46, 0x10000, RZ ;  /* 0x000100002e297824 */ /* 0x000fe200078e00ff */
[----:B------:R-:W-:Y:S01]  /*1c770*/  PRMT R48, R48, 0x5410, R39 ;  /* 0x0000541030307816 */ /* 0x000fe20000000027 */
[C---:B------:R-:W-:Y:S01]  /*1c780*/  IMAD.U32 R49, R45.reuse, 0x10000, RZ ;  /* 0x000100002d317824 */ /* 0x040fe200078e00ff */
[----:B------:R-:W-:Y:S02]  /*1c790*/  LOP3.LUT R39, R46, 0xffff0000, RZ, 0xc0, !PT ;  /* 0xffff00002e277812 */ /* 0x000fe400078ec0ff */
        /* <DEDUP_REMOVED lines=34> */
.L_x_546:
[----:B------:R-:W-:Y:S05]  /*1c9c0*/  BSYNC B0 ;  /* 0x0000000000007941 */ /* 0x000fea0003800000 */
.L_x_545:
        /* <DEDUP_REMOVED lines=13> */
[C---:B------:R-:W-:Y:S01]  /*1caa0*/  IMAD.U32 R39, R36.reuse, 0x10000, RZ ;  /* 0x0001000024277824 */ /* 0x040fe200078e00ff */
[----:B------:R-:W-:Y:S02]  /*1cab0*/  LOP3.LUT R49, R36, 0xffff0000, RZ, 0xc0, !PT ;  /* 0xffff000024317812 */ /* 0x000fe400078ec0ff */
[----:B------:R-:W-:Y:S01]  /*1cac0*/  LOP3.LUT R47, R42, 0xffff0000, RZ, 0xc0, !PT ;  /* 0xffff00002a2f7812 */ /* 0x000fe200078ec0ff */
[C---:B--2---:R-:W-:Y:S01]  /*1cad0*/  IMAD.U32 R38, R10.reuse, 0x10000, RZ ;  /* 0x000100000a267824 */ /* 0x044fe200078e00ff */
[----:B------:R-:W-:Y:S01]  /*1cae0*/  LOP3.LUT R30, R10, 0xffff0000, RZ, 0xc0, !PT ;  /* 0xffff00000a1e7812 */ /* 0x000fe200078ec0ff */
[C---:B------:R-:W-:Y:S01]  /*1caf0*/  IMAD.U32 R10, R11.reuse, 0x10000, RZ ;  /* 0x000100000b0a7824 */ /* 0x040fe200078e00ff */
[----:B------:R-:W-:Y:S01]  /*1cb00*/  LOP3.LUT R40, R11, 0xffff0000, RZ, 0xc0, !PT ;  /* 0xffff00000b287812 */ /* 0x000fe200078ec0ff */
[----:B------:R-:W-:Y:S01]  /*1cb10*/  IMAD.U32 R11, R42, 0x10000, RZ ;  /* 0x000100002a0b7824 */ /* 0x000fe200078e00ff */
[----:B------:R-:W-:-:S02]  /*1cb20*/  SHF.L.U32 R45, R8, 0x10, RZ ;  /* 0x00000010082d7819 */ /* 0x000fc400000006ff */
[----:B------:R-:W-:Y:S01]  /*1cb30*/  LOP3.LUT R41, R8, 0xffff0000, RZ, 0xc0, !PT ;  /* 0xffff000008297812 */ /* 0x000fe200078ec0ff */
[C---:B------:R-:W-:Y:S01]  /*1cb40*/  FMUL.FTZ R36, R30.reuse, R11 ;  /* 0x0000000b1e247220 */ /* 0x040fe20000410000 */
[C---:B------:R-:W-:Y:S01]  /*1cb50*/  SHF.L.U32 R8, R9.reuse, 0x10, RZ ;  /* 0x0000001009087819 */ /* 0x040fe200000006ff */
[----:B------:R-:W-:Y:S01]  /*1cb60*/  FMUL.FTZ R30, R30, R39 ;  /* 0x000000271e1e7220 */ /* 0x000fe20000410000 */
[----:B------:R-:W-:Y:S01]  /*1cb70*/  LOP3.LUT R42, R9, 0xffff0000, RZ, 0xc0, !PT ;  /* 0xffff0000092a7812 */ /* 0x000fe200078ec0ff */
[----:B------:R-:W-:Y:S02]  /*1cb80*/  FMUL.FTZ R9, R40, R47 ;  /* 0x0000002f28097220 */ /* 0x000fe40000410000 */
[C---:B------:R-:W-:Y:S02]  /*1cb90*/  FFMA.FTZ R11, R38.reuse, R11, R30 ;  /* 0x0000000b260b7223 */ /* 0x040fe4000001001e */
[----:B------:R-:W-:Y:S01]  /*1cba0*/  FFMA.FTZ R36, R38, R39, -R36 ;  /* 0x0000002726247223 */ /* 0x000fe20000010824 */
[----:B------:R-:W-:Y:S01]  /*1cbb0*/  SHF.L.U32 R38, R37, 0x10, RZ ;  /* 0x0000001025267819 */ /* 0x000fe200000006ff */
[C---:B------:R-:W-:Y:S01]  /*1cbc0*/  IMAD.U32 R30, R43.reuse, 0x10000, RZ ;  /* 0x000100002b1e7824 */ /* 0x040fe200078e00ff */
[----:B------:R-:W-:Y:S01]  /*1cbd0*/  LOP3.LUT R43, R43, 0xffff0000, RZ, 0xc0, !PT ;  /* 0xffff00002b2b7812 */ /* 0x000fe200078ec0ff */
[-C--:B------:R-:W-:Y:S01]  /*1cbe0*/  FMUL.FTZ R40, R40, R49.reuse ;  /* 0x0000003128287220 */ /* 0x080fe20000410000 */
[----:B------:R-:W-:Y:S01]  /*1cbf0*/  LOP3.LUT R37, R37, 0xffff0000, RZ, 0xc0, !PT ;  /* 0xffff000025257812 */ /* 0x000fe200078ec0ff */
[----:B------:R-:W-:-:S02]  /*1cc00*/  FFMA.FTZ R9, R10, R49, -R9 ;  /* 0x000000310a097223 */ /* 0x000fc40000010809 */
[----:B------:R-:W-:Y:S02]  /*1cc10*/  FFMA.FTZ R40, R10, R47, R40 ;  /* 0x0000002f0a287223 */ /* 0x000fe40000010028 */
[C---:B------:R-:W-:Y:S02]  /*1cc20*/  FMUL.FTZ R10, R41.reuse, R30 ;  /* 0x0000001e290a7220 */ /* 0x040fe40000410000 */
[C---:B------:R-:W-:Y:S02]  /*1cc30*/  FMUL.FTZ R39, R42.reuse, R43 ;  /* 0x0000002b2a277220 */ /* 0x040fe40000410000 */
[-C--:B------:R-:W-:Y:S02]  /*1cc40*/  FMUL.FTZ R41, R41, R38.reuse ;  /* 0x0000002629297220 */ /* 0x080fe40000410000 */
[----:B------:R-:W-:Y:S02]  /*1cc50*/  FMUL.FTZ R42, R42, R37 ;  /* 0x000000252a2a7220 */ /* 0x000fe40000410000 */
[----:B------:R-:W-:Y:S01]  /*1cc60*/  FFMA.FTZ R38, R45, R38, -R10 ;  /* 0x000000262d267223 */ /* 0x000fe2000001080a */
[----:B------:R-:W-:Y:S01]  /*1cc70*/  F2FP.BF16.PACK_AB R10, R11, R36 ;  /* 0x000000240b0a723e */ /* 0x000fe200000010ff */
[----:B------:R-:W-:Y:S01]  /*1cc80*/  FFMA.FTZ R41, R45, R30, R41 ;  /* 0x0000001e2d297223 */ /* 0x000fe20000010029 */
[----:B------:R-:W-:Y:S01]  /*1cc90*/  F2FP.BF16.PACK_AB R11, R40, R9 ;  /* 0x00000009280b723e */ /* 0x000fe200000010ff */
[----:B------:R-:W-:-:S02]  /*1cca0*/  FFMA.FTZ R39, R8, R37, -R39 ;  /* 0x0000002508277223 */ /* 0x000fc40000010827 */
[----:B------:R-:W-:Y:S01]  /*1ccb0*/  FFMA.FTZ R42, R8, R43, R42 ;  /* 0x0000002b082a7223 */ /* 0x000fe2000001002a */
[----:B------:R-:W-:-:S04]  /*1ccc0*/  F2FP.BF16.PACK_AB R8, R41, R38 ;  /* 0x000000262908723e */ /* 0x000fc800000010ff */
[----:B------:R-:W-:-:S05]  /*1ccd0*/  F2FP.BF16.PACK_AB R9, R42, R39 ;  /* 0x000000272a09723e */ /* 0x000fca00000010ff */
[----:B------:R1:W-:Y:S02]  /*1cce0*/  ST.E.128 [R58.64+0x6000], R8 ;  /* 0x006000083a007985 */ /* 0x0003e4000c101d04 */
.L_x_548:
[----:B------:R-:W-:Y:S05]  /*1ccf0*/  BSYNC B0 ;  /* 0x0000000000007941 */ /* 0x000fea0003800000 */
.L_x_547:
        /* <DEDUP_REMOVED lines=12> */
[--C-:B------:R-:W-:Y:S02]  /*1cdc0*/  SHF.R.U32.HI R41, RZ, 0x10, R71.reuse ;  /* 0x00000010ff297819 */ /* 0x100fe40000011647 */
[----:B------:R-:W-:Y:S02]  /*1cdd0*/  SHF.R.U64 R30, R70, 0x10, R71 ;  /* 0x00000010461e7819 */ /* 0x000fe40000001247 */
[----:B------:R-:W-:Y:S02]  /*1cde0*/  PRMT R69, R34, 0x5410, R69 ;  /* 0x0000541022457816 */ /* 0x000fe40000000045 */
[----:B------:R-:W-:-:S02]  /*1cdf0*/  PRMT R41, R32, 0x5410, R41 ;  /* 0x0000541020297816 */ /* 0x000fc40000000029 */
[----:B------:R-:W-:Y:S01]  /*1ce00*/  PRMT R33, R33, 0x5410, R30 ;  /* 0x0000541021217816 */ /* 0x000fe2000000001e */
[C---:B------:R-:W-:Y:S01]  /*1ce10*/  IMAD.U32 R39, R69.reuse, 0x10000, RZ ;  /* 0x0001000045277824 */ /* 0x040fe200078e00ff */
        /* <DEDUP_REMOVED lines=37> */
.L_x_550:
[----:B------:R-:W-:Y:S05]  /*1d070*/  BSYNC B0 ;  /* 0x0000000000007941 */ /* 0x000fea0003800000 */
.L_x_549:
        /* <DEDUP_REMOVED lines=14> */
[----:B------:R-:W-:Y:S01]  /*1d160*/  LOP3.LUT R37, R27, 0xffff0000, RZ, 0xc0, !PT ;  /* 0xffff00001b257812 */ /* 0x000fe200078ec0ff */
        /* <DEDUP_REMOVED lines=16> */
[C---:B------:R-:W-:Y:S01]  /*1d270*/  SHF.L.U32 R32, R31.reuse, 0x10, RZ ;  /* 0x000000101f207819 */ /* 0x040fe200000006ff */
[----:B------:R-:W-:Y:S01]  /*1d280*/  FMUL.FTZ R34, R34, R37 ;  /* 0x0000002522227220 */ /* 0x000fe20000410000 */
[----:B------:R-:W-:Y:S01]  /*1d290*/  LOP3.LUT R31, R31, 0xffff0000, RZ, 0xc0, !PT ;  /* 0xffff00001f1f7812 */ /* 0x000fe200078ec0ff */
[----:B------:R-:W-:-:S02]  /*1d2a0*/  IMAD.U32 R11, R26, 0x10000, RZ ;  /* 0x000100001a0b7824 */ /* 0x000fc400078e00ff */
[C---:B------:R-:W-:Y:S02]  /*1d2b0*/  FFMA.FTZ R9, R10.reuse, R37, -R9 ;  /* 0x000000250a097223 */ /* 0x040fe40000010809 */
[----:B------:R-:W-:Y:S02]  /*1d2c0*/  FFMA.FTZ R34, R10, R25, R34 ;  /* 0x000000190a227223 */ /* 0x000fe40000010022 */
[C---:B------:R-:W-:Y:S02]  /*1d2d0*/  FMUL.FTZ R25, R35.reuse, R11 ;  /* 0x0000000b23197220 */ /* 0x040fe40000410000 */
[C---:B------:R-:W-:Y:S02]  /*1d2e0*/  FMUL.FTZ R10, R38.reuse, R33 ;  /* 0x00000021260a7220 */ /* 0x040fe40000410000 */
[----:B------:R-:W-:Y:S02]  /*1d2f0*/  FMUL.FTZ R35, R35, R32 ;  /* 0x0000002023237220 */ /* 0x000fe40000410000 */
[----:B------:R-:W-:-:S02]  /*1d300*/  FMUL.FTZ R38, R38, R31 ;  /* 0x0000001f26267220 */ /* 0x000fc40000410000 */
[C---:B------:R-:W-:Y:S02]  /*1d310*/  FFMA.FTZ R25, R36.reuse, R32, -R25 ;  /* 0x0000002024197223 */ /* 0x040fe40000010819 */
[----:B------:R-:W-:Y:S01]  /*1d320*/  FFMA.FTZ R36, R36, R11, R35 ;  /* 0x0000000b24247223 */ /* 0x000fe20000010023 */
[----:B------:R-:W-:Y:S01]  /*1d330*/  F2FP.BF16.PACK_AB R11, R34, R9 ;  /* 0x00000009220b723e */ /* 0x000fe200000010ff */
[----:B------:R-:W-:Y:S01]  /*1d340*/  FFMA.FTZ R31, R8, R31, -R10 ;  /* 0x0000001f081f7223 */ /* 0x000fe2000001080a */
[----:B------:R-:W-:Y:S01]  /*1d350*/  F2FP.BF16.PACK_AB R10, R30, R27 ;  /* 0x0000001b1e0a723e */ /* 0x000fe200000010ff */
[----:B------:R-:W-:Y:S01]  /*1d360*/  FFMA.FTZ R38, R8, R33, R38 ;  /* 0x0000002108267223 */ /* 0x000fe20000010026 */
[----:B------:R-:W-:-:S04]  /*1d370*/  F2FP.BF16.PACK_AB R8, R36, R25 ;  /* 0x000000192408723e */ /* 0x000fc800000010ff */
[----:B------:R-:W-:-:S05]  /*1d380*/  F2FP.BF16.PACK_AB R9, R38, R31 ;  /* 0x0000001f2609723e */ /* 0x000fca00000010ff */
[----:B------:R1:W-:Y:S02]  /*1d390*/  ST.E.128 [R58.64+0xa000], R8 ;  /* 0x00a000083a007985 */ /* 0x0003e4000c101d04 */
.L_x_552:
[----:B------:R-:W-:Y:S05]  /*1d3a0*/  BSYNC B0 ;  /* 0x0000000000007941 */ /* 0x000fea0003800000 */
.L_x_551:
[----:B------:R-:W-:-:S04]  /*1d3b0*/  IADD3 R12, R12, 0x50, RZ ;  /* 0x000000500c0c7810 */ /* 0x000fc80007ffe0ff */
[----:B------:R-:W-:Y:S01]  /*1d3c0*/  ISETP.GE.AND P0, PT, R12, R29, PT ;  /* 0x0000001d0c00720c */ /* 0x000fe20003f06270 */
[----:B------:R-:W-:-:S12]  /*1d3d0*/  IMAD.MOV.U32 R29, RZ, RZ, 0x0 ;  /* 0x00000000ff1d7424 */ /* 0x000fd800078e00ff */
[----:B------:R-:W-:Y:S05]  /*1d3e0*/  @P0 RET.REL.NODEC R28 `(_ZN7cutlass13device_kernelIN5flash19enable_sm80_to_sm89INS1_16FlashAttnFwdSm80INS1_25CollectiveMainloopFwdSm80ILi8ELi1ELb0EN4cute5tupleIJNS5_1CILi128EEENS7_ILi64EEENS7_ILi192EEEEEELi192ENS_10bfloat16_tEfNS_4arch4Sm80ELb0ELb1ELb0ELb1ELb1ELb1ELb1ELb0EEENS1_21CollectiveEpilogueFwdINS6_IJS8_SA_S9_EEENS6_IJNS7_ILi1EEESI_SI_EEESC_SE_Li256ELb1ELb1ELb0ELb0EEENS1_19SingleTileSchedulerILb1ELb0ELb1ELi128EEEEEEEEEvNT_6ParamsE) ;  /* 0xfffe2c101c000950 */ /* 0x000fea0003c3ffff */
[----:B------:R-:W-:-:S04]  /*1d3f0*/  IADD3 R24, R24, 0x5000, RZ ;  /* 0x0000500018187810 */ /* 0x000fc80007ffe0ff */
[----:B------:R-:W-:-:S04]  /*1d400*/  IADD3 R23, P0, R23, R24, RZ ;  /* 0x0000001817177210 */ /* 0x000fc80007f1e0ff */
[----:B-1----:R-:W-:Y:S02]  /*1d410*/  LEA.HI.X.SX32 R9, R24, RZ, 0x1, P0 ;  /* 0x000000ff18097211 */ /* 0x002fe400000f0eff */
        /* <DEDUP_REMOVED lines=21> */
[C---:B------:R-:W-:Y:S01]  /*1d570*/  FMUL.FTZ R8, R12.reuse, R14 ;  /* 0x0000000e0c087220 */ /* 0x040fe20000410000 */
[----:B------:R-:W-:Y:S01]  /*1d580*/  LOP3.LUT R30, R9, 0xffff0000, RZ, 0xc0, !PT ;  /* 0xffff0000091e7812 */ /* 0x000fe200078ec0ff */
[----:B------:R-:W-:-:S02]  /*1d590*/  FMUL.FTZ R12, R12, R21 ;  /* 0x000000150c0c7220 */ /* 0x000fc40000410000 */
[----:B------:R-:W-:Y:S02]  /*1d5a0*/  FFMA.FTZ R8, R13, R21, -R8 ;  /* 0x000000150d087223 */ /* 0x000fe40000010808 */
[----:B------:R-:W-:Y:S02]  /*1d5b0*/  IMAD.U32 R23, R9, 0x10000, RZ ;  /* 0x0001000009177824 */ /* 0x000fe400078e00ff */
[----:B------:R-:W-:Y:S02]  /*1d5c0*/  FFMA.FTZ R13, R13, R14, R12 ;  /* 0x0000000e0d0d7223 */ /* 0x000fe4000001000c */
[----:B------:R-:W-:Y:S02]  /*1d5d0*/  FMUL.FTZ R9, R26, R11 ;  /* 0x0000000b1a097220 */ /* 0x000fe40000410000 */
[C---:B------:R-:W-:Y:S01]  /*1d5e0*/  IMAD.U32 R12, R20.reuse, 0x10000, RZ ;  /* 0x00010000140c7824 */ /* 0x040fe200078e00ff */
[----:B------:R-:W-:Y:S01]  /*1d5f0*/  LOP3.LUT R20, R20, 0xffff0000, RZ, 0xc0, !PT ;  /* 0xffff000014147812 */ /* 0x000fe200078ec0ff */
[----:B------:R-:W-:-:S02]  /*1d600*/  FMUL.FTZ R26, R26, R15 ;  /* 0x0000000f1a1a7220 */ /* 0x000fc40000410000 */
[C---:B------:R-:W-:Y:S01]  /*1d610*/  IMAD.U32 R14, R22.reuse, 0x10000, RZ ;  /* 0x00010000160e7824 */ /* 0x040fe200078e00ff */
[----:B------:R-:W-:Y:S01]  /*1d620*/  LOP3.LUT R22, R22, 0xffff0000, RZ, 0xc0, !PT ;  /* 0xffff000016167812 */ /* 0x000fe200078ec0ff */
[C---:B------:R-:W-:Y:S02]  /*1d630*/  FFMA.FTZ R9, R10.reuse, R15, -R9 ;  /* 0x0000000f0a097223 */ /* 0x040fe40000010809 */
[----:B------:R-:W-:Y:S02]  /*1d640*/  FFMA.FTZ R26, R10, R11, R26 ;  /* 0x0000000b0a1a7223 */ /* 0x000fe4000001001a */
[C---:B------:R-:W-:Y:S02]  /*1d650*/  FMUL.FTZ R10, R27.reuse, R12 ;  /* 0x0000000c1b0a7220 */ /* 0x040fe40000410000 */
[----:B------:R-:W-:Y:S02]  /*1d660*/  FMUL.FTZ R11, R30, R20 ;  /* 0x000000141e0b7220 */ /* 0x000fe40000410000 */
[----:B------:R-:W-:-:S02]  /*1d670*/  FMUL.FTZ R27, R27, R14 ;  /* 0x0000000e1b1b7220 */ /* 0x000fc40000410000 */
[-C--:B------:R-:W-:Y:S02]  /*1d680*/  FMUL.FTZ R30, R30, R22.reuse ;  /* 0x000000161e1e7220 */ /* 0x080fe40000410000 */
[----:B------:R-:W-:Y:S01]  /*1d690*/  FFMA.FTZ R22, R23, R22, -R11 ;  /* 0x0000001617167223 */ /* 0x000fe2000001080b */
[----:B------:R-:W-:Y:S01]  /*1d6a0*/  F2FP.BF16.PACK_AB R11, R26, R9 ;  /* 0x000000091a0b723e */ /* 0x000fe200000010ff */
[----:B------:R-:W-:Y:S01]  /*1d6b0*/  FFMA.FTZ R14, R29, R14, -R10 ;  /* 0x0000000e1d0e7223 */ /* 0x000fe2000001080a */
[----:B------:R-:W-:Y:S01]  /*1d6c0*/  F2FP.BF16.PACK_AB R10, R13, R8 ;  /* 0x000000080d0a723e */ /* 0x000fe200000010ff */
[----:B------:R-:W-:Y:S02]  /*1d6d0*/  FFMA.FTZ R27, R29, R12, R27 ;  /* 0x0000000c1d1b7223 */ /* 0x000fe4000001001b */
[----:B------:R-:W-:Y:S02]  /*1d6e0*/  FFMA.FTZ R23, R23, R20, R30 ;  /* 0x0000001417177223 */ /* 0x000fe4000001001e */
[----:B------:R-:W-:Y:S01]  /*1d6f0*/  IMAD.MOV.U32 R29, RZ, RZ, 0x0 ;  /* 0x00000000ff1d7424 */ /* 0x000fe200078e00ff */
[----:B------:R-:W-:-:S02]  /*1d700*/  F2FP.BF16.PACK_AB R8, R27, R14 ;  /* 0x0000000e1b08723e */ /* 0x000fc400000010ff */
[----:B------:R-:W-:-:S05]  /*1d710*/  F2FP.BF16.PACK_AB R9, R23, R22 ;  /* 0x000000161709723e */ /* 0x000fca00000010ff */
[----:B------:R1:W-:Y:S01]  /*1d720*/  ST.E.128 [R24.64], R8 ;  /* 0x0000000818007985 */ /* 0x0003e2000c101d04 */
[----:B------:R-:W-:Y:S05]  /*1d730*/  RET.REL.NODEC R28 `(_ZN7cutlass13device_kernelIN5flash19enable_sm80_to_sm89INS1_16FlashAttnFwdSm80INS1_25CollectiveMainloopFwdSm80ILi8ELi1ELb0EN4cute5tupleIJNS5_1CILi128EEENS7_ILi64EEENS7_ILi192EEEEEELi192ENS_10bfloat16_tEfNS_4arch4Sm80ELb0ELb1ELb0ELb1ELb1ELb1ELb1ELb0EEENS1_21CollectiveEpilogueFwdINS6_IJS8_SA_S9_EEENS6_IJNS7_ILi1EEESI_SI_EEESC_SE_Li256ELb1ELb1ELb0ELb0EEENS1_19SingleTileSchedulerILb1ELb0ELb1ELi128EEEEEEEEEvNT_6ParamsE) ;  /* 0xfffe28c01c007950 */ /* 0x000fea0003c3ffff */
.L_x_521:
[----:B-----5:R-:W-:Y:S01]  /*1d740*/  ISETP.NE.AND P0, PT, R8, 0x1, PT ;  /* 0x000000010800780c */ /* 0x020fe20003f05270 */
[----:B------:R-:W-:-:S12]  /*1d750*/  BSSY B0, `(.L_x_553) ;  /* 0x0000006000007945 */ /* 0x000fd80003800000 */
[----:B------:R-:W-:Y:S05]  /*1d760*/  @!P0 BRA `(.L_x_554) ;  /* 0x0000004000008947 */ /* 0x000fea0003800000 */
[----:B------:R-:W2:Y:S04]  /*1d770*/  LD.E R13, [R36.64+0x168] ;  /* 0x00016804240d7980 */ /* 0x000ea8000c101900 */
[----:B------:R-:W3:Y:S01]  /*1d780*/  LD.E R12, [R36.64+0x16c] ;  /* 0x00016c04240c7980 */ /* 0x000ee2000c101900 */
[----:B--2---:R-:W-:-:S05]  /*1d790*/  IMAD.HI.U32 R13, R14, R13, RZ ;  /* 0x0000000d0e0d7227 */ /* 0x004fca00078e00ff */
[----:B---3--:R-:W-:Y:S02]  /*1d7a0*/  SHF.R.U32.HI R14, RZ, R12, R13 ;  /* 0x0000000cff0e7219 */ /* 0x008fe4000001160d */
.L_x_554:
[----:B------:R-:W-:Y:S05]  /*1d7b0*/  BSYNC B0 ;  /* 0x0000000000007941 */ /* 0x000fea0003800000 */
.L_x_553:
[----:B------:R-:W-:Y:S01]  /*1d7c0*/  MOV R36, R24 ;  /* 0x0000001800247202 */ /* 0x000fe20000000f00 */
[----:B------:R-:W-:Y:S01]  /*1d7d0*/  IMAD.MOV.U32 R35, RZ, RZ, R41 ;  /* 0x000000ffff237224 */ /* 0x000fe200078e0029 */
[----:B------:R-:W-:Y:S01]  /*1d7e0*/  MOV R37, R39 ;  /* 0x0000002700257202 */ /* 0x000fe20000000f00 */
[-C--:B------:R-:W-:Y:S01]  /*1d7f0*/  IMAD R15, R33, R14.reuse, RZ ;  /* 0x0000000e210f7224 */ /* 0x080fe200078e02ff */
[----:B------:R-:W-:Y:S01]  /*1d800*/  SHF.R.S32.HI R12, RZ, 0x1f, R14 ;  /* 0x0000001fff0c7819 */ /* 0x000fe2000001140e */
[-C--:B------:R-:W-:Y:S02]  /*1d810*/  IMAD R13, R27, R14.reuse, RZ ;  /* 0x0000000e1b0d7224 */ /* 0x080fe400078e02ff */
[----:B------:R-:W-:-:S04]  /*1d820*/  IMAD.WIDE.U32 R36, R32, R14, R36 ;  /* 0x0000000e20247225 */ /* 0x000fc800078e0024 */
[----:B------:R-:W-:Y:S01]  /*1d830*/  IMAD.WIDE.U32 R34, R26, R14, R34 ;  /* 0x0000000e1a227225 */ /* 0x000fe200078e0022 */
[----:B------:R-:W-:-:S03]  /*1d840*/  LEA R25, P1, R36, R22, 0x1 ;  /* 0x0000001624197211 */ /* 0x000fc600078208ff */
[----:B------:R-:W-:Y:S01]  /*1d850*/  IMAD R15, R32, R12, R15 ;  /* 0x0000000c200f7224 */ /* 0x000fe200078e020f */
[----:B------:R-:W-:Y:S01]  /*1d860*/  LEA R20, P0, R34, R10, 0x1 ;  /* 0x0000000a22147211 */ /* 0x000fe200078008ff */
[----:B------:R-:W-:-:S03]  /*1d870*/  IMAD R13, R26, R12, R13 ;  /* 0x0000000c1a0d7224 */ /* 0x000fc600078e020d */
[----:B------:R-:W-:Y:S01]  /*1d880*/  IADD3 R15, R37, R15, RZ ;  /* 0x0000000f250f7210 */ /* 0x000fe20007ffe0ff */
[----:B------:R-:W-:-:S03]  /*1d890*/  IMAD.IADD R45, R35, 0x1, R13 ;  /* 0x00000001232d7824 */ /* 0x000fc600078e020d */
[----:B------:R-:W-:Y:S02]  /*1d8a0*/  LEA.HI.X R24, R36, R23, R15, 0x1, P1 ;  /* 0x0000001724187211 */ /* 0x000fe400008f0c0f */
[----:B------:R-:W-:Y:S01]  /*1d8b0*/  LEA.HI.X R45, R34, R11, R45, 0x1, P0 ;  /* 0x0000000b222d7211 */ /* 0x000fe200000f0c2d */
[----:B------:R-:W-:Y:S05]  /*1d8c0*/  BRA.DIV ~URZ, `(.L_x_555) ;  /* 0x00003f327f007947 */ /* 0x000fea000b800000 */
[----:B------:R1:W2:Y:S02]  /*1d8d0*/  SHFL.IDX PT, R33, R24, RZ, 0x1c1f ;  /* 0x001c1fff18217589 */ /* 0x0002a400000e0000 */
.L_x_575:
[----:B------:R-:W-:Y:S05]  /*1d8e0*/  BRA.DIV ~URZ, `(.L_x_556) ;  /* 0x00003f927f007947 */ /* 0x000fea000b800000 */
[----:B------:R3:W4:Y:S04]  /*1d8f0*/  SHFL.IDX PT, R32, R25, RZ, 0x1c1f ;  /* 0x001c1fff19207589 */ /* 0x00072800000e0000 */
[----:B------:R3:W1:Y:S04]  /*1d900*/  SHFL.IDX PT, R27, R45, RZ, 0x1c1f ;  /* 0x001c1fff2d1b7589 */ /* 0x00066800000e0000 */
[----:B------:R3:W2:Y:S02]  /*1d910*/  SHFL.IDX PT, R240, R20, RZ, 0x1c1f ;  /* 0x001c1fff14f07589 */ /* 0x0006a400000e0000 */
.L_x_576:
[----:B------:R-:W-:Y:S01]  /*1d920*/  IMAD R68, R9, R8, RZ ;  /* 0x0000000809447224 */ /* 0x000fe200078e02ff */
[----:B------:R-:W-:Y:S01]  /*1d930*/  BSSY B0, `(.L_x_557) ;  /* 0x0000034000007945 */ /* 0x000fe20003800000 */
[----:B------:R-:W-:Y:S01]  /*1d940*/  CS2R R22, SRZ ;  /* 0x0000000000167805 */ /* 0x000fe2000001ff00 */
        /* <DEDUP_REMOVED lines=13> */
[----:B-1----:R-:W-:-:S02]  /*1da20*/  MOV R241, R27 ;  /* 0x0000001b00f17202 */ /* 0x002fc40000000f00 */
[----:B------:R-:W-:Y:S05]  /*1da30*/  @P0 BRA `(.L_x_558) ;  /* 0x0000023000000947 */ /* 0x000fea0003800000 */
[C---:B------:R-:W-:Y:S01]  /*1da40*/  IADD3 R10, R46.reuse, 0x20, RZ ;  /* 0x000000202e0a7810 */ /* 0x040fe20007ffe0ff */
[----:B------:R-:W-:Y:S01]  /*1da50*/  CS2R R14, SRZ ;  /* 0x00000000000e7805 */ /* 0x000fe2000001ff00 */
[----:B------:R-:W-:Y:S01]  /*1da60*/  IADD3 R8, R46, 0x40, RZ ;  /* 0x000000402e087810 */ /* 0x000fe20007ffe0ff */
[----:B------:R-:W-:Y:S01]  /*1da70*/  CS2R R12, SRZ ;  /* 0x00000000000c7805 */ /* 0x000fe2000001ff00 */
[-C--:B------:R-:W-:Y:S02]  /*1da80*/  ISETP.GE.AND P1, PT, R10, R29.reuse, PT ;  /* 0x0000001d0a00720c */ /* 0x080fe40003f26270 */
[-C--:B------:R-:W-:Y:S02]  /*1da90*/  ISETP.GE.AND P0, PT, R8, R29.reuse, PT ;  /* 0x0000001d0800720c */ /* 0x080fe40003f06270 */
[----:B------:R-:W-:-:S09]  /*1daa0*/  ISETP.GE.AND P2, PT, R46, R29, PT ;  /* 0x0000001d2e00720c */ /* 0x000fd20003f46270 */
[----:B------:R-:W-:Y:S02]  /*1dab0*/  @!P1 SHF.R.S32.HI R35, RZ, 0x1f, R10 ;  /* 0x0000001fff239819 */ /* 0x000fe4000001140a */
[----:B------:R-:W-:Y:S02]  /*1dac0*/  @!P0 SHF.R.S32.HI R27, RZ, 0x1f, R8 ;  /* 0x0000001fff1b8819 */ /* 0x000fe40000011408 */
[----:B------:R-:W-:Y:S01]  /*1dad0*/  @!P1 LEA.HI R35, R35, R10, RZ, 0x3 ;  /* 0x0000000a23239211 */ /* 0x000fe200078f18ff */
[--C-:B--2-4-:R-:W-:Y:S01]  /*1dae0*/  @!P2 IMAD.WIDE R36, R46, 0x2, R32.reuse ;  /* 0x000000022e24a825 */ /* 0x114fe200078e0220 */
[----:B------:R-:W-:Y:S02]  /*1daf0*/  @!P0 LEA.HI R27, R27, R8, RZ, 0x3 ;  /* 0x000000081b1b8211 */ /* 0x000fe400078f18ff */
[----:B------:R-:W-:Y:S02]  /*1db00*/  @!P1 LOP3.LUT R35, R35, 0xfffffff8, RZ, 0xc0, !PT ;  /* 0xfffffff823239812 */ /* 0x000fe400078ec0ff */
[----:B------:R-:W-:Y:S01]  /*1db10*/  @!P0 LOP3.LUT R27, R27, 0xfffffff8, RZ, 0xc0, !PT ;  /* 0xfffffff81b1b8812 */ /* 0x000fe200078ec0ff */
[----:B------:R1:W5:Y:S01]  /*1db20*/  @!P2 LD.E.128 R12, [R36.64] ;  /* 0x00000004240ca980 */ /* 0x000362000c101d00 */
        /* <DEDUP_REMOVED lines=10> */
[----:B-1----:R-:W-:-:S04]  /*1dbd0*/  @!P1 IMAD.WIDE R36, R35, 0x2, R32 ;  /* 0x0000000223249825 */ /* 0x002fc800078e0220 */
[----:B------:R-:W-:Y:S01]  /*1dbe0*/  @!P0 IMAD.WIDE R32, R27, 0x2, R32 ;  /* 0x000000021b208825 */ /* 0x000fe200078e0220 */
[----:B------:R1:W5:Y:S03]  /*1dbf0*/  @!P1 LD.E.128 R64, [R36.64] ;  /* 0x0000000424409980 */ /* 0x000366000c101d00 */
[--C-:B------:R-:W-:Y:S01]  /*1dc00*/  @!P1 IMAD.WIDE R34, R35, 0x2, R240.reuse ;  /* 0x0000000223229825 */ /* 0x100fe200078e02f0 */
[----:B------:R1:W5:Y:S03]  /*1dc10*/  @!P0 LD.E.128 R56, [R32.64] ;  /* 0x0000000420388980 */ /* 0x000366000c101d00 */
[--C-:B------:R-:W-:Y:S01]  /*1dc20*/  @!P0 IMAD.WIDE R26, R27, 0x2, R240.reuse ;  /* 0x000000021b1a8825 */ /* 0x100fe200078e02f0 */
[----:B------:R1:W5:Y:S03]  /*1dc30*/  @!P1 LD.E.128 R60, [R34.64] ;  /* 0x00000004223c9980 */ /* 0x000366000c101d00 */
[----:B------:R-:W-:Y:S01]  /*1dc40*/  @!P2 IMAD.WIDE R240, R46, 0x2, R240 ;  /* 0x000000022ef0a825 */ /* 0x000fe200078e02f0 */
[----:B------:R1:W5:Y:S04]  /*1dc50*/  @!P0 LD.E.128 R52, [R26.64] ;  /* 0x000000041a348980 */ /* 0x000368000c101d00 */
[----:B------:R1:W5:Y:S02]  /*1dc60*/  @!P2 LD.E.128 R8, [R240.64] ;  /* 0x00000004f008a980 */ /* 0x000364000c101d00 */
.L_x_558:
[----:B------:R-:W-:Y:S05]  /*1dc70*/  BSYNC B0 ;  /* 0x0000000000007941 */ /* 0x000fea0003800000 */
.L_x_557:
[----:B-12--5:R-:W-:Y:S02]  /*1dc80*/  IMAD.MOV.U32 R33, RZ, RZ, R58 ;  /* 0x000000ffff217224 */ /* 0x026fe400078e003a */
[----:B----4-:R-:W-:-:S02]  /*1dc90*/  IMAD.MOV.U32 R32, RZ, RZ, R59 ;  /* 0x000000ffff207224 */ /* 0x010fc400078e003b */
        /* <DEDUP_REMOVED lines=48> */
[----:B------:R1:W4:Y:S04]  /*1dfa0*/  SHFL.IDX PT, R70, R25, 0x1, 0x1c1f ;  /* 0x003c1f0019467f89 */ /* 0x00032800000e0000 */
[----:B---3--:R-:W3:Y:S04]  /*1dfb0*/  SHFL.IDX PT, R45, R45, 0x1, 0x1c1f ;  /* 0x003c1f002d2d7f89 */ /* 0x008ee800000e0000 */
[----:B------:R1:W1:Y:S02]  /*1dfc0*/  SHFL.IDX PT, R240, R20, 0x1, 0x1c1f ;  /* 0x003c1f0014f07f89 */ /* 0x00026400000e0000 */
.L_x_577:
[----:B-1----:R-:W-:Y:S01]  /*1dfd0*/  IADD3 R25, R21, 0x40, RZ ;  /* 0x0000004015197810 */ /* 0x002fe20007ffe0ff */
        /* <DEDUP_REMOVED lines=31> */
[C-C-:B------:R-:W-:Y:S01]  /*1e1d0*/  @!P1 IMAD.WIDE R72, R21.reuse, 0x2, R70.reuse ;  /* 0x0000000215489825 */ /* 0x140fe200078e0246 */
[----:B------:R-:W-:Y:S01]  /*1e1e0*/  CS2R R40, SRZ ;  /* 0x0000000000287805 */ /* 0x000fe2000001ff00 */
[----:B------:R-:W-:Y:S01]  /*1e1f0*/  CS2R R38, SRZ ;  /* 0x0000000000267805 */ /* 0x000fe2000001ff00 */
[----:B------:R-:W-:Y:S01]  /*1e200*/  CS2R R36, SRZ ;  /* 0x0000000000247805 */ /* 0x000fe2000001ff00 */
[C---:B------:R-:W-:Y:S01]  /*1e210*/  @!P0 IMAD.WIDE R70, R20.reuse, 0x2, R70 ;  /* 0x0000000214468825 */ /* 0x040fe200078e0246 */
[----:B------:R-:W-:Y:S01]  /*1e220*/  CS2R R34, SRZ ;  /* 0x0000000000227805 */ /* 0x000fe2000001ff00 */
[----:B------:R-:W-:Y:S01]  /*1e230*/  CS2R R32, SRZ ;  /* 0x0000000000207805 */ /* 0x000fe2000001ff00 */
[----:B------:R-:W-:Y:S01]  /*1e240*/  CS2R R22, SRZ ;  /* 0x0000000000167805 */ /* 0x000fe2000001ff00 */
[--C-:B------:R-:W-:Y:S01]  /*1e250*/  @!P1 IMAD.WIDE R74, R21, 0x2, R240.reuse ;  /* 0x00000002154a9825 */ /* 0x100fe200078e02f0 */
[----:B------:R-:W-:Y:S01]  /*1e260*/  CS2R R24, SRZ ;  /* 0x0000000000187805 */ /* 0x000fe2000001ff00 */
[----:B------:R2:W5:Y:S02]  /*1e270*/  @!P1 LD.E.128 R36, [R72.64] ;  /* 0x0000000448249980 */ /* 0x000564000c101d00 */
[----:B------:R-:W-:-:S02]  /*1e280*/  @!P0 IMAD.WIDE R76, R20, 0x2, R240 ;  /* 0x00000002144c8825 */ /* 0x000fc400078e02f0 */
[----:B------:R-:W-:Y:S01]  /*1e290*/  CS2R R20, SRZ ;  /* 0x0000000000147805 */ /* 0x000fe2000001ff00 */
[----:B------:R2:W5:Y:S01]  /*1e2a0*/  @!P1 LD.E.128 R32, [R74.64] ;  /* 0x000000044a209980 */ /* 0x000562000c101d00 */
[----:B------:R-:W-:-:S04]  /*1e2b0*/  @!P2 IMAD.WIDE R240, R46, 0x2, R240 ;  /* 0x000000022ef0a825 */ /* 0x000fc800078e02f0 */
[----:B------:R2:W5:Y:S01]  /*1e2c0*/  @!P0 LD.E.128 R20, [R70.64] ;  /* 0x0000000446148980 */ /* 0x000562000c101d00 */
[----:B-1----:R-:W-:-:S03]  /*1e2d0*/  CS2R R26, SRZ ;  /* 0x00000000001a7805 */ /* 0x002fc6000001ff00 */
[----:B------:R2:W5:Y:S04]  /*1e2e0*/  @!P2 LD.E.128 R40, [R240.64] ;  /* 0x00000004f028a980 */ /* 0x000568000c101d00 */
[----:B------:R2:W5:Y:S02]  /*1e2f0*/  @!P0 LD.E.128 R24, [R76.64] ;  /* 0x000000044c188980 */ /* 0x000564000c101d00 */
.L_x_561:
[----:B------:R-:W-:Y:S05]  /*1e300*/  BSYNC B0 ;  /* 0x0000000000007941 */ /* 0x000fea0003800000 */
.L_x_560:
[----:B--2---:R-:W2:Y:S01]  /*1e310*/  LDL.64 R72, [R31+0x20] ;  /* 0x000020001f487983 */ /* 0x004ea20000100a00 */
[----:B------:R-:W-:-:S04]  /*1e320*/  DEPBAR.LE SB0, 0x1 ;  /* 0x000080400000791a */ /* 0x000fc80000000000 */
[----:B------:R-:W3:Y:S01]  /*1e330*/  LDL.64 R118, [R31+0x28] ;  /* 0x000028001f767983 */ /* 0x000ee20000100a00 */
[----:B------:R-:W-:Y:S03]  /*1e340*/  WARPSYNC 0xffffffff ;  /* 0xffffffff00007948 */ /* 0x000fe60003800000 */
[----:B------:R-:W-:Y:S01]  /*1e350*/  BAR.SYNC.DEFER_BLOCKING 0x0 ;  /* 0x0000000000007b1d */ /* 0x000fe20000010000 */
[----:B----45:R-:W-:-:S05]  /*1e360*/  IMAD.MOV.U32 R70, RZ, RZ, R23 ;  /* 0x000000ffff467224 */ /* 0x030fca00078e0017 */
[----:B--2---:R1:W2:Y:S04]  /*1e370*/  LD.E R109, [R72.64] ;  /* 0x00000004486d7980 */ /* 0x0042a8000c101900 */
[----:B---3--:R-:W5:Y:S01]  /*1e380*/  LD.E.64 R118, [R118.64] ;  /* 0x0000000476767980 */ /* 0x008f62000c101b00 */
[----:B------:R-:W-:Y:S01]  /*1e390*/  PRMT R79, R70, 0x7610, R79 ;  /* 0x00007610464f7816 */ /* 0x000fe2000000004f */
[----:B------:R-:W-:Y:S01]  /*1e3a0*/  IMAD.MOV.U32 R70, RZ, RZ, R38 ;  /* 0x000000ffff467224 */ /* 0x000fe200078e0026 */
        /* <DEDUP_REMOVED lines=11> */
[----:B------:R-:W-:Y:S01]  /*1e460*/  MOV R70, R26 ;  /* 0x0000001a00467202 */ /* 0x000fe20000000f00 */
[----:B------:R-:W-:Y:S01]  /*1e470*/  IMAD.MOV.U32 R31, RZ, RZ, R37 ;  /* 0x000000ffff1f7224 */ /* 0x000fe200078e0025 */
[----:B------:R-:W-:Y:S01]  /*1e480*/  PRMT R81, R71, 0x7610, R81 ;  /* 0x0000761047517816 */ /* 0x000fe20000000051 */
[----:B------:R-:W-:Y:S01]  /*1e490*/  IMAD.MOV.U32 R71, RZ, RZ, R35 ;  /* 0x000000ffff477224 */ /* 0x000fe200078e0023 */
[----:B------:R-:W-:Y:S01]  /*1e4a0*/  PRMT R76, R70, 0x7610, R76 ;  /* 0x00007610464c7816 */ /* 0x000fe2000000004c */
[----:B-1----:R-:W-:Y:S01]  /*1e4b0*/  IMAD.MOV.U32 R72, RZ, RZ, R34 ;  /* 0x000000ffff487224 */ /* 0x002fe200078e0022 */
        /* <DEDUP_REMOVED lines=21> */
[----:B------:R-:W-:Y:S01]  /*1e610*/  PRMT R101, R70, 0x7610, R101 ;  /* 0x0000761046657816 */ /* 0x000fe20000000065 */
[----:B--2---:R-:W-:Y:S01]  /*1e620*/  IMAD R109, R109, -0x80, R68 ;  /* 0xffffff806d6d7824 */ /* 0x004fe200078e0244 */
[----:B------:R-:W-:-:S04]  /*1e630*/  MOV R68, R33 ;  /* 0x0000002100447202 */ /* 0x000fc80000000f00 */
[----:B------:R-:W-:Y:S02]  /*1e640*/  IMNMX R109, R109, 0x80, PT ;  /* 0x000000806d6d7817 */ /* 0x000fe40003800200 */
[----:B------:R-:W-:Y:S01]  /*1e650*/  PRMT R83, R68, 0x7610, R83 ;  /* 0x0000761044537816 */ /* 0x000fe20000000053 */
[----:B------:R-:W-:Y:S01]  /*1e660*/  IMAD.MOV.U32 R68, RZ, RZ, R41 ;  /* 0x000000ffff447224 */ /* 0x000fe200078e0029 */
[----:B------:R-:W-:-:S04]  /*1e670*/  ISETP.GE.AND P0, PT, R30, R109, PT ;  /* 0x0000006d1e00720c */ /* 0x000fc80003f06270 */
[----:B------:R-:W-:-:S09]  /*1e680*/  PRMT R100, R68, 0x7610, R100 ;  /* 0x0000761044647816 */ /* 0x000fd20000000064 */
[----:B------:R-:W-:Y:S05]  /*1e690*/  @P0 BRA `(.L_x_563) ;  /* 0x0000169000000947 */ /* 0x000fea0003800000 */
[----:B------:R-:W-:Y:S01]  /*1e6a0*/  ISETP.GE.AND P0, PT, R46, R29, PT ;  /* 0x0000001d2e00720c */ /* 0x000fe20003f06270 */
[----:B------:R-:W-:-:S12]  /*1e6b0*/  BSSY B0, `(.L_x_564) ;  /* 0x0000071000007945 */ /* 0x000fd80003800000 */
[----:B------:R-:W-:Y:S05]  /*1e6c0*/  @P0 BRA `(.L_x_565) ;  /* 0x000006f000000947 */ /* 0x000fea0003800000 */
[----:B------:R-:W-:Y:S01]  /*1e6d0*/  LEA.HI R71, R29, R84, RZ, 0x1d ;  /* 0x000000541d477211 */ /* 0x000fe200078fe8ff */
[----:B------:R-:W-:Y:S01]  /*1e6e0*/  IMAD.SHL.U32 R73, R30, 0x40, RZ ;  /* 0x000000401e497824 */ /* 0x000fe200078e00ff */
[----:B------:R-:W-:Y:S02]  /*1e6f0*/  LEA.HI R129, R69, R108, RZ, 0x5 ;  /* 0x0000006c45817211 */ /* 0x000fe400078f28ff */
[----:B------:R-:W-:Y:S01]  /*1e700*/  SHF.R.S32.HI R68, RZ, 0x1f, R71 ;  /* 0x0000001fff447819 */ /* 0x000fe20000011447 */
[----:B------:R-:W-:Y:S01]  /*1e710*/  IMAD.SHL.U32 R69, R71, 0x8, RZ ;  /* 0x0000000847457824 */ /* 0x000fe200078e00ff */
[----:B------:R-:W-:Y:S01]  /*1e720*/  LOP3.LUT R73, R73, 0x1c0, RZ, 0xc0, !PT ;  /* 0x000001c049497812 */ /* 0x000fe200078ec0ff */
[----:B------:R-:W-:Y:S01]  /*1e730*/  IMAD.SHL.U32 R129, R129, 0x10, RZ ;  /* 0x0000001081817824 */ /* 0x000fe200078e00ff */
[----:B------:R-:W-:Y:S02]  /*1e740*/  LEA.HI R68, R68, R71, RZ, 0x3 ;  /* 0x0000004744447211 */ /* 0x000fe400078f18ff */
[----:B------:R-:W-:-:S02]  /*1e750*/  LOP3.LUT R72, R73, 0x38, R46, 0xf8, !PT ;  /* 0x0000003849487812 */ /* 0x000fc400078ef82e */
[----:B------:R-:W-:Y:S01]  /*1e760*/  LOP3.LUT R129, R129, 0xfffffe00, RZ, 0xc0, !PT ;  /* 0xfffffe0081817812 */ /* 0x000fe200078ec0ff */
[----:B------:R-:W-:Y:S01]  /*1e770*/  IMAD.SHL.U32 R68, R68, 0x400, RZ ;  /* 0x0000040044447824 */ /* 0x000fe200078e00ff */
[----:B------:R-:W-:Y:S02]  /*1e780*/  SHF.R.U32.HI R70, RZ, 0x3, R73 ;  /* 0x00000003ff467819 */ /* 0x000fe40000011649 */
[----:B------:R-:W-:Y:S02]  /*1e790*/  LOP3.LUT R69, R73, 0x38, R69, 0xf8, !PT ;  /* 0x0000003849457812 */ /* 0x000fe400078ef845 */
[----:B------:R-:W-:Y:S02]  /*1e7a0*/  LOP3.LUT R131, R129, R72, R70, 0xf6, !PT ;  /* 0x0000004881837212 */ /* 0x000fe400078ef646 */
[----:B------:R-:W-:Y:S02]  /*1e7b0*/  LOP3.LUT R70, R69, R70, RZ, 0x3c, !PT ;  /* 0x0000004645467212 */ /* 0x000fe400078e3cff */
[----:B------:R-:W-:Y:S01]  /*1e7c0*/  LOP3.LUT R68, R68, 0xffffe000, RZ, 0xc0, !PT ;  /* 0xffffe00044447812 */ /* 0x000fe200078ec0ff */
[----:B-----5:R-:W-:-:S03]  /*1e7d0*/  IMAD.WIDE.U32 R130, R131, 0x2, R118 ;  /* 0x0000000283827825 */ /* 0x020fc600078e0076 */
[----:B------:R-:W-:Y:S02]  /*1e7e0*/  IADD3 R129, R70, R68, R129 ;  /* 0x0000004446817210 */ /* 0x000fe40007ffe081 */
[----:B------:R-:W2:Y:S03]  /*1e7f0*/  LD.E.128 R72, [R130.64] ;  /* 0x0000000482487980 */ /* 0x000ea6000c101d00 */
[----:B------:R-:W-:-:S05]  /*1e800*/  IMAD.WIDE.U32 R128, R129, 0x2, R118 ;  /* 0x0000000281807825 */ /* 0x000fca00078e0076 */
[----:B------:R-:W3:Y:S01]  /*1e810*/  LD.E.128 R68, [R128.64] ;  /* 0x0000000480447980 */ /* 0x000ee2000c101d00 */
[--C-:B------:R-:W-:Y:S02]  /*1e820*/  SHF.R.U64 R8, R8, 0x10, R9.reuse ;  /* 0x0000001008087819 */ /* 0x100fe40000001209 */
[----:B------:R-:W-:Y:S02]  /*1e830*/  SHF.R.U32.HI R9, RZ, 0x10, R9 ;  /* 0x00000010ff097819 */ /* 0x000fe40000011609 */
[----:B------:R-:W-:Y:S02]  /*1e840*/  SHF.R.U64 R10, R10, 0x10, R11 ;  /* 0x000000100a0a7819 */ /* 0x000fe4000000120b */
[--C-:B------:R-:W-:Y:S02]  /*1e850*/  SHF.R.U64 R14, R14, 0x10, R15.reuse ;  /* 0x000000100e0e7819 */ /* 0x100fe4000000120f */
[----:B------:R-:W-:Y:S02]  /*1e860*/  SHF.R.U32.HI R15, RZ, 0x10, R15 ;  /* 0x00000010ff0f7819 */ /* 0x000fe4000001160f */
[----:B------:R-:W-:-:S02]  /*1e870*/  SHF.R.U64 R12, R12, 0x10, R13 ;  /* 0x000000100c0c7819 */ /* 0x000fc4000000120d */
[----:B------:R-:W-:Y:S02]  /*1e880*/  PRMT R121, R121, 0x5410, R8 ;  /* 0x0000541079797816 */ /* 0x000fe40000000008 */
[----:B------:R-:W-:Y:S02]  /*1e890*/  PRMT R120, R120, 0x5410, R9 ;  /* 0x0000541078787816 */ /* 0x000fe40000000009 */
[----:B------:R-:W-:Y:S02]  /*1e8a0*/  PRMT R123, R123, 0x5410, R10 ;  /* 0x000054107b7b7816 */ /* 0x000fe4000000000a */
[----:B------:R-:W-:Y:S02]  /*1e8b0*/  PRMT R126, R126, 0x5410, R15 ;  /* 0x000054107e7e7816 */ /* 0x000fe4000000000f */
[----:B------:R-:W-:Y:S02]  /*1e8c0*/  PRMT R125, R125, 0x5410, R12 ;  /* 0x000054107d7d7816 */ /* 0x000fe4000000000c */
[----:B------:R-:W-:-:S02]  /*1e8d0*/  PRMT R127, R127, 0x5410, R14 ;  /* 0x000054107f7f7816 */ /* 0x000fc4000000000e */
[----:B------:R-:W-:Y:S01]  /*1e8e0*/  SHF.R.U32.HI R13, RZ, 0x10, R13 ;  /* 0x00000010ff0d7819 */ /* 0x000fe2000001160d */
[----:B------:R-:W-:Y:S01]  /*1e8f0*/  IMAD.U32 R132, R125, 0x10000, RZ ;  /* 0x000100007d847824 */ /* 0x000fe200078e00ff */
[----:B------:R-:W-:Y:S02]  /*1e900*/  LOP3.LUT R136, R121, 0xffff0000, RZ, 0xc0, !PT ;  /* 0xffff000079887812 */ /* 0x000fe400078ec0ff */
[----:B------:R-:W-:Y:S02]  /*1e910*/  LOP3.LUT R138, R125, 0xffff0000, RZ, 0xc0, !PT ;  /* 0xffff00007d8a7812 */ /* 0x000fe400078ec0ff */
[----:B------:R-:W-:Y:S02]  /*1e920*/  PRMT R124, R124, 0x5410, R13 ;  /* 0x000054107c7c7816 */ /* 0x000fe4000000000d */
[----:B------:R-:W-:-:S03]  /*1e930*/  SHF.R.U32.HI R11, RZ, 0x10, R11 ;  /* 0x00000010ff0b7819 */ /* 0x000fc6000001160b */
[----:B------:R-:W-:Y:S01]  /*1e940*/  IMAD.U32 R125, R124, 0x10000, RZ ;  /* 0x000100007c7d7824 */ /* 0x000fe200078e00ff */
[----:B------:R-:W-:Y:S01]  /*1e950*/  PRMT R122, R122, 0x5410, R11 ;  /* 0x000054107a7a7816 */ /* 0x000fe2000000000b */
[C---:B--2---:R-:W-:Y:S01]  /*1e960*/  IMAD.U32 R10, R72.reuse, 0x10000, RZ ;  /* 0x00010000480a7824 */ /* 0x044fe200078e00ff */
[----:B------:R-:W-:Y:S01]  /*1e970*/  LOP3.LUT R9, R72, 0xffff0000, RZ, 0xc0, !PT ;  /* 0xffff000048097812 */ /* 0x000fe200078ec0ff */
[C---:B------:R-:W-:Y:S01]  /*1e980*/  IMAD.U32 R8, R73.reuse, 0x10000, RZ ;  /* 0x0001000049087824 */ /* 0x040fe200078e00ff */
[----:B------:R-:W-:Y:S01]  /*1e990*/  LOP3.LUT R72, R73, 0xffff0000, RZ, 0xc0, !PT ;  /* 0xffff000049487812 */ /* 0x000fe200078ec0ff */
[C---:B------:R-:W-:Y:S01]  /*1e9a0*/  IMAD.U32 R13, R74.reuse, 0x10000, RZ ;  /* 0x000100004a0d7824 */ /* 0x040fe200078e00ff */
[----:B------:R-:W-:Y:S01]  /*1e9b0*/  LOP3.LUT R12, R74, 0xffff0000, RZ, 0xc0, !PT ;  /* 0xffff00004a0c7812 */ /* 0x000fe200078ec0ff */
[C---:B------:R-:W-:Y:S01]  /*1e9c0*/  IMAD.U32 R11, R75.reuse, 0x10000, RZ ;  /* 0x000100004b0b7824 */ /* 0x040fe200078e00ff */
[----:B------:R-:W-:Y:S01]  /*1e9d0*/  LOP3.LUT R74, R75, 0xffff0000, RZ, 0xc0, !PT ;  /* 0xffff00004b4a7812 */ /* 0x000fe200078ec0ff */
[C---:B---3--:R-:W-:Y:S01]  /*1e9e0*/  IMAD.U32 R73, R68.reuse, 0x10000, RZ ;  /* 0x0001000044497824 */ /* 0x048fe200078e00ff */
[----:B------:R-:W-:Y:S01]  /*1e9f0*/  LOP3.LUT R15, R68, 0xffff0000, RZ, 0xc0, !PT ;  /* 0xffff0000440f7812 */ /* 0x000fe200078ec0ff */
[----:B------:R-:W-:Y:S01]  /*1ea00*/  IMAD.U32 R14, R69, 0x10000, RZ ;  /* 0x00010000450e7824 */ /* 0x000fe200078e00ff */
[----:B------:R-:W-:Y:S01]  /*1ea10*/  SHF.L.U32 R68, R121, 0x10, RZ ;  /* 0x0000001079447819 */ /* 0x000fe200000006ff */
[----:B------:R-:W-:Y:S01]  /*1ea20*/  IMAD.U32 R121, R120, 0x10000, RZ ;  /* 0x0001000078797824 */ /* 0x000fe200078e00ff */
[----:B------:R-:W-:Y:S01]  /*1ea30*/  LOP3.LUT R135, R69, 0xffff0000, RZ, 0xc0, !PT ;  /* 0xffff000045877812 */ /* 0x000fe200078ec0ff */
[----:B------:R-:W-:Y:S01]  /*1ea40*/  IMAD.U32 R133, R70, 0x10000, RZ ;  /* 0x0001000046857824 */ /* 0x000fe200078e00ff */
[----:B------:R-:W-:Y:S01]  /*1ea50*/  LOP3.LUT R120, R120, 0xffff0000, RZ, 0xc0, !PT ;  /* 0xffff000078787812 */ /* 0x000fe200078ec0ff */
[C---:B------:R-:W-:Y:S01]  /*1ea60*/  FMUL.FTZ R69, R73.reuse, R68 ;  /* 0x0000004449457220 */ /* 0x040fe20000410000 */
[----:B------:R-:W-:Y:S01]  /*1ea70*/  LOP3.LUT R70, R70, 0xffff0000, RZ, 0xc0, !PT ;  /* 0xffff000046467812 */ /* 0x000fe200078ec0ff */
[----:B------:R-:W-:-:S02]  /*1ea80*/  FMUL.FTZ R73, R73, R132 ;  /* 0x0000008449497220 */ /* 0x000fc40000410000 */
[C---:B------:R-:W-:Y:S02]  /*1ea90*/  FFMA.FTZ R69, R10.reuse, R132, -R69 ;  /* 0x000000840a457223 */ /* 0x040fe40000010845 */
[C---:B------:R-:W-:Y:S02]  /*1eaa0*/  FMUL.FTZ R132, R15.reuse, R136 ;  /* 0x000000880f847220 */ /* 0x040fe40000410000 */
[----:B------:R-:W-:Y:S02]  /*1eab0*/  FMUL.FTZ R15, R15, R138 ;  /* 0x0000008a0f0f7220 */ /* 0x000fe40000410000 */
[----:B------:R-:W-:Y:S02]  /*1eac0*/  FFMA.FTZ R73, R10, R68, R73 ;  /* 0x000000440a497223 */ /* 0x000fe40000010049 */
[----:B------:R-:W-:Y:S01]  /*1ead0*/  FFMA.FTZ R136, R9, R136, R15 ;  /* 0x0000008809887223 */ /* 0x000fe2000001000f */
[----:B------:R-:W-:Y:S01]  /*1eae0*/  LOP3.LUT R15, R124, 0xffff0000, RZ, 0xc0, !PT ;  /* 0xffff00007c0f7812 */ /* 0x000fe200078ec0ff */
[----:B------:R-:W-:-:S02]  /*1eaf0*/  FMUL.FTZ R10, R14, R121 ;  /* 0x000000790e0a7220 */ /* 0x000fc40000410000 */
[----:B------:R-:W-:Y:S02]  /*1eb00*/  FMUL.FTZ R14, R14, R125 ;  /* 0x0000007d0e0e7220 */ /* 0x000fe40000410000 */
[----:B------:R-:W-:Y:S02]  /*1eb10*/  FMUL.FTZ R68, R135, R120 ;  /* 0x0000007887447220 */ /* 0x000fe40000410000 */
[----:B------:R-:W-:Y:S02]  /*1eb20*/  FFMA.FTZ R132, R9, R138, -R132 ;  /* 0x0000008a09847223 */ /* 0x000fe40000010884 */
[----:B------:R-:W-:Y:S02]  /*1eb30*/  FMUL.FTZ R135, R135, R15 ;  /* 0x0000000f87877220 */ /* 0x000fe40000410000 */
[C---:B------:R-:W-:Y:S02]  /*1eb40*/  FFMA.FTZ R10, R8.reuse, R125, -R10 ;  /* 0x0000007d080a7223 */ /* 0x040fe4000001080a */
[----:B------:R-:W-:Y:S01]  /*1eb50*/  FFMA.FTZ R9, R8, R121, R14 ;  /* 0x0000007908097223 */ /* 0x000fe2000001000e */
[C---:B------:R-:W-:Y:S01]  /*1eb60*/  SHF.L.U32 R14, R127.reuse, 0x10, RZ ;  /* 0x000000107f0e7819 */ /* 0x040fe200000006ff */
[----:B------:R-:W-:Y:S01]  /*1eb70*/  FFMA.FTZ R15, R72, R15, -R68 ;  /* 0x0000000f480f7223 */ /* 0x000fe20000010844 */
[----:B------:R-:W-:Y:S01]  /*1eb80*/  LOP3.LUT R127, R127, 0xffff0000, RZ, 0xc0, !PT ;  /* 0xffff00007f7f7812 */ /* 0x000fe200078ec0ff */
[C---:B------:R-:W-:Y:S01]  /*1eb90*/  IMAD.U32 R75, R71.reuse, 0x10000, RZ ;  /* 0x00010000474b7824 */ /* 0x040fe200078e00ff */
[----:B------:R-:W-:Y:S01]  /*1eba0*/  LOP3.LUT R71, R71, 0xffff0000, RZ, 0xc0, !PT ;  /* 0xffff000047477812 */ /* 0x000fe200078ec0ff */
[C---:B------:R-:W-:Y:S01]  /*1ebb0*/  IMAD.U32 R8, R123.reuse, 0x10000, RZ ;  /* 0x000100007b087824 */ /* 0x040fe200078e00ff */
[----:B------:R-:W-:Y:S01]  /*1ebc0*/  LOP3.LUT R123, R123, 0xffff0000, RZ, 0xc0, !PT ;  /* 0xffff00007b7b7812 */ /* 0x000fe200078ec0ff */
[C---:B------:R-:W-:Y:S01]  /*1ebd0*/  IMAD.U32 R68, R122.reuse, 0x10000, RZ ;  /* 0x000100007a447824 */ /* 0x040fe200078e00ff */
[----:B------:R-:W-:Y:S01]  /*1ebe0*/  LOP3.LUT R122, R122, 0xffff0000, RZ, 0xc0, !PT ;  /* 0xffff00007a7a7812 */ /* 0x000fe200078ec0ff */
[C---:B------:R-:W-:Y:S01]  /*1ebf0*/  IMAD.U32 R124, R126.reuse, 0x10000, RZ ;  /* 0x000100007e7c7824 */ /* 0x040fe200078e00ff */
[----:B------:R-:W-:Y:S01]  /*1ec00*/  LOP3.LUT R126, R126, 0xffff0000, RZ, 0xc0, !PT ;  /* 0xffff00007e7e7812 */ /* 0x000fe200078ec0ff */
[----:B------:R-:W-:-:S02]  /*1ec10*/  FFMA.FTZ R72, R72, R120, R135 ;  /* 0x0000007848487223 */ /* 0x000fc40000010087 */
[----:B------:R-:W-:Y:S02]  /*1ec20*/  FMUL.FTZ R121, R133, R8 ;  /* 0x0000000885797220 */ /* 0x000fe40000410000 */
[----:B------:R-:W-:Y:S01]  /*1ec30*/  FMUL.FTZ R120, R75, R68 ;  /* 0x000000444b787220 */ /* 0x000fe20000410000 */
[----:B------:R-:W-:Y:S01]  /*1ec40*/  F2FP.BF16.PACK_AB R9, R72, R9 ;  /* 0x000000094809723e */ /* 0x000fe200000010ff */
[----:B------:R-:W-:Y:S02]  /*1ec50*/  FMUL.FTZ R133, R133, R14 ;  /* 0x0000000e85857220 */ /* 0x000fe40000410000 */
[-C--:B------:R-:W-:Y:S02]  /*1ec60*/  FMUL.FTZ R75, R75, R124.reuse ;  /* 0x0000007c4b4b7220 */ /* 0x080fe40000410000 */
[----:B------:R-:W-:Y:S02]  /*1ec70*/  FFMA.FTZ R120, R11, R124, -R120 ;  /* 0x0000007c0b787223 */ /* 0x000fe40000010878 */
[----:B------:R-:W-:-:S02]  /*1ec80*/  FFMA.FTZ R133, R13, R8, R133 ;  /* 0x000000080d857223 */ /* 0x000fc40000010085 */
[----:B------:R-:W-:Y:S02]  /*1ec90*/  FFMA.FTZ R11, R11, R68, R75 ;  /* 0x000000440b0b7223 */ /* 0x000fe4000001004b */
[----:B------:R-:W-:Y:S02]  /*1eca0*/  FFMA.FTZ R14, R13, R14, -R121 ;  /* 0x0000000e0d0e7223 */ /* 0x000fe40000010879 */
[C---:B------:R-:W-:Y:S02]  /*1ecb0*/  FMUL.FTZ R8, R70.reuse, R123 ;  /* 0x0000007b46087220 */ /* 0x040fe40000410000 */
[C---:B------:R-:W-:Y:S02]  /*1ecc0*/  FMUL.FTZ R75, R71.reuse, R122 ;  /* 0x0000007a474b7220 */ /* 0x040fe40000410000 */
[----:B------:R-:W-:Y:S02]  /*1ecd0*/  FMUL.FTZ R68, R70, R127 ;  /* 0x0000007f46447220 */ /* 0x000fe40000410000 */
[----:B------:R-:W-:-:S02]  /*1ece0*/  FMUL.FTZ R13, R71, R126 ;  /* 0x0000007e470d7220 */ /* 0x000fc40000410000 */
[----:B------:R-:W-:Y:S01]  /*1ecf0*/  FFMA.FTZ R127, R12, R127, -R8 ;  /* 0x0000007f0c7f7223 */ /* 0x000fe20000010808 */
[----:B------:R-:W-:Y:S01]  /*1ed00*/  F2FP.BF16.PACK_AB R8, R136, R73 ;  /* 0x000000498808723e */ /* 0x000fe200000010ff */
[----:B------:R-:W-:Y:S02]  /*1ed10*/  FFMA.FTZ R71, R74, R126, -R75 ;  /* 0x0000007e4a477223 */ /* 0x000fe4000001084b */
[----:B------:R-:W-:Y:S01]  /*1ed20*/  FFMA.FTZ R68, R12, R123, R68 ;  /* 0x0000007b0c447223 */ /* 0x000fe20000010044 */
[----:B------:R-:W-:Y:S01]  /*1ed30*/  F2FP.BF16.PACK_AB R12, R132, R69 ;  /* 0x00000045840c723e */ /* 0x000fe200000010ff */
[----:B------:R-:W-:Y:S01]  /*1ed40*/  FFMA.FTZ R74, R74, R122, R13 ;  /* 0x0000007a4a4a7223 */ /* 0x000fe2000001000d */
[----:B------:R-:W-:Y:S02]  /*1ed50*/  F2FP.BF16.PACK_AB R13, R15, R10 ;  /* 0x0000000a0f0d723e */ /* 0x000fe400000010ff */
[----:B------:R-:W-:Y:S02]  /*1ed60*/  F2FP.BF16.PACK_AB R14, R127, R14 ;  /* 0x0000000e7f0e723e */ /* 0x000fe400000010ff */
[----:B------:R-:W-:-:S02]  /*1ed70*/  F2FP.BF16.PACK_AB R15, R71, R120 ;  /* 0x00000078470f723e */ /* 0x000fc400000010ff */
[----:B------:R-:W-:Y:S02]  /*1ed80*/  F2FP.BF16.PACK_AB R10, R68, R133 ;  /* 0x00000085440a723e */ /* 0x000fe400000010ff */
[----:B------:R-:W-:Y:S01]  /*1ed90*/  F2FP.BF16.PACK_AB R11, R74, R11 ;  /* 0x0000000b4a0b723e */ /* 0x000fe200000010ff */
[----:B------:R1:W-:Y:S04]  /*1eda0*/  ST.E.128 [R130.64], R12 ;  /* 0x0000000c82007985 */ /* 0x0003e8000c101d04 */
[----:B------:R1:W-:Y:S02]  /*1edb0*/  ST.E.128 [R128.64], R8 ;  /* 0x0000000880007985 */ /* 0x0003e4000c101d04 */
.L_x_565:
[----:B------:R-:W-:Y:S05]  /*1edc0*/  BSYNC B0 ;  /* 0x0000000000007941 */ /* 0x000fea0003800000 */
.L_x_564:
[----:B-1----:R-:W-:Y:S01]  /*1edd0*/  IADD3 R13, R46, 0x20, RZ ;  /* 0x000000202e0d7810 */ /* 0x002fe20007ffe0ff */
[----:B------:R-:W-:Y:S03]  /*1ede0*/  BSSY B0, `(.L_x_566) ;  /* 0x000007a000007945 */ /* 0x000fe60003800000 */
[----:B------:R-:W-:-:S13]  /*1edf0*/  ISETP.GE.AND P0, PT, R13, R29, PT ;  /* 0x0000001d0d00720c */ /* 0x000fda0003f06270 */
[----:B------:R-:W-:Y:S05]  /*1ee00*/  @P0 BRA `(.L_x_567) ;  /* 0x0000077000000947 */ /* 0x000fea0003800000 */
[----:B------:R-:W-:Y:S01]  /*1ee10*/  SHF.R.S32.HI R14, RZ, 0x1f, R13 ;  /* 0x0000001fff0e7819 */ /* 0x000fe2000001140d */
[----:B------:R-:W-:Y:S01]  /*1ee20*/  IMAD.SHL.U32 R10, R30, 0x40, RZ ;  /* 0x000000401e0a7824 */ /* 0x000fe200078e00ff */
[----:B------:R-:W-:Y:S02]  /*1ee30*/  SHF.R.S32.HI R11, RZ, 0x1f, R108 ;  /* 0x0000001fff0b7819 */ /* 0x000fe4000001146c */
[CC--:B------:R-:W-:Y:S02]  /*1ee40*/  LEA.HI R9, R14.reuse, R13.reuse, RZ, 0x3 ;  /* 0x0000000d0e097211 */ /* 0x0c0fe400078f18ff */
[----:B------:R-:W-:Y:S02]  /*1ee50*/  LEA.HI R8, R11, R108, RZ, 0x5 ;  /* 0x0000006c0b087211 */ /* 0x000fe400078f28ff */
[----:B------:R-:W-:Y:S02]  /*1ee60*/  SHF.R.S32.HI R12, RZ, 0x3, R9 ;  /* 0x00000003ff0c7819 */ /* 0x000fe40000011409 */
[----:B------:R-:W-:Y:S01]  /*1ee70*/  LEA.HI R14, R14, R13, RZ, 0x6 ;  /* 0x0000000d0e0e7211 */ /* 0x000fe200078f30ff */
[----:B------:R-:W-:Y:S01]  /*1ee80*/  IMAD.SHL.U32 R8, R8, 0x10, RZ ;  /* 0x0000001008087824 */ /* 0x000fe200078e00ff */
[----:B------:R-:W-:-:S02]  /*1ee90*/  LEA.HI R12, R29, R12, RZ, 0x1d ;  /* 0x0000000c1d0c7211 */ /* 0x000fc400078fe8ff */
[----:B------:R-:W-:Y:S01]  /*1eea0*/  LOP3.LUT R10, R10, 0x1c0, RZ, 0xc0, !PT ;  /* 0x000001c00a0a7812 */ /* 0x000fe200078ec0ff */
[----:B------:R-:W-:Y:S01]  /*1eeb0*/  IMAD.SHL.U32 R14, R14, 0x80, RZ ;  /* 0x000000800e0e7824 */ /* 0x000fe200078e00ff */
[----:B------:R-:W-:Y:S01]  /*1eec0*/  SHF.R.S32.HI R11, RZ, 0x1f, R12 ;  /* 0x0000001fff0b7819 */ /* 0x000fe2000001140c */
[----:B------:R-:W-:Y:S01]  /*1eed0*/  IMAD.SHL.U32 R13, R12, 0x8, RZ ;  /* 0x000000080c0d7824 */ /* 0x000fe200078e00ff */
[C---:B------:R-:W-:Y:S02]  /*1eee0*/  LOP3.LUT R68, R10.reuse, 0x38, R9, 0xf8, !PT ;  /* 0x000000380a447812 */ /* 0x040fe400078ef809 */
[----:B------:R-:W-:Y:S02]  /*1eef0*/  LEA.HI R11, R11, R12, RZ, 0x3 ;  /* 0x0000000c0b0b7211 */ /* 0x000fe400078f18ff */
[----:B------:R-:W-:Y:S02]  /*1ef00*/  SHF.R.U32.HI R9, RZ, 0x3, R10 ;  /* 0x00000003ff097819 */ /* 0x000fe4000001160a */
[----:B------:R-:W-:Y:S01]  /*1ef10*/  LOP3.LUT R10, R10, 0x38, R13, 0xf8, !PT ;  /* 0x000000380a0a7812 */ /* 0x000fe200078ef80d */
[----:B------:R-:W-:Y:S01]  /*1ef20*/  IMAD.SHL.U32 R11, R11, 0x400, RZ ;  /* 0x000004000b0b7824 */ /* 0x000fe200078e00ff */
[----:B------:R-:W-:-:S02]  /*1ef30*/  LOP3.LUT R14, R14, 0xffffe000, RZ, 0xc0, !PT ;  /* 0xffffe0000e0e7812 */ /* 0x000fc400078ec0ff */
[-C--:B------:R-:W-:Y:S02]  /*1ef40*/  LOP3.LUT R15, R68, R9.reuse, RZ, 0x3c, !PT ;  /* 0x00000009440f7212 */ /* 0x080fe400078e3cff */
[----:B------:R-:W-:Y:S02]  /*1ef50*/  LOP3.LUT R8, R8, 0xfffffe00, RZ, 0xc0, !PT ;  /* 0xfffffe0008087812 */ /* 0x000fe400078ec0ff */
[----:B------:R-:W-:Y:S02]  /*1ef60*/  LOP3.LUT R69, R10, R9, RZ, 0x3c, !PT ;  /* 0x000000090a457212 */ /* 0x000fe400078e3cff */
[----:B------:R-:W-:Y:S02]  /*1ef70*/  LOP3.LUT R9, R11, 0xffffe000, RZ, 0xc0, !PT ;  /* 0xffffe0000b097812 */ /* 0x000fe400078ec0ff */
[--C-:B------:R-:W-:Y:S02]  /*1ef80*/  IADD3 R15, R15, R14, R8.reuse ;  /* 0x0000000e0f0f7210 */ /* 0x100fe40007ffe008 */
[----:B------:R-:W-:-:S03]  /*1ef90*/  IADD3 R69, R69, R9, R8 ;  /* 0x0000000945457210 */ /* 0x000fc60007ffe008 */
[----:B-----5:R-:W-:-:S04]  /*1efa0*/  IMAD.WIDE.U32 R70, R15, 0x2, R118 ;  /* 0x000000020f467825 */ /* 0x020fc800078e0076 */
[----:B------:R-:W-:Y:S01]  /*1efb0*/  IMAD.WIDE.U32 R68, R69, 0x2, R118 ;  /* 0x0000000245447825 */ /* 0x000fe200078e0076 */
[----:B------:R-:W2:Y:S04]  /*1efc0*/  LD.E.128 R12, [R70.64] ;  /* 0x00000004460c7980 */ /* 0x000ea8000c101d00 */
[----:B------:R-:W3:Y:S01]  /*1efd0*/  LD.E.128 R8, [R68.64] ;  /* 0x0000000444087980 */ /* 0x000ee2000c101d00 */
[--C-:B------:R-:W-:Y:S02]  /*1efe0*/  SHF.R.U64 R60, R60, 0x10, R61.reuse ;  /* 0x000000103c3c7819 */ /* 0x100fe4000000123d */
[----:B------:R-:W-:Y:S02]  /*1eff0*/  SHF.R.U32.HI R61, RZ, 0x10, R61 ;  /* 0x00000010ff3d7819 */ /* 0x000fe4000001163d */
[----:B------:R-:W-:-:S02]  /*1f000*/  SHF.R.U64 R62, R62, 0x10, R63 ;  /* 0x000000103e3e7819 */ /* 0x000fc4000000123f */
[----:B------:R-:W-:Y:S02]  /*1f010*/  SHF.R.U64 R64, R64, 0x10, R65 ;  /* 0x0000001040407819 */ /* 0x000fe40000001241 */
[----:B------:R-:W-:Y:S02]  /*1f020*/  SHF.R.U32.HI R63, RZ, 0x10, R63 ;  /* 0x00000010ff3f7819 */ /* 0x000fe4000001163f */
[----:B------:R-:W-:Y:S02]  /*1f030*/  SHF.R.U32.HI R65, RZ, 0x10, R65 ;  /* 0x00000010ff417819 */ /* 0x000fe40000011641 */
[----:B------:R-:W-:Y:S02]  /*1f040*/  PRMT R111, R111, 0x5410, R60 ;  /* 0x000054106f6f7816 */ /* 0x000fe4000000003c */
[----:B------:R-:W-:Y:S02]  /*1f050*/  PRMT R110, R110, 0x5410, R61 ;  /* 0x000054106e6e7816 */ /* 0x000fe4000000003d */
[----:B------:R-:W-:-:S02]  /*1f060*/  SHF.R.U64 R66, R66, 0x10, R67 ;  /* 0x0000001042427819 */ /* 0x000fc40000001243 */
[----:B------:R-:W-:Y:S01]  /*1f070*/  PRMT R112, R112, 0x5410, R63 ;  /* 0x0000541070707816 */ /* 0x000fe2000000003f */
[----:B------:R-:W-:Y:S01]  /*1f080*/  IMAD.U32 R75, R110, 0x10000, RZ ;  /* 0x000100006e4b7824 */ /* 0x000fe200078e00ff */
[----:B------:R-:W-:Y:S02]  /*1f090*/  SHF.R.U32.HI R67, RZ, 0x10, R67 ;  /* 0x00000010ff437819 */ /* 0x000fe40000011643 */
[----:B------:R-:W-:Y:S02]  /*1f0a0*/  PRMT R115, R115, 0x5410, R64 ;  /* 0x0000541073737816 */ /* 0x000fe40000000040 */
[----:B------:R-:W-:Y:S02]  /*1f0b0*/  PRMT R114, R114, 0x5410, R65 ;  /* 0x0000541072727816 */ /* 0x000fe40000000041 */
[----:B------:R-:W-:Y:S01]  /*1f0c0*/  PRMT R116, R116, 0x5410, R67 ;  /* 0x0000541074747816 */ /* 0x000fe20000000043 */
[C---:B------:R-:W-:Y:S01]  /*1f0d0*/  IMAD.U32 R67, R115.reuse, 0x10000, RZ ;  /* 0x0001000073437824 */ /* 0x040fe200078e00ff */
[----:B------:R-:W-:-:S02]  /*1f0e0*/  LOP3.LUT R120, R115, 0xffff0000, RZ, 0xc0, !PT ;  /* 0xffff000073787812 */ /* 0x000fc400078ec0ff */
[----:B------:R-:W-:Y:S02]  /*1f0f0*/  LOP3.LUT R110, R110, 0xffff0000, RZ, 0xc0, !PT ;  /* 0xffff00006e6e7812 */ /* 0x000fe400078ec0ff */
[----:B------:R-:W-:Y:S02]  /*1f100*/  PRMT R113, R113, 0x5410, R62 ;  /* 0x0000541071717816 */ /* 0x000fe4000000003e */
[----:B------:R-:W-:Y:S01]  /*1f110*/  PRMT R117, R117, 0x5410, R66 ;  /* 0x0000541075757816 */ /* 0x000fe20000000042 */
[C---:B--2---:R-:W-:Y:S01]  /*1f120*/  IMAD.U32 R61, R12.reuse, 0x10000, RZ ;  /* 0x000100000c3d7824 */ /* 0x044fe200078e00ff */
[----:B------:R-:W-:Y:S01]  /*1f130*/  LOP3.LUT R60, R12, 0xffff0000, RZ, 0xc0, !PT ;  /* 0xffff00000c3c7812 */ /* 0x000fe200078ec0ff */
[C---:B------:R-:W-:Y:S01]  /*1f140*/  IMAD.U32 R12, R13.reuse, 0x10000, RZ ;  /* 0x000100000d0c7824 */ /* 0x040fe200078e00ff */
[----:B------:R-:W-:Y:S01]  /*1f150*/  LOP3.LUT R63, R13, 0xffff0000, RZ, 0xc0, !PT ;  /* 0xffff00000d3f7812 */ /* 0x000fe200078ec0ff */
[C---:B------:R-:W-:Y:S01]  /*1f160*/  IMAD.U32 R13, R15.reuse, 0x10000, RZ ;  /* 0x000100000f0d7824 */ /* 0x040fe200078e00ff */
[----:B------:R-:W-:Y:S01]  /*1f170*/  LOP3.LUT R65, R15, 0xffff0000, RZ, 0xc0, !PT ;  /* 0xffff00000f417812 */ /* 0x000fe200078ec0ff */
[C---:B---3--:R-:W-:Y:S01]  /*1f180*/  IMAD.U32 R64, R8.reuse, 0x10000, RZ ;  /* 0x0001000008407824 */ /* 0x048fe200078e00ff */
[----:B------:R-:W-:Y:S01]  /*1f190*/  LOP3.LUT R15, R8, 0xffff0000, RZ, 0xc0, !PT ;  /* 0xffff0000080f7812 */ /* 0x000fe200078ec0ff */
[C---:B------:R-:W-:Y:S01]  /*1f1a0*/  IMAD.U32 R8, R9.reuse, 0x10000, RZ ;  /* 0x0001000009087824 */ /* 0x040fe200078e00ff */
[----:B------:R-:W-:Y:S01]  /*1f1b0*/  LOP3.LUT R74, R9, 0xffff0000, RZ, 0xc0, !PT ;  /* 0xffff0000094a7812 */ /* 0x000fe200078ec0ff */
[C---:B------:R-:W-:Y:S01]  /*1f1c0*/  IMAD.U32 R9, R111.reuse, 0x10000, RZ ;  /* 0x000100006f097824 */ /* 0x040fe200078e00ff */
[C---:B------:R-:W-:Y:S01]  /*1f1d0*/  LOP3.LUT R72, R10.reuse, 0xffff0000, RZ, 0xc0, !PT ;  /* 0xffff00000a487812 */ /* 0x040fe200078ec0ff */
[----:B------:R-:W-:Y:S01]  /*1f1e0*/  IMAD.U32 R73, R10, 0x10000, RZ ;  /* 0x000100000a497824 */ /* 0x000fe200078e00ff */
[----:B------:R-:W-:Y:S01]  /*1f1f0*/  LOP3.LUT R111, R111, 0xffff0000, RZ, 0xc0, !PT ;  /* 0xffff00006f6f7812 */ /* 0x000fe200078ec0ff */
[----:B------:R-:W-:-:S02]  /*1f200*/  FMUL.FTZ R10, R64, R9 ;  /* 0x00000009400a7220 */ /* 0x000fc40000410000 */
[-C--:B------:R-:W-:Y:S02]  /*1f210*/  FMUL.FTZ R64, R64, R67.reuse ;  /* 0x0000004340407220 */ /* 0x080fe40000410000 */
[C---:B------:R-:W-:Y:S02]  /*1f220*/  FFMA.FTZ R10, R61.reuse, R67, -R10 ;  /* 0x000000433d0a7223 */ /* 0x040fe4000001080a */
[----:B------:R-:W-:Y:S02]  /*1f230*/  FFMA.FTZ R64, R61, R9, R64 ;  /* 0x000000093d407223 */ /* 0x000fe40000010040 */
[----:B------:R-:W-:Y:S02]  /*1f240*/  IMAD.U32 R9, R114, 0x10000, RZ ;  /* 0x0001000072097824 */ /* 0x000fe400078e00ff */
[C---:B------:R-:W-:Y:S02]  /*1f250*/  FMUL.FTZ R67, R15.reuse, R111 ;  /* 0x0000006f0f437220 */ /* 0x040fe40000410000 */
[----:B------:R-:W-:-:S02]  /*1f260*/  FMUL.FTZ R15, R15, R120 ;  /* 0x000000780f0f7220 */ /* 0x000fc40000410000 */
[C---:B------:R-:W-:Y:S02]  /*1f270*/  FMUL.FTZ R61, R8.reuse, R75 ;  /* 0x0000004b083d7220 */ /* 0x040fe40000410000 */
[----:B------:R-:W-:Y:S02]  /*1f280*/  FMUL.FTZ R8, R8, R9 ;  /* 0x0000000908087220 */ /* 0x000fe40000410000 */
[C---:B------:R-:W-:Y:S02]  /*1f290*/  FFMA.FTZ R67, R60.reuse, R120, -R67 ;  /* 0x000000783c437223 */ /* 0x040fe40000010843 */
[----:B------:R-:W-:Y:S01]  /*1f2a0*/  FFMA.FTZ R15, R60, R111, R15 ;  /* 0x0000006f3c0f7223 */ /* 0x000fe2000001000f */
[----:B------:R-:W-:Y:S01]  /*1f2b0*/  LOP3.LUT R60, R114, 0xffff0000, RZ, 0xc0, !PT ;  /* 0xffff0000723c7812 */ /* 0x000fe200078ec0ff */
[C---:B------:R-:W-:Y:S02]  /*1f2c0*/  FFMA.FTZ R61, R12.reuse, R9, -R61 ;  /* 0x000000090c3d7223 */ /* 0x040fe4000001083d */
[----:B------:R-:W-:-:S02]  /*1f2d0*/  FFMA.FTZ R9, R12, R75, R8 ;  /* 0x0000004b0c097223 */ /* 0x000fc40000010008 */
[C---:B------:R-:W-:Y:S02]  /*1f2e0*/  FMUL.FTZ R12, R74.reuse, R110 ;  /* 0x0000006e4a0c7220 */ /* 0x040fe40000410000 */
[-C--:B------:R-:W-:Y:S02]  /*1f2f0*/  FMUL.FTZ R114, R74, R60.reuse ;  /* 0x0000003c4a727220 */ /* 0x080fe40000410000 */
[----:B------:R-:W-:Y:S02]  /*1f300*/  FFMA.FTZ R60, R63, R60, -R12 ;  /* 0x0000003c3f3c7223 */ /* 0x000fe4000001080c */
        /* <DEDUP_REMOVED lines=11> */
[C---:B------:R-:W-:Y:S02]  /*1f3c0*/  FMUL.FTZ R111, R73.reuse, R8 ;  /* 0x00000008496f7220 */ /* 0x040fe40000410000 */
[----:B------:R-:W-:Y:S01]  /*1f3d0*/  FMUL.FTZ R114, R66, R12 ;  /* 0x0000000c42727220 */ /* 0x000fe20000410000 */
[----:B------:R-:W-:Y:S01]  /*1f3e0*/  F2FP.BF16.PACK_AB R9, R110, R9 ;  /* 0x000000096e09723e */ /* 0x000fe200000010ff */
[C---:B------:R-:W-:Y:S01]  /*1f3f0*/  IMAD.U32 R62, R14.reuse, 0x10000, RZ ;  /* 0x000100000e3e7824 */ /* 0x040fe200078e00ff */
[----:B------:R-:W-:Y:S01]  /*1f400*/  LOP3.LUT R14, R14, 0xffff0000, RZ, 0xc0, !PT ;  /* 0xffff00000e0e7812 */ /* 0x000fe200078ec0ff */
[-C--:B------:R-:W-:Y:S02]  /*1f410*/  FMUL.FTZ R73, R73, R75.reuse ;  /* 0x0000004b49497220 */ /* 0x080fe40000410000 */
[----:B------:R-:W-:Y:S02]  /*1f420*/  FMUL.FTZ R66, R66, R74 ;  /* 0x0000004a42427220 */ /* 0x000fe40000410000 */
[----:B------:R-:W-:-:S02]  /*1f430*/  FFMA.FTZ R63, R62, R75, -R111 ;  /* 0x0000004b3e3f7223 */ /* 0x000fc4000001086f */
[----:B------:R-:W-:Y:S02]  /*1f440*/  FFMA.FTZ R73, R62, R8, R73 ;  /* 0x000000083e497223 */ /* 0x000fe40000010049 */
[----:B------:R-:W-:Y:S02]  /*1f450*/  FFMA.FTZ R66, R13, R12, R66 ;  /* 0x0000000c0d427223 */ /* 0x000fe40000010042 */
[C---:B------:R-:W-:Y:S02]  /*1f460*/  FMUL.FTZ R62, R72.reuse, R113 ;  /* 0x00000071483e7220 */ /* 0x040fe40000410000 */
[C---:B------:R-:W-:Y:S02]  /*1f470*/  FMUL.FTZ R12, R11.reuse, R112 ;  /* 0x000000700b0c7220 */ /* 0x040fe40000410000 */
[----:B------:R-:W-:Y:S02]  /*1f480*/  FMUL.FTZ R72, R72, R117 ;  /* 0x0000007548487220 */ /* 0x000fe40000410000 */
[----:B------:R-:W-:-:S02]  /*1f490*/  FMUL.FTZ R8, R11, R116 ;  /* 0x000000740b087220 */ /* 0x000fc40000410000 */
[----:B------:R-:W-:Y:S01]  /*1f4a0*/  FFMA.FTZ R114, R13, R74, -R114 ;  /* 0x0000004a0d727223 */ /* 0x000fe20000010872 */
[----:B------:R-:W-:Y:S01]  /*1f4b0*/  F2FP.BF16.PACK_AB R13, R60, R61 ;  /* 0x0000003d3c0d723e */ /* 0x000fe200000010ff */
[C---:B------:R-:W-:Y:S02]  /*1f4c0*/  FFMA.FTZ R62, R14.reuse, R117, -R62 ;  /* 0x000000750e3e7223 */ /* 0x040fe4000001083e */
        /* <DEDUP_REMOVED lines=8> */
[----:B------:R-:W-:Y:S01]  /*1f550*/  F2FP.BF16.PACK_AB R11, R65, R66 ;  /* 0x00000042410b723e */ /* 0x000fe200000010ff */
[----:B------:R1:W-:Y:S04]  /*1f560*/  ST.E.128 [R70.64], R12 ;  /* 0x0000000c46007985 */ /* 0x0003e8000c101d04 */
[----:B------:R1:W-:Y:S02]  /*1f570*/  ST.E.128 [R68.64], R8 ;  /* 0x0000000844007985 */ /* 0x0003e4000c101d04 */
.L_x_567:
[----:B------:R-:W-:Y:S05]  /*1f580*/  BSYNC B0 ;  /* 0x0000000000007941 */ /* 0x000fea0003800000 */
.L_x_566:
[----:B-1----:R-:W-:-:S04]  /*1f590*/  IADD3 R11, R46, 0x40, RZ ;  /* 0x000000402e0b7810 */ /* 0x002fc80007ffe0ff */
        /* <DEDUP_REMOVED lines=21> */
[----:B------:R-:W-:Y:S02]  /*1f6f0*/  LOP3.LUT R14, R14, 0xffffe000, RZ, 0xc0, !PT ;  /* 0xffffe0000e0e7812 */ /* 0x000fe400078ec0ff */
[-C--:B------:R-:W-:Y:S02]  /*1f700*/  LOP3.LUT R15, R60, R9.reuse, RZ, 0x3c, !PT ;  /* 0x000000093c0f7212 */ /* 0x080fe400078e3cff */
        /* <DEDUP_REMOVED lines=57> */
[C---:B------:R-:W-:Y:S01]  /*1faa0*/  IMAD.U32 R8, R95.reuse, 0x10000, RZ ;  /* 0x000100005f087824 */ /* 0x040fe200078e00ff */
[----:B------:R-:W-:Y:S01]  /*1fab0*/  LOP3.LUT R95, R95, 0xffff0000, RZ, 0xc0, !PT ;  /* 0xffff00005f5f7812 */ /* 0x000fe200078ec0ff */
[C---:B------:R-:W-:Y:S01]  /*1fac0*/  IMAD.U32 R67, R99.reuse, 0x10000, RZ ;  /* 0x0001000063437824 */ /* 0x040fe200078e00ff */
[----:B------:R-:W-:Y:S01]  /*1fad0*/  LOP3.LUT R99, R99, 0xffff0000, RZ, 0xc0, !PT ;  /* 0xffff000063637812 */ /* 0x000fe200078ec0ff */
[-C--:B------:R-:W-:Y:S02]  /*1fae0*/  FMUL.FTZ R69, R66, R52.reuse ;  /* 0x0000003442457220 */ /* 0x080fe40000410000 */
[----:B------:R-:W-:Y:S02]  /*1faf0*/  FFMA.FTZ R52, R55, R52, -R12 ;  /* 0x0000003437347223 */ /* 0x000fe4000001080c */
[C---:B------:R-:W-:Y:S01]  /*1fb00*/  IMAD.U32 R58, R11.reuse, 0x10000, RZ ;  /* 0x000100000b3a7824 */ /* 0x040fe200078e00ff */
[----:B------:R-:W-:Y:S01]  /*1fb10*/  LOP3.LUT R11, R11, 0xffff0000, RZ, 0xc0, !PT ;  /* 0xffff00000b0b7812 */ /* 0x000fe200078ec0ff */
[C---:B------:R-:W-:Y:S01]  /*1fb20*/  IMAD.U32 R12, R94.reuse, 0x10000, RZ ;  /* 0x000100005e0c7824 */ /* 0x040fe200078e00ff */
[----:B------:R-:W-:Y:S01]  /*1fb30*/  LOP3.LUT R94, R94, 0xffff0000, RZ, 0xc0, !PT ;  /* 0xffff00005e5e7812 */ /* 0x000fe200078ec0ff */
[----:B------:R-:W-:-:S02]  /*1fb40*/  FMUL.FTZ R68, R65, R8 ;  /* 0x0000000841447220 */ /* 0x000fc40000410000 */
[C---:B------:R-:W-:Y:S01]  /*1fb50*/  IMAD.U32 R54, R14.reuse, 0x10000, RZ ;  /* 0x000100000e367824 */ /* 0x040fe200078e00ff */
[----:B------:R-:W-:Y:S01]  /*1fb60*/  LOP3.LUT R14, R14, 0xffff0000, RZ, 0xc0, !PT ;  /* 0xffff00000e0e7812 */ /* 0x000fe200078ec0ff */
[C---:B------:R-:W-:Y:S01]  /*1fb70*/  IMAD.U32 R66, R98.reuse, 0x10000, RZ ;  /* 0x0001000062427824 */ /* 0x040fe200078e00ff */
[----:B------:R-:W-:Y:S01]  /*1fb80*/  LOP3.LUT R98, R98, 0xffff0000, RZ, 0xc0, !PT ;  /* 0xffff000062627812 */ /* 0x000fe200078ec0ff */
[-C--:B------:R-:W-:Y:S02]  /*1fb90*/  FMUL.FTZ R65, R65, R67.reuse ;  /* 0x0000004341417220 */ /* 0x080fe40000410000 */
[----:B------:R-:W-:Y:S02]  /*1fba0*/  FFMA.FTZ R92, R55, R92, R69 ;  /* 0x0000005c375c7223 */ /* 0x000fe40000010045 */
[C---:B------:R-:W-:Y:S02]  /*1fbb0*/  FFMA.FTZ R55, R54.reuse, R67, -R68 ;  /* 0x0000004336377223 */ /* 0x040fe40000010844 */
[----:B------:R-:W-:Y:S01]  /*1fbc0*/  FFMA.FTZ R65, R54, R8, R65 ;  /* 0x0000000836417223 */ /* 0x000fe20000010041 */
[----:B------:R-:W-:Y:S01]  /*1fbd0*/  F2FP.BF16.PACK_AB R9, R92, R9 ;  /* 0x000000095c09723e */ /* 0x000fe200000010ff */
[----:B------:R-:W-:-:S02]  /*1fbe0*/  FMUL.FTZ R69, R58, R12 ;  /* 0x0000000c3a457220 */ /* 0x000fc40000410000 */
[----:B------:R-:W-:Y:S02]  /*1fbf0*/  FMUL.FTZ R54, R64, R95 ;  /* 0x0000005f40367220 */ /* 0x000fe40000410000 */
[C---:B------:R-:W-:Y:S02]  /*1fc00*/  FMUL.FTZ R8, R11.reuse, R94 ;  /* 0x0000005e0b087220 */ /* 0x040fe40000410000 */
[----:B------:R-:W-:Y:S02]  /*1fc10*/  FMUL.FTZ R58, R58, R66 ;  /* 0x000000423a3a7220 */ /* 0x000fe40000410000 */
[----:B------:R-:W-:Y:S02]  /*1fc20*/  FMUL.FTZ R64, R64, R99 ;  /* 0x0000006340407220 */ /* 0x000fe40000410000 */
[----:B------:R-:W-:Y:S02]  /*1fc30*/  FMUL.FTZ R11, R11, R98 ;  /* 0x000000620b0b7220 */ /* 0x000fe40000410000 */
[----:B------:R-:W-:-:S02]  /*1fc40*/  FFMA.FTZ R69, R13, R66, -R69 ;  /* 0x000000420d457223 */ /* 0x000fc40000010845 */
[C---:B------:R-:W-:Y:S02]  /*1fc50*/  FFMA.FTZ R54, R14.reuse, R99, -R54 ;  /* 0x000000630e367223 */ /* 0x040fe40000010836 */
[----:B------:R-:W-:Y:S01]  /*1fc60*/  FFMA.FTZ R98, R57, R98, -R8 ;  /* 0x0000006239627223 */ /* 0x000fe20000010808 */
[----:B------:R-:W-:Y:S01]  /*1fc70*/  F2FP.BF16.PACK_AB R8, R15, R56 ;  /* 0x000000380f08723e */ /* 0x000fe200000010ff */
[----:B------:R-:W-:Y:S01]  /*1fc80*/  FFMA.FTZ R58, R13, R12, R58 ;  /* 0x0000000c0d3a7223 */ /* 0x000fe2000001003a */
        /* <DEDUP_REMOVED lines=10> */
.L_x_563:
[----:B------:R-:W-:Y:S05]  /*1fd30*/  BSYNC B1 ;  /* 0x0000000000017941 */ /* 0x000fea0003800000 */
.L_x_562:
        /* <DEDUP_REMOVED lines=8> */
[----:B------:R-:W-:Y:S01]  /*1fdc0*/  LEA.HI R8, R29, R84, RZ, 0x1d ;  /* 0x000000541d087211 */ /* 0x000fe200078fe8ff */
[----:B------:R-:W-:Y:S01]  /*1fdd0*/  IMAD.SHL.U32 R11, R30, 0x40, RZ ;  /* 0x000000401e0b7824 */ /* 0x000fe200078e00ff */
[----:B------:R-:W-:Y:S02]  /*1fde0*/  SHF.R.S32.HI R9, RZ, 0x1f, R30 ;  /* 0x0000001fff097819 */ /* 0x000fe4000001141e */
[----:B------:R-:W-:Y:S02]  /*1fdf0*/  SHF.R.S32.HI R53, RZ, 0x1f, R8 ;  /* 0x0000001fff357819 */ /* 0x000fe40000011408 */
[----:B------:R-:W-:Y:S02]  /*1fe00*/  LEA.HI R9, R9, R30, RZ, 0x3 ;  /* 0x0000001e09097211 */ /* 0x000fe400078f18ff */
[----:B------:R-:W-:Y:S01]  /*1fe10*/  LEA.HI R53, R53, R8, RZ, 0x3 ;  /* 0x0000000835357211 */ /* 0x000fe200078f18ff */
[----:B------:R-:W-:Y:S01]  /*1fe20*/  IMAD.SHL.U32 R8, R8, 0x8, RZ ;  /* 0x0000000808087824 */ /* 0x000fe200078e00ff */
[----:B------:R-:W-:Y:S01]  /*1fe30*/  LOP3.LUT R11, R11, 0x1c0, RZ, 0xc0, !PT ;  /* 0x000001c00b0b7812 */ /* 0x000fe200078ec0ff */
[----:B------:R-:W-:-:S02]  /*1fe40*/  IMAD.SHL.U32 R9, R9, 0x40, RZ ;  /* 0x0000004009097824 */ /* 0x000fc400078e00ff */
[----:B------:R-:W-:Y:S01]  /*1fe50*/  IMAD.SHL.U32 R53, R53, 0x400, RZ ;  /* 0x0000040035357824 */ /* 0x000fe200078e00ff */
[----:B------:R-:W-:Y:S02]  /*1fe60*/  SHF.R.U32.HI R10, RZ, 0x3, R11 ;  /* 0x00000003ff0a7819 */ /* 0x000fe4000001160b */
[C---:B------:R-:W-:Y:S02]  /*1fe70*/  LOP3.LUT R8, R11.reuse, 0x38, R8, 0xf8, !PT ;  /* 0x000000380b087812 */ /* 0x040fe400078ef808 */
[----:B------:R-:W-:Y:S02]  /*1fe80*/  LOP3.LUT R55, R11, 0x38, R46, 0xf8, !PT ;  /* 0x000000380b377812 */ /* 0x000fe400078ef82e */
[----:B------:R-:W-:Y:S02]  /*1fe90*/  LOP3.LUT R9, R9, 0xfffffe00, RZ, 0xc0, !PT ;  /* 0xfffffe0009097812 */ /* 0x000fe400078ec0ff */
[----:B------:R-:W-:Y:S02]  /*1fea0*/  LOP3.LUT R8, R8, R10, RZ, 0x3c, !PT ;  /* 0x0000000a08087212 */ /* 0x000fe400078e3cff */
[----:B------:R-:W-:-:S02]  /*1feb0*/  LOP3.LUT R53, R53, 0xffffe000, RZ, 0xc0, !PT ;  /* 0xffffe00035357812 */ /* 0x000fc400078ec0ff */
[----:B------:R-:W-:Y:S02]  /*1fec0*/  LOP3.LUT R55, R9, R55, R10, 0xf6, !PT ;  /* 0x0000003709377212 */ /* 0x000fe400078ef60a */
        /* <DEDUP_REMOVED lines=95> */
.L_x_569:
[----:B------:R-:W-:Y:S05]  /*204c0*/  BSYNC B0 ;  /* 0x0000000000007941 */ /* 0x000fea0003800000 */
.L_x_568:
        /* <DEDUP_REMOVED lines=17> */
[----:B------:R-:W-:Y:S02]  /*205e0*/  LOP3.LUT R14, R15, 0x38, R14, 0xf8, !PT ;  /* 0x000000380f0e7812 */ /* 0x000fe400078ef80e */
        /* <DEDUP_REMOVED lines=15> */
[----:B------:R-:W-:Y:S02]  /*206e0*/  SHF.R.U64 R32, R32, 0x10, R33 ;  /* 0x0000001020207819 */ /* 0x000fe40000001221 */
[----:B------:R-:W-:Y:S02]  /*206f0*/  SHF.R.U64 R34, R34, 0x10, R35 ;  /* 0x0000001022227819 */ /* 0x000fe40000001223 */
[----:B------:R-:W-:-:S02]  /*20700*/  SHF.R.U64 R36, R36, 0x10, R37 ;  /* 0x0000001024247819 */ /* 0x000fc40000001225 */
[----:B------:R-:W-:Y:S02]  /*20710*/  SHF.R.U32.HI R35, RZ, 0x10, R35 ;  /* 0x00000010ff237819 */ /* 0x000fe40000011623 */
[----:B------:R-:W-:Y:S02]  /*20720*/  SHF.R.U32.HI R37, RZ, 0x10, R37 ;  /* 0x00000010ff257819 */ /* 0x000fe40000011625 */
[----:B------:R-:W-:Y:S02]  /*20730*/  SHF.R.U32.HI R40, RZ, 0x10, R33 ;  /* 0x00000010ff287819 */ /* 0x000fe40000011621 */
[----:B------:R-:W-:Y:S02]  /*20740*/  PRMT R85, R85, 0x5410, R32 ;  /* 0x0000541055557816 */ /* 0x000fe40000000020 */
[----:B------:R-:W-:Y:S02]  /*20750*/  SHF.R.U64 R38, R38, 0x10, R39 ;  /* 0x0000001026267819 */ /* 0x000fe40000001227 */
[----:B------:R-:W-:-:S02]  /*20760*/  PRMT R86, R86, 0x5410, R35 ;  /* 0x0000541056567816 */ /* 0x000fc40000000023 */
[----:B------:R-:W-:Y:S02]  /*20770*/  SHF.R.U32.HI R39, RZ, 0x10, R39 ;  /* 0x00000010ff277819 */ /* 0x000fe40000011627 */
[----:B------:R-:W-:Y:S02]  /*20780*/  PRMT R89, R89, 0x5410, R36 ;  /* 0x0000541059597816 */ /* 0x000fe40000000024 */
[----:B------:R-:W-:Y:S02]  /*20790*/  PRMT R88, R88, 0x5410, R37 ;  /* 0x0000541058587816 */ /* 0x000fe40000000025 */
[----:B------:R-:W-:Y:S01]  /*207a0*/  PRMT R90, R90, 0x5410, R39 ;  /* 0x000054105a5a7816 */ /* 0x000fe20000000027 */
[----:B------:R-:W-:Y:S01]  /*207b0*/  IMAD.U32 R39, R89, 0x10000, RZ ;  /* 0x0001000059277824 */ /* 0x000fe200078e00ff */
[----:B------:R-:W-:Y:S02]  /*207c0*/  PRMT R83, R83, 0x5410, R40 ;  /* 0x0000541053537816 */ /* 0x000fe40000000028 */
[----:B------:R-:W-:-:S02]  /*207d0*/  LOP3.LUT R52, R89, 0xffff0000, RZ, 0xc0, !PT ;  /* 0xffff000059347812 */ /* 0x000fc400078ec0ff */
[----:B------:R-:W-:Y:S01]  /*207e0*/  PRMT R87, R87, 0x5410, R34 ;  /* 0x0000541057577816 */ /* 0x000fe20000000022 */
[C---:B------:R-:W-:Y:S01]  /*207f0*/  IMAD.U32 R51, R83.reuse, 0x10000, RZ ;  /* 0x0001000053337824 */ /* 0x040fe200078e00ff */
[----:B------:R-:W-:Y:S02]  /*20800*/  LOP3.LUT R83, R83, 0xffff0000, RZ, 0xc0, !PT ;  /* 0xffff000053537812 */ /* 0x000fe400078ec0ff */
        /* <DEDUP_REMOVED lines=42> */
[----:B------:R-:W-:-:S02]  /*20ab0*/  FMUL.FTZ R53, R41, R8 ;  /* 0x0000000829357220 */ /* 0x000fc40000410000 */
[----:B------:R-:W-:Y:S02]  /*20ac0*/  FMUL.FTZ R54, R38, R12 ;  /* 0x0000000c26367220 */ /* 0x000fe40000410000 */
[C---:B------:R-:W-:Y:S01]  /*20ad0*/  IMAD.U32 R34, R14.reuse, 0x10000, RZ ;  /* 0x000100000e227824 */ /* 0x040fe200078e00ff */
[----:B------:R-:W-:Y:S01]  /*20ae0*/  LOP3.LUT R14, R14, 0xffff0000, RZ, 0xc0, !PT ;  /* 0xffff00000e0e7812 */ /* 0x000fe200078ec0ff */
[-C--:B------:R-:W-:Y:S02]  /*20af0*/  FMUL.FTZ R41, R41, R52.reuse ;  /* 0x0000003429297220 */ /* 0x080fe40000410000 */
[----:B------:R-:W-:Y:S02]  /*20b00*/  FMUL.FTZ R38, R38, R51 ;  /* 0x0000003326267220 */ /* 0x000fe40000410000 */
[----:B------:R-:W-:Y:S02]  /*20b10*/  FFMA.FTZ R50, R35, R83, R50 ;  /* 0x0000005323327223 */ /* 0x000fe40000010032 */
[----:B------:R-:W-:-:S02]  /*20b20*/  FFMA.FTZ R35, R34, R52, -R53 ;  /* 0x0000003422237223 */ /* 0x000fc40000010835 */
[----:B------:R-:W-:Y:S01]  /*20b30*/  FFMA.FTZ R41, R34, R8, R41 ;  /* 0x0000000822297223 */ /* 0x000fe20000010029 */
[----:B------:R-:W-:Y:S01]  /*20b40*/  F2FP.BF16.PACK_AB R9, R50, R9 ;  /* 0x000000093209723e */ /* 0x000fe200000010ff */
        /* <DEDUP_REMOVED lines=19> */
.L_x_571:
[----:B------:R-:W-:Y:S05]  /*20c80*/  BSYNC B0 ;  /* 0x0000000000007941 */ /* 0x000fea0003800000 */
.L_x_570:
[----:B------:R-:W-:Y:S01]  /*20c90*/  IADD3 R46, R46, 0x40, RZ ;  /* 0x000000402e2e7810 */ /* 0x000fe20007ffe0ff */
[----:B-1----:R-:W-:Y:S02]  /*20ca0*/  IMAD.MOV.U32 R8, RZ, RZ, R28 ;  /* 0x000000ffff087224 */ /* 0x002fe400078e001c */
[----:B------:R-:W-:Y:S01]  /*20cb0*/  IMAD.MOV.U32 R9, RZ, RZ, 0x0 ;  /* 0x00000000ff097424 */ /* 0x000fe200078e00ff */
[----:B------:R-:W-:-:S13]  /*20cc0*/  ISETP.GE.AND P0, PT, R46, R29, PT ;  /* 0x0000001d2e00720c */ /* 0x000fda0003f06270 */
[----:B------:R-:W-:Y:S05]  /*20cd0*/  @P0 RET.REL.NODEC R8 `(_ZN7cutlass13device_kernelIN5flash19enable_sm80_to_sm89INS1_16FlashAttnFwdSm80INS1_25CollectiveMainloopFwdSm80ILi8ELi1ELb0EN4cute5tupleIJNS5_1CILi128EEENS7_ILi64EEENS7_ILi192EEEEEELi192ENS_10bfloat16_tEfNS_4arch4Sm80ELb0ELb1ELb0ELb1ELb1ELb1ELb1ELb0EEENS1_21CollectiveEpilogueFwdINS6_IJS8_SA_S9_EEENS6_IJNS7_ILi1EEESI_SI_EEESC_SE_Li256ELb1ELb1ELb0ELb0EEENS1_19SingleTileSchedulerILb1ELb0ELb1ELi128EEEEEEEEEvNT_6ParamsE) ;  /* 0xfffdf32008000950 */ /* 0x000fea0003c3ffff */
[----:B------:R-:W-:Y:S01]  /*20ce0*/  SHF.R.S32.HI R13, RZ, 0x1f, R46 ;  /* 0x0000001fff0d7819 */ /* 0x000fe2000001142e */
[----:B------:R-:W-:Y:S01]  /*20cf0*/  IMAD.SHL.U32 R9, R30, 0x40, RZ ;  /* 0x000000401e097824 */ /* 0x000fe200078e00ff */
[----:B------:R-:W-:Y:S02]  /*20d00*/  SHF.R.S32.HI R11, RZ, 0x1f, R30 ;  /* 0x0000001fff0b7819 */ /* 0x000fe4000001141e */
[----:B------:R-:W-:Y:S02]  /*20d10*/  LEA.HI R12, R13, R46, RZ, 0x3 ;  /* 0x0000002e0d0c7211 */ /* 0x000fe400078f18ff */
[----:B------:R-:W-:Y:S02]  /*20d20*/  LOP3.LUT R9, R9, 0x1c0, RZ, 0xc0, !PT ;  /* 0x000001c009097812 */ /* 0x000fe400078ec0ff */
[----:B------:R-:W-:Y:S02]  /*20d30*/  SHF.R.S32.HI R10, RZ, 0x3, R12 ;  /* 0x00000003ff0a7819 */ /* 0x000fe4000001140c */
[----:B------:R-:W-:-:S02]  /*20d40*/  LEA.HI R8, R11, R30, RZ, 0x3 ;  /* 0x0000001e0b087211 */ /* 0x000fc400078f18ff */
[----:B------:R-:W-:Y:S02]  /*20d50*/  LEA.HI R29, R29, R10, RZ, 0x1d ;  /* 0x0000000a1d1d7211 */ /* 0x000fe400078fe8ff */
[----:B------:R-:W-:Y:S01]  /*20d60*/  LEA.HI R13, R13, R46, RZ, 0x6 ;  /* 0x0000002e0d0d7211 */ /* 0x000fe200078f30ff */
[----:B------:R-:W-:Y:S01]  /*20d70*/  IMAD.SHL.U32 R8, R8, 0x40, RZ ;  /* 0x0000004008087824 */ /* 0x000fe200078e00ff */
[----:B------:R-:W-:Y:S02]  /*20d80*/  LOP3.LUT R12, R9, 0x38, R12, 0xf8, !PT ;  /* 0x00000038090c7812 */ /* 0x000fe400078ef80c */
[----:B------:R-:W-:Y:S01]  /*20d90*/  SHF.R.U32.HI R11, RZ, 0x3, R9 ;  /* 0x00000003ff0b7819 */ /* 0x000fe20000011609 */
[----:B------:R-:W-:Y:S01]  /*20da0*/  IMAD.SHL.U32 R13, R13, 0x80, RZ ;  /* 0x000000800d0d7824 */ /* 0x000fe200078e00ff */
[----:B------:R-:W-:Y:S02]  /*20db0*/  SHF.R.S32.HI R10, RZ, 0x1f, R29 ;  /* 0x0000001fff0a7819 */ /* 0x000fe4000001141d */
[----:B------:R-:W-:Y:S01]  /*20dc0*/  LOP3.LUT R14, R12, R11, RZ, 0x3c, !PT ;  /* 0x0000000b0c0e7212 */ /* 0x000fe200078e3cff */
[----:B------:R-:W-:Y:S01]  /*20dd0*/  IMAD.SHL.U32 R12, R29, 0x8, RZ ;  /* 0x000000081d0c7824 */ /* 0x000fe200078e00ff */
[----:B------:R-:W-:-:S02]  /*20de0*/  LEA.HI R10, R10, R29, RZ, 0x3 ;  /* 0x0000001d0a0a7211 */ /* 0x000fc400078f18ff */
[----:B------:R-:W-:Y:S02]  /*20df0*/  LOP3.LUT R13, R13, 0xffffe000, RZ, 0xc0, !PT ;  /* 0xffffe0000d0d7812 */ /* 0x000fe400078ec0ff */
[----:B------:R-:W-:Y:S02]  /*20e00*/  LOP3.LUT R8, R8, 0xfffffe00, RZ, 0xc0, !PT ;  /* 0xfffffe0008087812 */ /* 0x000fe400078ec0ff */
[----:B------:R-:W-:Y:S01]  /*20e10*/  LOP3.LUT R12, R9, 0x38, R12, 0xf8, !PT ;  /* 0x00000038090c7812 */ /* 0x000fe200078ef80c */
[----:B------:R-:W-:Y:S01]  /*20e20*/  IMAD.SHL.U32 R9, R10, 0x400, RZ ;  /* 0x000004000a097824 */ /* 0x000fe200078e00ff */
[----:B------:R-:W-:Y:S02]  /*20e30*/  IADD3 R13, R14, R13, R8 ;  /* 0x0000000d0e0d7210 */ /* 0x000fe40007ffe008 */
        /* <DEDUP_REMOVED lines=10> */
[----:B------:R-:W-:Y:S02]  /*20ee0*/  SHF.R.U64 R21, R26, 0x10, R27 ;  /* 0x000000101a157819 */ /* 0x000fe4000000121b */
[----:B------:R-:W-:Y:S02]  /*20ef0*/  SHF.R.U32.HI R34, RZ, 0x10, R25 ;  /* 0x00000010ff227819 */ /* 0x000fe40000011619 */
[----:B------:R-:W-:-:S02]  /*20f00*/  PRMT R77, R77, 0x5410, R20 ;  /* 0x000054104d4d7816 */ /* 0x000fc40000000014 */
[----:B------:R-:W-:Y:S02]  /*20f10*/  PRMT R45, R45, 0x5410, R24 ;  /* 0x000054102d2d7816 */ /* 0x000fe40000000018 */
[----:B------:R-:W-:Y:S02]  /*20f20*/  PRMT R76, R76, 0x5410, R21 ;  /* 0x000054104c4c7816 */ /* 0x000fe40000000015 */
[--C-:B------:R-:W-:Y:S02]  /*20f30*/  SHF.R.U64 R22, R22, 0x10, R23.reuse ;  /* 0x0000001016167819 */ /* 0x100fe40000001217 */
[----:B------:R-:W-:Y:S02]  /*20f40*/  SHF.R.U32.HI R30, RZ, 0x10, R23 ;  /* 0x00000010ff1e7819 */ /* 0x000fe40000011617 */
[----:B------:R-:W-:Y:S02]  /*20f50*/  PRMT R78, R78, 0x5410, R29 ;  /* 0x000054104e4e7816 */ /* 0x000fe4000000001d */
[----:B------:R-:W-:-:S02]  /*20f60*/  PRMT R31, R31, 0x5410, R34 ;  /* 0x000054101f1f7816 */ /* 0x000fc40000000022 */
[----:B------:R-:W-:Y:S01]  /*20f70*/  SHF.R.U32.HI R26, RZ, 0x10, R27 ;  /* 0x00000010ff1a7819 */ /* 0x000fe2000001161b */
[C---:B------:R-:W-:Y:S01]  /*20f80*/  IMAD.U32 R27, R78.reuse, 0x10000, RZ ;  /* 0x000100004e1b7824 */ /* 0x040fe200078e00ff */
[----:B------:R-:W-:Y:S01]  /*20f90*/  PRMT R79, R79, 0x5410, R30 ;  /* 0x000054104f4f7816 */ /* 0x000fe2000000001e */
[C---:B------:R-:W-:Y:S01]  /*20fa0*/  IMAD.U32 R35, R31.reuse, 0x10000, RZ ;  /* 0x000100001f237824 */ /* 0x040fe200078e00ff */
[----:B------:R-:W-:Y:S02]  /*20fb0*/  LOP3.LUT R37, R78, 0xffff0000, RZ, 0xc0, !PT ;  /* 0xffff00004e257812 */ /* 0x000fe400078ec0ff */
        /* <DEDUP_REMOVED lines=14> */
[----:B------:R-:W-:Y:S01]  /*210a0*/  LOP3.LUT R29, R14, 0xffff0000, RZ, 0xc0, !PT ;  /* 0xffff00000e1d7812 */ /* 0x000fe200078ec0ff */
[C---:B------:R-:W-:Y:S01]  /*210b0*/  IMAD.U32 R13, R45.reuse, 0x10000, RZ ;  /* 0x000100002d0d7824 */ /* 0x040fe200078e00ff */
[----:B------:R-:W-:Y:S01]  /*210c0*/  LOP3.LUT R12, R12, 0xffff0000, RZ, 0xc0, !PT ;  /* 0xffff00000c0c7812 */ /* 0x000fe200078ec0ff */
        /* <DEDUP_REMOVED lines=16> */
[----:B------:R-:W-:Y:S02]  /*211d0*/  FMUL.FTZ R8, R34, R31 ;  /* 0x0000001f22087220 */ /* 0x000fe40000410000 */
        /* <DEDUP_REMOVED lines=8> */
[----:B------:R-:W-:Y:S01]  /*21260*/  IMAD.U32 R8, R47, 0x10000, RZ ;  /* 0x000100002f087824 */ /* 0x000fe200078e00ff */
[----:B------:R-:W-:Y:S01]  /*21270*/  F2FP.BF16.PACK_AB R13, R20, R13 ;  /* 0x0000000d140d723e */ /* 0x000fe200000010ff */
[----:B------:R-:W-:-:S02]  /*21280*/  FMUL.FTZ R36, R30, R35 ;  /* 0x000000231e247220 */ /* 0x000fc40000410000 */
[----:B------:R-:W-:Y:S02]  /*21290*/  FMUL.FTZ R34, R30, R21 ;  /* 0x000000151e227220 */ /* 0x000fe40000410000 */
[----:B------:R-:W-:Y:S02]  /*212a0*/  FFMA.FTZ R30, R23, R31, R38 ;  /* 0x0000001f171e7223 */ /* 0x000fe40000010026 */
[----:B------:R-:W-:Y:S02]  /*212b0*/  IMAD.U32 R12, R79, 0x10000, RZ ;  /* 0x000100004f0c7824 */ /* 0x000fe400078e00ff */
[C---:B------:R-:W-:Y:S02]  /*212c0*/  FMUL.FTZ R23, R26.reuse, R8 ;  /* 0x000000081a177220 */ /* 0x040fe40000410000 */
[-C--:B------:R-:W-:Y:S02]  /*212d0*/  FMUL.FTZ R26, R26, R12.reuse ;  /* 0x0000000c1a1a7220 */ /* 0x080fe40000410000 */
[----:B------:R-:W-:Y:S01]  /*212e0*/  FFMA.FTZ R23, R9, R12, -R23 ;  /* 0x0000000c09177223 */ /* 0x000fe20000010817 */
[----:B------:R-:W-:Y:S01]  /*212f0*/  LOP3.LUT R12, R47, 0xffff0000, RZ, 0xc0, !PT ;  /* 0xffff00002f0c7812 */ /* 0x000fe200078ec0ff */
[----:B------:R-:W-:-:S02]  /*21300*/  FFMA.FTZ R21, R22, R21, -R36 ;  /* 0x0000001516157223 */ /* 0x000fc40000010824 */
[----:B------:R-:W-:Y:S01]  /*21310*/  FFMA.FTZ R34, R22, R35, R34 ;  /* 0x0000002316227223 */ /* 0x000fe20000010022 */
[----:B------:R-:W-:Y:S01]  /*21320*/  LOP3.LUT R22, R79, 0xffff0000, RZ, 0xc0, !PT ;  /* 0xffff00004f167812 */ /* 0x000fe200078ec0ff */
[----:B------:R-:W-:Y:S02]  /*21330*/  FMUL.FTZ R36, R29, R76 ;  /* 0x0000004c1d247220 */ /* 0x000fe40000410000 */
[----:B------:R-:W-:Y:S02]  /*21340*/  FFMA.FTZ R26, R9, R8, R26 ;  /* 0x00000008091a7223 */ /* 0x000fe4000001001a */
[----:B------:R-:W-:Y:S02]  /*21350*/  FMUL.FTZ R29, R29, R81 ;  /* 0x000000511d1d7220 */ /* 0x000fe40000410000 */
[C---:B------:R-:W-:Y:S02]  /*21360*/  FMUL.FTZ R9, R15.reuse, R12 ;  /* 0x0000000c0f097220 */ /* 0x040fe40000410000 */
[----:B------:R-:W-:-:S02]  /*21370*/  FMUL.FTZ R8, R15, R22 ;  /* 0x000000160f087220 */ /* 0x000fc40000410000 */
[C---:B------:R-:W-:Y:S02]  /*21380*/  FFMA.FTZ R15, R10.reuse, R76, R29 ;  /* 0x0000004c0a0f7223 */ /* 0x040fe4000001001d */
[----:B------:R-:W-:Y:S02]  /*21390*/  FFMA.FTZ R36, R10, R81, -R36 ;  /* 0x000000510a247223 */ /* 0x000fe40000010824 */
[----:B------:R-:W-:Y:S01]  /*213a0*/  FFMA.FTZ R22, R25, R22, -R9 ;  /* 0x0000001619167223 */ /* 0x000fe20000010809 */
[----:B------:R-:W-:Y:S01]  /*213b0*/  F2FP.BF16.PACK_AB R10, R15, R34 ;  /* 0x000000220f0a723e */ /* 0x000fe200000010ff */
[----:B------:R-:W-:Y:S01]  /*213c0*/  FFMA.FTZ R25, R25, R12, R8 ;  /* 0x0000000c19197223 */ /* 0x000fe20000010008 */
[----:B------:R-:W-:Y:S01]  /*213d0*/  F2FP.BF16.PACK_AB R12, R27, R14 ;  /* 0x0000000e1b0c723e */ /* 0x000fe200000010ff */
[----:B------:R-:W-:Y:S01]  /*213e0*/  IMAD.MOV.U32 R29, RZ, RZ, 0x0 ;  /* 0x00000000ff1d7424 */ /* 0x000fe200078e00ff */
[----:B------:R-:W-:Y:S02]  /*213f0*/  F2FP.BF16.PACK_AB R9, R30, R11 ;  /* 0x0000000b1e09723e */ /* 0x000fe400000010ff */
[----:B------:R-:W-:-:S02]  /*21400*/  F2FP.BF16.PACK_AB R14, R36, R21 ;  /* 0x00000015240e723e */ /* 0x000fc400000010ff */
[----:B------:R-:W-:Y:S02]  /*21410*/  F2FP.BF16.PACK_AB R15, R22, R23 ;  /* 0x00000017160f723e */ /* 0x000fe400000010ff */
[----:B------:R-:W-:Y:S02]  /*21420*/  F2FP.BF16.PACK_AB R8, R45, R24 ;  /* 0x000000182d08723e */ /* 0x000fe400000010ff */
[----:B------:R-:W-:Y:S01]  /*21430*/  F2FP.BF16.PACK_AB R11, R25, R26 ;  /* 0x0000001a190b723e */ /* 0x000fe200000010ff */
[----:B------:R1:W-:Y:S04]  /*21440*/  ST.E.128 [R32.64], R12 ;  /* 0x0000000c20007985 */ /* 0x0003e8000c101d04 */
[----:B------:R1:W-:Y:S01]  /*21450*/  ST.E.128 [R118.64], R8 ;  /* 0x0000000876007985 */ /* 0x0003e2000c101d04 */
[----:B------:R-:W-:Y:S05]  /*21460*/  RET.REL.NODEC R28 `(_ZN7cutlass13device_kernelIN5flash19enable_sm80_to_sm89INS1_16FlashAttnFwdSm80INS1_25CollectiveMainloopFwdSm80ILi8ELi1ELb0EN4cute5tupleIJNS5_1CILi128EEENS7_ILi64EEENS7_ILi192EEEEEELi192ENS_10bfloat16_tEfNS_4arch4Sm80ELb0ELb1ELb0ELb1ELb1ELb1ELb1ELb0EEENS1_21CollectiveEpilogueFwdINS6_IJS8_SA_S9_EEENS6_IJNS7_ILi1EEESI_SI_EEESC_SE_Li256ELb1ELb1ELb0ELb0EEENS1_19SingleTileSchedulerILb1ELb0ELb1ELi128EEEEEEEEEvNT_6ParamsE) ;  /* 0xfffdeb901c007950 */ /* 0x000fea0003c3ffff */
.L_x_524:
[----:B------:R-:W-:Y:S01]  /*21470*/  IMAD.MOV.U32 R238, RZ, RZ, R20 ;  /* 0x000000ffffee7224 */ /* 0x000fe200078e0014 */
[----:B------:R-:W-:Y:S01]  /*21480*/  MOV R236, 0x1c1f ;  /* 0x00001c1f00ec7802 */ /* 0x000fe20000000f00 */
[----:B------:R-:W-:Y:S01]  /*21490*/  IMAD.MOV.U32 R237, RZ, RZ, RZ ;  /* 0x000000ffffed7224 */ /* 0x000fe200078e00ff */
[----:B------:R-:W-:-:S02]  /*214a0*/  MOV R235, 0xffffffff ;  /* 0xffffffff00eb7802 */ /* 0x000fc40000000f00 */
[----:B------:R-:W-:Y:S02]  /*214b0*/  MOV R234, 0x214d0 ;  /* 0x000214d000ea7802 */ /* 0x000fe40000000f00 */
[----:B------:R-:W-:Y:S05]  /*214c0*/  CALL.REL.NOINC `($__internal_1_$__cuda_sm70_shflsync_idx_p) ;  /* 0x0000072000007944 */ /* 0x000fea0003c00000 */
[----:B--2---:R-:W-:Y:S01]  /*214d0*/  MOV R27, R240 ;  /* 0x000000f0001b7202 */ /* 0x004fe20000000f00 */
[----:B-1----:R-:W-:Y:S05]  /*214e0*/  BRA `(.L_x_572) ;  /* 0xffff878000007947 */ /* 0x002fea000383ffff */
.L_x_525:
[----:B------:R-:W-:Y:S01]  /*214f0*/  IMAD.MOV.U32 R238, RZ, RZ, R13 ;  /* 0x000000ffffee7224 */ /* 0x000fe200078e000d */
[----:B------:R-:W-:Y:S01]  /*21500*/  MOV R236, 0x1c1f ;  /* 0x00001c1f00ec7802 */ /* 0x000fe20000000f00 */
[----:B------:R-:W-:Y:S01]  /*21510*/  IMAD.MOV.U32 R237, RZ, RZ, RZ ;  /* 0x000000ffffed7224 */ /* 0x000fe200078e00ff */
[----:B------:R-:W-:Y:S02]  /*21520*/  MOV R235, 0xffffffff ;  /* 0xffffffff00eb7802 */ /* 0x000fe40000000f00 */
[----:B------:R-:W-:Y:S02]  /*21530*/  MOV R234, 0x21550 ;  /* 0x0002155000ea7802 */ /* 0x000fe40000000f00 */
[----:B-12---:R-:W-:Y:S05]  /*21540*/  CALL.REL.NOINC `($__internal_1_$__cuda_sm70_shflsync_idx_p) ;  /* 0x000006a000007944 */ /* 0x006fea0003c00000 */
[----:B-1----:R-:W-:Y:S01]  /*21550*/  IMAD.MOV.U32 R238, RZ, RZ, R11 ;  /* 0x000000ffffee7224 */ /* 0x002fe200078e000b */
[----:B------:R-:W-:Y:S01]  /*21560*/  MOV R237, RZ ;  /* 0x000000ff00ed7202 */ /* 0x000fe20000000f00 */
[----:B------:R-:W-:Y:S01]  /*21570*/  IMAD.MOV.U32 R236, RZ, RZ, 0x1c1f ;  /* 0x00001c1fffec7424 */ /* 0x000fe200078e00ff */
[----:B------:R-:W-:Y:S01]  /*21580*/  MOV R235, 0xffffffff ;  /* 0xffffffff00eb7802 */ /* 0x000fe20000000f00 */
[----:B--2---:R-:W-:Y:S01]  /*21590*/  IMAD.MOV.U32 R26, RZ, RZ, R240 ;  /* 0x000000ffff1a7224 */ /* 0x004fe200078e00f0 */
[----:B------:R-:W-:-:S02]  /*215a0*/  MOV R234, 0x215c0 ;  /* 0x000215c000ea7802 */ /* 0x000fc40000000f00 */
[----:B------:R-:W-:Y:S05]  /*215b0*/  CALL.REL.NOINC `($__internal_1_$__cuda_sm70_shflsync_idx_p) ;  /* 0x0000063000007944 */ /* 0x000fea0003c00000 */
[----:B--2---:R-:W-:Y:S01]  /*215c0*/  IMAD.MOV.U32 R23, RZ, RZ, R240 ;  /* 0x000000ffff177224 */ /* 0x004fe200078e00f0 */
[----:B-1----:R-:W-:Y:S01]  /*215d0*/  MOV R238, R10 ;  /* 0x0000000a00ee7202 */ /* 0x002fe20000000f00 */
[----:B------:R-:W-:Y:S01]  /*215e0*/  IMAD.MOV.U32 R237, RZ, RZ, RZ ;  /* 0x000000ffffed7224 */ /* 0x000fe200078e00ff */
[----:B------:R-:W-:Y:S01]  /*215f0*/  MOV R236, 0x1c1f ;  /* 0x00001c1f00ec7802 */ /* 0x000fe20000000f00 */
[----:B------:R-:W-:Y:S01]  /*21600*/  IMAD.MOV.U32 R235, RZ, RZ, -0x1 ;  /* 0xffffffffffeb7424 */ /* 0x000fe200078e00ff */
[----:B------:R-:W-:-:S02]  /*21610*/  MOV R234, 0x21630 ;  /* 0x0002163000ea7802 */ /* 0x000fc40000000f00 */
[----:B------:R-:W-:Y:S05]  /*21620*/  CALL.REL.NOINC `($__internal_1_$__cuda_sm70_shflsync_idx_p) ;  /* 0x000005c000007944 */ /* 0x000fea0003c00000 */
[----:B-12---:R-:W-:Y:S05]  /*21630*/  BRA `(.L_x_573) ;  /* 0xffff867000007947 */ /* 0x006fea000383ffff */
.L_x_528:
[----:B------:R-:W-:Y:S01]  /*21640*/  IMAD.MOV.U32 R238, RZ, RZ, R20 ;  /* 0x000000ffffee7224 */ /* 0x000fe200078e0014 */
[----:B------:R-:W-:Y:S01]  /*21650*/  MOV R236, 0x1c1f ;  /* 0x00001c1f00ec7802 */ /* 0x000fe20000000f00 */
[----:B------:R-:W-:Y:S01]  /*21660*/  IMAD.MOV.U32 R237, RZ, RZ, 0x1 ;  /* 0x00000001ffed7424 */ /* 0x000fe200078e00ff */
[----:B------:R-:W-:-:S02]  /*21670*/  MOV R235, 0xffffffff ;  /* 0xffffffff00eb7802 */ /* 0x000fc40000000f00 */
[----:B------:R-:W-:Y:S02]  /*21680*/  MOV R234, 0x216a0 ;  /* 0x000216a000ea7802 */ /* 0x000fe40000000f00 */
[----:B---34-:R-:W-:Y:S05]  /*21690*/  CALL.REL.NOINC `($__internal_1_$__cuda_sm70_shflsync_idx_p) ;  /* 0x0000055000007944 */ /* 0x018fea0003c00000 */
[----:B--2---:R-:W-:Y:S01]  /*216a0*/  IMAD.MOV.U32 R23, RZ, RZ, R240 ;  /* 0x000000ffff177224 */ /* 0x004fe200078e00f0 */
[----:B-1----:R-:W-:Y:S01]  /*216b0*/  MOV R238, R13 ;  /* 0x0000000d00ee7202 */ /* 0x002fe20000000f00 */
[----:B------:R-:W-:Y:S01]  /*216c0*/  IMAD.MOV.U32 R237, RZ, RZ, 0x1 ;  /* 0x00000001ffed7424 */ /* 0x000fe200078e00ff */
[----:B------:R-:W-:Y:S01]  /*216d0*/  MOV R236, 0x1c1f ;  /* 0x00001c1f00ec7802 */ /* 0x000fe20000000f00 */
[----:B------:R-:W-:Y:S01]  /*216e0*/  IMAD.MOV.U32 R235, RZ, RZ, -0x1 ;  /* 0xffffffffffeb7424 */ /* 0x000fe200078e00ff */
[----:B------:R-:W-:Y:S02]  /*216f0*/  MOV R234, 0x21710 ;  /* 0x0002171000ea7802 */ /* 0x000fe40000000f00 */
[----:B------:R-:W-:Y:S05]  /*21700*/  CALL.REL.NOINC `($__internal_1_$__cuda_sm70_shflsync_idx_p) ;  /* 0x000004e000007944 */ /* 0x000fea0003c00000 */
[----:B-1----:R-:W-:Y:S01]  /*21710*/  IMAD.MOV.U32 R238, RZ, RZ, R11 ;  /* 0x000000ffffee7224 */ /* 0x002fe200078e000b */
[----:B------:R-:W-:Y:S01]  /*21720*/  MOV R237, 0x1 ;  /* 0x0000000100ed7802 */ /* 0x000fe20000000f00 */
[----:B------:R-:W-:Y:S01]  /*21730*/  IMAD.MOV.U32 R236, RZ, RZ, 0x1c1f ;  /* 0x00001c1fffec7424 */ /* 0x000fe200078e00ff */
[----:B------:R-:W-:Y:S01]  /*21740*/  MOV R235, 0xffffffff ;  /* 0xffffffff00eb7802 */ /* 0x000fe20000000f00 */
[----:B--2---:R-:W-:Y:S01]  /*21750*/  IMAD.MOV.U32 R22, RZ, RZ, R240 ;  /* 0x000000ffff167224 */ /* 0x004fe200078e00f0 */
[----:B------:R-:W-:-:S02]  /*21760*/  MOV R234, 0x21780 ;  /* 0x0002178000ea7802 */ /* 0x000fc40000000f00 */
[----:B------:R-:W-:Y:S05]  /*21770*/  CALL.REL.NOINC `($__internal_1_$__cuda_sm70_shflsync_idx_p) ;  /* 0x0000047000007944 */ /* 0x000fea0003c00000 */
        /* <DEDUP_REMOVED lines=8> */
.L_x_555:
        /* <DEDUP_REMOVED lines=8> */
.L_x_556:
        /* <DEDUP_REMOVED lines=21> */
.L_x_559:
[----:B------:R-:W-:Y:S01]  /*219d0*/  IMAD.MOV.U32 R238, RZ, RZ, R24 ;  /* 0x000000ffffee7224 */ /* 0x000fe200078e0018 */
[----:B------:R-:W-:Y:S01]  /*219e0*/  MOV R236, 0x1c1f ;  /* 0x00001c1f00ec7802 */ /* 0x000fe20000000f00 */
[----:B------:R-:W-:Y:S01]  /*219f0*/  IMAD.MOV.U32 R237, RZ, RZ, 0x1 ;  /* 0x00000001ffed7424 */ /* 0x000fe200078e00ff */
[----:B------:R-:W-:-:S02]  /*21a00*/  MOV R235, 0xffffffff ;  /* 0xffffffff00eb7802 */ /* 0x000fc40000000f00 */
[----:B------:R-:W-:Y:S02]  /*21a10*/  MOV R234, 0x21a30 ;  /* 0x00021a3000ea7802 */ /* 0x000fe40000000f00 */
[----:B---3--:R-:W-:Y:S05]  /*21a20*/  CALL.REL.NOINC `($__internal_1_$__cuda_sm70_shflsync_idx_p) ;  /* 0x000001c000007944 */ /* 0x008fea0003c00000 */
        /* <DEDUP_REMOVED lines=10> */
[----:B--2---:R-:W-:Y:S01]  /*21ad0*/  MOV R70, R240 ;  /* 0x000000f000467202 */ /* 0x004fe20000000f00 */
[----:B------:R-:W-:Y:S01]  /*21ae0*/  IMAD.MOV.U32 R235, RZ, RZ, -0x1 ;  /* 0xffffffffffeb7424 */ /* 0x000fe200078e00ff */
[----:B------:R-:W-:-:S02]  /*21af0*/  MOV R71, R241 ;  /* 0x000000f100477202 */ /* 0x000fc40000000f00 */
[----:B------:R-:W-:Y:S02]  /*21b00*/  MOV R234, 0x21b20 ;  /* 0x00021b2000ea7802 */ /* 0x000fe40000000f00 */
[----:B------:R-:W-:Y:S05]  /*21b10*/  CALL.REL.NOINC `($__internal_1_$__cuda_sm70_shflsync_idx_p) ;  /* 0x000000d000007944 */ /* 0x000fea0003c00000 */
        /* <DEDUP_REMOVED lines=8> */
        .weak           $__internal_0_$__cuda_sm70_shflsync_bfly_p
        .type           $__internal_0_$__cuda_sm70_shflsync_bfly_p,@function
        .size           $__internal_0_$__cuda_sm70_shflsync_bfly_p,($__internal_1_$__cuda_sm70_shflsync_idx_p - $__internal_0_$__cuda_sm70_shflsync_bfly_p)
$__internal_0_$__cuda_sm70_shflsync_bfly_p:
[----:B------:R-:W-:Y:S01]  /*21ba0*/  MOV R236, R138 ;  /* 0x0000008a00ec7202 */ /* 0x000fe20000000f00 */
[----:B------:R-:W-:Y:S04]  /*21bb0*/  WARPSYNC R214 ;  /* 0x000000d600007348 */ /* 0x000fe80003800000 */
[----:B------:R-:W-:Y:S01]  /*21bc0*/  MOV R237, 0x0 ;  /* 0x0000000000ed7802 */ /* 0x000fe20000000f00 */
[----:B------:R1:W2:Y:S03]  /*21bd0*/  SHFL.BFLY PT, R154, R135, R154, R215 ;  /* 0x0c00009a879a7389 */ /* 0x0002a600000e00d7 */
[----:B------:R-:W-:Y:S05]  /*21be0*/  RET.REL.NODEC R236 `(_ZN7cutlass13device_kernelIN5flash19enable_sm80_to_sm89INS1_16FlashAttnFwdSm80INS1_25CollectiveMainloopFwdSm80ILi8ELi1ELb0EN4cute5tupleIJNS5_1CILi128EEENS7_ILi64EEENS7_ILi192EEEEEELi192ENS_10bfloat16_tEfNS_4arch4Sm80ELb0ELb1ELb0ELb1ELb1ELb1ELb1ELb0EEENS1_21CollectiveEpilogueFwdINS6_IJS8_SA_S9_EEENS6_IJNS7_ILi1EEESI_SI_EEESC_SE_Li256ELb1ELb1ELb0ELb0EEENS1_19SingleTileSchedulerILb1ELb0ELb1ELi128EEEEEEEEEvNT_6ParamsE) ;  /* 0xfffde410ec007950 */ /* 0x000fea0003c3ffff */
        .weak           $__internal_1_$__cuda_sm70_shflsync_idx_p
        .type           $__internal_1_$__cuda_sm70_shflsync_idx_p,@function
        .size           $__internal_1_$__cuda_sm70_shflsync_idx_p,(.L_x_1702 - $__internal_1_$__cuda_sm70_shflsync_idx_p)
$__internal_1_$__cuda_sm70_shflsync_idx_p:
[----:B------:R-:W-:Y:S01]  /*21bf0*/  MOV R242, R234 ;  /* 0x000000ea00f27202 */ /* 0x000fe20000000f00 */
[----:B------:R-:W-:Y:S04]  /*21c00*/  WARPSYNC R235 ;  /* 0x000000eb00007348 */ /* 0x000fe80003800000 */
[----:B------:R-:W-:Y:S01]  /*21c10*/  MOV R243, 0x0 ;  /* 0x0000000000f37802 */ /* 0x000fe20000000f00 */
[----:B------:R1:W2:Y:S03]  /*21c20*/  SHFL.IDX PT, R240, R238, R237, R236 ;  /* 0x000000edeef07389 */ /* 0x0002a600000e00ec */
[----:B------:R-:W-:Y:S05]  /*21c30*/  RET.REL.NODEC R242 `(_ZN7cutlass13device_kernelIN5flash19enable_sm80_to_sm89INS1_16FlashAttnFwdSm80INS1_25CollectiveMainloopFwdSm80ILi8ELi1ELb0EN4cute5tupleIJNS5_1CILi128EEENS7_ILi64EEENS7_ILi192EEEEEELi192ENS_10bfloat16_tEfNS_4arch4Sm80ELb0ELb1ELb0ELb1ELb1ELb1ELb1ELb0EEENS1_21CollectiveEpilogueFwdINS6_IJS8_SA_S9_EEENS6_IJNS7_ILi1EEESI_SI_EEESC_SE_Li256ELb1ELb1ELb0ELb0EEENS1_19SingleTileSchedulerILb1ELb0ELb1ELi128EEEEEEEEEvNT_6ParamsE) ;  /* 0xfffde3c0f2007950 */ /* 0x000fea0003c3ffff */
.L_x_578:
        /* <DEDUP_REMOVED lines=12> */
.L_x_1702:


//--------------------- .text._ZN7cutlass13device_kernelIN5flash19enable_sm80_to_sm89INS1_16FlashAttnFwdSm80INS1_25CollectiveMainloopFwdSm80ILi8ELi1ELb0EN4cute5tupleIJNS5_1CILi128EEENS7_ILi64EEENS7_ILi192EEEEEELi192ENS_10bfloat16_tEfNS_4arch4Sm80ELb1ELb0ELb0ELb0ELb1ELb0ELb1ELb0EEENS1_21CollectiveEpilogueFwdINS6_IJS8_SA_S9_EEENS6_IJNS7_ILi1EEESI_SI_EEESC_SE_Li256ELb0ELb1ELb0ELb0EEENS1_30DynamicPersistentTileSchedulerILi256ELi256ELb0ELb1ELb0EEEEEEEEEvNT_6ParamsE --------------------------
	.section	.text._ZN7cutlass13device_kernelIN5flash19enable_sm80_to_sm89INS1_16FlashAttnFwdSm80INS1_25CollectiveMainloopFwdSm80ILi8ELi1ELb0EN4cute5tupleIJNS5_1CILi128EEENS7_ILi64EEENS7_ILi192EEEEEELi192ENS_10bfloat16_tEfNS_4arch4Sm80ELb1ELb0ELb0ELb0ELb1ELb0ELb1ELb0EEENS1_21CollectiveEpilogueFwdINS6_IJS8_SA_S9_EEENS6_IJNS7_ILi1EEESI_SI_EEESC_SE_Li256ELb0ELb1ELb0ELb0EEENS1_30DynamicPersistentTileSchedulerILi256ELi256ELb0ELb1ELb0EEEEEEEEEvNT_6ParamsE,"ax",@progbits
	.sectioninfo	@"SHI_REGISTERS=251"
	.align	128
.text._ZN7cutlass13device_kernelIN5flash19enable_sm80_to_sm89INS1_16FlashAttnFwdSm80INS1_25CollectiveMainloopFwdSm80ILi8ELi1ELb0EN4cute5tupleIJNS5_1CILi128EEENS7_ILi64EEENS7_ILi192EEEEEELi192ENS_10bfloat16_tEfNS_4arch4Sm80ELb1ELb0ELb0ELb0ELb1ELb0ELb1ELb0EEENS1_21CollectiveEpilogueFwdINS6_IJS8_SA_S9_EEENS6_IJNS7_ILi1EEESI_SI_EEESC_SE_Li256ELb0ELb1ELb0ELb0EEENS1_30DynamicPersistentTileSchedulerILi256ELi256ELb0ELb1ELb0EEEEEEEEEvNT_6ParamsE:
        .type           _ZN7cutlass13device_kernelIN5flash19enable_sm80_to_sm89INS1_16FlashAttnFwdSm80INS1_25CollectiveMainloopFwdSm80ILi8ELi1ELb0EN4cute5tupleIJNS5_1CILi128EEENS7_ILi64EEENS7_ILi192EEEEEELi192ENS_10bfloat16_tEfNS_4arch4Sm80ELb1ELb0ELb0ELb0ELb1ELb0ELb1ELb0EEENS1_21CollectiveEpilogueFwdINS6_IJS8_SA_S9_EEENS6_IJNS7_ILi1EEESI_SI_EEESC_SE_Li256ELb0ELb1ELb0ELb0EEENS1_30DynamicPersistentTileSchedulerILi256ELi256ELb0ELb1ELb0EEEEEEEEEvNT_6ParamsE,@function
        .size           _ZN7cutlass13device_kernelIN5flash19enable_sm80_to_sm89INS1_16FlashAttnFwdSm80INS1_25CollectiveMainloopFwdSm80ILi8ELi1ELb0EN4cute5tupleIJNS5_1CILi128EEENS7_ILi64EEENS7_ILi192EEEEEELi192ENS_10bfloat16_tEfNS_4arch4Sm80ELb1ELb0ELb0ELb0ELb1ELb0ELb1ELb0EEENS1_21CollectiveEpilogueFwdINS6_IJS8_SA_S9_EEENS6_IJNS7_ILi1EEESI_SI_EEESC_SE_Li256ELb0ELb1ELb0ELb0EEENS1_30DynamicPersistentTileSchedulerILi256ELi256ELb0ELb1ELb0EEEEEEEEEvNT_6ParamsE,(.L_x_1706 - _ZN7cutlass13device_kernelIN5flash19enable_sm80_to_sm89INS1_16FlashAttnFwdSm80INS1_25CollectiveMainloopFwdSm80ILi8ELi1ELb0EN4cute5tupleIJNS5_1CILi128EEENS7_ILi64EEENS7_ILi192EEEEEELi192ENS_10bfloat16_tEfNS_4arch4Sm80ELb1ELb0ELb0ELb0ELb1ELb0ELb1ELb0EEENS1_21CollectiveEpilogueFwdINS6_IJS8_SA_S9_EEENS6_IJNS7_ILi1EEESI_SI_EEESC_SE_Li256ELb0ELb1ELb0ELb0EEENS1_30DynamicPersistentTileSchedulerILi256ELi256ELb0ELb1ELb0EEEEEEEEEvNT_6ParamsE)
        .other          _ZN7cutlass13device_kernelIN5flash19enable_sm80_to_sm89INS1_16FlashAttnFwdSm80INS1_25CollectiveMainloopFwdSm80ILi8ELi1ELb0EN4cute5tupleIJNS5_1CILi128EEENS7_ILi64EEENS7_ILi192EEEEEELi192ENS_10bfloat16_tEfNS_4arch4Sm80ELb1ELb0ELb0ELb0ELb1ELb0ELb1ELb0EEENS1_21CollectiveEpilogueFwdINS6_IJS8_SA_S9_EEENS6_IJNS7_ILi1EEESI_SI_EEESC_SE_Li256ELb0ELb1ELb0ELb0EEENS1_30DynamicPersistentTileSchedulerILi256ELi256ELb0ELb1ELb0EEEEEEEEEvNT_6ParamsE,@"STO_CUDA_ENTRY STV_DEFAULT"
_ZN7cutlass13device_kernelIN5flash19enable_sm80_to_sm89INS1_16FlashAttnFwdSm80INS1_25CollectiveMainloopFwdSm80ILi8ELi1ELb0EN4cute5tupleIJNS5_1CILi128EEENS7_ILi64EEENS7_ILi192EEEEEELi192ENS_10bfloat16_tEfNS_4arch4Sm80ELb1ELb0ELb0ELb0ELb1ELb0ELb1ELb0EEENS1_21CollectiveEpilogueFwdINS6_IJS8_SA_S9_EEENS6_IJNS7_ILi1EEESI_SI_EEESC_SE_Li256ELb0ELb1ELb0ELb0EEENS1_30DynamicPersistentTileSchedulerILi256ELi256ELb0ELb1ELb0EEEEEEEEEvNT_6ParamsE:
[----:B------:R-:W-:Y:S02]  /*0000*/  MOV R1, c[0x0][0x28] ;  /* 0x00000a0000017a02 */ /* 0x000fe40000000f00 */
[----:B------:R-:W1:Y:S04]  /*0010*/  S2R R194, SR_TID.X ;  /* 0x0000000000c27919 */ /* 0x000e680000002100 */
[----:B------:R-:W2:Y:S01]  /*0020*/  S2R R207, SR_CTAID.X ;  /* 0x0000000000cf7919 */ /* 0x000ea20000002500 */
[----:B-1----:R-:W-:-:S05]  /*0030*/  SHF.R.U32.HI R2, RZ, 0x5, R194 ;  /* 0x00000005ff027819 */ /* 0x002fca00000116c2 */
[----:B------:R-:W1:Y:S04]  /*0040*/  SHFL.IDX PT, R0, R2, RZ, 0x1f ;  /* 0x00001fff02007589 */ /* 0x000e6800000e0000 */
[----:B------:R3:W4:Y:S01]  /*0050*/  SHFL.IDX PT, R209, R2, RZ, 0x1f ;  /* 0x00001fff02d17589 */ /* 0x00072200000e0000 */
[----:B-1----:R-:W-:-:S13]  /*0060*/  ISETP.GE.AND P0, PT, R0, 0x1, PT ;  /* 0x000000010000780c */ /* 0x002fda0003f06270 */
[----:B------:R-:W-:Y:S06]  /*0070*/  @P0 BAR.ARV 0x4, 0x100 ;  /* 0x0104000000000b1d */ /* 0x000fec0000002000 */
[----:B--2---:R-:W-:-:S13]  /*0080*/  ISETP.GE.AND P0, PT, R207, c[0x0][0x538], PT ;  /* 0x00014e00cf007a0c */ /* 0x004fda0003f06270 */
[----:B------:R-:W-:Y:S05]  /*0090*/  @P0 EXIT ;  /* 0x000000000000094d */ /* 0x000fea0003800000 */
[----:B---34-:R-:W-:Y:S01]  /*00a0*/  SHF.R.S32.HI R3, RZ, 0x1f, R194 ;  /* 0x0000001fff037819 */ /* 0x018fe200000114c2 */
[----:B------:R-:W-:Y:S01]  /*00b0*/  IMAD.MOV.U32 R181, RZ, RZ, 0x20 ;  /* 0x00000020ffb57424 */ /* 0x000fe200078e00ff */
[----:B------:R-:W-:Y:S02]  /*00c0*/  ULDC.64 UR6, c[0x0][0x118] ;  /* 0x0000460000067ab9 */ /* 0x000fe40000000a00 */
[CC--:B------:R-:W-:Y:S02]  /*00d0*/  LEA.HI R13, R3.reuse, R194.reuse, RZ, 0x4 ;  /* 0x000000c2030d7211 */ /* 0x0c0fe400078f20ff */
[----:B------:R-:W-:Y:S02]  /*00e0*/  LEA.HI R11, R3, R194, RZ, 0x2 ;  /* 0x000000c2030b7211 */ /* 0x000fe400078f10ff */
[----:B------:R-:W-:Y:S02]  /*00f0*/  SHF.R.S32.HI R0, RZ, 0x4, R13 ;  /* 0x00000004ff007819 */ /* 0x000fe4000001140d */
[----:B------:R-:W-:-:S02]  /*0100*/  SHF.R.S32.HI R5, RZ, 0x2, R11 ;  /* 0x00000002ff057819 */ /* 0x000fc4000001140b */
[C---:B------:R-:W-:Y:S02]  /*0110*/  LEA.HI R7, R13.reuse, R0, RZ, 0x1 ;  /* 0x000000000d077211 */ /* 0x040fe400078f08ff */
[----:B------:R-:W-:Y:S02]  /*0120*/  LOP3.LUT R13, R13, 0xfffffff0, RZ, 0xc0, !PT ;  /* 0xfffffff00d0d7812 */ /* 0x000fe400078ec0ff */
[----:B------:R-:W-:Y:S02]  /*0130*/  LOP3.LUT R7, R7, 0xfffffffe, RZ, 0xc0, !PT ;  /* 0xfffffffe07077812 */ /* 0x000fe400078ec0ff */
[CC--:B------:R-:W-:Y:S01]  /*0140*/  LEA.HI R9, R3.reuse, R194.reuse, RZ, 0x3 ;  /* 0x000000c203097211 */ /* 0x0c0fe200078f18ff */
[----:B------:R-:W-:Y:S01]  /*0150*/  IMAD.IADD R13, R194, 0x1, -R13 ;  /* 0x00000001c20d7824 */ /* 0x000fe200078e0a0d */
[----:B------:R-:W-:Y:S01]  /*0160*/  LEA.HI R6, R3, R194, RZ, 0x5 ;  /* 0x000000c203067211 */ /* 0x000fe200078f28ff */
[----:B------:R-:W-:Y:S01]  /*0170*/  IMAD.IADD R7, R0, 0x1, -R7 ;  /* 0x0000000100077824 */ /* 0x000fe200078e0a07 */
[----:B------:R-:W-:-:S02]  /*0180*/  SHF.R.S32.HI R0, RZ, 0x1f, R11 ;  /* 0x0000001fff007819 */ /* 0x000fc4000001140b */
[----:B------:R-:W-:Y:S02]  /*0190*/  LOP3.LUT R205, R9, 0xfffffff8, RZ, 0xc0, !PT ;  /* 0xfffffff809cd7812 */ /* 0x000fe400078ec0ff */
[----:B------:R-:W-:Y:S02]  /*01a0*/  LEA.HI R0, R0, R5, RZ, 0x3 ;  /* 0x0000000500007211 */ /* 0x000fe400078f18ff */
[----:B------:R-:W-:Y:S01]  /*01b0*/  SHF.R.S32.HI R2, RZ, 0x1f, R13 ;  /* 0x0000001fff027819 */ /* 0x000fe2000001140d */
[----:B------:R-:W-:Y:S01]  /*01c0*/  IMAD.IADD R205, R194, 0x1, -R205 ;  /* 0x00000001c2cd7824 */ /* 0x000fe200078e0acd */
[----:B------:R-:W-:Y:S02]  /*01d0*/  LOP3.LUT R0, R0, 0xfffffff8, RZ, 0xc0, !PT ;  /* 0xfffffff800007812 */ /* 0x000fe400078ec0ff */
[----:B------:R-:W-:Y:S01]  /*01e0*/  LOP3.LUT R11, R11, 0xfffffffc, RZ, 0xc0, !PT ;  /* 0xfffffffc0b0b7812 */ /* 0x000fe200078ec0ff */
[----:B------:R-:W-:Y:S01]  /*01f0*/  IMAD.SHL.U32 R186, R205, 0x40, RZ ;  /* 0x00000040cdba7824 */ /* 0x000fe200078e00ff */
[----:B------:R-:W-:Y:S01]  /*0200*/  SHF.R.S32.HI R208, RZ, 0x3, R9 ;  /* 0x00000003ffd07819 */ /* 0x000fe20000011409 */
[----:B------:R-:W-:Y:S01]  /*0210*/  IMAD.IADD R0, R5, 0x1, -R0 ;  /* 0x0000000105007824 */ /* 0x000fe200078e0a00 */
[----:B------:R-:W-:Y:S01]  /*0220*/  LEA.HI R5, R2, R13, RZ, 0x3 ;  /* 0x0000000d02057211 */ /* 0x000fe200078f18ff */
[----:B------:R-:W-:Y:S01]  /*0230*/  IMAD.IADD R204, R194, 0x1, -R11 ;  /* 0x00000001c2cc7824 */ /* 0x000fe200078e0a0b */
[----:B------:R-:W-:Y:S01]  /*0240*/  LOP3.LUT R186, R186, 0x1c0, RZ, 0xc0, !PT ;  /* 0x000001c0baba7812 */ /* 0x000fe200078ec0ff */
[----:B------:R-:W-:Y:S01]  /*0250*/  IMAD.SHL.U32 R15, R208, 0x40, RZ ;  /* 0x00000040d00f7824 */ /* 0x000fe200078e00ff */
[C---:B------:R-:W-:Y:S01]  /*0260*/  LOP3.LUT R4, R5.reuse, 0xfffffff8, RZ, 0xc0, !PT ;  /* 0xfffffff805047812 */ /* 0x040fe200078ec0ff */
[----:B------:R-:W-:Y:S01]  /*0270*/  IMAD.SHL.U32 R5, R5, 0x40, RZ ;  /* 0x0000004005057824 */ /* 0x000fe200078e00ff */
[----:B------:R-:W-:Y:S01]  /*0280*/  LOP3.LUT R2, R0, 0x1, RZ, 0xc0, !PT ;  /* 0x0000000100027812 */ /* 0x000fe200078ec0ff */
[----:B------:R-:W-:Y:S01]  /*0290*/  IMAD.SHL.U32 R206, R205, 0x8, RZ ;  /* 0x00000008cdce7824 */ /* 0x000fe200078e00ff */
[----:B------:R-:W-:Y:S01]  /*02a0*/  LOP3.LUT R201, R6, 0xffffffe0, RZ, 0xc0, !PT ;  /* 0xffffffe006c97812 */ /* 0x000fe200078ec0ff */
[----:B------:R-:W-:Y:S01]  /*02b0*/  IMAD.IADD R4, R13, 0x1, -R4 ;  /* 0x000000010d047824 */ /* 0x000fe200078e0a04 */
[----:B------:R-:W-:Y:S01]  /*02c0*/  SHF.R.S32.HI R187, RZ, 0x5, R6 ;  /* 0x00000005ffbb7819 */ /* 0x000fe20000011406 */
[----:B------:R-:W-:Y:S01]  /*02d0*/  IMAD R203, R205, 0x20, R208 ;  /* 0x00000020cdcb7824 */ /* 0x000fe200078e02d0 */
[----:B------:R-:W-:Y:S01]  /*02e0*/  LOP3.LUT R9, R186, 0x8, R9, 0xf8, !PT ;  /* 0x00000008ba097812 */ /* 0x000fe200078ef809 */
[----:B------:R-:W-:Y:S01]  /*02f0*/  IMAD.SHL.U32 R182, R4, 0x40, RZ ;  /* 0x0000004004b67824 */ /* 0x000fe200078e00ff */
[----:B------:R-:W-:Y:S01]  /*0300*/  SHF.R.S32.HI R6, RZ, 0x1f, R6 ;  /* 0x0000001fff067819 */ /* 0x000fe20000011406 */
[----:B------:R-:W-:Y:S01]  /*0310*/  IMAD.IADD R201, R194, 0x1, -R201 ;  /* 0x00000001c2c97824 */ /* 0x000fe200078e0ac9 */
[----:B------:R-:W-:-:S02]  /*0320*/  SHF.R.U32.HI R186, RZ, 0x3, R186 ;  /* 0x00000003ffba7819 */ /* 0x000fc400000116ba */
[----:B------:R-:W-:Y:S02]  /*0330*/  ISETP.NE.U32.AND P0, PT, R2, 0x1, PT ;  /* 0x000000010200780c */ /* 0x000fe40003f05070 */
[----:B------:R-:W-:Y:S02]  /*0340*/  LEA.HI R6, R6, R187, RZ, 0x3 ;  /* 0x000000bb06067211 */ /* 0x000fe400078f18ff */
[----:B------:R-:W-:Y:S01]  /*0350*/  LOP3.LUT R186, R9, R186, RZ, 0x3c, !PT ;  /* 0x000000ba09ba7212 */ /* 0x000fe200078e3cff */
[C---:B------:R-:W-:Y:S01]  /*0360*/  IMAD.SHL.U32 R9, R7.reuse, 0x8, RZ ;  /* 0x0000000807097824 */ /* 0x040fe200078e00ff */
[----:B------:R-:W-:Y:S02]  /*0370*/  LOP3.LUT R182, R182, 0x1c0, RZ, 0xc0, !PT ;  /* 0x000001c0b6b67812 */ /* 0x000fe400078ec0ff */
[C---:B------:R-:W-:Y:S01]  /*0380*/  R2P PR, R0.reuse, 0x6 ;  /* 0x0000000600007804 */ /* 0x040fe20000000000 */
[----:B------:R-:W-:Y:S01]  /*0390*/  IMAD.SHL.U32 R0, R0, 0x40, RZ ;  /* 0x0000004000007824 */ /* 0x000fe200078e00ff */
[----:B------:R-:W-:Y:S01]  /*03a0*/  LOP3.LUT R6, R6, 0xffffff8, RZ, 0xc0, !PT ;  /* 0x0ffffff806067812 */ /* 0x000fe200078ec0ff */
[----:B------:R-:W-:Y:S01]  /*03b0*/  IMAD R186, R7, 0x200, R186 ;  /* 0x0000020007ba7824 */ /* 0x000fe200078e02ba */
[----:B------:R-:W-:-:S02]  /*03c0*/  LEA.HI R199, R204, R204, RZ, 0x1 ;  /* 0x000000ccccc77211 */ /* 0x000fc400078f08ff */
[----:B------:R-:W-:Y:S01]  /*03d0*/  LOP3.LUT R9, R182, 0x8, R9, 0xf8, !PT ;  /* 0x00000008b6097812 */ /* 0x000fe200078ef809 */
[C---:B------:R-:W-:Y:S01]  /*03e0*/  IMAD.IADD R11, R187.reuse, 0x1, -R6 ;  /* 0x00000001bb0b7824 */ /* 0x040fe200078e0a06 */
[----:B------:R-:W-:Y:S01]  /*03f0*/  SHF.R.U32.HI R182, RZ, 0x3, R182 ;  /* 0x00000003ffb67819 */ /* 0x000fe200000116b6 */
[----:B------:R-:W-:Y:S01]  /*0400*/  IMAD.SHL.U32 R187, R187, 0x400, RZ ;  /* 0x00000400bbbb7824 */ /* 0x000fe200078e00ff */
[----:B------:R-:W-:Y:S02]  /*0410*/  LOP3.LUT R199, R199, 0x1ffffffe, RZ, 0xc0, !PT ;  /* 0x1ffffffec7c77812 */ /* 0x000fe400078ec0ff */
[----:B------:R-:W-:Y:S02]  /*0420*/  LOP3.LUT R0, R0, 0x1c0, RZ, 0xc0, !PT ;  /* 0x000001c000007812 */ /* 0x000fe400078ec0ff */
[----:B------:R-:W-:Y:S01]  /*0430*/  LOP3.LUT R182, R9, R182, RZ, 0x3c, !PT ;  /* 0x000000b609b67212 */ /* 0x000fe200078e3cff */
[----:B------:R-:W-:Y:S01]  /*0440*/  IMAD.IADD R199, R204, 0x1, -R199 ;  /* 0x00000001ccc77824 */ /* 0x000fe200078e0ac7 */
[----:B------:R-:W-:Y:S01]  /*0450*/  LEA.HI R9, R0, R0, RZ, 0x1d ;  /* 0x0000000000097211 */ /* 0x000fe200078fe8ff */
[----:B------:R-:W-:Y:S01]  /*0460*/  IMAD R204, R204, 0x2, R187 ;  /* 0x00000002cccc7824 */ /* 0x000fe200078e02bb */
[----:B------:R-:W-:Y:S01]  /*0470*/  LOP3.LUT R15, R15, 0x1c0, RZ, 0xc0, !PT ;  /* 0x000001c00f0f7812 */ /* 0x000fe200078ec0ff */
[----:B------:R-:W-:Y:S01]  /*0480*/  IMAD.MOV.U32 R0, RZ, RZ, 0x40 ;  /* 0x00000040ff007424 */ /* 0x000fe200078e00ff */
[----:B------:R-:W-:Y:S01]  /*0490*/  SHF.R.S32.HI R2, RZ, 0x1f, R201 ;  /* 0x0000001fff027819 */ /* 0x000fe200000114c9 */
[----:B------:R-:W-:Y:S01]  /*04a0*/  IMAD.IADD R204, R204, 0x1, R9 ;  /* 0x00000001cccc7824 */ /* 0x000fe200078e0209 */
[----:B------:R-:W-:-:S02]  /*04b0*/  LOP3.LUT R5, R5, 0xfffffe00, RZ, 0xc0, !PT ;  /* 0xfffffe0005057812 */ /* 0x000fc400078ec0ff */
[----:B------:R-:W-:Y:S02]  /*04c0*/  LEA.HI R13, R3, R194, RZ, 0x6 ;  /* 0x000000c2030d7211 */ /* 0x000fe400078f30ff */
[----:B------:R-:W-:Y:S02]  /*04d0*/  SHF.R.U32.HI R198, RZ, 0x3, R15 ;  /* 0x00000003ffc67819 */ /* 0x000fe4000001160f */
[----:B------:R-:W-:Y:S01]  /*04e0*/  LEA.HI R2, R2, R201, RZ, 0x2 ;  /* 0x000000c902027211 */ /* 0x000fe200078f10ff */
[----:B------:R-:W-:Y:S01]  /*04f0*/  IMAD.SHL.U32 R13, R13, 0x8, RZ ;  /* 0x000000080d0d7824 */ /* 0x000fe200078e00ff */
[----:B------:R-:W-:Y:S02]  /*0500*/  LOP3.LUT P4, RZ, R4, 0x2, RZ, 0xc0, !PT ;  /* 0x0000000204ff7812 */ /* 0x000fe4000788c0ff */
[----:B------:R-:W-:Y:S02]  /*0510*/  IADD3 R187, R182, R5, R187 ;  /* 0x00000005b6bb7210 */ /* 0x000fe40007ffe0bb */
[----:B------:R-:W-:-:S02]  /*0520*/  LEA R204, R204, 0x80, 0x1 ;  /* 0x00000080cccc7811 */ /* 0x000fc400078e08ff */
[----:B------:R-:W-:Y:S02]  /*0530*/  LOP3.LUT R15, R15, 0x38, R206, 0xf8, !PT ;  /* 0x000000380f0f7812 */ /* 0x000fe400078ef8ce */
[----:B------:R-:W-:Y:S02]  /*0540*/  LOP3.LUT R182, R182, R5, RZ, 0xfc, !PT ;  /* 0x00000005b6b67212 */ /* 0x000fe400078efcff */
[C---:B------:R-:W-:Y:S02]  /*0550*/  SEL R215, R181.reuse, 0xffffffe0, !P1 ;  /* 0xffffffe0b5d77807 */ /* 0x040fe40004800000 */
[----:B------:R-:W-:Y:S02]  /*0560*/  SHF.R.S32.HI R200, RZ, 0x2, R2 ;  /* 0x00000002ffc87819 */ /* 0x000fe40000011402 */
[----:B------:R-:W-:Y:S01]  /*0570*/  SEL R181, R181, 0xffffffe0, !P4 ;  /* 0xffffffe0b5b57807 */ /* 0x000fe20006000000 */
[C---:B------:R-:W-:Y:S01]  /*0580*/  IMAD.IADD R212, R204.reuse, 0x1, R215 ;  /* 0x00000001ccd47824 */ /* 0x040fe200078e02d7 */
[----:B------:R-:W-:Y:S01]  /*0590*/  IADD3 R213, R204, -0x10, RZ ;  /* 0xfffffff0ccd57810 */ /* 0x000fe20007ffe0ff */
[----:B------:R-:W-:Y:S01]  /*05a0*/  IMAD R200, R11, 0x10, R200 ;  /* 0x000000100bc87824 */ /* 0x000fe200078e02c8 */
[----:B------:R-:W-:-:S02]  /*05b0*/  LEA R187, R187, 0xc100, 0x1 ;  /* 0x0000c100bbbb7811 */ /* 0x000fc400078e08ff */
[----:B------:R-:W-:Y:S01]  /*05c0*/  LOP3.LUT R198, R15, R198, RZ, 0x3c, !PT ;  /* 0x000000c60fc67212 */ /* 0x000fe200078e3cff */
[----:B------:R-:W-:Y:S01]  /*05d0*/  IMAD R199, R199, 0x8, R200 ;  /* 0x00000008c7c77824 */ /* 0x000fe200078e02c8 */
[----:B------:R-:W-:Y:S01]  /*05e0*/  LOP3.LUT P3, RZ, R4, 0x4, RZ, 0xc0, !PT ;  /* 0x0000000404ff7812 */ /* 0x000fe2000786c0ff */
[----:B------:R-:W-:Y:S01]  /*05f0*/  IMAD.IADD R185, R187, 0x1, R181 ;  /* 0x00000001bbb97824 */ /* 0x000fe200078e02b5 */
[----:B------:R-:W-:Y:S02]  /*0600*/  LOP3.LUT R2, R2, 0x7ffffffc, RZ, 0xc0, !PT ;  /* 0x7ffffffc02027812 */ /* 0x000fe400078ec0ff */
[----:B------:R-:W-:Y:S02]  /*0610*/  @P0 IADD3 R213, R204, 0x10, RZ ;  /* 0x00000010ccd50810 */ /* 0x000fe40007ffe0ff */
[----:B------:R-:W-:Y:S01]  /*0620*/  LEA R182, R182, 0x100, 0x1 ;  /* 0x00000100b6b67811 */ /* 0x000fe200078e08ff */
[----:B------:R-:W-:Y:S01]  /*0630*/  IMAD.IADD R195, R201, 0x1, -R2 ;  /* 0x00000001c9c37824 */ /* 0x000fe200078e0a02 */
[----:B------:R-:W-:Y:S01]  /*0640*/  SEL R216, R0, 0xffffffc0, !P2 ;  /* 0xffffffc000d87807 */ /* 0x000fe20005000000 */
[----:B------:R-:W-:Y:S01]  /*0650*/  IMAD.IADD R215, R215, 0x1, R213 ;  /* 0x00000001d7d77824 */ /* 0x000fe200078e02d5 */
[----:B------:R-:W-:Y:S01]  /*0660*/  LOP3.LUT R198, R198, 0x7ffffe00, R13, 0xf8, !PT ;  /* 0x7ffffe00c6c67812 */ /* 0x000fe200078ef80d */
[----:B------:R-:W-:Y:S01]  /*0670*/  IMAD.IADD R181, R181, 0x1, R182 ;  /* 0x00000001b5b57824 */ /* 0x000fe200078e02b6 */
[----:B------:R-:W-:Y:S01]  /*0680*/  SEL R0, R0, 0xffffffc0, !P3 ;  /* 0xffffffc000007807 */ /* 0x000fe20005800000 */
[--C-:B------:R-:W-:Y:S01]  /*0690*/  IMAD.IADD R211, R204, 0x1, R216.reuse ;  /* 0x00000001ccd37824 */ /* 0x100fe200078e02d8 */
[----:B------:R-:W-:Y:S01]  /*06a0*/  LEA.HI R202, R3, R194, RZ, 0x7 ;  /* 0x000000c203ca7211 */ /* 0x000fe200078f38ff */
[----:B------:R-:W-:Y:S01]  /*06b0*/  IMAD.IADD R210, R212, 0x1, R216 ;  /* 0x00000001d4d27824 */ /* 0x000fe200078e02d8 */
[----:B------:R-:W-:Y:S01]  /*06c0*/  IADD3 R197, R206, 0x40, RZ ;  /* 0x00000040cec57810 */ /* 0x000fe20007ffe0ff */
[----:B------:R-:W-:Y:S01]  /*06d0*/  IMAD.IADD R214, R216, 0x1, R213 ;  /* 0x00000001d8d67824 */ /* 0x000fe200078e02d5 */
[----:B------:R-:W-:Y:S01]  /*06e0*/  IADD3 R196, R206, 0x80, RZ ;  /* 0x00000080cec47810 */ /* 0x000fe20007ffe0ff */
[----:B------:R-:W-:Y:S01]  /*06f0*/  IMAD.SHL.U32 R198, R198, 0x2, RZ ;  /* 0x00000002c6c67824 */ /* 0x000fe200078e00ff */
[----:B------:R-:W-:Y:S01]  /*0700*/  SHF.R.S32.HI R202, RZ, 0x7, R202 ;  /* 0x00000007ffca7819 */ /* 0x000fe200000114ca */
[----:B------:R-:W-:Y:S01]  /*0710*/  IMAD.SHL.U32 R195, R195, 0x2, RZ ;  /* 0x00000002c3c37824 */ /* 0x000fe200078e00ff */
[----:B------:R-:W-:Y:S01]  /*0720*/  SHF.R.S32.HI R193, RZ, 0x1f, R206 ;  /* 0x0000001fffc17819 */ /* 0x000fe200000114ce */
[----:B------:R-:W-:Y:S01]  /*0730*/  IMAD.IADD R216, R215, 0x1, R216 ;  /* 0x00000001d7d87824 */ /* 0x000fe200078e02d8 */
[----:B------:R-:W-:Y:S01]  /*0740*/  SHF.R.S32.HI R192, RZ, 0x1f, R197 ;  /* 0x0000001fffc07819 */ /* 0x000fe200000114c5 */
[----:B------:R-:W-:Y:S01]  /*0750*/  IMAD.IADD R184, R187, 0x1, R0 ;  /* 0x00000001bbb87824 */ /* 0x000fe200078e0200 */
[----:B------:R-:W-:Y:S01]  /*0760*/  SHF.R.S32.HI R191, RZ, 0x1f, R196 ;  /* 0x0000001fffbf7819 */ /* 0x000fe200000114c4 */
[----:B------:R-:W-:Y:S01]  /*0770*/  IMAD.IADD R180, R0, 0x1, R182 ;  /* 0x0000000100b47824 */ /* 0x000fe200078e02b6 */
[----:B------:R-:W-:Y:S01]  /*0780*/  LEA R186, R186, 0x6100, 0x1 ;  /* 0x00006100baba7811 */ /* 0x000fe200078e08ff */
[----:B------:R-:W-:-:S02]  /*0790*/  IMAD.IADD R183, R185, 0x1, R0 ;  /* 0x00000001b9b77824 */ /* 0x000fc400078e0200 */
[----:B------:R-:W-:Y:S02]  /*07a0*/  IMAD.IADD R179, R0, 0x1, R181 ;  /* 0x0000000100b37824 */ /* 0x000fe400078e02b5 */
.L_x_652:
[----:B------:R-:W-:Y:S01]  /*07b0*/  IMAD.MOV.U32 R0, RZ, RZ, c[0x0][0x560] ;  /* 0x00015800ff007624 */ /* 0x000fe200078e00ff */
[----:B------:R-:W-:Y:S01]  /*07c0*/  MOV R4, R207 ;  /* 0x000000cf00047202 */ /* 0x000fe20000000f00 */
[----:B------:R-:W-:Y:S01]  /*07d0*/  YIELD ;  /* 0x0000000000007946 */ /* 0x000fe20003800000 */
[----:B------:R-:W-:Y:S02]  /*07e0*/  BSSY B0, `(.L_x_579) ;  /* 0x0000015000007945 */ /* 0x000fe40003800000 */
[----:B------:R-:W-:-:S13]  /*07f0*/  ISETP.NE.AND P0, PT, R0, 0x1, PT ;  /* 0x000000010000780c */ /* 0x000fda0003f05270 */
[----:B------:R-:W-:-:S05]  /*0800*/  @P0 IMAD.HI.U32 R0, R207, c[0x0][0x564], RZ ;  /* 0x00015900cf000a27 */ /* 0x000fca00078e00ff */
[----:B------:R-:W-:-:S04]  /*0810*/  @P0 SHF.R.U32.HI R4, RZ, c[0x0][0x568], R0 ;  /* 0x00015a00ff040a19 */ /* 0x000fc80000011600 */
[----:B------:R-:W-:Y:S01]  /*0820*/  ISETP.GE.AND P0, PT, R4, c[0x0][0x578], PT ;  /* 0x00015e0004007a0c */ /* 0x000fe20003f06270 */
[----:B------:R-:W-:-:S04]  /*0830*/  IMAD.MOV R0, RZ, RZ, -R4 ;  /* 0x000000ffff007224 */ /* 0x000fc800078e0a04 */
[----:B------:R-:W-:-:S08]  /*0840*/  IMAD R0, R0, c[0x0][0x560], R207 ;  /* 0x0001580000007a24 */ /* 0x000fd000078e02cf */
[----:B------:R-:W-:Y:S05]  /*0850*/  @!P0 BRA `(.L_x_580) ;  /* 0x0000007000008947 */ /* 0x000fea0003800000 */
[----:B------:R-:W-:Y:S02]  /*0860*/  MOV R2, c[0x0][0x56c] ;  /* 0x00015b0000027a02 */ /* 0x000fe40000000f00 */
[----:B------:R-:W-:Y:S02]  /*0870*/  MOV R3, R0 ;  /* 0x0000000000037202 */ /* 0x000fe40000000f00 */
[----:B------:R-:W-:-:S13]  /*0880*/  ISETP.NE.AND P0, PT, R2, 0x1, PT ;  /* 0x000000010200780c */ /* 0x000fda0003f05270 */
[----:B------:R-:W-:-:S05]  /*0890*/  @P0 IMAD.HI.U32 R2, R0, c[0x0][0x570], RZ ;  /* 0x00015c0000020a27 */ /* 0x000fca00078e00ff */
[----:B------:R-:W-:-:S05]  /*08a0*/  @P0 SHF.R.U32.HI R3, RZ, c[0x0][0x574], R2 ;  /* 0x00015d00ff030a19 */ /* 0x000fca0000011602 */
[----:B------:R-:W-:Y:S01]  /*08b0*/  IMAD R5, R3, c[0x0][0x56c], RZ ;  /* 0x00015b0003057a24 */ /* 0x000fe200078e02ff */
[----:B------:R-:W-:Y:S05]  /*08c0*/  BRA `(.L_x_581) ;  /* 0x0000006000007947 */ /* 0x000fea0003800000 */
.L_x_580:
[----:B------:R-:W-:Y:S02]  /*08d0*/  MOV R2, c[0x0][0x554] ;  /* 0x0001550000027a02 */ /* 0x000fe40000000f00 */
[----:B------:R-:W-:Y:S02]  /*08e0*/  MOV R3, R0 ;  /* 0x0000000000037202 */ /* 0x000fe40000000f00 */
[----:B------:R-:W-:-:S13]  /*08f0*/  ISETP.NE.AND P0, PT, R2, 0x1, PT ;  /* 0x000000010200780c */ /* 0x000fda0003f05270 */
[----:B------:R-:W-:-:S05]  /*0900*/  @P0 IMAD.HI.U32 R2, R0, c[0x0][0x558], RZ ;  /* 0x0001560000020a27 */ /* 0x000fca00078e00ff */
[----:B------:R-:W-:-:S05]  /*0910*/  @P0 SHF.R.U32.HI R3, RZ, c[0x0][0x55c], R2 ;  /* 0x00015700ff030a19 */ /* 0x000fca0000011602 */
[----:B------:R-:W-:Y:S02]  /*0920*/  IMAD R5, R3, c[0x0][0x554], RZ ;  /* 0x0001550003057a24 */ /* 0x000fe400078e02ff */
.L_x_581:
[----:B------:R-:W-:Y:S05]  /*0930*/  BSYNC B0 ;  /* 0x0000000000007941 */ /* 0x000fea0003800000 */
.L_x_579:
[----:B------:R-:W-:Y:S01]  /*0940*/  IMAD.MOV.U32 R2, RZ, RZ, c[0x0][0x548] ;  /* 0x00015200ff027624 */ /* 0x000fe200078e00ff */
[----:B------:R-:W-:Y:S01]  /*0950*/  ISETP.NE.U32.AND P0, PT, RZ, c[0x0][0x370], PT ;  /* 0x0000dc00ff007a0c */ /* 0x000fe20003f05070 */
[----:B------:R-:W-:Y:S02]  /*0960*/  IMAD.IADD R5, R0, 0x1, -R5 ;  /* 0x0000000100057824 */ /* 0x000fe400078e0a05 */
[----:B------:R-:W-:Y:S01]  /*0970*/  IMAD.MOV.U32 R225, RZ, RZ, RZ ;  /* 0x000000ffffe17224 */ /* 0x000fe200078e00ff */
[----:B------:R-:W-:Y:S01]  /*0980*/  ISETP.NE.AND P1, PT, R2, 0x1, PT ;  /* 0x000000010200780c */ /* 0x000fe20003f25270 */
[----:B------:R-:W-:Y:S01]  /*0990*/  IMAD R0, R4, c[0x0][0x554], R5 ;  /* 0x0001550004007a24 */ /* 0x000fe200078e0205 */
[----:B------:R-:W-:Y:S02]  /*09a0*/  LOP3.LUT R3, R3, 0x1ffffff, RZ, 0x3c, !PT ;  /* 0x01ffffff03037812 */ /* 0x000fe400078e3cff */
[----:B------:R-:W-:Y:S01]  /*09b0*/  ISETP.NE.AND.EX P0, PT, RZ, c[0x0][0x374], PT, P0 ;  /* 0x0000dd00ff007a0c */ /* 0x000fe20003f05300 */
[----:B------:R-:W-:-:S08]  /*09c0*/  IMAD.MOV.U32 R226, RZ, RZ, R0 ;  /* 0x000000ffffe27224 */ /* 0x000fd000078e0000 */
[----:B------:R-:W-:Y:S01]  /*09d0*/  @P1 IMAD.HI.U32 R2, R0, c[0x0][0x54c], RZ ;  /* 0x0001530000021a27 */ /* 0x000fe200078e00ff */
[----:B------:R-:W-:Y:S02]  /*09e0*/  IADD3 R3, R3, c[0x0][0x53c], RZ ;  /* 0x00014f0003037a10 */ /* 0x000fe40007ffe0ff */
[----:B------:R-:W-:Y:S01]  /*09f0*/  MOV R4, 0x40 ;  /* 0x0000004000047802 */ /* 0x000fe20000000f00 */
[----:B------:R-:W-:Y:S01]  /*0a00*/  @P0 IMAD.MOV.U32 R5, RZ, RZ, 0x4 ;  /* 0x00000004ff050424 */ /* 0x000fe200078e00ff */
[----:B------:R-:W-:Y:S01]  /*0a10*/  @P1 SHF.R.U32.HI R226, RZ, c[0x0][0x550], R2 ;  /* 0x00015400ffe21a19 */ /* 0x000fe20000011602 */
[----:B------:R-:W-:Y:S02]  /*0a20*/  IMAD.MOV.U32 R2, RZ, RZ, c[0x0][0x2c4] ;  /* 0x0000b100ff027624 */ /* 0x000fe400078e00ff */
[----:B------:R-:W-:Y:S01]  /*0a30*/  IMAD.SHL.U32 R220, R3, 0x80, RZ ;  /* 0x0000008003dc7824 */ /* 0x000fe200078e00ff */
[----:B------:R-:W-:Y:S01]  /*0a40*/  IADD3 R4, R4, -c[0x0][0x168], RZ ;  /* 0x80005a0004047a10 */ /* 0x000fe20007ffe0ff */
[----:B------:R-:W-:Y:S01]  /*0a50*/  @P0 IMAD.WIDE R6, R226, R5, c[0x0][0x370] ;  /* 0x0000dc00e2060625 */ /* 0x000fe200078e0205 */
[----:B------:R-:W-:-:S02]  /*0a60*/  ISETP.NE.AND P4, PT, R2, 0x1, PT ;  /* 0x000000010200780c */ /* 0x000fc40003f85270 */
[----:B------:R-:W-:Y:S01]  /*0a70*/  IADD3 R2, R220, 0x7f, RZ ;  /* 0x0000007fdc027810 */ /* 0x000fe20007ffe0ff */
[----:B------:R-:W-:Y:S01]  /*0a80*/  IMAD.MOV.U32 R5, RZ, RZ, c[0x0][0x2ac] ;  /* 0x0000ab00ff057624 */ /* 0x000fe200078e00ff */
[----:B------:R1:W5:Y:S01]  /*0a90*/  @P0 LDG.E R225, [R6.64] ;  /* 0x0000000606e10981 */ /* 0x000362000c1e1900 */
[----:B------:R-:W-:Y:S01]  /*0aa0*/  IMAD.MOV R221, RZ, RZ, -R226 ;  /* 0x000000ffffdd7224 */ /* 0x000fe200078e0ae2 */
[----:B------:R-:W-:Y:S01]  /*0ab0*/  CS2R R98, SRZ ;  /* 0x0000000000627805 */ /* 0x000fe2000001ff00 */
[C---:B------:R-:W-:Y:S01]  /*0ac0*/  IMAD R133, R5.reuse, c[0x0][0x1d0], RZ ;  /* 0x0000740005857a24 */ /* 0x040fe200078e02ff */
[----:B------:R-:W-:Y:S01]  /*0ad0*/  CS2R R96, SRZ ;  /* 0x0000000000607805 */ /* 0x000fe2000001ff00 */
[----:B------:R-:W-:Y:S01]  /*0ae0*/  IMAD R5, R5, c[0x0][0x1d0], R4 ;  /* 0x0000740005057a24 */ /* 0x000fe200078e0204 */
[----:B------:R-:W-:Y:S01]  /*0af0*/  CS2R R94, SRZ ;  /* 0x00000000005e7805 */ /* 0x000fe2000001ff00 */
[----:B------:R-:W-:Y:S01]  /*0b00*/  IMAD R221, R221, c[0x0][0x548], R0 ;  /* 0x00015200dddd7a24 */ /* 0x000fe200078e0200 */
[----:B------:R-:W-:Y:S01]  /*0b10*/  CS2R R92, SRZ ;  /* 0x00000000005c7805 */ /* 0x000fe2000001ff00 */
[----:B------:R-:W-:Y:S01]  /*0b20*/  @P4 IMAD.HI.U32 R3, R2, c[0x0][0x2c8], RZ ;  /* 0x0000b20002034a27 */ /* 0x000fe200078e00ff */
[----:B------:R-:W-:Y:S01]  /*0b30*/  CS2R R90, SRZ ;  /* 0x00000000005a7805 */ /* 0x000fe2000001ff00 */
[----:B------:R-:W-:Y:S01]  /*0b40*/  CS2R R88, SRZ ;  /* 0x0000000000587805 */ /* 0x000fe2000001ff00 */
[----:B------:R-:W-:Y:S01]  /*0b50*/  CS2R R86, SRZ ;  /* 0x0000000000567805 */ /* 0x000fe2000001ff00 */
[----:B------:R-:W-:Y:S01]  /*0b60*/  CS2R R84, SRZ ;  /* 0x0000000000547805 */ /* 0x000fe2000001ff00 */
[----:B------:R-:W-:Y:S01]  /*0b70*/  @P4 SHF.R.U32.HI R2, RZ, c[0x0][0x2cc], R3 ;  /* 0x0000b300ff024a19 */ /* 0x000fe20000011603 */
[----:B------:R-:W-:Y:S01]  /*0b80*/  CS2R R82, SRZ ;  /* 0x0000000000527805 */ /* 0x000fe2000001ff00 */
[----:B------:R-:W-:Y:S01]  /*0b90*/  IADD3 R3, R133, 0x3f, RZ ;  /* 0x0000003f85037810 */ /* 0x000fe20007ffe0ff */
[----:B------:R-:W-:Y:S01]  /*0ba0*/  CS2R R80, SRZ ;  /* 0x0000000000507805 */ /* 0x000fe2000001ff00 */
[----:B------:R-:W-:Y:S01]  /*0bb0*/  CS2R R78, SRZ ;  /* 0x00000000004e7805 */ /* 0x000fe2000001ff00 */
[----:B------:R-:W-:Y:S01]  /*0bc0*/  IMAD.IADD R5, R5, 0x1, R2 ;  /* 0x0000000105057824 */ /* 0x000fe200078e0202 */
[----:B------:R-:W-:Y:S01]  /*0bd0*/  SHF.R.S32.HI R4, RZ, 0x1f, R3 ;  /* 0x0000001fff047819 */ /* 0x000fe20000011403 */
[----:B------:R-:W-:Y:S01]  /*0be0*/  CS2R R76, SRZ ;  /* 0x00000000004c7805 */ /* 0x000fe2000001ff00 */
[----:B------:R-:W-:Y:S01]  /*0bf0*/  CS2R R74, SRZ ;  /* 0x00000000004a7805 */ /* 0x000fe2000001ff00 */
[----:B------:R-:W-:Y:S01]  /*0c00*/  CS2R R72, SRZ ;  /* 0x0000000000487805 */ /* 0x000fe2000001ff00 */
[----:B------:R-:W-:Y:S01]  /*0c10*/  SHF.R.S32.HI R2, RZ, 0x1f, R5 ;  /* 0x0000001fff027819 */ /* 0x000fe20000011405 */
[----:B------:R-:W-:Y:S01]  /*0c20*/  CS2R R70, SRZ ;  /* 0x0000000000467805 */ /* 0x000fe2000001ff00 */
[----:B------:R-:W-:Y:S01]  /*0c30*/  LEA.HI R3, R4, R3, RZ, 0x6 ;  /* 0x0000000304037211 */ /* 0x000fe200078f30ff */
[----:B------:R-:W-:Y:S01]  /*0c40*/  CS2R R68, SRZ ;  /* 0x0000000000447805 */ /* 0x000fe2000001ff00 */
[----:B------:R-:W-:Y:S01]  /*0c50*/  LEA.HI R2, R2, R5, RZ, 0x6 ;  /* 0x0000000502027211 */ /* 0x000fe200078f30ff */
[----:B------:R-:W-:Y:S01]  /*0c60*/  CS2R R66, SRZ ;  /* 0x0000000000427805 */ /* 0x000fe2000001ff00 */
[----:B------:R-:W-:Y:S01]  /*0c70*/  SHF.R.S32.HI R3, RZ, 0x6, R3 ;  /* 0x00000006ff037819 */ /* 0x000fe20000011403 */
[----:B------:R-:W-:Y:S01]  /*0c80*/  CS2R R64, SRZ ;  /* 0x0000000000407805 */ /* 0x000fe2000001ff00 */
[----:B------:R-:W-:Y:S01]  /*0c90*/  SHF.R.S32.HI R2, RZ, 0x6, R2 ;  /* 0x00000006ff027819 */ /* 0x000fe20000011402 */
[----:B------:R-:W-:Y:S01]  /*0ca0*/  CS2R R62, SRZ ;  /* 0x00000000003e7805 */ /* 0x000fe2000001ff00 */
[----:B------:R-:W-:Y:S01]  /*0cb0*/  PRMT R4, RZ, 0x7610, R4 ;  /* 0x00007610ff047816 */ /* 0x000fe20000000004 */
[----:B------:R-:W-:Y:S01]  /*0cc0*/  CS2R R60, SRZ ;  /* 0x00000000003c7805 */ /* 0x000fe2000001ff00 */
[----:B------:R-:W-:Y:S01]  /*0cd0*/  IMNMX R2, R3, R2, PT ;  /* 0x0000000203027217 */ /* 0x000fe20003800200 */
[----:B------:R-:W-:Y:S01]  /*0ce0*/  CS2R R58, SRZ ;  /* 0x00000000003a7805 */ /* 0x000fe2000001ff00 */
[----:B------:R-:W-:Y:S01]  /*0cf0*/  CS2R R56, SRZ ;  /* 0x0000000000387805 */ /* 0x000fe2000001ff00 */
[----:B------:R-:W-:Y:S01]  /*0d00*/  CS2R R54, SRZ ;  /* 0x0000000000367805 */ /* 0x000fe2000001ff00 */
[----:B------:R-:W-:Y:S01]  /*0d10*/  ISETP.GE.AND P0, PT, R2, 0x1, PT ;  /* 0x000000010200780c */ /* 0x000fe20003f06270 */
        /* <DEDUP_REMOVED lines=25> */
[----:B------:R-:W-:Y:S01]  /*0eb0*/  MOV R0, RZ ;  /* 0x000000ff00007202 */ /* 0x000fe20000000f00 */
[----:B------:R-:W-:-:S02]  /*0ec0*/  IMAD.MOV.U32 R3, RZ, RZ, RZ ;  /* 0x000000ffff037224 */ /* 0x000fc400078e00ff */
[----:B------:R-:W-:Y:S01]  /*0ed0*/  IMAD.MOV.U32 R222, RZ, RZ, -0x1 ;  /* 0xffffffffffde7424 */ /* 0x000fe200078e00ff */
[----:B------:R-:W-:Y:S05]  /*0ee0*/  @!P0 BRA `(.L_x_582) ;  /* 0x00009df000008947 */ /* 0x000fea0003800000 */
[----:B-1----:R-:W-:-:S04]  /*0ef0*/  ISETP.NE.U32.AND P1, PT, RZ, c[0x0][0x340], PT ;  /* 0x0000d000ff007a0c */ /* 0x002fc80003f25070 */
[----:B------:R-:W-:-:S13]  /*0f00*/  ISETP.NE.AND.EX P1, PT, RZ, c[0x0][0x344], PT, P1 ;  /* 0x0000d100ff007a0c */ /* 0x000fda0003f25310 */
[----:B------:R-:W-:-:S05]  /*0f10*/  @P1 MOV R3, 0x4 ;  /* 0x0000000400031802 */ /* 0x000fca0000000f00 */
[----:B------:R-:W-:-:S05]  /*0f20*/  @P1 IMAD.WIDE R12, R226, R3, c[0x0][0x340] ;  /* 0x0000d000e20c1625 */ /* 0x000fca00078e0203 */
[----:B------:R1:W5:Y:S01]  /*0f30*/  @P1 LDG.E R0, [R12.64] ;  /* 0x000000060c001981 */ /* 0x000362000c1e1900 */
[----:B------:R-:W-:Y:S01]  /*0f40*/  SHF.R.S32.HI R3, RZ, 0x1f, R221 ;  /* 0x0000001fff037819 */ /* 0x000fe200000114dd */
[----:B------:R-:W-:Y:S01]  /*0f50*/  IMAD.WIDE.U32 R10, R221, c[0x0][0x1b8], RZ ;  /* 0x00006e00dd0a7a25 */ /* 0x000fe200078e00ff */
[----:B------:R-:W-:Y:S02]  /*0f60*/  IADD3 R4, R203, R220, RZ ;  /* 0x000000dccb047210 */ /* 0x000fe40007ffe0ff */
[----:B------:R-:W-:Y:S01]  /*0f70*/  ISETP.GE.AND P6, PT, R206, c[0x0][0x198], PT ;  /* 0x00006600ce007a0c */ /* 0x000fe20003fc6270 */
[----:B------:R-:W-:Y:S01]  /*0f80*/  IMAD R6, R3, c[0x0][0x1b8], RZ ;  /* 0x00006e0003067a24 */ /* 0x000fe200078e02ff */
[----:B------:R-:W-:Y:S01]  /*0f90*/  ISETP.GE.AND P5, PT, R197, c[0x0][0x198], PT ;  /* 0x00006600c5007a0c */ /* 0x000fe20003fa6270 */
[----:B------:R-:W-:Y:S01]  /*0fa0*/  @P4 IMAD.HI.U32 R7, R4, c[0x0][0x2c8], RZ ;  /* 0x0000b20004074a27 */ /* 0x000fe200078e00ff */
[----:B------:R-:W-:-:S03]  /*0fb0*/  ISETP.GE.AND P3, PT, R196, c[0x0][0x198], PT ;  /* 0x00006600c4007a0c */ /* 0x000fc60003f66270 */
[----:B------:R-:W-:Y:S01]  /*0fc0*/  IMAD R5, R221, c[0x0][0x1bc], R6 ;  /* 0x00006f00dd057a24 */ /* 0x000fe200078e0206 */
[----:B------:R-:W-:Y:S01]  /*0fd0*/  SHF.R.S32.HI R6, RZ, 0x1f, R226 ;  /* 0x0000001fff067819 */ /* 0x000fe200000114e2 */
[----:B------:R-:W-:Y:S01]  /*0fe0*/  IMAD.MOV.U32 R8, RZ, RZ, R4 ;  /* 0x000000ffff087224 */ /* 0x000fe200078e0004 */
[----:B------:R-:W-:Y:S02]  /*0ff0*/  @P4 SHF.R.U32.HI R8, RZ, c[0x0][0x2cc], R7 ;  /* 0x0000b300ff084a19 */ /* 0x000fe40000011607 */
[----:B------:R-:W-:Y:S01]  /*1000*/  IADD3 R11, R11, R5, RZ ;  /* 0x000000050b0b7210 */ /* 0x000fe20007ffe0ff */
[----:B------:R-:W-:Y:S01]  /*1010*/  IMAD R5, R6, c[0x0][0x1c0], RZ ;  /* 0x0000700006057a24 */ /* 0x000fe200078e02ff */
[--C-:B------:R-:W-:Y:S01]  /*1020*/  SHF.R.S32.HI R6, RZ, 0x1f, R8.reuse ;  /* 0x0000001fff067819 */ /* 0x100fe20000011408 */
[----:B------:R-:W-:Y:S02]  /*1030*/  IMAD.MOV R7, RZ, RZ, -R8 ;  /* 0x000000ffff077224 */ /* 0x000fe400078e0a08 */
[----:B------:R-:W-:-:S02]  /*1040*/  IMAD R5, R226, c[0x0][0x1c4], R5 ;  /* 0x00007100e2057a24 */ /* 0x000fc400078e0205 */
[----:B------:R-:W-:-:S04]  /*1050*/  IMAD.WIDE.U32 R10, R226, c[0x0][0x1c0], R10 ;  /* 0x00007000e20a7a25 */ /* 0x000fc800078e000a */
[----:B------:R-:W-:Y:S01]  /*1060*/  IMAD R7, R7, c[0x0][0x2c4], R4 ;  /* 0x0000b10007077a24 */ /* 0x000fe200078e0204 */
[----:B------:R-:W-:Y:S01]  /*1070*/  IADD3 R11, R11, R5, RZ ;  /* 0x000000050b0b7210 */ /* 0x000fe20007ffe0ff */
[----:B------:R-:W-:-:S03]  /*1080*/  IMAD R5, R6, c[0x0][0x1b0], RZ ;  /* 0x00006c0006057a24 */ /* 0x000fc600078e02ff */
[----:B------:R-:W-:Y:S01]  /*1090*/  SHF.R.S32.HI R4, RZ, 0x1f, R7 ;  /* 0x0000001fff047819 */ /* 0x000fe20000011407 */
[C---:B------:R-:W-:Y:S02]  /*10a0*/  IMAD R5, R8.reuse, c[0x0][0x1b4], R5 ;  /* 0x00006d0008057a24 */ /* 0x040fe400078e0205 */
[----:B------:R-:W-:-:S04]  /*10b0*/  IMAD.WIDE.U32 R8, R8, c[0x0][0x1b0], R10 ;  /* 0x00006c0008087a25 */ /* 0x000fc800078e000a */
[----:B------:R-:W-:Y:S02]  /*10c0*/  IMAD.IADD R9, R9, 0x1, R5 ;  /* 0x0000000109097824 */ /* 0x000fe400078e0205 */
[----:B------:R-:W-:Y:S02]  /*10d0*/  IMAD R4, R4, c[0x0][0x1a8], RZ ;  /* 0x00006a0004047a24 */ /* 0x000fe400078e02ff */
[----:B------:R-:W-:-:S04]  /*10e0*/  IMAD.WIDE.U32 R8, R7, c[0x0][0x1a8], R8 ;  /* 0x00006a0007087a25 */ /* 0x000fc800078e0008 */
[----:B------:R-:W-:Y:S01]  /*10f0*/  IMAD R7, R7, c[0x0][0x1ac], R4 ;  /* 0x00006b0007077a24 */ /* 0x000fe200078e0204 */
[----:B------:R-:W-:-:S04]  /*1100*/  LEA R6, P0, R8, c[0x0][0x160], 0x1 ;  /* 0x0000580008067a11 */ /* 0x000fc800078008ff */
[----:B------:R-:W-:-:S04]  /*1110*/  IADD3 R5, R9, R7, RZ ;  /* 0x0000000709057210 */ /* 0x000fc80007ffe0ff */
[----:B------:R-:W-:Y:S02]  /*1120*/  LEA.HI.X R5, R8, c[0x0][0x164], R5, 0x1, P0 ;  /* 0x0000590008057a11 */ /* 0x000fe400000f0c05 */
[----:B------:R-:W-:Y:S01]  /*1130*/  @!P1 MOV R0, R226 ;  /* 0x000000e200009202 */ /* 0x000fe20000000f00 */
[----:B------:R-:W-:Y:S05]  /*1140*/  BRA.DIV ~URZ, `(.L_x_583) ;  /* 0x0000b7827f007947 */ /* 0x000fea000b800000 */
[----:B-1----:R1:W2:Y:S02]  /*1150*/  SHFL.IDX PT, R7, R5, RZ, 0x181f ;  /* 0x00181fff05077589 */ /* 0x0022a400000e0000 */
.L_x_653:
[----:B------:R-:W-:Y:S05]  /*1160*/  BRA.DIV ~URZ, `(.L_x_584) ;  /* 0x0000b7d27f007947 */ /* 0x000fea000b800000 */
[----:B------:R3:W4:Y:S02]  /*1170*/  SHFL.IDX PT, R175, R6, RZ, 0x181f ;  /* 0x00181fff06af7589 */ /* 0x00072400000e0000 */
.L_x_654:
[----:B------:R-:W-:Y:S01]  /*1180*/  MOV R9, c[0x0][0x2c4] ;  /* 0x0000b10000097a02 */ /* 0x000fe20000000f00 */
[----:B------:R-:W-:Y:S01]  /*1190*/  BSSY B0, `(.L_x_585) ;  /* 0x0000011000007945 */ /* 0x000fe20003800000 */
[----:B------:R-:W-:-:S03]  /*11a0*/  IADD3 R4, R208, R220, RZ ;  /* 0x000000dcd0047210 */ /* 0x000fc60007ffe0ff */
[----:B------:R-:W-:-:S05]  /*11b0*/  IMAD R9, R9, c[0x0][0x168], RZ ;  /* 0x00005a0009097a24 */ /* 0x000fca00078e02ff */
[----:B------:R-:W-:-:S13]  /*11c0*/  ISETP.GE.AND P0, PT, R4, R9, PT ;  /* 0x000000090400720c */ /* 0x000fda0003f06270 */
[----:B------:R-:W-:Y:S05]  /*11d0*/  @P0 BRA `(.L_x_586) ;  /* 0x000000c000000947 */ /* 0x000fea0003800000 */
[-C--:B----4-:R-:W-:Y:S02]  /*11e0*/  LEA R12, P2, R206, R175.reuse, 0x1 ;  /* 0x000000afce0c7211 */ /* 0x090fe400078408ff */
[CC--:B------:R-:W-:Y:S02]  /*11f0*/  LEA R10, P1, R197.reuse, R175.reuse, 0x1 ;  /* 0x000000afc50a7211 */ /* 0x0c0fe400078208ff */
[----:B------:R-:W-:Y:S02]  /*1200*/  LEA R14, P0, R196, R175, 0x1 ;  /* 0x000000afc40e7211 */ /* 0x000fe400078008ff */
[-C--:B--2---:R-:W-:Y:S02]  /*1210*/  LEA.HI.X R13, R206, R7.reuse, R193, 0x1, P2 ;  /* 0x00000007ce0d7211 */ /* 0x084fe400010f0cc1 */
[-C--:B------:R-:W-:Y:S02]  /*1220*/  LEA.HI.X R11, R197, R7.reuse, R192, 0x1, P1 ;  /* 0x00000007c50b7211 */ /* 0x080fe400008f0cc0 */
[----:B------:R-:W-:Y:S01]  /*1230*/  LEA.HI.X R15, R196, R7, R191, 0x1, P0 ;  /* 0x00000007c40f7211 */ /* 0x000fe200000f0cbf */
[----:B------:R-:W-:Y:S01]  /*1240*/  @!PT LDS RZ, [RZ] ;  /* 0x00000000fffff984 */ /* 0x000fe20000000800 */
[----:B------:R-:W-:Y:S01]  /*1250*/  @!PT LDS RZ, [RZ] ;  /* 0x00000000fffff984 */ /* 0x000fe20000000800 */
[----:B------:R-:W-:Y:S01]  /*1260*/  @!PT LDS RZ, [RZ] ;  /* 0x00000000fffff984 */ /* 0x000fe20000000800 */
[----:B------:R2:W-:Y:S04]  /*1270*/  LDGSTS.E.BYPASS.LTC128B.128 [R198+0xc100], [R12.64], !P6 ;  /* 0x0c1000000cc67fae */ /* 0x0005e8000f101d46 */
[----:B------:R2:W-:Y:S04]  /*1280*/  LDGSTS.E.BYPASS.LTC128B.128 [R198+0x10100], [R10.64], !P5 ;  /* 0x101000000ac67fae */ /* 0x0005e8000e901d46 */
[----:B------:R2:W-:Y:S02]  /*1290*/  LDGSTS.E.BYPASS.LTC128B.128 [R198+0x14100], [R14.64], !P3 ;  /* 0x141000000ec67fae */ /* 0x0005e4000d901d46 */
.L_x_586:
[----:B------:R-:W-:Y:S05]  /*12a0*/  BSYNC B0 ;  /* 0x0000000000007941 */ /* 0x000fea0003800000 */
.L_x_585:
[----:B------:R-:W-:Y:S05]  /*12b0*/  BRA.DIV ~URZ, `(.L_x_587) ;  /* 0x0000b6e27f007947 */ /* 0x000fea000b800000 */
[----:B--2---:R2:W1:Y:S04]  /*12c0*/  SHFL.IDX PT, R7, R5, 0x1, 0x181f ;  /* 0x00381f0005077f89 */ /* 0x00446800000e0000 */
[----:B----4-:R2:W4:Y:S02]  /*12d0*/  SHFL.IDX PT, R175, R6, 0x1, 0x181f ;  /* 0x00381f0006af7f89 */ /* 0x01052400000e0000 */
.L_x_655:
[----:B------:R-:W-:Y:S01]  /*12e0*/  IADD3 R8, R4, 0x20, RZ ;  /* 0x0000002004087810 */ /* 0x000fe20007ffe0ff */
[----:B------:R-:W-:Y:S03]  /*12f0*/  BSSY B0, `(.L_x_588) ;  /* 0x000000f000007945 */ /* 0x000fe60003800000 */
[----:B------:R-:W-:-:S13]  /*1300*/  ISETP.GE.AND P0, PT, R8, R9, PT ;  /* 0x000000090800720c */ /* 0x000fda0003f06270 */
[----:B------:R-:W-:Y:S05]  /*1310*/  @P0 BRA `(.L_x_589) ;  /* 0x000000c000000947 */ /* 0x000fea0003800000 */
[-C--:B----4-:R-:W-:Y:S02]  /*1320*/  LEA R12, P2, R206, R175.reuse, 0x1 ;  /* 0x000000afce0c7211 */ /* 0x090fe400078408ff */
[CC--:B------:R-:W-:Y:S02]  /*1330*/  LEA R10, P1, R197.reuse, R175.reuse, 0x1 ;  /* 0x000000afc50a7211 */ /* 0x0c0fe400078208ff */
[----:B------:R-:W-:Y:S02]  /*1340*/  LEA R14, P0, R196, R175, 0x1 ;  /* 0x000000afc40e7211 */ /* 0x000fe400078008ff */
[-C--:B-1----:R-:W-:Y:S02]  /*1350*/  LEA.HI.X R13, R206, R7.reuse, R193, 0x1, P2 ;  /* 0x00000007ce0d7211 */ /* 0x082fe400010f0cc1 */
        /* <DEDUP_REMOVED lines=8> */
.L_x_589:
[----:B------:R-:W-:Y:S05]  /*13e0*/  BSYNC B0 ;  /* 0x0000000000007941 */ /* 0x000fea0003800000 */
.L_x_588:
[----:B------:R-:W-:Y:S05]  /*13f0*/  BRA.DIV ~URZ, `(.L_x_590) ;  /* 0x0000b6627f007947 */ /* 0x000fea000b800000 */
[----:B-1----:R1:W2:Y:S02]  /*1400*/  SHFL.IDX PT, R7, R5, 0x2, 0x181f ;  /* 0x00581f0005077f89 */ /* 0x0022a400000e0000 */
.L_x_656:
[----:B------:R-:W-:Y:S05]  /*1410*/  BRA.DIV ~URZ, `(.L_x_591) ;  /* 0x0000b6b27f007947 */ /* 0x000fea000b800000 */
[----:B----4-:R4:W1:Y:S02]  /*1420*/  SHFL.IDX PT, R175, R6, 0x2, 0x181f ;  /* 0x00581f0006af7f89 */ /* 0x01086400000e0000 */
.L_x_657:
[----:B------:R-:W-:Y:S01]  /*1430*/  IADD3 R8, R4, 0x40, RZ ;  /* 0x0000004004087810 */ /* 0x000fe20007ffe0ff */
[----:B------:R-:W-:Y:S03]  /*1440*/  BSSY B0, `(.L_x_592) ;  /* 0x000000f000007945 */ /* 0x000fe60003800000 */
[----:B------:R-:W-:-:S13]  /*1450*/  ISETP.GE.AND P0, PT, R8, R9, PT ;  /* 0x000000090800720c */ /* 0x000fda0003f06270 */
[----:B------:R-:W-:Y:S05]  /*1460*/  @P0 BRA `(.L_x_593) ;  /* 0x000000c000000947 */ /* 0x000fea0003800000 */
[-C--:B-1----:R-:W-:Y:S02]  /*1470*/  LEA R12, P2, R206, R175.reuse, 0x1 ;  /* 0x000000afce0c7211 */ /* 0x082fe400078408ff */
        /* <DEDUP_REMOVED lines=11> */
.L_x_593:
[----:B------:R-:W-:Y:S05]  /*1530*/  BSYNC B0 ;  /* 0x0000000000007941 */ /* 0x000fea0003800000 */
.L_x_592:
[----:B------:R-:W-:Y:S05]  /*1540*/  BRA.DIV ~URZ, `(.L_x_594) ;  /* 0x0000b5e27f007947 */ /* 0x000fea000b800000 */
[----:B-12---:R-:W1:Y:S04]  /*1550*/  SHFL.IDX PT, R5, R5, 0x3, 0x181f ;  /* 0x00781f0005057f89 */ /* 0x006e6800000e0000 */
[----:B------:R2:W3:Y:S02]  /*1560*/  SHFL.IDX PT, R175, R6, 0x3, 0x181f ;  /* 0x00781f0006af7f89 */ /* 0x0004e400000e0000 */
.L_x_658:
[----:B------:R-:W-:Y:S01]  /*1570*/  IADD3 R4, R4, 0x60, RZ ;  /* 0x0000006004047810 */ /* 0x000fe20007ffe0ff */
[----:B-----5:R-:W-:Y:S01]  /*1580*/  IMAD.WIDE.U32 R234, R0, c[0x0][0x2b0], RZ ;  /* 0x0000ac0000ea7a25 */ /* 0x020fe200078e00ff */
[----:B------:R-:W-:-:S02]  /*1590*/  SHF.R.S32.HI R11, RZ, 0x1f, R0 ;  /* 0x0000001fff0b7819 */ /* 0x000fc40000011400 */
[----:B------:R-:W-:-:S03]  /*15a0*/  ISETP.GE.AND P2, PT, R4, R9, PT ;  /* 0x000000090400720c */ /* 0x000fc60003f46270 */
[----:B------:R-:W-:-:S04]  /*15b0*/  IMAD R11, R11, c[0x0][0x2b0], RZ ;  /* 0x0000ac000b0b7a24 */ /* 0x000fc800078e02ff */
[----:B------:R-:W-:-:S04]  /*15c0*/  IMAD R11, R0, c[0x0][0x2b4], R11 ;  /* 0x0000ad00000b7a24 */ /* 0x000fc800078e020b */
[----:B------:R-:W-:Y:S02]  /*15d0*/  IMAD.IADD R219, R235, 0x1, R11 ;  /* 0x00000001ebdb7824 */ /* 0x000fe400078e020b */
[CC--:B---3--:R-:W-:Y:S02]  /*15e0*/  @!P2 LEA R8, P0, R206.reuse, R175.reuse, 0x1 ;  /* 0x000000afce08a211 */ /* 0x0c8fe400078008ff */
[C---:B--2-4-:R-:W-:Y:S02]  /*15f0*/  @!P2 LEA R6, P1, R197.reuse, R175, 0x1 ;  /* 0x000000afc506a211 */ /* 0x054fe400078208ff */
[----:B-1----:R-:W-:Y:S02]  /*1600*/  @!P2 LEA.HI.X R9, R206, R5, R193, 0x1, P0 ;  /* 0x00000005ce09a211 */ /* 0x002fe400000f0cc1 */
[C---:B------:R-:W-:Y:S02]  /*1610*/  @!P2 LEA R4, P0, R196.reuse, R175, 0x1 ;  /* 0x000000afc404a211 */ /* 0x040fe400078008ff */
[-C--:B------:R-:W-:Y:S01]  /*1620*/  @!P2 LEA.HI.X R7, R197, R5.reuse, R192, 0x1, P1 ;  /* 0x00000005c507a211 */ /* 0x080fe200008f0cc0 */
[----:B------:R-:W-:Y:S01]  /*1630*/  @!PT LDS RZ, [RZ] ;  /* 0x00000000fffff984 */ /* 0x000fe20000000800 */
[----:B------:R-:W-:Y:S01]  /*1640*/  @!PT LDS RZ, [RZ] ;  /* 0x00000000fffff984 */ /* 0x000fe20000000800 */
[----:B------:R-:W-:Y:S01]  /*1650*/  @!PT LDS RZ, [RZ] ;  /* 0x00000000fffff984 */ /* 0x000fe20000000800 */
[----:B------:R1:W-:Y:S01]  /*1660*/  @!P2 LDGSTS.E.BYPASS.LTC128B.128 [R198+0xf100], [R8.64], !P6 ;  /* 0x0f10000008c6afae */ /* 0x0003e2000f101d46 */
[----:B------:R-:W-:-:S03]  /*1670*/  @!P2 LEA.HI.X R5, R196, R5, R191, 0x1, P0 ;  /* 0x00000005c405a211 */ /* 0x000fc600000f0cbf */
[----:B------:R1:W-:Y:S04]  /*1680*/  @!P2 LDGSTS.E.BYPASS.LTC128B.128 [R198+0x13100], [R6.64], !P5 ;  /* 0x1310000006c6afae */ /* 0x0003e8000e901d46 */
[----:B------:R1:W-:Y:S04]  /*1690*/  @!P2 LDGSTS.E.BYPASS.LTC128B.128 [R198+0x17100], [R4.64], !P3 ;  /* 0x1710000004c6afae */ /* 0x0003e8000d901d46 */
[----:B------:R-:W0:Y:S01]  /*16a0*/  LDGDEPBAR ;  /* 0x00000000000079af */ /* 0x000e220000000000 */
[----:B------:R-:W-:Y:S02]  /*16b0*/  WARPSYNC 0xffffffff ;  /* 0xffffffff00007948 */ /* 0x000fe40003800000 */
[----:B------:R-:W-:Y:S01]  /*16c0*/  IMAD.MOV.U32 R0, RZ, RZ, c[0x0][0x2b8] ;  /* 0x0000ae00ff007624 */ /* 0x000fe200078e00ff */
[----:B------:R-:W-:Y:S01]  /*16d0*/  BAR.SYNC.DEFER_BLOCKING 0x0 ;  /* 0x0000000000007b1d */ /* 0x000fe20000010000 */
[----:B-1----:R-:W-:-:S02]  /*16e0*/  IMAD R4, R2, 0x40, R203 ;  /* 0x0000004002047824 */ /* 0x002fc400078e02cb */
[----:B------:R-:W-:Y:S01]  /*16f0*/  IMAD.MOV.U32 R223, RZ, RZ, RZ ;  /* 0x000000ffffdf7224 */ /* 0x000fe200078e00ff */
[----:B------:R-:W-:Y:S02]  /*1700*/  ISETP.NE.AND P3, PT, R0, 0x1, PT ;  /* 0x000000010000780c */ /* 0x000fe40003f65270 */
[----:B------:R-:W-:-:S04]  /*1710*/  IADD3 R4, R4, -0x40, RZ ;  /* 0xffffffc004047810 */ /* 0x000fc80007ffe0ff */
[C---:B------:R-:W-:Y:S01]  /*1720*/  ISETP.GE.AND P1, PT, R4.reuse, R133, PT ;  /* 0x000000850400720c */ /* 0x040fe20003f26270 */
[----:B------:R-:W-:-:S03]  /*1730*/  IMAD.IADD R224, R4, 0x1, R225 ;  /* 0x0000000104e07824 */ /* 0x000fc600078e02e1 */
[----:B------:R-:W-:Y:S01]  /*1740*/  ISETP.GT.OR P1, PT, R203, 0x3f, P1 ;  /* 0x0000003fcb00780c */ /* 0x000fe20000f24670 */
[----:B------:R-:W-:Y:S02]  /*1750*/  IMAD.MOV.U32 R0, RZ, RZ, R224 ;  /* 0x000000ffff007224 */ /* 0x000fe400078e00e0 */
[----:B------:R-:W-:-:S05]  /*1760*/  @P3 IMAD.HI.U32 R4, R224, c[0x0][0x2bc], RZ ;  /* 0x0000af00e0043a27 */ /* 0x000fca00078e00ff */
[----:B------:R-:W-:-:S05]  /*1770*/  @P3 SHF.R.U32.HI R0, RZ, c[0x0][0x2c0], R4 ;  /* 0x0000b000ff003a19 */ /* 0x000fca0000011604 */
[----:B------:R-:W-:-:S04]  /*1780*/  @!P1 IADD3 R5, P0, R0, R234, RZ ;  /* 0x000000ea00059210 */ /* 0x000fc80007f1e0ff */
[----:B------:R-:W-:Y:S02]  /*1790*/  @!P1 LEA.HI.X.SX32 R4, R0, R219, 0x1, P0 ;  /* 0x000000db00049211 */ /* 0x000fe400000f0eff */
[----:B------:R-:W-:-:S04]  /*17a0*/  @!P1 LEA R12, P0, R5, c[0x0][0x2a0], 0x2 ;  /* 0x0000a800050c9a11 */ /* 0x000fc800078010ff */
[----:B------:R-:W-:-:S05]  /*17b0*/  @!P1 LEA.HI.X R13, R5, c[0x0][0x2a4], R4, 0x2, P0 ;  /* 0x0000a900050d9a11 */ /* 0x000fca00000f1404 */
[----:B------:R-:W2:Y:S01]  /*17c0*/  @!P1 LDG.E R223, [R12.64] ;  /* 0x000000060cdf9981 */ /* 0x000ea2000c1e1900 */
[----:B------:R-:W-:Y:S01]  /*17d0*/  IMAD.MOV R5, RZ, RZ, -R0 ;  /* 0x000000ffff057224 */ /* 0x000fe200078e0a00 */
[----:B------:R-:W-:Y:S01]  /*17e0*/  LEA R76, R2, 0xffffffc0, 0x6 ;  /* 0xffffffc0024c7811 */ /* 0x000fe200078e30ff */
[----:B------:R-:W-:Y:S01]  /*17f0*/  IMAD R0, R3, c[0x0][0x1e8], RZ ;  /* 0x00007a0003007a24 */ /* 0x000fe200078e02ff */
[----:B------:R-:W-:Y:S01]  /*1800*/  IADD3 R178, R186, 0x20, RZ ;  /* 0x00000020bab27810 */ /* 0x000fe20007ffe0ff */
[----:B------:R-:W-:Y:S01]  /*1810*/  IMAD R224, R5, c[0x0][0x2b8], R224 ;  /* 0x0000ae0005e07a24 */ /* 0x000fe200078e02e0 */
[----:B------:R-:W-:Y:S01]  /*1820*/  SHF.L.U64.HI R77, R206, 0x1, R193 ;  /* 0x00000001ce4d7819 */ /* 0x000fe200000102c1 */
[----:B------:R-:W-:Y:S01]  /*1830*/  IMAD.WIDE.U32 R232, R221, c[0x0][0x1e8], RZ ;  /* 0x00007a00dde87a25 */ /* 0x000fe200078e00ff */
[----:B------:R-:W-:Y:S01]  /*1840*/  SHF.L.U64.HI R81, R196, 0x1, R191 ;  /* 0x00000001c4517819 */ /* 0x000fe200000102bf */
[----:B------:R-:W-:Y:S01]  /*1850*/  BSSY B0, `(.L_x_595) ;  /* 0x0000158000007945 */ /* 0x000fe20003800000 */
[----:B------:R-:W-:Y:S01]  /*1860*/  SHF.R.S32.HI R5, RZ, 0x1f, R224 ;  /* 0x0000001fff057819 */ /* 0x000fe200000114e0 */
[----:B------:R-:W-:Y:S01]  /*1870*/  IMAD.WIDE.U32 R8, R224, c[0x0][0x1e0], RZ ;  /* 0x00007800e0087a25 */ /* 0x000fe200078e00ff */
[----:B------:R-:W-:-:S03]  /*1880*/  SHF.L.U64.HI R79, R197, 0x1, R192 ;  /* 0x00000001c54f7819 */ /* 0x000fc600000102c0 */
[----:B------:R-:W-:Y:S02]  /*1890*/  IMAD R7, R5, c[0x0][0x1e0], RZ ;  /* 0x0000780005077a24 */ /* 0x000fe400078e02ff */
[----:B------:R-:W-:Y:S02]  /*18a0*/  IMAD.IADD R76, R133, 0x1, -R76 ;  /* 0x00000001854c7824 */ /* 0x000fe400078e0a4c */
[----:B------:R-:W-:Y:S02]  /*18b0*/  IMAD R10, R224, c[0x0][0x1e4], R7 ;  /* 0x00007900e00a7a24 */ /* 0x000fe400078e0207 */
[----:B------:R-:W-:Y:S02]  /*18c0*/  IMAD R7, R221, c[0x0][0x1ec], R0 ;  /* 0x00007b00dd077a24 */ /* 0x000fe400078e0200 */
[----:B------:R-:W-:Y:S02]  /*18d0*/  IMAD.IADD R11, R9, 0x1, R10 ;  /* 0x00000001090b7824 */ /* 0x000fe400078e020a */
[----:B------:R-:W-:-:S02]  /*18e0*/  IMAD.MOV.U32 R10, RZ, RZ, R8 ;  /* 0x000000ffff0a7224 */ /* 0x000fc400078e0008 */
[----:B------:R-:W-:Y:S02]  /*18f0*/  IMAD.IADD R218, R233, 0x1, R7 ;  /* 0x00000001e9da7824 */ /* 0x000fe400078e0207 */
[----:B------:R-:W-:Y:S02]  /*1900*/  IMAD R5, R5, c[0x0][0x208], RZ ;  /* 0x0000820005057a24 */ /* 0x000fe400078e02ff */
[----:B------:R-:W-:-:S04]  /*1910*/  IMAD.WIDE.U32 R228, R221, c[0x0][0x210], RZ ;  /* 0x00008400dde47a25 */ /* 0x000fc800078e00ff */
[----:B------:R-:W-:Y:S02]  /*1920*/  IMAD R5, R224, c[0x0][0x20c], R5 ;  /* 0x00008300e0057a24 */ /* 0x000fe400078e0205 */
[----:B------:R-:W-:Y:S02]  /*1930*/  IMAD.SHL.U32 R78, R206, 0x2, RZ ;  /* 0x00000002ce4e7824 */ /* 0x000fe400078e00ff */
[----:B------:R-:W-:Y:S02]  /*1940*/  IMAD.SHL.U32 R82, R196, 0x2, RZ ;  /* 0x00000002c4527824 */ /* 0x000fe400078e00ff */
[----:B------:R-:W-:Y:S01]  /*1950*/  IMAD.SHL.U32 R80, R197, 0x2, RZ ;  /* 0x00000002c5507824 */ /* 0x000fe200078e00ff */
[----:B--2---:R-:W-:Y:S01]  /*1960*/  SHF.R.S32.HI R6, RZ, 0x1f, R223 ;  /* 0x0000001fff067819 */ /* 0x004fe200000114df */
[----:B------:R-:W-:-:S04]  /*1970*/  IMAD.WIDE.U32 R10, R223, c[0x0][0x1f0], R10 ;  /* 0x00007c00df0a7a25 */ /* 0x000fc800078e000a */
[----:B------:R-:W-:Y:S01]  /*1980*/  IMAD R0, R6, c[0x0][0x1f0], RZ ;  /* 0x00007c0006007a24 */ /* 0x000fe200078e02ff */
[----:B------:R-:W-:Y:S01]  /*1990*/  IADD3 R7, P0, R10, R232, RZ ;  /* 0x000000e80a077210 */ /* 0x000fe20007f1e0ff */
[----:B------:R-:W-:Y:S02]  /*19a0*/  IMAD R6, R6, c[0x0][0x218], RZ ;  /* 0x0000860006067a24 */ /* 0x000fe400078e02ff */
[C---:B------:R-:W-:Y:S02]  /*19b0*/  IMAD R9, R223.reuse, c[0x0][0x1f4], R0 ;  /* 0x00007d00df097a24 */ /* 0x040fe400078e0200 */
[----:B------:R-:W-:Y:S02]  /*19c0*/  IMAD.IADD R0, R76, 0x1, -R208 ;  /* 0x000000014c007824 */ /* 0x000fe400078e0ad0 */
[----:B------:R-:W-:Y:S01]  /*19d0*/  IMAD R6, R223, c[0x0][0x21c], R6 ;  /* 0x00008700df067a24 */ /* 0x000fe200078e0206 */
[----:B------:R-:W-:Y:S02]  /*19e0*/  IADD3.X R10, R218, R11, R9, P0, !PT ;  /* 0x0000000bda0a7210 */ /* 0x000fe400007fe409 */
[----:B------:R-:W-:-:S02]  /*19f0*/  LEA R11, P0, R7, c[0x0][0x1c8], 0x1 ;  /* 0x00007200070b7a11 */ /* 0x000fc400078008ff */
[C---:B------:R-:W-:Y:S02]  /*1a00*/  ISETP.GE.AND P2, PT, R0.reuse, 0x1, PT ;  /* 0x000000010000780c */ /* 0x040fe40003f46270 */
[----:B------:R-:W-:Y:S01]  /*1a10*/  LEA.HI.X R10, R7, c[0x0][0x1cc], R10, 0x1, P0 ;  /* 0x00007300070a7a11 */ /* 0x000fe200000f0c0a */
[----:B------:R-:W1:Y:S01]  /*1a20*/  SHFL.IDX PT, R9, R11, RZ, 0x181f ;  /* 0x00181fff0b097589 */ /* 0x000e6200000e0000 */
[----:B------:R-:W-:-:S03]  /*1a30*/  ISETP.GE.AND P6, PT, R0, 0x21, PT ;  /* 0x000000210000780c */ /* 0x000fc60003fc6270 */
[----:B------:R-:W2:Y:S04]  /*1a40*/  SHFL.IDX PT, R8, R10, RZ, 0x181f ;  /* 0x00181fff0a087589 */ /* 0x000ea800000e0000 */
[----:B------:R-:W3:Y:S02]  /*1a50*/  SHFL.IDX PT, R7, R11, 0x1, 0x181f ;  /* 0x00381f000b077f89 */ /* 0x000ee400000e0000 */
[C---:B------:R-:W-:Y:S02]  /*1a60*/  @P2 ISETP.GE.AND P1, PT, R206.reuse, c[0x0][0x1d4], PT ;  /* 0x00007500ce002a0c */ /* 0x040fe40003f26270 */
[----:B------:R4:W5:Y:S01]  /*1a70*/  SHFL.IDX PT, R4, R10, 0x1, 0x181f ;  /* 0x00381f000a047f89 */ /* 0x00096200000e0000 */
[----:B------:R-:W-:Y:S02]  /*1a80*/  @P2 ISETP.GE.AND P5, PT, R197, c[0x0][0x1d4], PT ;  /* 0x00007500c5002a0c */ /* 0x000fe40003fa6270 */
[----:B-1----:R-:W-:-:S04]  /*1a90*/  @P2 LEA R12, P0, R206, R9, 0x1 ;  /* 0x00000009ce0c2211 */ /* 0x002fc800078008ff */
[----:B--2---:R-:W-:Y:S02]  /*1aa0*/  @P2 LEA.HI.X R13, R206, R8, R193, 0x1, P0 ;  /* 0x00000008ce0d2211 */ /* 0x004fe400000f0cc1 */
[----:B------:R-:W-:-:S03]  /*1ab0*/  @P2 LEA R14, P0, R197, R9, 0x1 ;  /* 0x00000009c50e2211 */ /* 0x000fc600078008ff */
[----:B------:R1:W-:Y:S01]  /*1ac0*/  @P2 LDGSTS.E.BYPASS.LTC128B.128 [R198+0x6100], [R12.64], !P1 ;  /* 0x061000000cc62fae */ /* 0x0003e2000c901d46 */
[C---:B------:R-:W-:Y:S02]  /*1ad0*/  @P2 ISETP.GE.AND P1, PT, R196.reuse, c[0x0][0x1d4], PT ;  /* 0x00007500c4002a0c */ /* 0x040fe40003f26270 */
[----:B------:R-:W-:Y:S02]  /*1ae0*/  @P2 LEA.HI.X R15, R197, R8, R192, 0x1, P0 ;  /* 0x00000008c50f2211 */ /* 0x000fe400000f0cc0 */
[----:B------:R-:W-:-:S03]  /*1af0*/  @P2 LEA R16, P0, R196, R9, 0x1 ;  /* 0x00000009c4102211 */ /* 0x000fc600078008ff */
[----:B------:R2:W-:Y:S01]  /*1b00*/  @P2 LDGSTS.E.BYPASS.LTC128B.128 [R198+0x8100], [R14.64], !P5 ;  /* 0x081000000ec62fae */ /* 0x0005e2000e901d46 */
[----:B------:R-:W-:Y:S02]  /*1b10*/  @P2 LEA.HI.X R17, R196, R8, R191, 0x1, P0 ;  /* 0x00000008c4112211 */ /* 0x000fe400000f0cbf */
[CC--:B---3--:R-:W-:Y:S02]  /*1b20*/  @P6 LEA R8, P0, R206.reuse, R7.reuse, 0x1 ;  /* 0x00000007ce086211 */ /* 0x0c8fe400078008ff */
[C---:B----4-:R-:W-:Y:S01]  /*1b30*/  @P6 LEA R10, P5, R197.reuse, R7, 0x1 ;  /* 0x00000007c50a6211 */ /* 0x050fe200078a08ff */
[----:B------:R3:W-:Y:S01]  /*1b40*/  @P2 LDGSTS.E.BYPASS.LTC128B.128 [R198+0xa100], [R16.64], !P1 ;  /* 0x0a10000010c62fae */ /* 0x0007e2000c901d46 */
[C---:B------:R-:W-:Y:S02]  /*1b50*/  @P6 ISETP.GE.AND P2, PT, R206.reuse, c[0x0][0x1d4], PT ;  /* 0x00007500ce006a0c */ /* 0x040fe40003f46270 */
[----:B------:R-:W-:Y:S02]  /*1b60*/  @P6 ISETP.GE.AND P1, PT, R197, c[0x0][0x1d4], PT ;  /* 0x00007500c5006a0c */ /* 0x000fe40003f26270 */
[----:B-----5:R-:W-:-:S02]  /*1b70*/  @P6 LEA.HI.X R9, R206, R4, R193, 0x1, P0 ;  /* 0x00000004ce096211 */ /* 0x020fc400000f0cc1 */
[C---:B------:R-:W-:Y:S02]  /*1b80*/  @P6 ISETP.GE.AND P0, PT, R196.reuse, c[0x0][0x1d4], PT ;  /* 0x00007500c4006a0c */ /* 0x040fe40003f06270 */
[-C--:B------:R-:W-:Y:S02]  /*1b90*/  @P6 LEA.HI.X R11, R197, R4.reuse, R192, 0x1, P5 ;  /* 0x00000004c50b6211 */ /* 0x080fe400028f0cc0 */
[----:B------:R-:W-:Y:S01]  /*1ba0*/  @P6 LEA R20, P5, R196, R7, 0x1 ;  /* 0x00000007c4146211 */ /* 0x000fe200078a08ff */
[----:B-1----:R-:W-:Y:S02]  /*1bb0*/  IMAD.WIDE.U32 R12, R224, c[0x0][0x208], RZ ;  /* 0x00008200e00c7a25 */ /* 0x002fe400078e00ff */
[----:B------:R1:W-:Y:S01]  /*1bc0*/  @P6 LDGSTS.E.BYPASS.LTC128B.128 [R198+0x7100], [R8.64], !P2 ;  /* 0x0710000008c66fae */ /* 0x0003e2000d101d46 */
[----:B------:R-:W-:Y:S01]  /*1bd0*/  @P6 LEA.HI.X R21, R196, R4, R191, 0x1, P5 ;  /* 0x00000004c4156211 */ /* 0x000fe200028f0cbf */
[----:B------:R-:W-:Y:S02]  /*1be0*/  IMAD R4, R3, c[0x0][0x210], RZ ;  /* 0x0000840003047a24 */ /* 0x000fe400078e02ff */
[----:B------:R1:W-:Y:S01]  /*1bf0*/  @P6 LDGSTS.E.BYPASS.LTC128B.128 [R198+0x9100], [R10.64], !P1 ;  /* 0x091000000ac66fae */ /* 0x0003e2000c901d46 */
[----:B------:R-:W-:-:S02]  /*1c00*/  IMAD.IADD R13, R13, 0x1, R5 ;  /* 0x000000010d0d7824 */ /* 0x000fc400078e0205 */
[----:B------:R-:W-:Y:S01]  /*1c10*/  IMAD R217, R221, c[0x0][0x214], R4 ;  /* 0x00008500ddd97a24 */ /* 0x000fe200078e0204 */
[----:B------:R4:W-:Y:S01]  /*1c20*/  @P6 LDGSTS.E.BYPASS.LTC128B.128 [R198+0xb100], [R20.64], !P0 ;  /* 0x0b10000014c66fae */ /* 0x0009e2000c101d46 */
[----:B------:R-:W-:Y:S01]  /*1c30*/  IMAD.WIDE.U32 R4, R223, c[0x0][0x218], R12 ;  /* 0x00008600df047a25 */ /* 0x000fe200078e000c */
[----:B------:R-:W-:Y:S02]  /*1c40*/  R2P PR, R205, 0x6 ;  /* 0x00000006cd007804 */ /* 0x000fe40000000000 */
[----:B------:R-:W0:Y:S01]  /*1c50*/  LDGDEPBAR ;  /* 0x00000000000079af */ /* 0x000e220000000000 */
[----:B------:R-:W-:Y:S01]  /*1c60*/  IMAD.IADD R217, R229, 0x1, R217 ;  /* 0x00000001e5d97824 */ /* 0x000fe200078e02d9 */
[----:B------:R-:W-:Y:S02]  /*1c70*/  IADD3 R4, P0, R4, R228, RZ ;  /* 0x000000e404047210 */ /* 0x000fe40007f1e0ff */
[----:B------:R-:W-:Y:S02]  /*1c80*/  ISETP.GE.AND P6, PT, R206, c[0x0][0x1d4], PT ;  /* 0x00007500ce007a0c */ /* 0x000fe40003fc6270 */
[----:B------:R-:W-:-:S02]  /*1c90*/  IADD3.X R3, R217, R5, R6, P0, !PT ;  /* 0x00000005d9037210 */ /* 0x000fc400007fe406 */
[----:B------:R-:W-:-:S03]  /*1ca0*/  LEA R5, P0, R4, c[0x0][0x1f8], 0x1 ;  /* 0x00007e0004057a11 */ /* 0x000fc600078008ff */
[----:B------:R-:W-:Y:S02]  /*1cb0*/  @P1 IADD3 R178, R186, -0x20, RZ ;  /* 0xffffffe0bab21810 */ /* 0x000fe40007ffe0ff */
[----:B------:R-:W-:Y:S01]  /*1cc0*/  LEA.HI.X R4, R4, c[0x0][0x1fc], R3, 0x1, P0 ;  /* 0x00007f0004047a11 */ /* 0x000fe200000f0c03 */
[----:B------:R-:W5:Y:S04]  /*1cd0*/  SHFL.IDX PT, R65, R5, RZ, 0x181f ;  /* 0x00181fff05417589 */ /* 0x000f6800000e0000 */
[----:B------:R-:W1:Y:S04]  /*1ce0*/  SHFL.IDX PT, R56, R4, RZ, 0x181f ;  /* 0x00181fff04387589 */ /* 0x000e6800000e0000 */
[----:B------:R-:W2:Y:S01]  /*1cf0*/  SHFL.IDX PT, R3, R5, 0x1, 0x181f ;  /* 0x00381f0005037f89 */ /* 0x000ea200000e0000 */
[----:B------:R-:W-:-:S04]  /*1d00*/  DEPBAR.LE SB0, 0x1 ;  /* 0x000080400000791a */ /* 0x000fc80000000000 */
[----:B------:R-:W-:-:S04]  /*1d10*/  DEPBAR.LE SB0, 0x0 ;  /* 0x000080000000791a */ /* 0x000fc80000000000 */
[----:B------:R-:W-:Y:S06]  /*1d20*/  BAR.SYNC.DEFER_BLOCKING 0x0 ;  /* 0x0000000000007b1d */ /* 0x000fec0000010000 */
[----:B------:R-:W3:Y:S01]  /*1d30*/  SHFL.IDX PT, R48, R4, 0x1, 0x181f ;  /* 0x00381f0004307f89 */ /* 0x000ee200000e0000 */
[C---:B-----5:R-:W-:Y:S02]  /*1d40*/  IADD3 R66, P1, R65.reuse, R78, RZ ;  /* 0x0000004e41427210 */ /* 0x060fe40007f3e0ff */
[C---:B------:R-:W-:Y:S02]  /*1d50*/  IADD3 R64, P0, R65.reuse, R82, RZ ;  /* 0x0000005241407210 */ /* 0x040fe40007f1e0ff */
[----:B------:R-:W-:Y:S01]  /*1d60*/  IADD3 R50, P5, R65, R80, RZ ;  /* 0x0000005041327210 */ /* 0x000fe20007fbe0ff */
[C---:B-1----:R-:W-:Y:S01]  /*1d70*/  IMAD.X R67, R56.reuse, 0x1, R77, P1 ;  /* 0x0000000138437824 */ /* 0x042fe200008e064d */
[C---:B--2---:R-:W-:Y:S01]  /*1d80*/  IADD3 R60, P1, R3.reuse, R78, RZ ;  /* 0x0000004e033c7210 */ /* 0x044fe20007f3e0ff */
[C---:B------:R-:W-:Y:S01]  /*1d90*/  IMAD.X R65, R56.reuse, 0x1, R81, P0 ;  /* 0x0000000138417824 */ /* 0x040fe200000e0651 */
[----:B------:R-:W-:Y:S01]  /*1da0*/  IADD3 R62, P0, R3, R80, RZ ;  /* 0x00000050033e7210 */ /* 0x000fe20007f1e0ff */
[----:B------:R-:W-:Y:S01]  /*1db0*/  IMAD.X R51, R56, 0x1, R79, P5 ;  /* 0x0000000138337824 */ /* 0x000fe200028e064f */
[----:B------:R-:W-:Y:S01]  /*1dc0*/  ISETP.GE.AND P5, PT, R197, c[0x0][0x1d4], PT ;  /* 0x00007500c5007a0c */ /* 0x000fe20003fa6270 */
[----:B------:R-:W-:Y:S04]  /*1dd0*/  LDSM.16.M88.4 R72, [R187] ;  /* 0x00000000bb48783b */ /* 0x000fe80000000200 */
[----:B------:R-:W1:Y:S01]  /*1de0*/  LDSM.16.M88.4 R24, [R186] ;  /* 0x00000000ba18783b */ /* 0x000e620000000200 */
[----:B---3--:R-:W-:Y:S01]  /*1df0*/  IMAD.X R61, R48, 0x1, R77, P1 ;  /* 0x00000001303d7824 */ /* 0x008fe200008e064d */
[----:B------:R-:W-:-:S02]  /*1e00*/  ISETP.LT.OR P1, PT, R0, 0x1, P6 ;  /* 0x000000010000780c */ /* 0x000fc40003721670 */
[----:B------:R-:W4:Y:S01]  /*1e10*/  LDSM.16.M88.4 R16, [R186+0x800] ;  /* 0x00080000ba10783b */ /* 0x000f220000000200 */
[----:B------:R-:W-:Y:S01]  /*1e20*/  IMAD.X R63, R48, 0x1, R79, P0 ;  /* 0x00000001303f7824 */ /* 0x000fe200000e064f */
[C---:B------:R-:W-:Y:S02]  /*1e30*/  ISETP.LT.OR P0, PT, R0.reuse, 0x1, P5 ;  /* 0x000000010000780c */ /* 0x040fe40002f01670 */
[----:B------:R-:W2:Y:S01]  /*1e40*/  LDSM.16.M88.4 R8, [R186+0x1000] ;  /* 0x00100000ba08783b */ /* 0x000ea20000000200 */
[C---:B------:R-:W-:Y:S02]  /*1e50*/  ISETP.LT.OR P6, PT, R0.reuse, 0x21, P6 ;  /* 0x000000210000780c */ /* 0x040fe400037c1670 */
[----:B------:R-:W-:Y:S01]  /*1e60*/  ISETP.LT.OR P5, PT, R0, 0x21, P5 ;  /* 0x000000210000780c */ /* 0x000fe20002fa1670 */
[----:B------:R-:W3:Y:S04]  /*1e70*/  LDSM.16.M88.4 R44, [R186+0x1800] ;  /* 0x00180000ba2c783b */ /* 0x000ee80000000200 */
[----:B------:R-:W-:Y:S04]  /*1e80*/  LDSM.16.M88.4 R52, [R185] ;  /* 0x00000000b934783b */ /* 0x000fe80000000200 */
[----:B------:R-:W5:Y:S04]  /*1e90*/  LDSM.16.M88.4 R40, [R178] ;  /* 0x00000000b228783b */ /* 0x000f680000000200 */
[----:B------:R-:W3:Y:S04]  /*1ea0*/  LDSM.16.M88.4 R36, [R178+0x800] ;  /* 0x00080000b224783b */ /* 0x000ee80000000200 */
[----:B------:R-:W3:Y:S04]  /*1eb0*/  LDSM.16.M88.4 R32, [R178+0x1000] ;  /* 0x00100000b220783b */ /* 0x000ee80000000200 */
[----:B------:R-:W3:Y:S04]  /*1ec0*/  LDSM.16.M88.4 R56, [R178+0x1800] ;  /* 0x00180000b238783b */ /* 0x000ee80000000200 */
[----:B------:R-:W-:Y:S01]  /*1ed0*/  @!PT LDS RZ, [RZ] ;  /* 0x00000000fffff984 */ /* 0x000fe20000000800 */
[----:B------:R-:W-:Y:S01]  /*1ee0*/  @!PT LDS RZ, [RZ] ;  /* 0x00000000fffff984 */ /* 0x000fe20000000800 */
[----:B------:R-:W-:Y:S01]  /*1ef0*/  @!PT LDS RZ, [RZ] ;  /* 0x00000000fffff984 */ /* 0x000fe20000000800 */
[----:B------:R5:W-:Y:S01]  /*1f00*/  LDGSTS.E.BYPASS.LTC128B.128 [R198+0x100], [R66.64], !P1 ;  /* 0x0010000042c67fae */ /* 0x000be2000c901d46 */
[----:B------:R-:W-:Y:S01]  /*1f10*/  ISETP.GE.AND P1, PT, R196, c[0x0][0x1d4], PT ;  /* 0x00007500c4007a0c */ /* 0x000fe20003f26270 */
[----:B-1----:R-:W-:Y:S02]  /*1f20*/  HMMA.16816.F32.BF16 R28, R72, R24, RZ ;  /* 0x00000018481c723c */ /* 0x002fe400000418ff */
[----:B------:R1:W-:Y:S01]  /*1f30*/  LDGSTS.E.BYPASS.LTC128B.128 [R198+0x2100], [R50.64], !P0 ;  /* 0x0210000032c67fae */ /* 0x0003e2000c101d46 */
[----:B------:R-:W-:-:S02]  /*1f40*/  ISETP.LT.OR P0, PT, R0, 0x1, P1 ;  /* 0x000000010000780c */ /* 0x000fc40000f01670 */
[----:B------:R-:W-:Y:S01]  /*1f50*/  ISETP.LT.OR P1, PT, R0, 0x21, P1 ;  /* 0x000000210000780c */ /* 0x000fe20000f21670 */
[----:B------:R-:W-:Y:S02]  /*1f60*/  IMAD.MOV.U32 R0, RZ, RZ, 0x40 ;  /* 0x00000040ff007424 */ /* 0x000fe400078e00ff */
[C---:B----4-:R-:W-:Y:S08]  /*1f70*/  HMMA.16816.F32.BF16 R20, R72.reuse, R16, RZ ;  /* 0x000000104814723c */ /* 0x050ff000000418ff */
[----:B------:R4:W-:Y:S01]  /*1f80*/  LDGSTS.E.BYPASS.LTC128B.128 [R198+0x4100], [R64.64], !P0 ;  /* 0x0410000040c67fae */ /* 0x0009e2000c101d46 */
[----:B--2---:R-:W-:Y:S03]  /*1f90*/  HMMA.16816.F32.BF16 R12, R72, R8, RZ ;  /* 0x00000008480c723c */ /* 0x004fe600000418ff */
[----:B------:R2:W-:Y:S01]  /*1fa0*/  LDGSTS.E.BYPASS.LTC128B.128 [R198+0x1100], [R60.64], !P6 ;  /* 0x011000003cc67fae */ /* 0x0005e2000f101d46 */
[----:B-----5:R-:W-:-:S04]  /*1fb0*/  IADD3 R66, P0, R3, R82, RZ ;  /* 0x0000005203427210 */ /* 0x020fc80007f1e0ff */
[C---:B------:R-:W-:Y:S01]  /*1fc0*/  HMMA.16816.F32.BF16 R24, R72.reuse, R26, RZ ;  /* 0x0000001a4818723c */ /* 0x040fe200000418ff */
[----:B------:R-:W-:Y:S01]  /*1fd0*/  SEL R3, R0, 0xffffffc0, !P2 ;  /* 0xffffffc000037807 */ /* 0x000fe20005000000 */
[----:B------:R2:W-:Y:S01]  /*1fe0*/  LDGSTS.E.BYPASS.LTC128B.128 [R198+0x3100], [R62.64], !P5 ;  /* 0x031000003ec67fae */ /* 0x0005e2000e901d46 */
[----:B------:R-:W-:Y:S01]  /*1ff0*/  IADD3 R0, R178, 0x4000, RZ ;  /* 0x00004000b2007810 */ /* 0x000fe20007ffe0ff */
[----:B------:R-:W-:Y:S01]  /*2000*/  IMAD.X R67, R48, 0x1, R81, P0 ;  /* 0x0000000130437824 */ /* 0x000fe200000e0651 */
[----:B------:R-:W-:Y:S01]  /*2010*/  ISETP.GE.AND P0, PT, R2, 0x2, PT ;  /* 0x000000020200780c */ /* 0x000fe20003f06270 */
[--C-:B------:R-:W-:Y:S02]  /*2020*/  IMAD.IADD R177, R186, 0x1, R3.reuse ;  /* 0x00000001bab17824 */ /* 0x100fe400078e0203 */
[----:B------:R-:W-:Y:S01]  /*2030*/  HMMA.16816.F32.BF16 R16, R72, R18, RZ ;  /* 0x000000124810723c */ /* 0x000fe200000418ff */
[----:B------:R4:W-:Y:S01]  /*2040*/  LDGSTS.E.BYPASS.LTC128B.128 [R198+0x5100], [R66.64], !P1 ;  /* 0x0510000042c67fae */ /* 0x0009e2000c901d46 */
[----:B------:R-:W-:Y:S01]  /*2050*/  IMAD.IADD R176, R0, 0x1, R3 ;  /* 0x0000000100b07824 */ /* 0x000fe200078e0203 */
[----:B------:R-:W-:-:S02]  /*2060*/  ISETP.GT.AND P1, PT, R203, 0x3f, PT ;  /* 0x0000003fcb00780c */ /* 0x000fc40003f24270 */
[----:B-1----:R-:W-:Y:S03]  /*2070*/  LDSM.16.M88.4 R48, [R184] ;  /* 0x00000000b830783b */ /* 0x002fe60000000200 */
[C---:B------:R-:W-:Y:S01]  /*2080*/  HMMA.16816.F32.BF16 R8, R72.reuse, R10, RZ ;  /* 0x0000000a4808723c */ /* 0x040fe200000418ff */
[----:B------:R-:W-:Y:S04]  /*2090*/  LDSM.16.M88.4 R68, [R183] ;  /* 0x00000000b744783b */ /* 0x000fe80000000200 */
[----:B------:R-:W0:Y:S03]  /*20a0*/  LDGDEPBAR ;  /* 0x00000000000079af */ /* 0x000e260000000000 */
[C---:B---3--:R-:W-:Y:S01]  /*20b0*/  HMMA.16816.F32.BF16 R4, R72.reuse, R44, RZ ;  /* 0x0000002c4804723c */ /* 0x048fe200000418ff */
[----:B--2---:R-:W-:Y:S07]  /*20c0*/  LDSM.16.M88.4 R60, [R176+-0x3800] ;  /* 0xffc80000b03c783b */ /* 0x004fee0000000200 */
[----:B------:R-:W-:Y:S01]  /*20d0*/  HMMA.16816.F32.BF16 R72, R72, R46, RZ ;  /* 0x0000002e4848723c */ /* 0x000fe200000418ff */
[----:B------:R-:W1:Y:S04]  /*20e0*/  LDSM.16.M88.4 R44, [R177] ;  /* 0x00000000b12c783b */ /* 0x000e680000000200 */
[----:B----4-:R-:W-:Y:S03]  /*20f0*/  LDSM.16.M88.4 R64, [R176+-0x4000] ;  /* 0xffc00000b040783b */ /* 0x010fe60000000200 */
[C---:B------:R-:W-:Y:S08]  /*2100*/  HMMA.16816.F32.BF16 R28, R52.reuse, R40, R28 ;  /* 0x00000028341c723c */ /* 0x040ff0000004181c */
[C---:B------:R-:W-:Y:S01]  /*2110*/  HMMA.16816.F32.BF16 R24, R52.reuse, R42, R24 ;  /* 0x0000002a3418723c */ /* 0x040fe20000041818 */
[----:B------:R-:W2:Y:S07]  /*2120*/  LDSM.16.M88.4 R40, [R177+0x800] ;  /* 0x00080000b128783b */ /* 0x000eae0000000200 */
[C---:B------:R-:W-:Y:S08]  /*2130*/  HMMA.16816.F32.BF16 R20, R52.reuse, R36, R20 ;  /* 0x000000243414723c */ /* 0x040ff00000041814 */
[C---:B------:R-:W-:Y:S01]  /*2140*/  HMMA.16816.F32.BF16 R16, R52.reuse, R38, R16 ;  /* 0x000000263410723c */ /* 0x040fe20000041810 */
[----:B------:R-:W3:Y:S07]  /*2150*/  LDSM.16.M88.4 R36, [R177+0x1000] ;  /* 0x00100000b124783b */ /* 0x000eee0000000200 */
[C---:B------:R-:W-:Y:S08]  /*2160*/  HMMA.16816.F32.BF16 R12, R52.reuse, R32, R12 ;  /* 0x00000020340c723c */ /* 0x040ff0000004180c */
[C---:B------:R-:W-:Y:S01]  /*2170*/  HMMA.16816.F32.BF16 R8, R52.reuse, R34, R8 ;  /* 0x000000223408723c */ /* 0x040fe20000041808 */
[----:B------:R-:W4:Y:S07]  /*2180*/  LDSM.16.M88.4 R32, [R177+0x1800] ;  /* 0x00180000b120783b */ /* 0x000f2e0000000200 */
[C---:B------:R-:W-:Y:S08]  /*2190*/  HMMA.16816.F32.BF16 R4, R52.reuse, R56, R4 ;  /* 0x000000383404723c */ /* 0x040ff00000041804 */
[----:B------:R-:W-:Y:S01]  /*21a0*/  HMMA.16816.F32.BF16 R72, R52, R58, R72 ;  /* 0x0000003a3448723c */ /* 0x000fe20000041848 */
[----:B------:R-:W5:Y:S04]  /*21b0*/  LDSM.16.M88.4 R56, [R176+-0x3000] ;  /* 0xffd00000b038783b */ /* 0x000f680000000200 */
[----:B------:R-:W4:Y:S03]  /*21c0*/  LDSM.16.M88.4 R52, [R176+-0x2800] ;  /* 0xffd80000b034783b */ /* 0x000f260000000200 */
[C---:B-1----:R-:W-:Y:S08]  /*21d0*/  HMMA.16816.F32.BF16 R28, R48.reuse, R44, R28 ;  /* 0x0000002c301c723c */ /* 0x042ff0000004181c */
[C---:B------:R-:W-:Y:S01]  /*21e0*/  HMMA.16816.F32.BF16 R24, R48.reuse, R46, R24 ;  /* 0x0000002e3018723c */ /* 0x040fe20000041818 */
[----:B------:R-:W-:Y:S07]  /*21f0*/  LDSM.16.M88.4 R44, [R186+0x2000] ;  /* 0x00200000ba2c783b */ /* 0x000fee0000000200 */
[C---:B--2---:R-:W-:Y:S08]  /*2200*/  HMMA.16816.F32.BF16 R20, R48.reuse, R40, R20 ;  /* 0x000000283014723c */ /* 0x044ff00000041814 */
[C---:B------:R-:W-:Y:S01]  /*2210*/  HMMA.16816.F32.BF16 R16, R48.reuse, R42, R16 ;  /* 0x0000002a3010723c */ /* 0x040fe20000041810 */
[----:B------:R-:W-:Y:S07]  /*2220*/  LDSM.16.M88.4 R40, [R186+0x2800] ;  /* 0x00280000ba28783b */ /* 0x000fee0000000200 */
[C---:B---3--:R-:W-:Y:S08]  /*2230*/  HMMA.16816.F32.BF16 R12, R48.reuse, R36, R12 ;  /* 0x00000024300c723c */ /* 0x048ff0000004180c */
[C---:B------:R-:W-:Y:S01]  /*2240*/  HMMA.16816.F32.BF16 R8, R48.reuse, R38, R8 ;  /* 0x000000263008723c */ /* 0x040fe20000041808 */
[----:B------:R-:W-:Y:S07]  /*2250*/  LDSM.16.M88.4 R36, [R186+0x3000] ;  /* 0x00300000ba24783b */ /* 0x000fee0000000200 */
[C---:B----4-:R-:W-:Y:S08]  /*2260*/  HMMA.16816.F32.BF16 R4, R48.reuse, R32, R4 ;  /* 0x000000203004723c */ /* 0x050ff00000041804 */
[----:B------:R-:W-:Y:S01]  /*2270*/  HMMA.16816.F32.BF16 R72, R48, R34, R72 ;  /* 0x000000223048723c */ /* 0x000fe20000041848 */
[----:B------:R-:W1:Y:S04]  /*2280*/  LDSM.16.M88.4 R48, [R187+0x4000] ;  /* 0x00400000bb30783b */ /* 0x000e680000000200 */
[----:B------:R-:W2:Y:S03]  /*2290*/  LDSM.16.M88.4 R32, [R186+0x3800] ;  /* 0x00380000ba20783b */ /* 0x000ea60000000200 */
[C---:B------:R-:W-:Y:S08]  /*22a0*/  HMMA.16816.F32.BF16 R28, R68.reuse, R64, R28 ;  /* 0x00000040441c723c */ /* 0x040ff0000004181c */
[C---:B------:R-:W-:Y:S01]  /*22b0*/  HMMA.16816.F32.BF16 R24, R68.reuse, R66, R24 ;  /* 0x000000424418723c */ /* 0x040fe20000041818 */
[----:B------:R-:W-:Y:S07]  /*22c0*/  LDSM.16.M88.4 R64, [R178+0x2000] ;  /* 0x00200000b240783b */ /* 0x000fee0000000200 */
[C---:B------:R-:W-:Y:S08]  /*22d0*/  HMMA.16816.F32.BF16 R20, R68.reuse, R60, R20 ;  /* 0x0000003c4414723c */ /* 0x040ff00000041814 */
[C---:B------:R-:W-:Y:S01]  /*22e0*/  HMMA.16816.F32.BF16 R16, R68.reuse, R62, R16 ;  /* 0x0000003e4410723c */ /* 0x040fe20000041810 */
[----:B------:R-:W-:Y:S07]  /*22f0*/  LDSM.16.M88.4 R60, [R178+0x2800] ;  /* 0x00280000b23c783b */ /* 0x000fee0000000200 */
[C---:B-----5:R-:W-:Y:S08]  /*2300*/  HMMA.16816.F32.BF16 R12, R68.reuse, R56, R12 ;  /* 0x00000038440c723c */ /* 0x060ff0000004180c */
        /* <DEDUP_REMOVED lines=21> */
[----:B------:R-:W-:Y:S07]  /*2460*/  LDSM.16.M88.4 R64, [R176+-0x2000] ;  /* 0xffe00000b040783b */ /* 0x000fee0000000200 */
[C---:B------:R-:W-:Y:S08]  /*2470*/  HMMA.16816.F32.BF16 R20, R68.reuse, R60, R20 ;  /* 0x0000003c4414723c */ /* 0x040ff00000041814 */
[C---:B------:R-:W-:Y:S01]  /*2480*/  HMMA.16816.F32.BF16 R16, R68.reuse, R62, R16 ;  /* 0x0000003e4410723c */ /* 0x040fe20000041810 */
[----:B------:R-:W-:Y:S07]  /*2490*/  LDSM.16.M88.4 R60, [R176+-0x1800] ;  /* 0xffe80000b03c783b */ /* 0x000fee0000000200 */
[C---:B------:R-:W-:Y:S08]  /*24a0*/  HMMA.16816.F32.BF16 R12, R68.reuse, R56, R12 ;  /* 0x00000038440c723c */ /* 0x040ff0000004180c */
[C---:B------:R-:W-:Y:S01]  /*24b0*/  HMMA.16816.F32.BF16 R8, R68.reuse, R58, R8 ;  /* 0x0000003a4408723c */ /* 0x040fe20000041808 */
[----:B------:R-:W-:Y:S07]  /*24c0*/  LDSM.16.M88.4 R56, [R176+-0x1000] ;  /* 0xfff00000b038783b */ /* 0x000fee0000000200 */
[C---:B----4-:R-:W-:Y:S08]  /*24d0*/  HMMA.16816.F32.BF16 R4, R68.reuse, R52, R4 ;  /* 0x000000344404723c */ /* 0x050ff00000041804 */
[----:B------:R-:W-:Y:S01]  /*24e0*/  HMMA.16816.F32.BF16 R72, R68, R54, R72 ;  /* 0x000000364448723c */ /* 0x000fe20000041848 */
[----:B------:R-:W3:Y:S04]  /*24f0*/  LDSM.16.M88.4 R68, [R183+0x4000] ;  /* 0x00400000b744783b */ /* 0x000ee80000000200 */
[----:B------:R-:W4:Y:S03]  /*2500*/  LDSM.16.M88.4 R52, [R176+-0x800] ;  /* 0xfff80000b034783b */ /* 0x000f260000000200 */
        /* <DEDUP_REMOVED lines=41> */
[----:B------:R-:W-:Y:S07]  /*27a0*/  LDSM.16.M88.4 R64, [R176] ;  /* 0x00000000b040783b */ /* 0x000fee0000000200 */
        /* <DEDUP_REMOVED lines=30> */
[----:B------:R-:W-:Y:S01]  /*2990*/  IMAD R224, R2, 0x40, R225 ;  /* 0x0000004002e07824 */ /* 0x000fe200078e02e1 */
[----:B------:R-:W-:-:S04]  /*29a0*/  MOV R223, RZ ;  /* 0x000000ff00df7202 */ /* 0x000fc80000000f00 */
[----:B------:R-:W-:-:S05]  /*29b0*/  IADD3 R224, R224, -0x80, R203 ;  /* 0xffffff80e0e07810 */ /* 0x000fca0007ffe0cb */
[----:B------:R-:W-:-:S04]  /*29c0*/  @P3 IMAD.HI.U32 R3, R224, c[0x0][0x2bc], RZ ;  /* 0x0000af00e0033a27 */ /* 0x000fc800078e00ff */
[----:B------:R-:W-:Y:S01]  /*29d0*/  IMAD.MOV.U32 R0, RZ, RZ, R224 ;  /* 0x000000ffff007224 */ /* 0x000fe200078e00e0 */
        /* <DEDUP_REMOVED lines=11> */
[----:B------:R-:W-:-:S05]  /*2a90*/  IMAD R0, R224, c[0x0][0x1e4], R3 ;  /* 0x00007900e0007a24 */ /* 0x000fca00078e0203 */
[----:B------:R-:W-:Y:S02]  /*2aa0*/  IADD3 R33, R33, R0, RZ ;  /* 0x0000000021217210 */ /* 0x000fe40007ffe0ff */
        /* <DEDUP_REMOVED lines=10> */
.L_x_659:
[----:B------:R-:W-:Y:S05]  /*2b50*/  BRA.DIV ~URZ, `(.L_x_598) ;  /* 0x0000a1027f007947 */ /* 0x000fea000b800000 */
[----:B------:R-:W3:Y:S01]  /*2b60*/  SHFL.IDX PT, R3, R0, RZ, 0x181f ;  /* 0x00181fff00037589 */ /* 0x000ee200000e0000 */
[----:B------:R-:W-:Y:S02]  /*2b70*/  ISETP.GE.AND P5, PT, R206, c[0x0][0x1d4], PT ;  /* 0x00007500ce007a0c */ /* 0x000fe40003fa6270 */
[----:B------:R-:W-:Y:S01]  /*2b80*/  ISETP.GE.AND P2, PT, R197, c[0x0][0x1d4], PT ;  /* 0x00007500c5007a0c */ /* 0x000fe20003f46270 */
[----:B-1----:R-:W1:Y:S03]  /*2b90*/  SHFL.IDX PT, R32, R32, 0x1, 0x181f ;  /* 0x00381f0020207f89 */ /* 0x002e6600000e0000 */
[----:B------:R-:W-:Y:S01]  /*2ba0*/  SEL R33, RZ, 0x10, P2 ;  /* 0x00000010ff217807 */ /* 0x000fe20001000000 */
[----:B------:R4:W2:Y:S01]  /*2bb0*/  SHFL.IDX PT, R175, R0, 0x1, 0x181f ;  /* 0x00381f0000af7f89 */ /* 0x0008a200000e0000 */
[----:B---3--:R-:W-:-:S02]  /*2bc0*/  IADD3 R40, P0, R3, R78, RZ ;  /* 0x0000004e03287210 */ /* 0x008fc40007f1e0ff */
[----:B------:R-:W-:-:S03]  /*2bd0*/  IADD3 R38, P6, R3, R80, RZ ;  /* 0x0000005003267210 */ /* 0x000fc60007fde0ff */
[----:B--2---:R-:W-:Y:S01]  /*2be0*/  IMAD.X R41, R34, 0x1, R77, P0 ;  /* 0x0000000122297824 */ /* 0x004fe200000e064d */
[----:B------:R-:W-:Y:S01]  /*2bf0*/  ISETP.GE.AND P0, PT, R196, c[0x0][0x1d4], PT ;  /* 0x00007500c4007a0c */ /* 0x000fe20003f06270 */
[C---:B------:R-:W-:Y:S01]  /*2c00*/  IMAD.X R39, R34.reuse, 0x1, R79, P6 ;  /* 0x0000000122277824 */ /* 0x040fe200030e064f */
[----:B------:R-:W-:Y:S02]  /*2c10*/  IADD3 R36, P6, R3, R82, RZ ;  /* 0x0000005203247210 */ /* 0x000fe40007fde0ff */
[----:B------:R4:W-:Y:S01]  /*2c20*/  LDGSTS.E.BYPASS.LTC128B.128 [R198+0x6100], [R40.64], !P5 ;  /* 0x0610000028c67fae */ /* 0x0009e2000e901d46 */
[----:B------:R-:W-:Y:S02]  /*2c30*/  SEL R3, RZ, 0x10, P0 ;  /* 0x00000010ff037807 */ /* 0x000fe40000000000 */
[----:B------:R-:W-:Y:S01]  /*2c40*/  IMAD.X R37, R34, 0x1, R81, P6 ;  /* 0x0000000122257824 */ /* 0x000fe200030e0651 */
[----:B------:R4:W-:Y:S01]  /*2c50*/  LDGSTS.E.BYPASS.LTC128B.128 [R198+0x8100], [R38.64], !P2 ;  /* 0x0810000026c67fae */ /* 0x0009e2000d101d46 */
[----:B------:R-:W-:-:S04]  /*2c60*/  SEL R34, RZ, 0x10, P5 ;  /* 0x00000010ff227807 */ /* 0x000fc80002800000 */
[----:B------:R4:W-:Y:S03]  /*2c70*/  LDGSTS.E.BYPASS.LTC128B.128 [R198+0xa100], [R36.64], !P0 ;  /* 0x0a10000024c67fae */ /* 0x0009e6000c101d46 */
.L_x_660:
[----:B-1--4-:R-:W-:Y:S02]  /*2c80*/  IADD3 R37, -R34, 0x10, RZ ;  /* 0x0000001022257810 */ /* 0x012fe40007ffe1ff */
[----:B------:R-:W-:Y:S02]  /*2c90*/  IADD3 R35, -R33, 0x10, RZ ;  /* 0x0000001021237810 */ /* 0x000fe40007ffe1ff */
[----:B------:R-:W-:Y:S02]  /*2ca0*/  LOP3.LUT R37, R37, 0xf, RZ, 0xc0, !PT ;  /* 0x0000000f25257812 */ /* 0x000fe400078ec0ff */
[----:B------:R-:W-:Y:S02]  /*2cb0*/  IADD3 R0, -R3, 0x10, RZ ;  /* 0x0000001003007810 */ /* 0x000fe40007ffe1ff */
[----:B------:R-:W-:Y:S02]  /*2cc0*/  LOP3.LUT R35, R35, 0xf, RZ, 0xc0, !PT ;  /* 0x0000000f23237812 */ /* 0x000fe400078ec0ff */
[----:B------:R-:W-:-:S02]  /*2cd0*/  IADD3 R36, P2, P0, R37, R175, R78 ;  /* 0x000000af25247210 */ /* 0x000fc4000785e04e */
[----:B------:R-:W-:Y:S02]  /*2ce0*/  LOP3.LUT R0, R0, 0xf, RZ, 0xc0, !PT ;  /* 0x0000000f00007812 */ /* 0x000fe400078ec0ff */
[-C--:B------:R-:W-:Y:S02]  /*2cf0*/  IADD3 R38, P6, P5, R35, R175.reuse, R80 ;  /* 0x000000af23267210 */ /* 0x080fe40007dde050 */
[-C--:B------:R-:W-:Y:S02]  /*2d00*/  IADD3.X R37, RZ, R32.reuse, R77, P2, P0 ;  /* 0x00000020ff257210 */ /* 0x080fe400017e044d */
[----:B------:R-:W-:Y:S02]  /*2d10*/  IADD3 R82, P2, P0, R0, R175, R82 ;  /* 0x000000af00527210 */ /* 0x000fe4000785e052 */
[----:B------:R-:W-:Y:S02]  /*2d20*/  IADD3.X R39, RZ, R32, R79, P6, P5 ;  /* 0x00000020ff277210 */ /* 0x000fe400037ea44f */
[----:B------:R-:W-:-:S02]  /*2d30*/  ISETP.NE.U32.AND P6, PT, R34, RZ, PT ;  /* 0x000000ff2200720c */ /* 0x000fc40003fc5070 */
[----:B------:R-:W-:Y:S02]  /*2d40*/  ISETP.NE.U32.AND P5, PT, R33, RZ, PT ;  /* 0x000000ff2100720c */ /* 0x000fe40003fa5070 */
[----:B------:R-:W-:Y:S02]  /*2d50*/  IADD3.X R83, RZ, R32, R81, P2, P0 ;  /* 0x00000020ff537210 */ /* 0x000fe400017e0451 */
[----:B------:R-:W-:-:S07]  /*2d60*/  ISETP.NE.U32.AND P0, PT, R3, RZ, PT ;  /* 0x000000ff0300720c */ /* 0x000fce0003f05070 */
[----:B------:R-:W-:Y:S01]  /*2d70*/  @!PT LDS RZ, [RZ] ;  /* 0x00000000fffff984 */ /* 0x000fe20000000800 */
[----:B------:R-:W-:Y:S01]  /*2d80*/  @!PT LDS RZ, [RZ] ;  /* 0x00000000fffff984 */ /* 0x000fe20000000800 */
[----:B------:R-:W-:Y:S01]  /*2d90*/  @!PT LDS RZ, [RZ] ;  /* 0x00000000fffff984 */ /* 0x000fe20000000800 */
[----:B------:R1:W-:Y:S04]  /*2da0*/  LDGSTS.E.BYPASS.LTC128B.128.ZFILL [R198+0x7100], [R36.64], P6 ;  /* 0x0710000024c67fae */ /* 0x0003e8000b141d46 */
[----:B------:R1:W-:Y:S04]  /*2db0*/  LDGSTS.E.BYPASS.LTC128B.128.ZFILL [R198+0x9100], [R38.64], P5 ;  /* 0x0910000026c67fae */ /* 0x0003e8000a941d46 */
[----:B------:R1:W-:Y:S02]  /*2dc0*/  LDGSTS.E.BYPASS.LTC128B.128.ZFILL [R198+0xb100], [R82.64], P0 ;  /* 0x0b10000052c67fae */ /* 0x0003e40008141d46 */
.L_x_596:
[----:B------:R-:W-:Y:S05]  /*2dd0*/  BSYNC B0 ;  /* 0x0000000000007941 */ /* 0x000fea0003800000 */
.L_x_595:
[----:B------:R-:W-:Y:S01]  /*2de0*/  MOV R33, 0xffffffc0 ;  /* 0xffffffc000217802 */ /* 0x000fe20000000f00 */
[----:B------:R-:W0:Y:S01]  /*2df0*/  LDGDEPBAR ;  /* 0x00000000000079af */ /* 0x000e220000000000 */
[----:B------:R-:W-:-:S02]  /*2e00*/  IADD3 R239, R199, R220, RZ ;  /* 0x000000dcc7ef7210 */ /* 0x000fc40007ffe0ff */
[----:B------:R-:W-:Y:S01]  /*2e10*/  MOV R0, c[0x0][0x2ac] ;  /* 0x0000ab0000007a02 */ /* 0x000fe20000000f00 */
[----:B------:R-:W-:Y:S01]  /*2e20*/  IMAD R33, R2, R33, 0x41 ;  /* 0x0000004102217424 */ /* 0x000fe200078e0221 */
[----:B------:R-:W-:Y:S01]  /*2e30*/  IADD3 R76, -R195, R76, RZ ;  /* 0x0000004cc34c7210 */ /* 0x000fe20007ffe1ff */
[----:B------:R-:W-:-:S04]  /*2e40*/  @P4 IMAD.HI.U32 R3, R239, c[0x0][0x2c8], RZ ;  /* 0x0000b200ef034a27 */ /* 0x000fc800078e00ff */
[----:B------:R-:W-:Y:S01]  /*2e50*/  IMAD R0, R0, c[0x0][0x1d0], R33 ;  /* 0x0000740000007a24 */ /* 0x000fe200078e0221 */
[----:B------:R-:W-:-:S04]  /*2e60*/  @P4 SHF.R.U32.HI R239, RZ, c[0x0][0x2cc], R3 ;  /* 0x0000b300ffef4a19 */ /* 0x000fc80000011603 */
[----:B------:R-:W-:Y:S01]  /*2e70*/  IADD3 R0, R0, -c[0x0][0x168], -R195 ;  /* 0x80005a0000007a10 */ /* 0x000fe20007ffe8c3 */
[----:B------:R-:W-:Y:S05]  /*2e80*/  BRA.DIV ~URZ, `(.L_x_599) ;  /* 0x0000a0027f007947 */ /* 0x000fea000b800000 */
[----:B------:R2:W3:Y:S02]  /*2e90*/  SHFL.IDX PT, R175, R239, RZ, 0x1c1f ;  /* 0x001c1fffefaf7589 */ /* 0x0004e400000e0000 */
.L_x_661:
[----:B---3--:R-:W-:Y:S02]  /*2ea0*/  IMAD.IADD R3, R0, 0x1, R175 ;  /* 0x0000000100037824 */ /* 0x008fe400078e02af */
[----:B------:R-:W-:Y:S02]  /*2eb0*/  IMAD.MOV.U32 R227, RZ, RZ, 0x1f ;  /* 0x0000001fffe37424 */ /* 0x000fe400078e00ff */
[----:B------:R-:W-:Y:S01]  /*2ec0*/  IMAD.MOV.U32 R230, RZ, RZ, -0x1 ;  /* 0xffffffffffe67424 */ /* 0x000fe200078e00ff */
[----:B------:R-:W-:-:S04]  /*2ed0*/  IMNMX R32, R76, R3, PT ;  /* 0x000000034c207217 */ /* 0x000fc80003800200 */
[C---:B------:R-:W-:Y:S02]  /*2ee0*/  ISETP.GT.AND P5, PT, R32.reuse, 0x1, PT ;  /* 0x000000012000780c */ /* 0x040fe40003fa4270 */
[C---:B------:R-:W-:Y:S02]  /*2ef0*/  ISETP.GT.AND P6, PT, R32.reuse, RZ, PT ;  /* 0x000000ff2000720c */ /* 0x040fe40003fc4270 */
[C---:B------:R-:W-:Y:S02]  /*2f00*/  ISETP.GT.AND P2, PT, R32.reuse, 0x8, PT ;  /* 0x000000082000780c */ /* 0x040fe40003f44270 */
[----:B------:R-:W-:Y:S02]  /*2f10*/  ISETP.GT.AND P0, PT, R32, 0x9, PT ;  /* 0x000000092000780c */ /* 0x000fe40003f04270 */
[----:B------:R-:W-:Y:S02]  /*2f20*/  FSEL R35, R29, -INF , P5 ;  /* 0xff8000001d237808 */ /* 0x000fe40002800000 */
[----:B------:R-:W-:-:S02]  /*2f30*/  FSEL R28, R28, -INF , P6 ;  /* 0xff8000001c1c7808 */ /* 0x000fc40003000000 */
[----:B------:R-:W-:Y:S02]  /*2f40*/  FSEL R33, R24, -INF , P2 ;  /* 0xff80000018217808 */ /* 0x000fe40001000000 */
[----:B------:R-:W-:Y:S02]  /*2f50*/  FSEL R29, R25, -INF , P0 ;  /* 0xff800000191d7808 */ /* 0x000fe40000000000 */
[C---:B------:R-:W-:Y:S02]  /*2f60*/  ISETP.GT.AND P6, PT, R32.reuse, 0x10, PT ;  /* 0x000000102000780c */ /* 0x040fe40003fc4270 */
[C---:B------:R-:W-:Y:S02]  /*2f70*/  ISETP.GT.AND P5, PT, R32.reuse, 0x11, PT ;  /* 0x000000112000780c */ /* 0x040fe40003fa4270 */
[C---:B------:R-:W-:Y:S02]  /*2f80*/  ISETP.GT.AND P2, PT, R32.reuse, 0x18, PT ;  /* 0x000000182000780c */ /* 0x040fe40003f44270 */
[----:B------:R-:W-:-:S02]  /*2f90*/  ISETP.GT.AND P0, PT, R32, 0x19, PT ;  /* 0x000000192000780c */ /* 0x000fc40003f04270 */
[----:B------:R-:W-:Y:S02]  /*2fa0*/  FSEL R25, R20, -INF , P6 ;  /* 0xff80000014197808 */ /* 0x000fe40003000000 */
[----:B------:R-:W-:Y:S02]  /*2fb0*/  FSEL R21, R21, -INF , P5 ;  /* 0xff80000015157808 */ /* 0x000fe40002800000 */
[----:B------:R-:W-:Y:S02]  /*2fc0*/  FSEL R3, R16, -INF , P2 ;  /* 0xff80000010037808 */ /* 0x000fe40001000000 */
[----:B------:R-:W-:Y:S02]  /*2fd0*/  FSEL R17, R17, -INF , P0 ;  /* 0xff80000011117808 */ /* 0x000fe40000000000 */
[C---:B------:R-:W-:Y:S02]  /*2fe0*/  ISETP.GT.AND P6, PT, R32.reuse, 0x20, PT ;  /* 0x000000202000780c */ /* 0x040fe40003fc4270 */
[----:B------:R-:W-:-:S02]  /*2ff0*/  ISETP.GT.AND P5, PT, R32, 0x21, PT ;  /* 0x000000212000780c */ /* 0x000fc40003fa4270 */
[C---:B------:R-:W-:Y:S02]  /*3000*/  ISETP.GT.AND P2, PT, R32.reuse, 0x28, PT ;  /* 0x000000282000780c */ /* 0x040fe40003f44270 */
[----:B------:R-:W-:Y:S02]  /*3010*/  ISETP.GT.AND P0, PT, R32, 0x29, PT ;  /* 0x000000292000780c */ /* 0x000fe40003f04270 */
[----:B------:R-:W-:Y:S02]  /*3020*/  FSEL R157, R12, -INF , P6 ;  /* 0xff8000000c9d7808 */ /* 0x000fe40003000000 */
[----:B------:R-:W-:Y:S02]  /*3030*/  FSEL R165, R13, -INF , P5 ;  /* 0xff8000000da57808 */ /* 0x000fe40002800000 */
[----:B------:R-:W-:Y:S02]  /*3040*/  FSEL R163, R8, -INF , P2 ;  /* 0xff80000008a37808 */ /* 0x000fe40001000000 */
[----:B------:R-:W-:-:S02]  /*3050*/  FSEL R159, R9, -INF , P0 ;  /* 0xff800000099f7808 */ /* 0x000fc40000000000 */
[C---:B------:R-:W-:Y:S02]  /*3060*/  ISETP.GT.AND P6, PT, R32.reuse, 0x30, PT ;  /* 0x000000302000780c */ /* 0x040fe40003fc4270 */
[C---:B------:R-:W-:Y:S02]  /*3070*/  ISETP.GT.AND P5, PT, R32.reuse, 0x31, PT ;  /* 0x000000312000780c */ /* 0x040fe40003fa4270 */
[C---:B------:R-:W-:Y:S02]  /*3080*/  ISETP.GT.AND P2, PT, R32.reuse, 0x38, PT ;  /* 0x000000382000780c */ /* 0x040fe40003f44270 */
[----:B------:R-:W-:Y:S02]  /*3090*/  ISETP.GT.AND P0, PT, R32, 0x39, PT ;  /* 0x000000392000780c */ /* 0x000fe40003f04270 */
[----:B------:R-:W-:Y:S02]  /*30a0*/  FSEL R169, R4, -INF , P6 ;  /* 0xff80000004a97808 */ /* 0x000fe40003000000 */
[----:B------:R-:W-:-:S02]  /*30b0*/  FSEL R167, R5, -INF , P5 ;  /* 0xff80000005a77808 */ /* 0x000fc40002800000 */
[----:B------:R-:W-:Y:S02]  /*30c0*/  FSEL R143, R72, -INF , P2 ;  /* 0xff800000488f7808 */ /* 0x000fe40001000000 */
[----:B------:R-:W-:Y:S01]  /*30d0*/  FSEL R141, R73, -INF , P0 ;  /* 0xff800000498d7808 */ /* 0x000fe20000000000 */
[----:B------:R-:W-:Y:S05]  /*30e0*/  BRA.DIV ~URZ, `(.L_x_600) ;  /* 0x00009df27f007947 */ /* 0x000fea000b800000 */
[----:B--2---:R-:W2:Y:S02]  /*30f0*/  SHFL.IDX PT, R239, R239, 0x1, 0x1c1f ;  /* 0x003c1f00efef7f89 */ /* 0x004ea400000e0000 */
[----:B--2---:R-:W-:Y:S01]  /*3100*/  IMAD.IADD R5, R0, 0x1, R239 ;  /* 0x0000000100057824 */ /* 0x004fe200078e02ef */
[----:B------:R-:W-:-:S04]  /*3110*/  FMNMX.FTZ R0, R28, R35, !PT ;  /* 0x000000231c007209 */ /* 0x000fc80007810000 */
[----:B------:R-:W-:Y:S02]  /*3120*/  IMNMX R76, R76, R5, PT ;  /* 0x000000054c4c7217 */ /* 0x000fe40003800200 */
[----:B------:R-:W-:Y:S02]  /*3130*/  FMNMX.FTZ R0, R33, R0, !PT ;  /* 0x0000000021007209 */ /* 0x000fe40007810000 */
[C---:B------:R-:W-:Y:S02]  /*3140*/  ISETP.GT.AND P5, PT, R76.reuse, RZ, PT ;  /* 0x000000ff4c00720c */ /* 0x040fe40003fa4270 */
[C---:B------:R-:W-:Y:S02]  /*3150*/  ISETP.GT.AND P2, PT, R76.reuse, 0x1, PT ;  /* 0x000000014c00780c */ /* 0x040fe40003f44270 */
[----:B------:R-:W-:Y:S02]  /*3160*/  ISETP.GT.AND P0, PT, R76, 0x8, PT ;  /* 0x000000084c00780c */ /* 0x000fe40003f04270 */
[----:B------:R-:W-:-:S02]  /*3170*/  FSEL R5, R30, -INF , P5 ;  /* 0xff8000001e057808 */ /* 0x000fc40002800000 */
[----:B------:R-:W-:Y:S02]  /*3180*/  FSEL R16, R31, -INF , P2 ;  /* 0xff8000001f107808 */ /* 0x000fe40001000000 */
[----:B------:R-:W-:Y:S02]  /*3190*/  ISETP.GT.AND P2, PT, R76, 0x9, PT ;  /* 0x000000094c00780c */ /* 0x000fe40003f44270 */
[----:B------:R-:W-:Y:S02]  /*31a0*/  FSEL R26, R26, -INF , P0 ;  /* 0xff8000001a1a7808 */ /* 0x000fe40000000000 */
[----:B------:R-:W-:Y:S02]  /*31b0*/  FMNMX.FTZ R9, R5, R16, !PT ;  /* 0x0000001005097209 */ /* 0x000fe40007810000 */
[----:B------:R-:W-:Y:S02]  /*31c0*/  FSEL R4, R27, -INF , P2 ;  /* 0xff8000001b047808 */ /* 0x000fe40001000000 */
[----:B------:R-:W-:-:S02]  /*31d0*/  FMNMX.FTZ R0, R29, R0, !PT ;  /* 0x000000001d007209 */ /* 0x000fc40007810000 */
[----:B------:R-:W-:Y:S02]  /*31e0*/  ISETP.GT.AND P2, PT, R76, 0x10, PT ;  /* 0x000000104c00780c */ /* 0x000fe40003f44270 */
[----:B------:R-:W-:Y:S02]  /*31f0*/  FMNMX.FTZ R9, R26, R9, !PT ;  /* 0x000000091a097209 */ /* 0x000fe40007810000 */
[----:B------:R-:W-:Y:S02]  /*3200*/  FMNMX.FTZ R0, R25, R0, !PT ;  /* 0x0000000019007209 */ /* 0x000fe40007810000 */
[----:B------:R-:W-:Y:S02]  /*3210*/  ISETP.GT.AND P0, PT, R76, 0x11, PT ;  /* 0x000000114c00780c */ /* 0x000fe40003f04270 */
[----:B------:R-:W-:Y:S02]  /*3220*/  FSEL R22, R22, -INF , P2 ;  /* 0xff80000016167808 */ /* 0x000fe40001000000 */
[----:B------:R-:W-:-:S02]  /*3230*/  FMNMX.FTZ R9, R4, R9, !PT ;  /* 0x0000000904097209 */ /* 0x000fc40007810000 */
[----:B------:R-:W-:Y:S02]  /*3240*/  FMNMX.FTZ R0, R21, R0, !PT ;  /* 0x0000000015007209 */ /* 0x000fe40007810000 */
[----:B------:R-:W-:Y:S02]  /*3250*/  FSEL R12, R23, -INF , P0 ;  /* 0xff800000170c7808 */ /* 0x000fe40000000000 */
[----:B------:R-:W-:Y:S02]  /*3260*/  ISETP.GT.AND P2, PT, R76, 0x18, PT ;  /* 0x000000184c00780c */ /* 0x000fe40003f44270 */
[----:B------:R-:W-:Y:S02]  /*3270*/  FMNMX.FTZ R9, R22, R9, !PT ;  /* 0x0000000916097209 */ /* 0x000fe40007810000 */
[----:B------:R-:W-:Y:S02]  /*3280*/  FMNMX.FTZ R0, R3, R0, !PT ;  /* 0x0000000003007209 */ /* 0x000fe40007810000 */
[----:B------:R-:W-:-:S02]  /*3290*/  ISETP.GT.AND P0, PT, R76, 0x19, PT ;  /* 0x000000194c00780c */ /* 0x000fc40003f04270 */
[----:B------:R-:W-:Y:S02]  /*32a0*/  FSEL R18, R18, -INF , P2 ;  /* 0xff80000012127808 */ /* 0x000fe40001000000 */
[----:B------:R-:W-:Y:S02]  /*32b0*/  FMNMX.FTZ R9, R12, R9, !PT ;  /* 0x000000090c097209 */ /* 0x000fe40007810000 */
[----:B------:R-:W-:Y:S02]  /*32c0*/  FMNMX.FTZ R0, R17, R0, !PT ;  /* 0x0000000011007209 */ /* 0x000fe40007810000 */
[----:B------:R-:W-:Y:S02]  /*32d0*/  FSEL R8, R19, -INF , P0 ;  /* 0xff80000013087808 */ /* 0x000fe40000000000 */
[----:B------:R-:W-:Y:S02]  /*32e0*/  ISETP.GT.AND P2, PT, R76, 0x20, PT ;  /* 0x000000204c00780c */ /* 0x000fe40003f44270 */
[----:B------:R-:W-:-:S02]  /*32f0*/  FMNMX.FTZ R9, R18, R9, !PT ;  /* 0x0000000912097209 */ /* 0x000fc40007810000 */
[----:B------:R-:W-:Y:S02]  /*3300*/  FMNMX.FTZ R0, R157, R0, !PT ;  /* 0x000000009d007209 */ /* 0x000fe40007810000 */
[----:B------:R-:W-:Y:S02]  /*3310*/  ISETP.GT.AND P0, PT, R76, 0x21, PT ;  /* 0x000000214c00780c */ /* 0x000fe40003f04270 */
[----:B------:R-:W-:Y:S02]  /*3320*/  FSEL R174, R14, -INF , P2 ;  /* 0xff8000000eae7808 */ /* 0x000fe40001000000 */
[----:B------:R-:W-:Y:S02]  /*3330*/  FMNMX.FTZ R9, R8, R9, !PT ;  /* 0x0000000908097209 */ /* 0x000fe40007810000 */
[----:B------:R-:W-:Y:S02]  /*3340*/  FMNMX.FTZ R0, R165, R0, !PT ;  /* 0x00000000a5007209 */ /* 0x000fe40007810000 */
[----:B------:R-:W-:-:S02]  /*3350*/  FSEL R164, R15, -INF , P0 ;  /* 0xff8000000fa47808 */ /* 0x000fc40000000000 */
        /* <DEDUP_REMOVED lines=10> */
[----:B------:R-:W-:Y:S02]  /*3400*/  ISETP.GT.AND P0, PT, R76, 0x31, PT ;  /* 0x000000314c00780c */ /* 0x000fe40003f04270 */
[----:B------:R-:W-:-:S02]  /*3410*/  FMNMX.FTZ R0, R169, R0, !PT ;  /* 0x00000000a9007209 */ /* 0x000fc40007810000 */
[----:B------:R-:W-:Y:S02]  /*3420*/  FSEL R166, R6, -INF , P2 ;  /* 0xff80000006a67808 */ /* 0x000fe40001000000 */
[----:B------:R-:W-:Y:S02]  /*3430*/  FMNMX.FTZ R9, R170, R9, !PT ;  /* 0x00000009aa097209 */ /* 0x000fe40007810000 */
[----:B------:R-:W-:Y:S02]  /*3440*/  FSEL R142, R7, -INF , P0 ;  /* 0xff800000078e7808 */ /* 0x000fe40000000000 */
[----:B------:R-:W-:Y:S02]  /*3450*/  FMNMX.FTZ R0, R167, R0, !PT ;  /* 0x00000000a7007209 */ /* 0x000fe40007810000 */
        /* <DEDUP_REMOVED lines=8> */
[----:B------:R-:W-:Y:S01]  /*34e0*/  FMNMX.FTZ R7, R140, R7, !PT ;  /* 0x000000078c077209 */ /* 0x000fe20007810000 */
[----:B------:R-:W2:Y:S03]  /*34f0*/  SHFL.BFLY PT, R0, R9, 0x2, 0x1f ;  /* 0x0c401f0009007f89 */ /* 0x000ea600000e0000 */
[----:B------:R-:W-:-:S05]  /*3500*/  FMNMX.FTZ R6, R162, R7, !PT ;  /* 0x00000007a2067209 */ /* 0x000fca0007810000 */
[----:B------:R-:W3:Y:S01]  /*3510*/  SHFL.BFLY PT, R135, R6, 0x2, 0x1f ;  /* 0x0c401f0006877f89 */ /* 0x000ee200000e0000 */
[----:B--2---:R-:W-:-:S05]  /*3520*/  FMNMX.FTZ R7, R0, R9, !PT ;  /* 0x0000000900077209 */ /* 0x004fca0007810000 */
[----:B------:R-:W2:Y:S01]  /*3530*/  SHFL.BFLY PT, R0, R7, 0x1, 0x1f ;  /* 0x0c201f0007007f89 */ /* 0x000ea200000e0000 */
[----:B---3--:R-:W-:-:S05]  /*3540*/  FMNMX.FTZ R135, R6, R135, !PT ;  /* 0x0000008706877209 */ /* 0x008fca0007810000 */
[----:B------:R3:W4:Y:S01]  /*3550*/  SHFL.BFLY PT, R136, R135, 0x1, 0x1f ;  /* 0x0c201f0087887f89 */ /* 0x00072200000e0000 */
[----:B--2---:R-:W-:-:S05]  /*3560*/  FMNMX.FTZ R0, R7, R0, !PT ;  /* 0x0000000007007209 */ /* 0x004fca0007810000 */
.L_x_662:
[----:B------:R-:W-:Y:S01]  /*3570*/  FMUL.FTZ R168, R0, c[0x0][0x2d0] ;  /* 0x0000b40000a87a20 */ /* 0x000fe20000410000 */
[----:B----4-:R-:W-:Y:S01]  /*3580*/  FMNMX.FTZ R132, R136, R135, !PT ;  /* 0x0000008788847209 */ /* 0x010fe20007810000 */
[----:B------:R-:W-:Y:S01]  /*3590*/  WARPSYNC 0xffffffff ;  /* 0xffffffff00007948 */ /* 0x000fe20003800000 */
[----:B------:R-:W-:Y:S01]  /*35a0*/  FSETP.NEU.FTZ.AND P0, PT, R0, -INF , PT ;  /* 0xff8000000000780b */ /* 0x000fe20003f1d000 */
[----:B------:R-:W2:Y:S01]  /*35b0*/  LDSM.16.MT88.4 R40, [R182+0x2000] ;  /* 0x00200000b628783b */ /* 0x000ea20000004200 */
[----:B------:R-:W-:Y:S01]  /*35c0*/  IADD3 R238, R2, -0x2, RZ ;  /* 0xfffffffe02ee7810 */ /* 0x000fe20007ffe0ff */
[----:B------:R-:W-:Y:S01]  /*35d0*/  FMUL.FTZ R161, R132, c[0x0][0x2d0] ;  /* 0x0000b40084a17a20 */ /* 0x000fe20000410000 */
[----:B------:R-:W-:Y:S01]  /*35e0*/  FSEL R168, R168, RZ, P0 ;  /* 0x000000ffa8a87208 */ /* 0x000fe20000000000 */
[----:B------:R-:W4:Y:S01]  /*35f0*/  LDSM.16.MT88.4 R124, [R182] ;  /* 0x00000000b67c783b */ /* 0x000f220000004200 */
[----:B------:R-:W-:-:S03]  /*3600*/  FSETP.NEU.FTZ.AND P0, PT, R132, -INF , PT ;  /* 0xff8000008400780b */ /* 0x000fc60003f1d000 */
[--C-:B------:R-:W-:Y:S01]  /*3610*/  FFMA.FTZ R156, R28, c[0x0][0x2d0], -R168.reuse ;  /* 0x0000b4001c9c7a23 */ /* 0x100fe200000108a8 */
[----:B------:R-:W-:Y:S01]  /*3620*/  FSEL R161, R161, RZ, P0 ;  /* 0x000000ffa1a17208 */ /* 0x000fe20000000000 */
[--C-:B------:R-:W-:Y:S01]  /*3630*/  FFMA.FTZ R155, R35, c[0x0][0x2d0], -R168.reuse ;  /* 0x0000b400239b7a23 */ /* 0x100fe200000108a8 */
[----:B------:R-:W5:Y:S01]  /*3640*/  LDSM.16.MT88.4 R104, [R181] ;  /* 0x00000000b568783b */ /* 0x000f620000004200 */
[--C-:B------:R-:W-:Y:S02]  /*3650*/  FFMA.FTZ R154, R33, c[0x0][0x2d0], -R168.reuse ;  /* 0x0000b400219a7a23 */ /* 0x100fe400000108a8 */
[----:B------:R-:W-:Y:S01]  /*3660*/  FFMA.FTZ R153, R29, c[0x0][0x2d0], -R168 ;  /* 0x0000b4001d997a23 */ /* 0x000fe200000108a8 */
[----:B------:R-:W1:Y:S01]  /*3670*/  LDSM.16.MT88.4 R112, [R180] ;  /* 0x00000000b470783b */ /* 0x000e620000004200 */
[--C-:B------:R-:W-:Y:S01]  /*3680*/  FFMA.FTZ R152, R5, c[0x0][0x2d0], -R161.reuse ;  /* 0x0000b40005987a23 */ /* 0x100fe200000108a1 */
[----:B------:R-:W-:Y:S01]  /*3690*/  MUFU.EX2 R156, R156 ;  /* 0x0000009c009c7308 */ /* 0x000fe20000000800 */
[--C-:B------:R-:W-:Y:S01]  /*36a0*/  FFMA.FTZ R151, R16, c[0x0][0x2d0], -R161.reuse ;  /* 0x0000b40010977a23 */ /* 0x100fe200000108a1 */
[----:B------:R-:W3:Y:S01]  /*36b0*/  LDSM.16.MT88.4 R120, [R179] ;  /* 0x00000000b378783b */ /* 0x000ee20000004200 */
[----:B------:R-:W-:-:S02]  /*36c0*/  FFMA.FTZ R150, R26, c[0x0][0x2d0], -R161 ;  /* 0x0000b4001a967a23 */ /* 0x000fc400000108a1 */
[--C-:B------:R-:W-:Y:S01]  /*36d0*/  FFMA.FTZ R147, R4, c[0x0][0x2d0], -R161.reuse ;  /* 0x0000b40004937a23 */ /* 0x100fe200000108a1 */
[----:B------:R-:W1:Y:S01]  /*36e0*/  LDSM.16.MT88.4 R48, [R181+0x2000] ;  /* 0x00200000b530783b */ /* 0x000e620000004200 */
[--C-:B------:R-:W-:Y:S01]  /*36f0*/  FFMA.FTZ R134, R8, c[0x0][0x2d0], -R161.reuse ;  /* 0x0000b40008867a23 */ /* 0x100fe200000108a1 */
[----:B------:R-:W2:Y:S01]  /*3700*/  MUFU.EX2 R155, R155 ;  /* 0x0000009b009b7308 */ /* 0x000ea20000000800 */
[--C-:B------:R-:W-:Y:S01]  /*3710*/  FFMA.FTZ R144, R3, c[0x0][0x2d0], -R168.reuse ;  /* 0x0000b40003907a23 */ /* 0x100fe200000108a8 */
[----:B------:R-:W1:Y:S01]  /*3720*/  LDSM.16.MT88.4 R56, [R180+0x2000] ;  /* 0x00200000b438783b */ /* 0x000e620000004200 */
[--C-:B------:R-:W-:Y:S02]  /*3730*/  FFMA.FTZ R149, R25, c[0x0][0x2d0], -R168.reuse ;  /* 0x0000b40019957a23 */ /* 0x100fe400000108a8 */
[--C-:B------:R-:W-:Y:S01]  /*3740*/  FFMA.FTZ R148, R21, c[0x0][0x2d0], -R168.reuse ;  /* 0x0000b40015947a23 */ /* 0x100fe200000108a8 */
[----:B------:R-:W1:Y:S01]  /*3750*/  LDSM.16.MT88.4 R64, [R179+0x2000] ;  /* 0x00200000b340783b */ /* 0x000e620000004200 */
[----:B------:R-:W-:Y:S01]  /*3760*/  FFMA.FTZ R3, R17, c[0x0][0x2d0], -R168 ;  /* 0x0000b40011037a23 */ /* 0x000fe200000108a8 */
[----:B------:R-:W-:Y:S01]  /*3770*/  MUFU.EX2 R154, R154 ;  /* 0x0000009a009a7308 */ /* 0x000fe20000000800 */
[--C-:B------:R-:W-:Y:S01]  /*3780*/  FFMA.FTZ R146, R22, c[0x0][0x2d0], -R161.reuse ;  /* 0x0000b40016927a23 */ /* 0x100fe200000108a1 */
[----:B------:R-:W1:Y:S01]  /*3790*/  LDSM.16.MT88.4 R72, [R182+0x4000] ;  /* 0x00400000b648783b */ /* 0x000e620000004200 */
[----:B---3--:R-:W-:-:S02]  /*37a0*/  FFMA.FTZ R135, R12, c[0x0][0x2d0], -R161 ;  /* 0x0000b4000c877a23 */ /* 0x008fc400000108a1 */
[--C-:B------:R-:W-:Y:S01]  /*37b0*/  FFMA.FTZ R145, R18, c[0x0][0x2d0], -R161.reuse ;  /* 0x0000b40012917a23 */ /* 0x100fe200000108a1 */
[----:B-1----:R-:W1:Y:S01]  /*37c0*/  LDSM.16.MT88.4 R80, [R181+0x4000] ;  /* 0x00400000b550783b */ /* 0x002e620000004200 */
[--C-:B------:R-:W-:Y:S01]  /*37d0*/  FFMA.FTZ R160, R165, c[0x0][0x2d0], -R168.reuse ;  /* 0x0000b400a5a07a23 */ /* 0x100fe200000108a8 */
[----:B------:R-:W3:Y:S01]  /*37e0*/  MUFU.EX2 R153, R153 ;  /* 0x0000009900997308 */ /* 0x000ee20000000800 */
[----:B--2---:R-:W-:Y:S01]  /*37f0*/  F2FP.BF16.PACK_AB R96, R155, R156 ;  /* 0x0000009c9b60723e */ /* 0x004fe200000010ff */
[----:B------:R-:W2:Y:S01]  /*3800*/  LDSM.16.MT88.4 R88, [R180+0x4000] ;  /* 0x00400000b458783b */ /* 0x000ea20000004200 */
[--C-:B------:R-:W-:Y:S02]  /*3810*/  FFMA.FTZ R158, R163, c[0x0][0x2d0], -R168.reuse ;  /* 0x0000b400a39e7a23 */ /* 0x100fe400000108a8 */
[--C-:B------:R-:W-:Y:S01]  /*3820*/  FFMA.FTZ R157, R157, c[0x0][0x2d0], -R168.reuse ;  /* 0x0000b4009d9d7a23 */ /* 0x100fe200000108a8 */
[----:B------:R-:W1:Y:S01]  /*3830*/  LDSM.16.MT88.4 R4, [R179+0x4000] ;  /* 0x00400000b304783b */ /* 0x000e620000004200 */
[----:B------:R-:W-:Y:S01]  /*3840*/  FFMA.FTZ R159, R159, c[0x0][0x2d0], -R168 ;  /* 0x0000b4009f9f7a23 */ /* 0x000fe200000108a8 */
[----:B------:R-:W-:Y:S01]  /*3850*/  MUFU.EX2 R152, R152 ;  /* 0x0000009800987308 */ /* 0x000fe20000000800 */
[--C-:B------:R-:W-:Y:S01]  /*3860*/  FFMA.FTZ R163, R174, c[0x0][0x2d0], -R161.reuse ;  /* 0x0000b400aea37a23 */ /* 0x100fe200000108a1 */
[----:B------:R-:W1:Y:S01]  /*3870*/  LDSM.16.MT88.4 R8, [R182+0x2800] ;  /* 0x00280000b608783b */ /* 0x000e620000004200 */
[----:B------:R-:W-:-:S02]  /*3880*/  FFMA.FTZ R164, R164, c[0x0][0x2d0], -R161 ;  /* 0x0000b400a4a47a23 */ /* 0x000fc400000108a1 */
[--C-:B------:R-:W-:Y:S01]  /*3890*/  FFMA.FTZ R165, R172, c[0x0][0x2d0], -R161.reuse ;  /* 0x0000b400aca57a23 */ /* 0x100fe200000108a1 */
[----:B------:R-:W1:Y:S01]  /*38a0*/  LDSM.16.MT88.4 R16, [R180+0x2800] ;  /* 0x00280000b410783b */ /* 0x000e620000004200 */
[--C-:B------:R-:W-:Y:S01]  /*38b0*/  FFMA.FTZ R170, R170, c[0x0][0x2d0], -R161.reuse ;  /* 0x0000b400aaaa7a23 */ /* 0x100fe200000108a1 */
[----:B------:R-:W4:Y:S01]  /*38c0*/  MUFU.EX2 R151, R151 ;  /* 0x0000009700977308 */ /* 0x000f220000000800 */
[----:B---3--:R-:W-:Y:S01]  /*38d0*/  F2FP.BF16.PACK_AB R98, R153, R154 ;  /* 0x0000009a9962723e */ /* 0x008fe200000010ff */
[----:B------:R-:W3:Y:S01]  /*38e0*/  LDSM.16.MT88.4 R20, [R182+0x800] ;  /* 0x00080000b614783b */ /* 0x000ee20000004200 */
[--C-:B------:R-:W-:Y:S02]  /*38f0*/  FFMA.FTZ R172, R167, c[0x0][0x2d0], -R168.reuse ;  /* 0x0000b400a7ac7a23 */ /* 0x100fe400000108a8 */
[--C-:B------:R-:W-:Y:S01]  /*3900*/  FFMA.FTZ R169, R169, c[0x0][0x2d0], -R168.reuse ;  /* 0x0000b400a9a97a23 */ /* 0x100fe200000108a8 */
[----:B------:R-:W1:Y:S01]  /*3910*/  LDSM.16.MT88.4 R12, [R179+0x2800] ;  /* 0x00280000b30c783b */ /* 0x000e620000004200 */
[--C-:B------:R-:W-:Y:S01]  /*3920*/  FFMA.FTZ R167, R143, c[0x0][0x2d0], -R168.reuse ;  /* 0x0000b4008fa77a23 */ /* 0x100fe200000108a8 */
[----:B------:R-:W-:Y:S01]  /*3930*/  MUFU.EX2 R150, R150 ;  /* 0x0000009600967308 */ /* 0x000fe20000000800 */
[----:B------:R-:W-:Y:S01]  /*3940*/  FFMA.FTZ R236, R141, c[0x0][0x2d0], -R168 ;  /* 0x0000b4008dec7a23 */ /* 0x000fe200000108a8 */
[----:B------:R-:W-:Y:S01]  /*3950*/  LDSM.16.MT88.4 R136, [R181+0x800] ;  /* 0x00080000b588783b */ /* 0x000fe20000004200 */
[----:B------:R-:W-:-:S02]  /*3960*/  FFMA.FTZ R166, R166, c[0x0][0x2d0], -R161 ;  /* 0x0000b400a6a67a23 */ /* 0x000fc400000108a1 */
[--C-:B------:R-:W-:Y:S01]  /*3970*/  FFMA.FTZ R171, R142, c[0x0][0x2d0], -R161.reuse ;  /* 0x0000b4008eab7a23 */ /* 0x100fe200000108a1 */
[----:B------:R-:W-:Y:S01]  /*3980*/  LDSM.16.MT88.4 R32, [R180+0x800] ;  /* 0x00080000b420783b */ /* 0x000fe20000004200 */
[--C-:B------:R-:W-:Y:S01]  /*3990*/  FFMA.FTZ R168, R140, c[0x0][0x2d0], -R161.reuse ;  /* 0x0000b4008ca87a23 */ /* 0x100fe200000108a1 */
[----:B------:R-:W2:Y:S01]  /*39a0*/  MUFU.EX2 R147, R147 ;  /* 0x0000009300937308 */ /* 0x000ea20000000800 */
[----:B----4-:R-:W-:Y:S01]  /*39b0*/  F2FP.BF16.PACK_AB R97, R151, R152 ;  /* 0x000000989761723e */ /* 0x010fe200000010ff */
[----:B------:R-:W-:Y:S01]  /*39c0*/  LDSM.16.MT88.4 R28, [R179+0x800] ;  /* 0x00080000b31c783b */ /* 0x000fe20000004200 */
[----:B------:R-:W-:Y:S02]  /*39d0*/  FFMA.FTZ R231, R162, c[0x0][0x2d0], -R161 ;  /* 0x0000b400a2e77a23 */ /* 0x000fe400000108a1 */
[----:B------:R-:W-:Y:S01]  /*39e0*/  FADD.FTZ R155, R156, R155 ;  /* 0x0000009b9c9b7221 */ /* 0x000fe20000010000 */
[----:B------:R-:W-:Y:S01]  /*39f0*/  LDSM.16.MT88.4 R24, [R181+0x2800] ;  /* 0x00280000b518783b */ /* 0x000fe20000004200 */
[----:B------:R-:W-:Y:S01]  /*3a00*/  FADD.FTZ R151, R152, R151 ;  /* 0x0000009798977221 */ /* 0x000fe20000010000 */
[----:B------:R-:W-:Y:S02]  /*3a10*/  MUFU.EX2 R149, R149 ;  /* 0x0000009500957308 */ /* 0x000fe40000000800 */
[----:B------:R-:W-:Y:S01]  /*3a20*/  LDSM.16.MT88.4 R140, [R181+0x1800] ;  /* 0x00180000b58c783b */ /* 0x000fe20000004200 */
[----:B--2---:R-:W-:-:S05]  /*3a30*/  F2FP.BF16.PACK_AB R99, R147, R150 ;  /* 0x000000969363723e */ /* 0x004fca00000010ff */
        /* <DEDUP_REMOVED lines=9> */
[C---:B-----5:R-:W-:Y:S02]  /*3ad0*/  HMMA.16816.F32.BF16 R100, R96.reuse, R104, RZ ;  /* 0x000000686064723c */ /* 0x060fe400000418ff */
        /* <DEDUP_REMOVED lines=12> */
[----:B------:R-:W2:Y:S06]  /*3ba0*/  MUFU.EX2 R159, R159 ;  /* 0x0000009f009f7308 */ /* 0x000eac0000000800 */
[C---:B-1----:R-:W-:Y:S02]  /*3bb0*/  HMMA.16816.F32.BF16 R76, R96.reuse, R80, RZ ;  /* 0x00000050604c723c */ /* 0x042fe400000418ff */
        /* <DEDUP_REMOVED lines=27> */
[----:B------:R-:W-:-:S04]  /*3d70*/  FADD.FTZ R146, R146, R147 ;  /* 0x0000009392927221 */ /* 0x000fc80000010000 */
[----:B------:R-:W-:Y:S01]  /*3d80*/  FADD.FTZ R146, R135, R146 ;  /* 0x0000009287927221 */ /* 0x000fe20000010000 */
[----:B------:R-:W-:Y:S02]  /*3d90*/  F2FP.BF16.PACK_AB R6, R3, R144 ;  /* 0x000000900306723e */ /* 0x000fe400000010ff */
[----:B-----5:R-:W-:Y:S01]  /*3da0*/  F2FP.BF16.PACK_AB R7, R134, R145 ;  /* 0x000000918607723e */ /* 0x020fe200000010ff */
[----:B------:R-:W-:-:S04]  /*3db0*/  FADD.FTZ R145, R145, R146 ;  /* 0x0000009291917221 */ /* 0x000fc80000010000 */
[----:B------:R-:W-:Y:S02]  /*3dc0*/  FADD.FTZ R134, R134, R145 ;  /* 0x0000009186867221 */ /* 0x000fe40000010000 */
[C---:B------:R-:W-:Y:S08]  /*3dd0*/  HMMA.16816.F32.BF16 R36, R4.reuse, R8, R36 ;  /* 0x000000080424723c */ /* 0x040ff00000041824 */
[C---:B------:R-:W-:Y:S01]  /*3de0*/  HMMA.16816.F32.BF16 R40, R4.reuse, R10, R40 ;  /* 0x0000000a0428723c */ /* 0x040fe20000041828 */
[----:B------:R-:W2:Y:S07]  /*3df0*/  LDSM.16.MT88.4 R8, [R181+0x4800] ;  /* 0x00480000b508783b */ /* 0x000eae0000004200 */
[C---:B------:R-:W-:Y:S08]  /*3e00*/  HMMA.16816.F32.BF16 R52, R4.reuse, R16, R52 ;  /* 0x000000100434723c */ /* 0x040ff00000041834 */
[C---:B------:R-:W-:Y:S01]  /*3e10*/  HMMA.16816.F32.BF16 R56, R4.reuse, R18, R56 ;  /* 0x000000120438723c */ /* 0x040fe20000041838 */
[----:B------:R-:W4:Y:S07]  /*3e20*/  LDSM.16.MT88.4 R16, [R180+0x4800] ;  /* 0x00480000b410783b */ /* 0x000f2e0000004200 */
[C---:B---3--:R-:W-:Y:S08]  /*3e30*/  HMMA.16816.F32.BF16 R128, R4.reuse, R20, R128 ;  /* 0x000000140480723c */ /* 0x048ff00000041880 */
[C---:B------:R-:W-:Y:S01]  /*3e40*/  HMMA.16816.F32.BF16 R124, R4.reuse, R22, R124 ;  /* 0x00000016047c723c */ /* 0x040fe2000004187c */
[----:B------:R-:W3:Y:S07]  /*3e50*/  LDSM.16.MT88.4 R20, [R182+0x4800] ;  /* 0x00480000b614783b */ /* 0x000eee0000004200 */
[C---:B------:R-:W-:Y:S08]  /*3e60*/  HMMA.16816.F32.BF16 R60, R4.reuse, R12, R60 ;  /* 0x0000000c043c723c */ /* 0x040ff0000004183c */
[C---:B------:R-:W-:Y:S01]  /*3e70*/  HMMA.16816.F32.BF16 R64, R4.reuse, R14, R64 ;  /* 0x0000000e0440723c */ /* 0x040fe20000041840 */
[----:B------:R-:W5:Y:S07]  /*3e80*/  LDSM.16.MT88.4 R12, [R179+0x4800] ;  /* 0x00480000b30c783b */ /* 0x000f6e0000004200 */
[C---:B--2---:R-:W-:Y:S08]  /*3e90*/  HMMA.16816.F32.BF16 R76, R4.reuse, R8, R76 ;  /* 0x00000008044c723c */ /* 0x044ff0000004184c */
[C---:B------:R-:W-:Y:S01]  /*3ea0*/  HMMA.16816.F32.BF16 R80, R4.reuse, R10, R80 ;  /* 0x0000000a0450723c */ /* 0x040fe20000041850 */
[----:B------:R-:W2:Y:S07]  /*3eb0*/  LDSM.16.MT88.4 R8, [R182+0x1000] ;  /* 0x00100000b608783b */ /* 0x000eae0000004200 */
        /* <DEDUP_REMOVED lines=18> */
[C---:B-----5:R-:W-:Y:S08]  /*3fe0*/  HMMA.16816.F32.BF16 R92, R4.reuse, R12, R92 ;  /* 0x0000000c045c723c */ /* 0x060ff0000004185c */
[----:B------:R-:W-:Y:S01]  /*3ff0*/  HMMA.16816.F32.BF16 R96, R4, R14, R96 ;  /* 0x0000000e0460723c */ /* 0x000fe20000041860 */
[----:B------:R-:W3:Y:S06]  /*4000*/  LDSM.16.MT88.4 R12, [R182+0x3000] ;  /* 0x00300000b60c783b */ /* 0x000eec0000004200 */
[----:B------:R-:W-:-:S02]  /*4010*/  F2FP.BF16.PACK_AB R4, R160, R157 ;  /* 0x0000009da004723e */ /* 0x000fc400000010ff */
[----:B------:R-:W-:Y:S02]  /*4020*/  F2FP.BF16.PACK_AB R6, R159, R158 ;  /* 0x0000009e9f06723e */ /* 0x000fe400000010ff */
[----:B-1----:R-:W-:Y:S01]  /*4030*/  F2FP.BF16.PACK_AB R5, R164, R163 ;  /* 0x000000a3a405723e */ /* 0x002fe200000010ff */
[----:B------:R-:W-:Y:S01]  /*4040*/  FADD.FTZ R163, R163, R134 ;  /* 0x00000086a3a37221 */ /* 0x000fe20000010000 */
[----:B------:R-:W-:-:S03]  /*4050*/  F2FP.BF16.PACK_AB R7, R170, R165 ;  /* 0x000000a5aa07723e */ /* 0x000fc600000010ff */
[----:B------:R-:W-:-:S04]  /*4060*/  FADD.FTZ R164, R164, R163 ;  /* 0x000000a3a4a47221 */ /* 0x000fc80000010000 */
[----:B--2---:R-:W-:Y:S01]  /*4070*/  HMMA.16816.F32.BF16 R128, R4, R8, R128 ;  /* 0x000000080480723c */ /* 0x004fe20000041880 */
[----:B------:R-:W-:-:S04]  /*4080*/  FADD.FTZ R165, R165, R164 ;  /* 0x000000a4a5a57221 */ /* 0x000fc80000010000 */
[----:B------:R-:W-:-:S03]  /*4090*/  FADD.FTZ R165, R170, R165 ;  /* 0x000000a5aaa57221 */ /* 0x000fc60000010000 */
[C---:B------:R-:W-:Y:S01]  /*40a0*/  HMMA.16816.F32.BF16 R124, R4.reuse, R10, R124 ;  /* 0x0000000a047c723c */ /* 0x040fe2000004187c */
[----:B------:R-:W1:Y:S07]  /*40b0*/  LDSM.16.MT88.4 R8, [R180+0x3000] ;  /* 0x00300000b408783b */ /* 0x000e6e0000004200 */
[C---:B----4-:R-:W-:Y:S08]  /*40c0*/  HMMA.16816.F32.BF16 R100, R4.reuse, R16, R100 ;  /* 0x000000100464723c */ /* 0x050ff00000041864 */
        /* <DEDUP_REMOVED lines=30> */
[----:B------:R-:W-:Y:S01]  /*42b0*/  HMMA.16816.F32.BF16 R96, R4, R18, R96 ;  /* 0x000000120460723c */ /* 0x000fe20000041860 */
[----:B------:R-:W2:Y:S06]  /*42c0*/  LDSM.16.MT88.4 R16, [R182+0x5800] ;  /* 0x00580000b610783b */ /* 0x000eac0000004200 */
[----:B------:R-:W-:-:S02]  /*42d0*/  F2FP.BF16.PACK_AB R4, R172, R169 ;  /* 0x000000a9ac04723e */ /* 0x000fc400000010ff */
[----:B------:R-:W-:Y:S02]  /*42e0*/  F2FP.BF16.PACK_AB R6, R236, R167 ;  /* 0x000000a7ec06723e */ /* 0x000fe400000010ff */
[----:B------:R-:W-:Y:S01]  /*42f0*/  F2FP.BF16.PACK_AB R5, R171, R166 ;  /* 0x000000a6ab05723e */ /* 0x000fe200000010ff */
[----:B------:R-:W-:Y:S01]  /*4300*/  FADD.FTZ R166, R166, R165 ;  /* 0x000000a5a6a67221 */ /* 0x000fe20000010000 */
[----:B------:R-:W-:-:S03]  /*4310*/  F2FP.BF16.PACK_AB R7, R231, R168 ;  /* 0x000000a8e707723e */ /* 0x000fc600000010ff */
[----:B------:R-:W-:-:S04]  /*4320*/  FADD.FTZ R171, R171, R166 ;  /* 0x000000a6abab7221 */ /* 0x000fc80000010000 */
[----:B---3--:R-:W-:Y:S01]  /*4330*/  HMMA.16816.F32.BF16 R128, R4, R12, R128 ;  /* 0x0000000c0480723c */ /* 0x008fe20000041880 */
[----:B------:R-:W-:-:S04]  /*4340*/  FADD.FTZ R168, R168, R171 ;  /* 0x000000aba8a87221 */ /* 0x000fc80000010000 */
        /* <DEDUP_REMOVED lines=10> */
[C---:B---3--:R-:W-:Y:S07]  /*43f0*/  HMMA.16816.F32.BF16 R76, R4.reuse, R12, R76 ;  /* 0x0000000c044c723c */ /* 0x048fee000004184c */
[----:B------:R-:W-:Y:S01]  /*4400*/  FADD.FTZ R12, R154, R155 ;  /* 0x0000009b9a0c7221 */ /* 0x000fe20000010000 */
[----:B------:R-:W-:Y:S03]  /*4410*/  HMMA.16816.F32.BF16 R104, R4, R142, R104 ;  /* 0x0000008e0468723c */ /* 0x000fe60000041868 */
[----:B------:R-:W-:-:S04]  /*4420*/  FADD.FTZ R12, R153, R12 ;  /* 0x0000000c990c7221 */ /* 0x000fc80000010000 */
[----:B------:R-:W-:Y:S01]  /*4430*/  FADD.FTZ R13, R149, R12 ;  /* 0x0000000c950d7221 */ /* 0x000fe20000010000 */
[----:B-1----:R-:W-:Y:S01]  /*4440*/  HMMA.16816.F32.BF16 R84, R4, R8, R84 ;  /* 0x000000080454723c */ /* 0x002fe20000041854 */
[----:B------:R-:W-:Y:S02]  /*4450*/  MOV R12, R220 ;  /* 0x000000dc000c7202 */ /* 0x000fe40000000f00 */
[----:B------:R-:W-:-:S04]  /*4460*/  FADD.FTZ R13, R148, R13 ;  /* 0x0000000d940d7221 */ /* 0x000fc80000010000 */
[----:B------:R-:W-:Y:S01]  /*4470*/  @P4 IMAD.HI.U32 R8, R220, c[0x0][0x2c8], RZ ;  /* 0x0000b200dc084a27 */ /* 0x000fe200078e00ff */
[----:B------:R-:W-:Y:S03]  /*4480*/  HMMA.16816.F32.BF16 R108, R4, R136, R108 ;  /* 0x00000088046c723c */ /* 0x000fe6000004186c */
[----:B------:R-:W-:Y:S01]  /*4490*/  FADD.FTZ R144, R144, R13 ;  /* 0x0000000d90907221 */ /* 0x000fe20000010000 */
[----:B------:R-:W-:-:S03]  /*44a0*/  @P4 SHF.R.U32.HI R12, RZ, c[0x0][0x2cc], R8 ;  /* 0x0000b300ff0c4a19 */ /* 0x000fc60000011608 */
[----:B------:R-:W-:Y:S01]  /*44b0*/  FADD.FTZ R144, R3, R144 ;  /* 0x0000009003907221 */ /* 0x000fe20000010000 */
[----:B------:R-:W-:Y:S01]  /*44c0*/  IADD3 R133, R12, -c[0x0][0x168], R133 ;  /* 0x80005a000c857a10 */ /* 0x000fe20007ffe085 */
[----:B------:R-:W-:Y:S02]  /*44d0*/  HMMA.16816.F32.BF16 R112, R4, R138, R112 ;  /* 0x0000008a0470723c */ /* 0x000fe40000041870 */
[----:B------:R-:W-:Y:S01]  /*44e0*/  FADD.FTZ R157, R157, R144 ;  /* 0x000000909d9d7221 */ /* 0x000fe20000010000 */
[----:B------:R-:W-:-:S03]  /*44f0*/  SHF.R.S32.HI R8, RZ, 0x1f, R133 ;  /* 0x0000001fff087819 */ /* 0x000fc60000011485 */
[----:B------:R-:W-:Y:S01]  /*4500*/  FADD.FTZ R157, R160, R157 ;  /* 0x0000009da09d7221 */ /* 0x000fe20000010000 */
[----:B------:R-:W-:Y:S01]  /*4510*/  LEA.HI R133, R8, R133, RZ, 0x6 ;  /* 0x0000008508857211 */ /* 0x000fe200078f30ff */
[----:B------:R-:W-:Y:S02]  /*4520*/  HMMA.16816.F32.BF16 R116, R4, R32, R116 ;  /* 0x000000200474723c */ /* 0x000fe40000041874 */
[----:B------:R-:W-:Y:S01]  /*4530*/  FADD.FTZ R158, R158, R157 ;  /* 0x0000009d9e9e7221 */ /* 0x000fe20000010000 */
[----:B------:R-:W-:-:S03]  /*4540*/  SHF.R.S32.HI R133, RZ, 0x6, R133 ;  /* 0x00000006ff857819 */ /* 0x000fc60000011485 */
[----:B------:R-:W-:Y:S01]  /*4550*/  FADD.FTZ R158, R159, R158 ;  /* 0x0000009e9f9e7221 */ /* 0x000fe20000010000 */
[----:B------:R-:W-:Y:S01]  /*4560*/  IMNMX R173, RZ, R133, !PT ;  /* 0x00000085ffad7217 */ /* 0x000fe20007800200 */
[----:B------:R-:W-:Y:S02]  /*4570*/  HMMA.16816.F32.BF16 R120, R4, R34, R120 ;  /* 0x000000220478723c */ /* 0x000fe40000041878 */
[----:B------:R-:W-:Y:S01]  /*4580*/  FADD.FTZ R169, R169, R158 ;  /* 0x0000009ea9a97221 */ /* 0x000fe20000010000 */
[----:B------:R-:W-:-:S03]  /*4590*/  ISETP.GE.AND P0, PT, R238, R173, PT ;  /* 0x000000adee00720c */ /* 0x000fc60003f06270 */
[----:B------:R-:W-:Y:S02]  /*45a0*/  FADD.FTZ R172, R172, R169 ;  /* 0x000000a9acac7221 */ /* 0x000fe40000010000 */
[----:B------:R-:W-:Y:S02]  /*45b0*/  HMMA.16816.F32.BF16 R44, R4, R28, R44 ;  /* 0x0000001c042c723c */ /* 0x000fe4000004182c */
[----:B------:R-:W-:-:S04]  /*45c0*/  FADD.FTZ R167, R167, R172 ;  /* 0x000000aca7a77221 */ /* 0x000fc80000010000 */
[----:B------:R-:W-:Y:S02]  /*45d0*/  FADD.FTZ R236, R236, R167 ;  /* 0x000000a7ecec7221 */ /* 0x000fe40000010000 */
        /* <DEDUP_REMOVED lines=8> */
[----:B------:R-:W-:Y:S01]  /*4660*/  HMMA.16816.F32.BF16 R96, R4, R18, R96 ;  /* 0x000000120460723c */ /* 0x000fe20000041860 */
[----:B------:R-:W-:Y:S03]  /*4670*/  @!UPT UIADD3 URZ, URZ, URZ, URZ ;  /* 0x0000003f3f3ff290 */ /* 0x000fe6000fffe03f */
[----:B------:R-:W-:Y:S11]  /*4680*/  @!P0 BRA `(.L_x_601) ;  /* 0x0000321000008947 */ /* 0x000ff60003800000 */
[----:B------:R-:W-:Y:S02]  /*4690*/  MOV R2, R132 ;  /* 0x0000008400027202 */ /* 0x000fe40000000f00 */
[----:B------:R-:W-:-:S07]  /*46a0*/  MOV R3, R0 ;  /* 0x0000000000037202 */ /* 0x000fce0000000f00 */
.L_x_612:
[----:B------:R-:W-:Y:S04]  /*46b0*/  DEPBAR.LE SB0, 0x0 ;  /* 0x000080000000791a */ /* 0x000fe80000000000 */
[----:B------:R-:W-:Y:S01]  /*46c0*/  WARPSYNC 0xffffffff ;  /* 0xffffffff00007948 */ /* 0x000fe20003800000 */
[----:B------:R-:W-:Y:S01]  /*46d0*/  BAR.SYNC.DEFER_BLOCKING 0x0 ;  /* 0x0000000000007b1d */ /* 0x000fe20000010000 */
[----:B------:R-:W-:Y:S05]  /*46e0*/  ISETP.GE.AND P0, PT, R238, RZ, PT ;  /* 0x000000ffee00720c */ /* 0x000fea0003f06270 */
[----:B------:R1:W2:Y:S01]  /*46f0*/  LDSM.16.M88.4 R132, [R187] ;  /* 0x00000000bb84783b */ /* 0x0002a20000000200 */
[----:B------:R-:W-:Y:S03]  /*4700*/  BSSY B0, `(.L_x_602) ;  /* 0x0000048000007945 */ /* 0x000fe60003800000 */
[----:B------:R1:W3:Y:S04]  /*4710*/  LDSM.16.M88.4 R136, [R186] ;  /* 0x00000000ba88783b */ /* 0x0002e80000000200 */
[----:B------:R1:W4:Y:S04]  /*4720*/  LDSM.16.M88.4 R140, [R186+0x800] ;  /* 0x00080000ba8c783b */ /* 0x0003280000000200 */
[----:B------:R1:W1:Y:S04]  /*4730*/  LDSM.16.M88.4 R144, [R186+0x1000] ;  /* 0x00100000ba90783b */ /* 0x0002680000000200 */
[----:B------:R1:W1:Y:S04]  /*4740*/  LDSM.16.M88.4 R148, [R186+0x1800] ;  /* 0x00180000ba94783b */ /* 0x0002680000000200 */
[----:B------:R1:W1:Y:S04]  /*4750*/  LDSM.16.M88.4 R152, [R185] ;  /* 0x00000000b998783b */ /* 0x0002680000000200 */
[----:B------:R1:W1:Y:S04]  /*4760*/  LDSM.16.M88.4 R156, [R178] ;  /* 0x00000000b29c783b */ /* 0x0002680000000200 */
[----:B------:R1:W1:Y:S04]  /*4770*/  LDSM.16.M88.4 R160, [R178+0x800] ;  /* 0x00080000b2a0783b */ /* 0x0002680000000200 */
[----:B------:R1:W1:Y:S04]  /*4780*/  LDSM.16.M88.4 R164, [R178+0x1000] ;  /* 0x00100000b2a4783b */ /* 0x0002680000000200 */
[----:B------:R1:W1:Y:S01]  /*4790*/  LDSM.16.M88.4 R168, [R178+0x1800] ;  /* 0x00180000b2a8783b */ /* 0x0002620000000200 */
[----:B------:R-:W-:-:S05]  /*47a0*/  @!P0 BRA `(.L_x_603) ;  /* 0x000003d000008947 */ /* 0x000fca0003800000 */
[----:B------:R-:W-:Y:S01]  /*47b0*/  IMAD.WIDE.U32 R4, R224, c[0x0][0x208], RZ ;  /* 0x00008200e0047a25 */ /* 0x000fe200078e00ff */
[----:B------:R-:W-:Y:S02]  /*47c0*/  SHF.R.S32.HI R0, RZ, 0x1f, R224 ;  /* 0x0000001fff007819 */ /* 0x000fe400000114e0 */
[----:B------:R-:W-:Y:S01]  /*47d0*/  SHF.R.S32.HI R10, RZ, 0x1f, R223 ;  /* 0x0000001fff0a7819 */ /* 0x000fe200000114df */
[----:B------:R-:W-:Y:S02]  /*47e0*/  IMAD.SHL.U32 R8, R196, 0x2, RZ ;  /* 0x00000002c4087824 */ /* 0x000fe400078e00ff */
[----:B------:R-:W-:Y:S02]  /*47f0*/  IMAD R0, R0, c[0x0][0x208], RZ ;  /* 0x0000820000007a24 */ /* 0x000fe400078e02ff */
[----:B------:R-:W-:Y:S02]  /*4800*/  IMAD R10, R10, c[0x0][0x218], RZ ;  /* 0x000086000a0a7a24 */ /* 0x000fe400078e02ff */
[----:B------:R-:W-:Y:S02]  /*4810*/  IMAD R0, R224, c[0x0][0x20c], R0 ;  /* 0x00008300e0007a24 */ /* 0x000fe400078e0200 */
[----:B------:R-:W-:Y:S02]  /*4820*/  IMAD R10, R223, c[0x0][0x21c], R10 ;  /* 0x00008700df0a7a24 */ /* 0x000fe400078e020a */
[----:B------:R-:W-:Y:S02]  /*4830*/  IMAD.IADD R5, R5, 0x1, R0 ;  /* 0x0000000105057824 */ /* 0x000fe400078e0200 */
[C---:B------:R-:W-:Y:S02]  /*4840*/  IMAD.SHL.U32 R0, R206.reuse, 0x2, RZ ;  /* 0x00000002ce007824 */ /* 0x040fe400078e00ff */
[----:B------:R-:W-:Y:S01]  /*4850*/  IMAD.WIDE.U32 R6, R223, c[0x0][0x218], R4 ;  /* 0x00008600df067a25 */ /* 0x000fe200078e0004 */
[----:B------:R-:W-:Y:S04]  /*4860*/  SHF.L.U64.HI R4, R206, 0x1, R193 ;  /* 0x00000001ce047819 */ /* 0x000fe800000102c1 */
[----:B------:R-:W-:Y:S02]  /*4870*/  IADD3 R5, P0, R228, R6, RZ ;  /* 0x00000006e4057210 */ /* 0x000fe40007f1e0ff */
[----:B------:R-:W-:Y:S02]  /*4880*/  SHF.L.U32 R6, R197, 0x1, RZ ;  /* 0x00000001c5067819 */ /* 0x000fe400000006ff */
[----:B------:R-:W-:Y:S02]  /*4890*/  IADD3.X R10, R217, R7, R10, P0, !PT ;  /* 0x00000007d90a7210 */ /* 0x000fe400007fe40a */
[C---:B------:R-:W-:Y:S02]  /*48a0*/  LEA R9, P0, R5.reuse, c[0x0][0x1f8], 0x1 ;  /* 0x00007e0005097a11 */ /* 0x040fe400078008ff */
[----:B------:R-:W-:Y:S02]  /*48b0*/  SHF.L.U64.HI R7, R196, 0x1, R191 ;  /* 0x00000001c4077819 */ /* 0x000fe400000102bf */
[----:B------:R-:W-:Y:S02]  /*48c0*/  LEA.HI.X R10, R5, c[0x0][0x1fc], R10, 0x1, P0 ;  /* 0x00007f00050a7a11 */ /* 0x000fe400000f0c0a */
[----:B------:R-:W-:Y:S01]  /*48d0*/  SHF.L.U64.HI R5, R197, 0x1, R192 ;  /* 0x00000001c5057819 */ /* 0x000fe200000102c0 */
[----:B------:R-:W-:-:S05]  /*48e0*/  BRA.DIV ~URZ, `(.L_x_604) ;  /* 0x00008b427f007947 */ /* 0x000fca000b800000 */
[----:B------:R4:W3:Y:S02]  /*48f0*/  SHFL.IDX PT, R12, R10, RZ, 0x181f ;  /* 0x00181fff0a0c7589 */ /* 0x0008e400000e0000 */
.L_x_663:
[----:B------:R-:W-:-:S05]  /*4900*/  BRA.DIV ~URZ, `(.L_x_605) ;  /* 0x00008b927f007947 */ /* 0x000fca000b800000 */
[----:B------:R-:W5:Y:S01]  /*4910*/  SHFL.IDX PT, R11, R9, RZ, 0x181f ;  /* 0x00181fff090b7589 */ /* 0x000f6200000e0000 */
[----:B------:R-:W-:Y:S02]  /*4920*/  ISETP.GE.AND P5, PT, R206, c[0x0][0x1d4], PT ;  /* 0x00007500ce007a0c */ /* 0x000fe40003fa6270 */
[----:B------:R-:W-:Y:S01]  /*4930*/  ISETP.GE.AND P2, PT, R197, c[0x0][0x1d4], PT ;  /* 0x00007500c5007a0c */ /* 0x000fe20003f46270 */
[----:B----4-:R-:W4:Y:S01]  /*4940*/  SHFL.IDX PT, R10, R10, 0x1, 0x181f ;  /* 0x00381f000a0a7f89 */ /* 0x010f2200000e0000 */
[----:B------:R-:W-:Y:S03]  /*4950*/  SEL R13, RZ, 0x10, P5 ;  /* 0x00000010ff0d7807 */ /* 0x000fe60002800000 */
[----:B------:R3:W2:Y:S01]  /*4960*/  SHFL.IDX PT, R175, R9, 0x1, 0x181f ;  /* 0x00381f0009af7f89 */ /* 0x0006a200000e0000 */
[C---:B-----5:R-:W-:Y:S02]  /*4970*/  IADD3 R18, P0, R11.reuse, R0, RZ ;  /* 0x000000000b127210 */ /* 0x060fe40007f1e0ff */
[C---:B------:R-:W-:Y:S03]  /*4980*/  IADD3 R16, P6, R11.reuse, R6, RZ ;  /* 0x000000060b107210 */ /* 0x040fe60007fde0ff */
[----:B---3--:R-:W-:Y:S01]  /*4990*/  IMAD.X R19, R12, 0x1, R4, P0 ;  /* 0x000000010c137824 */ /* 0x008fe200000e0604 */
[----:B------:R-:W-:Y:S01]  /*49a0*/  ISETP.GE.AND P0, PT, R196, c[0x0][0x1d4], PT ;  /* 0x00007500c4007a0c */ /* 0x000fe20003f06270 */
[C---:B------:R-:W-:Y:S01]  /*49b0*/  IMAD.X R17, R12.reuse, 0x1, R5, P6 ;  /* 0x000000010c117824 */ /* 0x040fe200030e0605 */
[----:B------:R-:W-:Y:S02]  /*49c0*/  IADD3 R14, P6, R11, R8, RZ ;  /* 0x000000080b0e7210 */ /* 0x000fe40007fde0ff */
[----:B------:R3:W-:Y:S01]  /*49d0*/  LDGSTS.E.BYPASS.LTC128B.128 [R198+0x100], [R18.64], !P5 ;  /* 0x0010000012c67fae */ /* 0x0007e2000e901d46 */
[----:B------:R-:W-:Y:S02]  /*49e0*/  SEL R11, RZ, 0x10, P0 ;  /* 0x00000010ff0b7807 */ /* 0x000fe40000000000 */
[----:B------:R-:W-:Y:S01]  /*49f0*/  IMAD.X R15, R12, 0x1, R7, P6 ;  /* 0x000000010c0f7824 */ /* 0x000fe200030e0607 */
[----:B------:R3:W-:Y:S01]  /*4a00*/  LDGSTS.E.BYPASS.LTC128B.128 [R198+0x2100], [R16.64], !P2 ;  /* 0x0210000010c67fae */ /* 0x0007e2000d101d46 */
[----:B------:R-:W-:Y:S04]  /*4a10*/  SEL R12, RZ, 0x10, P2 ;  /* 0x00000010ff0c7807 */ /* 0x000fe80001000000 */
[----:B------:R3:W-:Y:S03]  /*4a20*/  LDGSTS.E.BYPASS.LTC128B.128 [R198+0x4100], [R14.64], !P0 ;  /* 0x041000000ec67fae */ /* 0x0007e6000c101d46 */
.L_x_664:
[----:B--234-:R-:W-:Y:S02]  /*4a30*/  IADD3 R14, -R12, 0x10, RZ ;  /* 0x000000100c0e7810 */ /* 0x01cfe40007ffe1ff */
[----:B------:R-:W-:Y:S02]  /*4a40*/  IADD3 R15, -R13, 0x10, RZ ;  /* 0x000000100d0f7810 */ /* 0x000fe40007ffe1ff */
[----:B------:R-:W-:Y:S02]  /*4a50*/  LOP3.LUT R14, R14, 0xf, RZ, 0xc0, !PT ;  /* 0x0000000f0e0e7812 */ /* 0x000fe400078ec0ff */
[----:B------:R-:W-:Y:S02]  /*4a60*/  LOP3.LUT R15, R15, 0xf, RZ, 0xc0, !PT ;  /* 0x0000000f0f0f7812 */ /* 0x000fe400078ec0ff */
[----:B------:R-:W-:Y:S02]  /*4a70*/  IADD3 R9, -R11, 0x10, RZ ;  /* 0x000000100b097810 */ /* 0x000fe40007ffe1ff */
[-C--:B------:R-:W-:Y:S02]  /*4a80*/  IADD3 R14, P6, P5, R14, R175.reuse, R6 ;  /* 0x000000af0e0e7210 */ /* 0x080fe40007dde006 */
[-C--:B------:R-:W-:Y:S02]  /*4a90*/  IADD3 R16, P2, P0, R15, R175.reuse, R0 ;  /* 0x000000af0f107210 */ /* 0x080fe4000785e000 */
[----:B------:R-:W-:Y:S02]  /*4aa0*/  LOP3.LUT R9, R9, 0xf, RZ, 0xc0, !PT ;  /* 0x0000000f09097812 */ /* 0x000fe400078ec0ff */
[-C--:B------:R-:W-:Y:S02]  /*4ab0*/  IADD3.X R15, RZ, R10.reuse, R5, P6, P5 ;  /* 0x0000000aff0f7210 */ /* 0x080fe400037ea405 */
[----:B------:R-:W-:Y:S02]  /*4ac0*/  ISETP.NE.U32.AND P6, PT, R13, RZ, PT ;  /* 0x000000ff0d00720c */ /* 0x000fe40003fc5070 */
[-C--:B------:R-:W-:Y:S02]  /*4ad0*/  IADD3.X R17, RZ, R10.reuse, R4, P2, P0 ;  /* 0x0000000aff117210 */ /* 0x080fe400017e0404 */
[----:B------:R-:W-:Y:S02]  /*4ae0*/  IADD3 R8, P2, P0, R9, R175, R8 ;  /* 0x000000af09087210 */ /* 0x000fe4000785e008 */
[----:B------:R-:W-:Y:S02]  /*4af0*/  ISETP.NE.U32.AND P5, PT, R12, RZ, PT ;  /* 0x000000ff0c00720c */ /* 0x000fe40003fa5070 */
[----:B------:R-:W-:Y:S02]  /*4b00*/  IADD3.X R9, RZ, R10, R7, P2, P0 ;  /* 0x0000000aff097210 */ /* 0x000fe400017e0407 */
[----:B------:R-:W-:Y:S03]  /*4b10*/  ISETP.NE.U32.AND P0, PT, R11, RZ, PT ;  /* 0x000000ff0b00720c */ /* 0x000fe60003f05070 */
[----:B------:R-:W-:Y:S01]  /*4b20*/  @!PT LDS RZ, [RZ] ;  /* 0x00000000fffff984 */ /* 0x000fe20000000800 */
[----:B------:R-:W-:Y:S01]  /*4b30*/  @!PT LDS RZ, [RZ] ;  /* 0x00000000fffff984 */ /* 0x000fe20000000800 */
[----:B------:R-:W-:Y:S01]  /*4b40*/  @!PT LDS RZ, [RZ] ;  /* 0x00000000fffff984 */ /* 0x000fe20000000800 */
[----:B------:R2:W-:Y:S06]  /*4b50*/  LDGSTS.E.BYPASS.LTC128B.128.ZFILL [R198+0x1100], [R16.64], P6 ;  /* 0x0110000010c67fae */ /* 0x0005ec000b141d46 */
[----:B------:R2:W-:Y:S04]  /*4b60*/  LDGSTS.E.BYPASS.LTC128B.128.ZFILL [R198+0x3100], [R14.64], P5 ;  /* 0x031000000ec67fae */ /* 0x0005e8000a941d46 */
[----:B------:R2:W-:Y:S02]  /*4b70*/  LDGSTS.E.BYPASS.LTC128B.128.ZFILL [R198+0x5100], [R8.64], P0 ;  /* 0x0510000008c67fae */ /* 0x0005e40008141d46 */
.L_x_603:
[----:B------:R-:W-:Y:S05]  /*4b80*/  BSYNC B0 ;  /* 0x0000000000007941 */ /* 0x000fea0003800000 */
.L_x_602:
[----:B------:R-:W0:Y:S01]  /*4b90*/  LDGDEPBAR ;  /* 0x00000000000079af */ /* 0x000e220000000000 */
[----:B------:R-:W-:Y:S01]  /*4ba0*/  WARPSYNC 0xffffffff ;  /* 0xffffffff00007948 */ /* 0x000fe20003800000 */
[C---:B--23--:R-:W-:Y:S01]  /*4bb0*/  HMMA.16816.F32.BF16 R4, R132.reuse, R136, RZ ;  /* 0x000000888404723c */ /* 0x04cfe200000418ff */
[----:B------:R-:W-:Y:S02]  /*4bc0*/  BSSY B0, `(.L_x_606) ;  /* 0x00000e1000007945 */ /* 0x000fe40003800000 */
[----:B------:R-:W-:Y:S05]  /*4bd0*/  ISETP.GE.AND P0, PT, R238, 0x1, PT ;  /* 0x00000001ee00780c */ /* 0x000fea0003f06270 */
[C---:B------:R-:W-:Y:S01]  /*4be0*/  HMMA.16816.F32.BF16 R8, R132.reuse, R138, RZ ;  /* 0x0000008a8408723c */ /* 0x040fe200000418ff */
[----:B------:R-:W-:Y:S07]  /*4bf0*/  LDSM.16.M88.4 R136, [R184] ;  /* 0x00000000b888783b */ /* 0x000fee0000000200 */
[C---:B----4-:R-:W-:Y:S08]  /*4c00*/  HMMA.16816.F32.BF16 R12, R132.reuse, R140, RZ ;  /* 0x0000008c840c723c */ /* 0x050ff000000418ff */
[C---:B------:R-:W-:Y:S01]  /*4c10*/  HMMA.16816.F32.BF16 R16, R132.reuse, R142, RZ ;  /* 0x0000008e8410723c */ /* 0x040fe200000418ff */
[----:B------:R-:W2:Y:S07]  /*4c20*/  LDSM.16.M88.4 R140, [R177] ;  /* 0x00000000b18c783b */ /* 0x000eae0000000200 */
        /* <DEDUP_REMOVED lines=9> */
[----:B------:R-:W-:Y:S07]  /*4cc0*/  LDSM.16.M88.4 R156, [R183] ;  /* 0x00000000b79c783b */ /* 0x000fee0000000200 */
[C---:B------:R-:W-:Y:S08]  /*4cd0*/  HMMA.16816.F32.BF16 R12, R152.reuse, R160, R12 ;  /* 0x000000a0980c723c */ /* 0x040ff0000004180c */
[C---:B------:R-:W-:Y:S01]  /*4ce0*/  HMMA.16816.F32.BF16 R16, R152.reuse, R162, R16 ;  /* 0x000000a29810723c */ /* 0x040fe20000041810 */
[----:B------:R-:W5:Y:S07]  /*4cf0*/  LDSM.16.M88.4 R160, [R176+-0x4000] ;  /* 0xffc00000b0a0783b */ /* 0x000f6e0000000200 */
[C---:B------:R-:W-:Y:S08]  /*4d00*/  HMMA.16816.F32.BF16 R20, R152.reuse, R164, R20 ;  /* 0x000000a49814723c */ /* 0x040ff00000041814 */
[C---:B------:R-:W-:Y:S01]  /*4d10*/  HMMA.16816.F32.BF16 R24, R152.reuse, R166, R24 ;  /* 0x000000a69818723c */ /* 0x040fe20000041818 */
[----:B------:R-:W3:Y:S07]  /*4d20*/  LDSM.16.M88.4 R164, [R176+-0x3800] ;  /* 0xffc80000b0a4783b */ /* 0x000eee0000000200 */
[C---:B------:R-:W-:Y:S08]  /*4d30*/  HMMA.16816.F32.BF16 R28, R152.reuse, R168, R28 ;  /* 0x000000a8981c723c */ /* 0x040ff0000004181c */
[----:B------:R-:W-:Y:S01]  /*4d40*/  HMMA.16816.F32.BF16 R32, R152, R170, R32 ;  /* 0x000000aa9820723c */ /* 0x000fe20000041820 */
[----:B------:R-:W4:Y:S06]  /*4d50*/  LDSM.16.M88.4 R152, [R176+-0x3000] ;  /* 0xffd00000b098783b */ /* 0x000f2c0000000200 */
[----:B------:R-:W4:Y:S01]  /*4d60*/  LDSM.16.M88.4 R168, [R176+-0x2800] ;  /* 0xffd80000b0a8783b */ /* 0x000f220000000200 */
        /* <DEDUP_REMOVED lines=41> */
[----:B------:R-:W-:Y:S07]  /*5000*/  LDSM.16.M88.4 R160, [R176+-0x2000] ;  /* 0xffe00000b0a0783b */ /* 0x000fee0000000200 */
[C---:B------:R-:W-:Y:S08]  /*5010*/  HMMA.16816.F32.BF16 R12, R152.reuse, R164, R12 ;  /* 0x000000a4980c723c */ /* 0x040ff0000004180c */
[C---:B------:R-:W-:Y:S01]  /*5020*/  HMMA.16816.F32.BF16 R16, R152.reuse, R166, R16 ;  /* 0x000000a69810723c */ /* 0x040fe20000041810 */
[----:B------:R-:W-:Y:S07]  /*5030*/  LDSM.16.M88.4 R164, [R176+-0x1800] ;  /* 0xffe80000b0a4783b */ /* 0x000fee0000000200 */
[C---:B-----5:R-:W-:Y:S08]  /*5040*/  HMMA.16816.F32.BF16 R20, R152.reuse, R156, R20 ;  /* 0x0000009c9814723c */ /* 0x060ff00000041814 */
[C---:B------:R-:W-:Y:S01]  /*5050*/  HMMA.16816.F32.BF16 R24, R152.reuse, R158, R24 ;  /* 0x0000009e9818723c */ /* 0x040fe20000041818 */
[----:B------:R-:W4:Y:S07]  /*5060*/  LDSM.16.M88.4 R156, [R183+0x4000] ;  /* 0x00400000b79c783b */ /* 0x000f2e0000000200 */
[C---:B------:R-:W-:Y:S08]  /*5070*/  HMMA.16816.F32.BF16 R28, R152.reuse, R168, R28 ;  /* 0x000000a8981c723c */ /* 0x040ff0000004181c */
[----:B------:R-:W-:Y:S01]  /*5080*/  HMMA.16816.F32.BF16 R32, R152, R170, R32 ;  /* 0x000000aa9820723c */ /* 0x000fe20000041820 */
[----:B------:R-:W5:Y:S06]  /*5090*/  LDSM.16.M88.4 R152, [R176+-0x1000] ;  /* 0xfff00000b098783b */ /* 0x000f6c0000000200 */
[----:B------:R-:W3:Y:S01]  /*50a0*/  LDSM.16.M88.4 R168, [R176+-0x800] ;  /* 0xfff80000b0a8783b */ /* 0x000ee20000000200 */
        /* <DEDUP_REMOVED lines=72> */
[----:B------:R-:W-:Y:S02]  /*5530*/  IMAD R224, R238, 0x40, R225 ;  /* 0x00000040eee07824 */ /* 0x000fe400078e02e1 */
[----:B------:R-:W-:Y:S02]  /*5540*/  IMAD.MOV.U32 R223, RZ, RZ, RZ ;  /* 0x000000ffffdf7224 */ /* 0x000fe400078e00ff */
[----:B------:R-:W-:Y:S01]  /*5550*/  IMAD.SHL.U32 R134, R197, 0x2, RZ ;  /* 0x00000002c5867824 */ /* 0x000fe200078e00ff */
[----:B------:R-:W-:Y:S05]  /*5560*/  IADD3 R224, R224, -0x40, R203 ;  /* 0xffffffc0e0e07810 */ /* 0x000fea0007ffe0cb */
[----:B------:R-:W-:Y:S04]  /*5570*/  @P3 IMAD.HI.U32 R132, R224, c[0x0][0x2bc], RZ ;  /* 0x0000af00e0843a27 */ /* 0x000fe800078e00ff */
[----:B------:R-:W-:Y:S01]  /*5580*/  IMAD.MOV.U32 R0, RZ, RZ, R224 ;  /* 0x000000ffff007224 */ /* 0x000fe200078e00e0 */
[----:B------:R-:W-:Y:S04]  /*5590*/  @P3 SHF.R.U32.HI R0, RZ, c[0x0][0x2c0], R132 ;  /* 0x0000b000ff003a19 */ /* 0x000fe80000011684 */
[C---:B------:R-:W-:Y:S04]  /*55a0*/  @!P1 IADD3 R133, P0, R0.reuse, R234, RZ ;  /* 0x000000ea00859210 */ /* 0x040fe80007f1e0ff */
[----:B------:R-:W-:Y:S02]  /*55b0*/  @!P1 LEA.HI.X.SX32 R132, R0, R219, 0x1, P0 ;  /* 0x000000db00849211 */ /* 0x000fe400000f0eff */
[C---:B------:R-:W-:Y:S04]  /*55c0*/  @!P1 LEA R136, P0, R133.reuse, c[0x0][0x2a0], 0x2 ;  /* 0x0000a80085889a11 */ /* 0x040fe800078010ff */
[----:B------:R-:W-:Y:S01]  /*55d0*/  @!P1 LEA.HI.X R137, R133, c[0x0][0x2a4], R132, 0x2, P0 ;  /* 0x0000a90085899a11 */ /* 0x000fe200000f1484 */
[----:B------:R-:W-:Y:S01]  /*55e0*/  IMAD.MOV R133, RZ, RZ, -R0 ;  /* 0x000000ffff857224 */ /* 0x000fe200078e0a00 */
[----:B------:R-:W-:Y:S03]  /*55f0*/  SHF.L.U32 R132, R206, 0x1, RZ ;  /* 0x00000001ce847819 */ /* 0x000fe600000006ff */
[----:B------:R1:W2:Y:S01]  /*5600*/  @!P1 LDG.E R223, [R136.64] ;  /* 0x0000000688df9981 */ /* 0x0002a2000c1e1900 */
[----:B------:R-:W-:Y:S04]  /*5610*/  IMAD R224, R133, c[0x0][0x2b8], R224 ;  /* 0x0000ae0085e07a24 */ /* 0x000fe800078e02e0 */
[C---:B------:R-:W-:Y:S01]  /*5620*/  IMAD.WIDE.U32 R138, R224.reuse, c[0x0][0x1e0], RZ ;  /* 0x00007800e08a7a25 */ /* 0x040fe200078e00ff */
[----:B------:R-:W-:Y:S05]  /*5630*/  SHF.R.S32.HI R133, RZ, 0x1f, R224 ;  /* 0x0000001fff857819 */ /* 0x000fea00000114e0 */
[----:B------:R-:W-:Y:S04]  /*5640*/  IMAD R133, R133, c[0x0][0x1e0], RZ ;  /* 0x0000780085857a24 */ /* 0x000fe800078e02ff */
[----:B------:R-:W-:Y:S05]  /*5650*/  IMAD R133, R224, c[0x0][0x1e4], R133 ;  /* 0x00007900e0857a24 */ /* 0x000fea00078e0285 */
[----:B------:R-:W-:Y:S02]  /*5660*/  IADD3 R139, R139, R133, RZ ;  /* 0x000000858b8b7210 */ /* 0x000fe40007ffe0ff */
[C---:B-1----:R-:W-:Y:S01]  /*5670*/  SHF.L.U64.HI R137, R196.reuse, 0x1, R191 ;  /* 0x00000001c4897819 */ /* 0x042fe200000102bf */
[----:B------:R-:W-:Y:S01]  /*5680*/  IMAD.SHL.U32 R136, R196, 0x2, RZ ;  /* 0x00000002c4887824 */ /* 0x000fe200078e00ff */
[----:B--2---:R-:W-:Y:S01]  /*5690*/  SHF.R.S32.HI R135, RZ, 0x1f, R223 ;  /* 0x0000001fff877819 */ /* 0x004fe200000114df */
[----:B------:R-:W-:Y:S04]  /*56a0*/  IMAD.WIDE.U32 R138, R223, c[0x0][0x1f0], R138 ;  /* 0x00007c00df8a7a25 */ /* 0x000fe800078e008a */
[----:B------:R-:W-:Y:S01]  /*56b0*/  IMAD R135, R135, c[0x0][0x1f0], RZ ;  /* 0x00007c0087877a24 */ /* 0x000fe200078e02ff */
[----:B------:R-:W-:Y:S03]  /*56c0*/  IADD3 R133, P0, R232, R138, RZ ;  /* 0x0000008ae8857210 */ /* 0x000fe60007f1e0ff */
[----:B------:R-:W-:Y:S05]  /*56d0*/  IMAD R135, R223, c[0x0][0x1f4], R135 ;  /* 0x00007d00df877a24 */ /* 0x000fea00078e0287 */
[----:B------:R-:W-:Y:S02]  /*56e0*/  IADD3.X R138, R218, R139, R135, P0, !PT ;  /* 0x0000008bda8a7210 */ /* 0x000fe400007fe487 */
[----:B------:R-:W-:Y:S02]  /*56f0*/  LEA R0, P0, R133, c[0x0][0x1c8], 0x1 ;  /* 0x0000720085007a11 */ /* 0x000fe400078008ff */
[----:B------:R-:W-:Y:S02]  /*5700*/  SHF.L.U64.HI R135, R197, 0x1, R192 ;  /* 0x00000001c5877819 */ /* 0x000fe400000102c0 */
[----:B------:R-:W-:Y:S02]  /*5710*/  LEA.HI.X R138, R133, c[0x0][0x1cc], R138, 0x1, P0 ;  /* 0x00007300858a7a11 */ /* 0x000fe400000f0c8a */
[----:B------:R-:W-:Y:S01]  /*5720*/  SHF.L.U64.HI R133, R206, 0x1, R193 ;  /* 0x00000001ce857819 */ /* 0x000fe200000102c1 */
[----:B------:R-:W-:-:S05]  /*5730*/  BRA.DIV ~URZ, `(.L_x_608) ;  /* 0x00007f927f007947 */ /* 0x000fca000b800000 */
[----:B------:R1:W2:Y:S02]  /*5740*/  SHFL.IDX PT, R140, R138, RZ, 0x181f ;  /* 0x00181fff8a8c7589 */ /* 0x0002a400000e0000 */
.L_x_665:
[----:B------:R-:W-:-:S05]  /*5750*/  BRA.DIV ~URZ, `(.L_x_609) ;  /* 0x00007fe27f007947 */ /* 0x000fca000b800000 */
[----:B------:R-:W3:Y:S01]  /*5760*/  SHFL.IDX PT, R139, R0, RZ, 0x181f ;  /* 0x00181fff008b7589 */ /* 0x000ee200000e0000 */
[----:B------:R-:W-:Y:S02]  /*5770*/  ISETP.GE.AND P5, PT, R206, c[0x0][0x1d4], PT ;  /* 0x00007500ce007a0c */ /* 0x000fe40003fa6270 */
[----:B------:R-:W-:Y:S01]  /*5780*/  ISETP.GE.AND P2, PT, R197, c[0x0][0x1d4], PT ;  /* 0x00007500c5007a0c */ /* 0x000fe20003f46270 */
[----:B-1----:R-:W1:Y:S01]  /*5790*/  SHFL.IDX PT, R138, R138, 0x1, 0x181f ;  /* 0x00381f008a8a7f89 */ /* 0x002e6200000e0000 */
[----:B------:R-:W-:Y:S03]  /*57a0*/  SEL R141, RZ, 0x10, P5 ;  /* 0x00000010ff8d7807 */ /* 0x000fe60002800000 */
[----:B------:R4:W2:Y:S01]  /*57b0*/  SHFL.IDX PT, R175, R0, 0x1, 0x181f ;  /* 0x00381f0000af7f89 */ /* 0x0008a200000e0000 */
[C---:B---3--:R-:W-:Y:S02]  /*57c0*/  IADD3 R146, P0, R139.reuse, R132, RZ ;  /* 0x000000848b927210 */ /* 0x048fe40007f1e0ff */
[C---:B------:R-:W-:Y:S03]  /*57d0*/  IADD3 R144, P6, R139.reuse, R134, RZ ;  /* 0x000000868b907210 */ /* 0x040fe60007fde0ff */
        /* <DEDUP_REMOVED lines=10> */
.L_x_666:
[----:B-1--4-:R-:W-:Y:S02]  /*5880*/  IADD3 R142, -R140, 0x10, RZ ;  /* 0x000000108c8e7810 */ /* 0x012fe40007ffe1ff */
        /* <DEDUP_REMOVED lines=20> */
.L_x_607:
[----:B------:R-:W-:Y:S05]  /*59d0*/  BSYNC B0 ;  /* 0x0000000000007941 */ /* 0x000fea0003800000 */
.L_x_606:
[----:B-1----:R-:W-:Y:S01]  /*59e0*/  MOV R132, 0x1 ;  /* 0x0000000100847802 */ /* 0x002fe20000000f00 */
[----:B------:R-:W0:Y:S01]  /*59f0*/  LDGDEPBAR ;  /* 0x00000000000079af */ /* 0x000e220000000000 */
[----:B------:R-:W-:Y:S02]  /*5a00*/  IADD3 R239, R199, R220, RZ ;  /* 0x000000dcc7ef7210 */ /* 0x000fe40007ffe0ff */
[----:B------:R-:W-:Y:S01]  /*5a10*/  MOV R133, c[0x0][0x2ac] ;  /* 0x0000ab0000857a02 */ /* 0x000fe20000000f00 */
[----:B------:R-:W-:Y:S02]  /*5a20*/  IMAD R132, R238, -0x40, R132 ;  /* 0xffffffc0ee847824 */ /* 0x000fe400078e0284 */
[----:B------:R-:W-:Y:S03]  /*5a30*/  @P4 IMAD.HI.U32 R0, R239, c[0x0][0x2c8], RZ ;  /* 0x0000b200ef004a27 */ /* 0x000fe600078e00ff */
[----:B------:R-:W-:Y:S02]  /*5a40*/  IADD3 R132, -R195, R132, RZ ;  /* 0x00000084c3847210 */ /* 0x000fe40007ffe1ff */
[----:B------:R-:W-:Y:S03]  /*5a50*/  @P4 SHF.R.U32.HI R239, RZ, c[0x0][0x2cc], R0 ;  /* 0x0000b300ffef4a19 */ /* 0x000fe60000011600 */
[----:B------:R-:W-:Y:S05]  /*5a60*/  IMAD R132, R133, c[0x0][0x1d0], R132 ;  /* 0x0000740085847a24 */ /* 0x000fea00078e0284 */
[----:B------:R-:W-:Y:S01]  /*5a70*/  IADD3 R0, R132, -c[0x0][0x168], RZ ;  /* 0x80005a0084007a10 */ /* 0x000fe20007ffe0ff */
[----:B------:R-:W-:-:S05]  /*5a80*/  BRA.DIV ~URZ, `(.L_x_610) ;  /* 0x00007ee27f007947 */ /* 0x000fca000b800000 */
[----:B------:R1:W2:Y:S02]  /*5a90*/  SHFL.IDX PT, R175, R239, RZ, 0x1c1f ;  /* 0x001c1fffefaf7589 */ /* 0x0002a400000e0000 */
.L_x_667:
[----:B--2---:R-:W-:Y:S05]  /*5aa0*/  IMAD.IADD R175, R0, 0x1, R175 ;  /* 0x0000000100af7824 */ /* 0x004fea00078e02af */
[C---:B------:R-:W-:Y:S02]  /*5ab0*/  ISETP.GT.AND P6, PT, R175.reuse, RZ, PT ;  /* 0x000000ffaf00720c */ /* 0x040fe40003fc4270 */
[C---:B------:R-:W-:Y:S02]  /*5ac0*/  ISETP.GT.AND P5, PT, R175.reuse, 0x1, PT ;  /* 0x00000001af00780c */ /* 0x040fe40003fa4270 */
[C---:B------:R-:W-:Y:S02]  /*5ad0*/  ISETP.GT.AND P2, PT, R175.reuse, 0x8, PT ;  /* 0x00000008af00780c */ /* 0x040fe40003f44270 */
[C---:B------:R-:W-:Y:S02]  /*5ae0*/  ISETP.GT.AND P0, PT, R175.reuse, 0x9, PT ;  /* 0x00000009af00780c */ /* 0x040fe40003f04270 */
[----:B------:R-:W-:Y:S02]  /*5af0*/  FSEL R4, R4, -INF , P6 ;  /* 0xff80000004047808 */ /* 0x000fe40003000000 */
[----:B------:R-:W-:Y:S02]  /*5b00*/  ISETP.GT.AND P6, PT, R175, 0x10, PT ;  /* 0x00000010af00780c */ /* 0x000fe40003fc4270 */
[----:B------:R-:W-:Y:S02]  /*5b10*/  FSEL R133, R5, -INF , P5 ;  /* 0xff80000005857808 */ /* 0x000fe40002800000 */
        /* <DEDUP_REMOVED lines=20> */
[----:B------:R-:W-:Y:S02]  /*5c60*/  ISETP.GT.AND P0, PT, R175, 0x39, PT ;  /* 0x00000039af00780c */ /* 0x000fe40003f04270 */
[----:B------:R-:W-:Y:S02]  /*5c70*/  FSEL R152, R28, -INF , P6 ;  /* 0xff8000001c987808 */ /* 0x000fe40003000000 */
[----:B------:R-:W-:Y:S02]  /*5c80*/  FSEL R151, R29, -INF , P5 ;  /* 0xff8000001d977808 */ /* 0x000fe40002800000 */
[----:B------:R-:W-:Y:S02]  /*5c90*/  FSEL R149, R32, -INF , P2 ;  /* 0xff80000020957808 */ /* 0x000fe40001000000 */
[----:B------:R-:W-:Y:S01]  /*5ca0*/  FSEL R147, R33, -INF , P0 ;  /* 0xff80000021937808 */ /* 0x000fe20000000000 */
[----:B------:R-:W-:-:S05]  /*5cb0*/  BRA.DIV ~URZ, `(.L_x_611) ;  /* 0x00007d027f007947 */ /* 0x000fca000b800000 */
[----:B------:R-:W-:Y:S01]  /*5cc0*/  FMNMX.FTZ R12, R4, R3, !PT ;  /* 0x00000003040c7209 */ /* 0x000fe20007810000 */
[----:B-1----:R-:W1:Y:S03]  /*5cd0*/  SHFL.IDX PT, R239, R239, 0x1, 0x1c1f ;  /* 0x003c1f00efef7f89 */ /* 0x002e6600000e0000 */
[----:B------:R-:W-:Y:S04]  /*5ce0*/  FMNMX.FTZ R12, R133, R12, !PT ;  /* 0x0000000c850c7209 */ /* 0x000fe80007810000 */
[----:B------:R-:W-:Y:S04]  /*5cf0*/  FMNMX.FTZ R12, R5, R12, !PT ;  /* 0x0000000c050c7209 */ /* 0x000fe80007810000 */
[----:B------:R-:W-:Y:S04]  /*5d00*/  FMNMX.FTZ R12, R9, R12, !PT ;  /* 0x0000000c090c7209 */ /* 0x000fe80007810000 */
[----:B------:R-:W-:Y:S04]  /*5d10*/  FMNMX.FTZ R12, R165, R12, !PT ;  /* 0x0000000ca50c7209 */ /* 0x000fe80007810000 */
[----:B------:R-:W-:Y:S04]  /*5d20*/  FMNMX.FTZ R12, R167, R12, !PT ;  /* 0x0000000ca70c7209 */ /* 0x000fe80007810000 */
[----:B------:R-:W-:Y:S01]  /*5d30*/  FMNMX.FTZ R12, R143, R12, !PT ;  /* 0x0000000c8f0c7209 */ /* 0x000fe20007810000 */
[----:B-1----:R-:W-:Y:S03]  /*5d40*/  IMAD.IADD R0, R0, 0x1, R239 ;  /* 0x0000000100007824 */ /* 0x002fe600078e02ef */
[----:B------:R-:W-:Y:S02]  /*5d50*/  FMNMX.FTZ R12, R141, R12, !PT ;  /* 0x0000000c8d0c7209 */ /* 0x000fe40007810000 */
[C---:B------:R-:W-:Y:S02]  /*5d60*/  ISETP.GT.AND P2, PT, R0.reuse, RZ, PT ;  /* 0x000000ff0000720c */ /* 0x040fe40003f44270 */
[----:B------:R-:W-:Y:S02]  /*5d70*/  ISETP.GT.AND P0, PT, R0, 0x1, PT ;  /* 0x000000010000780c */ /* 0x000fe40003f04270 */
[----:B------:R-:W-:Y:S02]  /*5d80*/  FSEL R13, R6, -INF , P2 ;  /* 0xff800000060d7808 */ /* 0x000fe40001000000 */
[----:B------:R-:W-:Y:S02]  /*5d90*/  FSEL R8, R7, -INF , P0 ;  /* 0xff80000007087808 */ /* 0x000fe40000000000 */
[C---:B------:R-:W-:Y:S02]  /*5da0*/  ISETP.GT.AND P2, PT, R0.reuse, 0x8, PT ;  /* 0x000000080000780c */ /* 0x040fe40003f44270 */
[----:B------:R-:W-:Y:S02]  /*5db0*/  FMNMX.FTZ R7, R13, R2, !PT ;  /* 0x000000020d077209 */ /* 0x000fe40007810000 */
[----:B------:R-:W-:Y:S02]  /*5dc0*/  ISETP.GT.AND P0, PT, R0, 0x9, PT ;  /* 0x000000090000780c */ /* 0x000fe40003f04270 */
[----:B------:R-:W-:Y:S02]  /*5dd0*/  FSEL R10, R10, -INF , P2 ;  /* 0xff8000000a0a7808 */ /* 0x000fe40001000000 */
[----:B------:R-:W-:Y:S02]  /*5de0*/  FMNMX.FTZ R7, R8, R7, !PT ;  /* 0x0000000708077209 */ /* 0x000fe40007810000 */
[----:B------:R-:W-:Y:S02]  /*5df0*/  FSEL R6, R11, -INF , P0 ;  /* 0xff8000000b067808 */ /* 0x000fe40000000000 */
[----:B------:R-:W-:Y:S02]  /*5e00*/  ISETP.GT.AND P2, PT, R0, 0x10, PT ;  /* 0x000000100000780c */ /* 0x000fe40003f44270 */
        /* <DEDUP_REMOVED lines=13> */
[----:B------:R-:W-:Y:S02]  /*5ee0*/  FMNMX.FTZ R12, R159, R12, !PT ;  /* 0x0000000c9f0c7209 */ /* 0x000fe40007810000 */
[----:B------:R-:W-:Y:S02]  /*5ef0*/  ISETP.GT.AND P0, PT, R0, 0x21, PT ;  /* 0x000000210000780c */ /* 0x000fe40003f04270 */
[----:B------:R-:W-:Y:S02]  /*5f00*/  FSEL R188, R22, -INF , P2 ;  /* 0xff80000016bc7808 */ /* 0x000fe40001000000 */
[----:B------:R-:W-:Y:S02]  /*5f10*/  FMNMX.FTZ R7, R140, R7, !PT ;  /* 0x000000078c077209 */ /* 0x000fe40007810000 */
        /* <DEDUP_REMOVED lines=26> */
[----:B------:R-:W-:Y:S01]  /*60c0*/  FMNMX.FTZ R11, R146, R11, !PT ;  /* 0x0000000b920b7209 */ /* 0x000fe20007810000 */
[----:B------:R-:W1:Y:S03]  /*60d0*/  SHFL.BFLY PT, R15, R14, 0x2, 0x1f ;  /* 0x0c401f000e0f7f89 */ /* 0x000e6600000e0000 */
[----:B------:R-:W-:Y:S05]  /*60e0*/  FMNMX.FTZ R12, R144, R11, !PT ;  /* 0x0000000b900c7209 */ /* 0x000fea0007810000 */
[----:B------:R-:W2:Y:S01]  /*60f0*/  SHFL.BFLY PT, R11, R12, 0x2, 0x1f ;  /* 0x0c401f000c0b7f89 */ /* 0x000ea200000e0000 */
[----:B-1----:R-:W-:Y:S07]  /*6100*/  FMNMX.FTZ R7, R15, R14, !PT ;  /* 0x0000000e0f077209 */ /* 0x002fee0007810000 */
[----:B------:R-:W1:Y:S01]  /*6110*/  SHFL.BFLY PT, R0, R7, 0x1, 0x1f ;  /* 0x0c201f0007007f89 */ /* 0x000e6200000e0000 */
[----:B--2---:R-:W-:Y:S07]  /*6120*/  FMNMX.FTZ R135, R12, R11, !PT ;  /* 0x0000000b0c877209 */ /* 0x004fee0007810000 */
[----:B------:R2:W3:Y:S01]  /*6130*/  SHFL.BFLY PT, R132, R135, 0x1, 0x1f ;  /* 0x0c201f0087847f89 */ /* 0x0004e200000e0000 */
[----:B-1----:R-:W-:Y:S07]  /*6140*/  FMNMX.FTZ R0, R7, R0, !PT ;  /* 0x0000000007007209 */ /* 0x002fee0007810000 */
.L_x_668:
[C---:B------:R-:W-:Y:S01]  /*6150*/  FMUL.FTZ R154, R0.reuse, c[0x0][0x2d0] ;  /* 0x0000b400009a7a20 */ /* 0x040fe20000410000 */
[----:B------:R-:W-:Y:S01]  /*6160*/  FSETP.NEU.FTZ.AND P0, PT, R0, -INF , PT ;  /* 0xff8000000000780b */ /* 0x000fe20003f1d000 */
[----:B------:R-:W-:Y:S01]  /*6170*/  WARPSYNC 0xffffffff ;  /* 0xffffffff00007948 */ /* 0x000fe20003800000 */
[----:B---3--:R-:W-:Y:S01]  /*6180*/  FMNMX.FTZ R132, R132, R135, !PT ;  /* 0x0000008784847209 */ /* 0x008fe20007810000 */
[----:B------:R-:W-:Y:S01]  /*6190*/  LDSM.16.MT88.4 R20, [R181] ;  /* 0x00000000b514783b */ /* 0x000fe20000004200 */
[----:B------:R-:W-:Y:S03]  /*61a0*/  FSEL R154, R154, RZ, P0 ;  /* 0x000000ff9a9a7208 */ /* 0x000fe60000000000 */
[----:B------:R-:W-:Y:S02]  /*61b0*/  FMUL.FTZ R145, R132, c[0x0][0x2d0] ;  /* 0x0000b40084917a20 */ /* 0x000fe40000410000 */
[--C-:B------:R-:W-:Y:S01]  /*61c0*/  FFMA.FTZ R161, R4, c[0x0][0x2d0], -R154.reuse ;  /* 0x0000b40004a17a23 */ /* 0x100fe2000001089a */
[----:B------:R-:W-:Y:S01]  /*61d0*/  FSEL R4, R0, RZ, P0 ;  /* 0x000000ff00047208 */ /* 0x000fe20000000000 */
[--C-:B------:R-:W-:Y:S01]  /*61e0*/  FFMA.FTZ R134, R133, c[0x0][0x2d0], -R154.reuse ;  /* 0x0000b40085867a23 */ /* 0x100fe2000001089a */
[----:B------:R-:W-:Y:S01]  /*61f0*/  FSETP.NEU.FTZ.AND P0, PT, R132, -INF , PT ;  /* 0xff8000008400780b */ /* 0x000fe20003f1d000 */
[--C-:B------:R-:W-:Y:S01]  /*6200*/  FFMA.FTZ R133, R5, c[0x0][0x2d0], -R154.reuse ;  /* 0x0000b40005857a23 */ /* 0x100fe2000001089a */
[----:B------:R-:W-:Y:S01]  /*6210*/  LDSM.16.MT88.4 R28, [R180] ;  /* 0x00000000b41c783b */ /* 0x000fe20000004200 */
[----:B------:R-:W-:Y:S01]  /*6220*/  FADD.FTZ R4, -R4, R3 ;  /* 0x0000000304047221 */ /* 0x000fe20000010100 */
[----:B------:R-:W-:Y:S01]  /*6230*/  FSEL R145, R145, RZ, P0 ;  /* 0x000000ff91917208 */ /* 0x000fe20000000000 */
[----:B------:R-:W-:Y:S01]  /*6240*/  FFMA.FTZ R160, R9, c[0x0][0x2d0], -R154 ;  /* 0x0000b40009a07a23 */ /* 0x000fe2000001089a */
[----:B------:R-:W-:Y:S01]  /*6250*/  FSEL R5, R132, RZ, P0 ;  /* 0x000000ff84057208 */ /* 0x000fe20000000000 */
[----:B------:R-:W-:Y:S01]  /*6260*/  FMUL.FTZ R3, R4, c[0x0][0x2d0] ;  /* 0x0000b40004037a20 */ /* 0x000fe20000410000 */
[----:B------:R-:W-:Y:S01]  /*6270*/  MUFU.EX2 R161, R161 ;  /* 0x000000a100a17308 */ /* 0x000fe20000000800 */
[--C-:B------:R-:W-:Y:S01]  /*6280*/  FFMA.FTZ R163, R13, c[0x0][0x2d0], -R145.reuse ;  /* 0x0000b4000da37a23 */ /* 0x100fe20000010891 */
[----:B------:R-:W-:Y:S01]  /*6290*/  ISETP.GT.AND P0, PT, R238, R173, PT ;  /* 0x000000adee00720c */ /* 0x000fe20003f04270 */
[----:B------:R-:W-:Y:S01]  /*62a0*/  FADD.FTZ R5, -R5, R2 ;  /* 0x0000000205057221 */ /* 0x000fe20000010100 */
[----:B------:R-:W1:Y:S01]  /*62b0*/  LDSM.16.MT88.4 R12, [R182] ;  /* 0x00000000b60c783b */ /* 0x000e620000004200 */
[--C-:B------:R-:W-:Y:S01]  /*62c0*/  FFMA.FTZ R162, R8, c[0x0][0x2d0], -R145.reuse ;  /* 0x0000b40008a27a23 */ /* 0x100fe20000010891 */
[----:B------:R-:W-:Y:S01]  /*62d0*/  IADD3 R238, R238, -0x1, RZ ;  /* 0xffffffffeeee7810 */ /* 0x000fe20007ffe0ff */
[--C-:B--2---:R-:W-:Y:S02]  /*62e0*/  FFMA.FTZ R135, R10, c[0x0][0x2d0], -R145.reuse ;  /* 0x0000b4000a877a23 */ /* 0x104fe40000010891 */
        /* <DEDUP_REMOVED lines=17> */
[----:B------:R-:W-:Y:S01]  /*6400*/  LDSM.16.MT88.4 R148, [R180+0x3800] ;  /* 0x00380000b494783b */ /* 0x000fe20000004200 */
[--C-:B------:R-:W-:Y:S02]  /*6410*/  FFMA.FTZ R247, R146, c[0x0][0x2d0], -R145.reuse ;  /* 0x0000b40092f77a23 */ /* 0x100fe40000010891 */
[----:B------:R-:W3:Y:S01]  /*6420*/  MUFU.EX2 R3, R3 ;  /* 0x0000000300037308 */ /* 0x000ee20000000800 */
[--C-:B------:R-:W-:Y:S02]  /*6430*/  FFMA.FTZ R165, R165, c[0x0][0x2d0], -R154.reuse ;  /* 0x0000b400a5a57a23 */ /* 0x100fe4000001089a */
[--C-:B------:R-:W-:Y:S02]  /*6440*/  FFMA.FTZ R166, R167, c[0x0][0x2d0], -R154.reuse ;  /* 0x0000b400a7a67a23 */ /* 0x100fe4000001089a */
[--C-:B------:R-:W-:Y:S02]  /*6450*/  FFMA.FTZ R167, R143, c[0x0][0x2d0], -R154.reuse ;  /* 0x0000b4008fa77a23 */ /* 0x100fe4000001089a */
[----:B------:R-:W-:Y:S02]  /*6460*/  FFMA.FTZ R154, R147, c[0x0][0x2d0], -R154 ;  /* 0x0000b400939a7a23 */ /* 0x000fe4000001089a */
[--C-:B------:R-:W-:Y:S01]  /*6470*/  FFMA.FTZ R169, R172, c[0x0][0x2d0], -R145.reuse ;  /* 0x0000b400aca97a23 */ /* 0x100fe20000010891 */
[----:B------:R-:W-:Y:S01]  /*6480*/  MUFU.EX2 R163, R163 ;  /* 0x000000a300a37308 */ /* 0x000fe20000000800 */
[--C-:B------:R-:W-:Y:S02]  /*6490*/  FFMA.FTZ R172, R140, c[0x0][0x2d0], -R145.reuse ;  /* 0x0000b4008cac7a23 */ /* 0x100fe40000010891 */
[----:B------:R-:W-:Y:S01]  /*64a0*/  LDSM.16.MT88.4 R140, [R180+0x2800] ;  /* 0x00280000b48c783b */ /* 0x000fe20000004200 */
[--C-:B------:R-:W-:Y:S02]  /*64b0*/  FFMA.FTZ R170, R170, c[0x0][0x2d0], -R145.reuse ;  /* 0x0000b400aaaa7a23 */ /* 0x100fe40000010891 */
[--C-:B------:R-:W-:Y:S02]  /*64c0*/  FFMA.FTZ R188, R188, c[0x0][0x2d0], -R145.reuse ;  /* 0x0000b400bcbc7a23 */ /* 0x100fe40000010891 */
[--C-:B------:R-:W-:Y:S02]  /*64d0*/  FFMA.FTZ R237, R174, c[0x0][0x2d0], -R145.reuse ;  /* 0x0000b400aeed7a23 */ /* 0x100fe40000010891 */
[----:B------:R-:W4:Y:S01]  /*64e0*/  MUFU.EX2 R162, R162 ;  /* 0x000000a200a27308 */ /* 0x000f220000000800 */
[--C-:B------:R-:W-:Y:S02]  /*64f0*/  FFMA.FTZ R174, R158, c[0x0][0x2d0], -R145.reuse ;  /* 0x0000b4009eae7a23 */ /* 0x100fe40000010891 */
[----:B------:R-:W-:Y:S01]  /*6500*/  LDSM.16.MT88.4 R156, [R182+0x5800] ;  /* 0x00580000b69c783b */ /* 0x000fe20000004200 */
[----:B------:R-:W-:Y:S06]  /*6510*/  FFMA.FTZ R145, R144, c[0x0][0x2d0], -R145 ;  /* 0x0000b40090917a23 */ /* 0x000fec0000010891 */
[----:B------:R-:W-:Y:S10]  /*6520*/  MUFU.EX2 R135, R135 ;  /* 0x0000008700877308 */ /* 0x000ff40000000800 */
[----:B------:R-:W-:Y:S10]  /*6530*/  MUFU.EX2 R164, R164 ;  /* 0x000000a400a47308 */ /* 0x000ff40000000800 */
[----:B------:R-:W5:Y:S10]  /*6540*/  MUFU.EX2 R2, R2 ;  /* 0x0000000200027308 */ /* 0x000f740000000800 */
        /* <DEDUP_REMOVED lines=27> */
[C---:B---3--:R-:W-:Y:S01]  /*6700*/  FMUL.FTZ R4, R3.reuse, R128 ;  /* 0x0000008003047220 */ /* 0x048fe20000410000 */
[----:B------:R-:W-:Y:S01]  /*6710*/  F2FP.BF16.PACK_AB R138, R160, R133 ;  /* 0x00000085a08a723e */ /* 0x000fe200000010ff */
[C---:B------:R-:W-:Y:S01]  /*6720*/  FMUL.FTZ R5, R3.reuse, R129 ;  /* 0x0000008103057220 */ /* 0x040fe20000410000 */
[----:B----4-:R-:W-:Y:S01]  /*6730*/  F2FP.BF16.PACK_AB R137, R162, R163 ;  /* 0x000000a3a289723e */ /* 0x010fe200000010ff */
[----:B-----5:R-:W-:Y:S01]  /*6740*/  FMUL.FTZ R6, R2, R130 ;  /* 0x0000008202067220 */ /* 0x020fe20000410000 */
[----:B------:R-:W-:Y:S01]  /*6750*/  F2FP.BF16.PACK_AB R139, R164, R135 ;  /* 0x00000087a48b723e */ /* 0x000fe200000010ff */
[C---:B------:R-:W-:Y:S02]  /*6760*/  FMUL.FTZ R7, R2.reuse, R131 ;  /* 0x0000008302077220 */ /* 0x040fe40000410000 */
[----:B------:R-:W-:Y:S01]  /*6770*/  LDSM.16.MT88.4 R128, [R181+0x2800] ;  /* 0x00280000b580783b */ /* 0x000fe20000004200 */
[C---:B------:R-:W-:Y:S02]  /*6780*/  FMUL.FTZ R8, R3.reuse, R124 ;  /* 0x0000007c03087220 */ /* 0x040fe40000410000 */
[C---:B------:R-:W-:Y:S02]  /*6790*/  FMUL.FTZ R9, R3.reuse, R125 ;  /* 0x0000007d03097220 */ /* 0x040fe40000410000 */
[C---:B------:R-:W-:Y:S05]  /*67a0*/  HMMA.16816.F32.BF16 R4, R136.reuse, R12, R4 ;  /* 0x0000000c8804723c */ /* 0x040fea0000041804 */
        /* <DEDUP_REMOVED lines=9> */
[----:B------:R-:W3:Y:S01]  /*6840*/  LDSM.16.MT88.4 R100, [R179] ;  /* 0x00000000b364783b */ /* 0x000ee20000004200 */
[C---:B------:R-:W-:Y:S02]  /*6850*/  FMUL.FTZ R17, R3.reuse, R105 ;  /* 0x0000006903117220 */ /* 0x040fe40000410000 */
[C---:B------:R-:W-:Y:S02]  /*6860*/  FMUL.FTZ R18, R2.reuse, R106 ;  /* 0x0000006a02127220 */ /* 0x040fe40000410000 */
[C---:B------:R-:W-:Y:S03]  /*6870*/  HMMA.16816.F32.BF16 R12, R136.reuse, R20, R12 ;  /* 0x00000014880c723c */ /* 0x040fe6000004180c */
        /* <DEDUP_REMOVED lines=91> */
[----:B------:R-:W-:Y:S02]  /*6e30*/  FMUL.FTZ R83, R2, R83 ;  /* 0x0000005302537220 */ /* 0x000fe40000410000 */
[C---:B------:R-:W-:Y:S01]  /*6e40*/  FMUL.FTZ R84, R3.reuse, R84 ;  /* 0x0000005403547220 */ /* 0x040fe20000410000 */
[----:B-1----:R-:W-:Y:S01]  /*6e50*/  F2FP.BF16.PACK_AB R100, R166, R165 ;  /* 0x000000a5a664723e */ /* 0x002fe200000010ff */
[C---:B------:R-:W-:Y:S03]  /*6e60*/  FMUL.FTZ R85, R3.reuse, R85 ;  /* 0x0000005503557220 */ /* 0x040fe60000410000 */
[C---:B------:R-:W-:Y:S03]  /*6e70*/  HMMA.16816.F32.BF16 R80, R136.reuse, R102, R80 ;  /* 0x000000668850723c */ /* 0x040fe60000041850 */
[----:B------:R-:W-:Y:S01]  /*6e80*/  FMUL.FTZ R86, R2, R86 ;  /* 0x0000005602567220 */ /* 0x000fe20000410000 */
[----:B--2---:R-:W-:Y:S01]  /*6e90*/  F2FP.BF16.PACK_AB R101, R170, R169 ;  /* 0x000000a9aa65723e */ /* 0x004fe200000010ff */
[----:B------:R-:W-:Y:S02]  /*6ea0*/  FMUL.FTZ R87, R2, R87 ;  /* 0x0000005702577220 */ /* 0x000fe40000410000 */
[C---:B------:R-:W-:Y:S01]  /*6eb0*/  FMUL.FTZ R88, R3.reuse, R88 ;  /* 0x0000005803587220 */ /* 0x040fe20000410000 */
[----:B------:R-:W-:Y:S01]  /*6ec0*/  F2FP.BF16.PACK_AB R102, R168, R167 ;  /* 0x000000a7a866723e */ /* 0x000fe200000010ff */
[C---:B------:R-:W-:Y:S03]  /*6ed0*/  FMUL.FTZ R89, R3.reuse, R89 ;  /* 0x0000005903597220 */ /* 0x040fe60000410000 */
[C---:B----4-:R-:W-:Y:S03]  /*6ee0*/  HMMA.16816.F32.BF16 R84, R136.reuse, R104, R84 ;  /* 0x000000688854723c */ /* 0x050fe60000041854 */
[----:B------:R-:W-:Y:S01]  /*6ef0*/  FMUL.FTZ R90, R2, R90 ;  /* 0x0000005a025a7220 */ /* 0x000fe20000410000 */
        /* <DEDUP_REMOVED lines=17> */
[----:B------:R-:W-:Y:S02]  /*7010*/  FADD.FTZ R134, R134, R161 ;  /* 0x000000a186867221 */ /* 0x000fe40000010000 */
[----:B------:R-:W-:Y:S02]  /*7020*/  FADD.FTZ R162, R162, R163 ;  /* 0x000000a3a2a27221 */ /* 0x000fe40000010000 */
[----:B------:R-:W-:Y:S01]  /*7030*/  FADD.FTZ R133, R133, R134 ;  /* 0x0000008685857221 */ /* 0x000fe20000010000 */
[C---:B------:R-:W-:Y:S01]  /*7040*/  HMMA.16816.F32.BF16 R4, R100.reuse, R112, R4 ;  /* 0x000000706404723c */ /* 0x040fe20000041804 */
[----:B------:R-:W-:Y:S04]  /*7050*/  LDSM.16.MT88.4 R136, [R180+0x3000] ;  /* 0x00300000b488783b */ /* 0x000fe80000004200 */
        /* <DEDUP_REMOVED lines=13> */
[C---:B-1----:R-:W-:Y:S04]  /*7130*/  HMMA.16816.F32.BF16 R20, R100.reuse, R104, R20 ;  /* 0x000000686414723c */ /* 0x042fe80000041814 */
[----:B------:R-:W-:Y:S02]  /*7140*/  FADD.FTZ R3, R171, R170 ;  /* 0x000000aaab037221 */ /* 0x000fe40000010000 */
[----:B------:R-:W-:Y:S02]  /*7150*/  FADD.FTZ R168, R168, R167 ;  /* 0x000000a7a8a87221 */ /* 0x000fe40000010000 */
        /* <DEDUP_REMOVED lines=40> */
[C---:B-1----:R-:W-:Y:S03]  /*73e0*/  HMMA.16816.F32.BF16 R4, R100.reuse, R104, R4 ;  /* 0x000000686404723c */ /* 0x042fe60000041804 */
        /* <DEDUP_REMOVED lines=27> */
[----:B------:R-:W-:Y:S01]  /*75a0*/  FADD.FTZ R245, R245, R2 ;  /* 0x00000002f5f57221 */ /* 0x000fe20000010000 */
[----:B------:R-:W-:Y:S01]  /*75b0*/  MOV R2, R132 ;  /* 0x0000008400027202 */ /* 0x000fe20000000f00 */
        /* <DEDUP_REMOVED lines=41> */
[C---:B---3--:R-:W-:Y:S08]  /*7850*/  HMMA.16816.F32.BF16 R84, R136.reuse, R8, R84 ;  /* 0x000000088854723c */ /* 0x048ff00000041854 */
[C---:B------:R-:W-:Y:S08]  /*7860*/  HMMA.16816.F32.BF16 R88, R136.reuse, R10, R88 ;  /* 0x0000000a8858723c */ /* 0x040ff00000041858 */
[C---:B----4-:R-:W-:Y:S08]  /*7870*/  HMMA.16816.F32.BF16 R92, R136.reuse, R12, R92 ;  /* 0x0000000c885c723c */ /* 0x050ff0000004185c */
[----:B------:R-:W-:Y:S01]  /*7880*/  HMMA.16816.F32.BF16 R96, R136, R14, R96 ;  /* 0x0000000e8860723c */ /* 0x000fe20000041860 */
[----:B------:R-:W-:-:S07]  /*7890*/  @P0 BRA `(.L_x_612) ;  /* 0xffffce1000000947 */ /* 0x000fce000383ffff */
.L_x_601:
[----:B------:R-:W-:-:S13]  /*78a0*/  ISETP.GE.AND P0, PT, R238, RZ, PT ;  /* 0x000000ffee00720c */ /* 0x000fda0003f06270 */
[----:B------:R-:W-:Y:S05]  /*78b0*/  @!P0 BRA `(.L_x_613) ;  /* 0x00002c4000008947 */ /* 0x000fea0003800000 */
[----:B------:R-:W-:Y:S02]  /*78c0*/  MOV R133, R132 ;  /* 0x0000008400857202 */ /* 0x000fe40000000f00 */
[----:B------:R-:W-:Y:S02]  /*78d0*/  MOV R3, R0 ;  /* 0x0000000000037202 */ /* 0x000fe40000000f00 */
.L_x_620:
[----:B------:R-:W-:Y:S04]  /*78e0*/  DEPBAR.LE SB0, 0x0 ;  /* 0x000080000000791a */ /* 0x000fe80000000000 */
[----:B------:R-:W-:Y:S01]  /*78f0*/  WARPSYNC 0xffffffff ;  /* 0xffffffff00007948 */ /* 0x000fe20003800000 */
[----:B------:R-:W-:Y:S01]  /*7900*/  BAR.SYNC.DEFER_BLOCKING 0x0 ;  /* 0x0000000000007b1d */ /* 0x000fe20000010000 */
[----:B------:R-:W-:Y:S01]  /*7910*/  SHF.R.S32.HI R7, RZ, 0x1f, R224 ;  /* 0x0000001fff077819 */ /* 0x000fe200000114e0 */
[----:B------:R-:W-:Y:S01]  /*7920*/  IMAD.WIDE.U32 R4, R224, c[0x0][0x208], RZ ;  /* 0x00008200e0047a25 */ /* 0x000fe200078e00ff */
[----:B------:R-:W-:Y:S02]  /*7930*/  SHF.R.S32.HI R2, RZ, 0x1f, R223 ;  /* 0x0000001fff027819 */ /* 0x000fe400000114df */
[C---:B------:R-:W-:Y:S01]  /*7940*/  IADD3 R132, R178.reuse, 0x4800, RZ ;  /* 0x00004800b2847810 */ /* 0x040fe20007ffe0ff */
[----:B------:R-:W-:Y:S01]  /*7950*/  IMAD R7, R7, c[0x0][0x208], RZ ;  /* 0x0000820007077a24 */ /* 0x000fe200078e02ff */
[----:B------:R-:W-:Y:S01]  /*7960*/  IADD3 R134, R178, 0x4000, RZ ;  /* 0x00004000b2867810 */ /* 0x000fe20007ffe0ff */
[----:B------:R-:W-:Y:S01]  /*7970*/  IMAD R2, R2, c[0x0][0x218], RZ ;  /* 0x0000860002027a24 */ /* 0x000fe200078e02ff */
[----:B------:R-:W-:Y:S01]  /*7980*/  IADD3 R135, R178, 0x3800, RZ ;  /* 0x00003800b2877810 */ /* 0x000fe20007ffe0ff */
[----:B------:R-:W-:Y:S01]  /*7990*/  IMAD R7, R224, c[0x0][0x20c], R7 ;  /* 0x00008300e0077a24 */ /* 0x000fe200078e0207 */
[C---:B------:R-:W-:Y:S01]  /*79a0*/  IADD3 R188, R178.reuse, 0x3000, RZ ;  /* 0x00003000b2bc7810 */ /* 0x040fe20007ffe0ff */
[----:B------:R-:W-:Y:S01]  /*79b0*/  IMAD R2, R223, c[0x0][0x21c], R2 ;  /* 0x00008700df027a24 */ /* 0x000fe200078e0202 */
[C---:B------:R-:W-:Y:S01]  /*79c0*/  IADD3 R189, R178.reuse, 0x2800, RZ ;  /* 0x00002800b2bd7810 */ /* 0x040fe20007ffe0ff */
[----:B------:R-:W-:Y:S01]  /*79d0*/  IMAD.IADD R5, R5, 0x1, R7 ;  /* 0x0000000105057824 */ /* 0x000fe200078e0207 */
[----:B------:R-:W-:Y:S01]  /*79e0*/  IADD3 R190, R178, 0x2000, RZ ;  /* 0x00002000b2be7810 */ /* 0x000fe20007ffe0ff */
[C---:B------:R-:W-:Y:S01]  /*79f0*/  IMAD.SHL.U32 R23, R196.reuse, 0x2, RZ ;  /* 0x00000002c4177824 */ /* 0x040fe200078e00ff */
[----:B------:R-:W-:Y:S01]  /*7a00*/  SHF.L.U64.HI R28, R196, 0x1, R191 ;  /* 0x00000001c41c7819 */ /* 0x000fe200000102bf */
[----:B------:R-:W-:Y:S01]  /*7a10*/  IMAD.WIDE.U32 R4, R223, c[0x0][0x218], R4 ;  /* 0x00008600df047a25 */ /* 0x000fe200078e0004 */
[C---:B------:R-:W-:Y:S02]  /*7a20*/  SHF.L.U64.HI R30, R197.reuse, 0x1, R192 ;  /* 0x00000001c51e7819 */ /* 0x040fe400000102c0 */
[----:B------:R-:W-:Y:S01]  /*7a30*/  SHF.L.U64.HI R22, R206, 0x1, R193 ;  /* 0x00000001ce167819 */ /* 0x000fe200000102c1 */
[----:B------:R-:W-:Y:S01]  /*7a40*/  IMAD.SHL.U32 R21, R197, 0x2, RZ ;  /* 0x00000002c5157824 */ /* 0x000fe200078e00ff */
[----:B------:R-:W-:Y:S01]  /*7a50*/  IADD3 R0, P0, R228, R4, RZ ;  /* 0x00000004e4007210 */ /* 0x000fe20007f1e0ff */
[----:B------:R1:W2:Y:S01]  /*7a60*/  LDSM.16.M88.4 R32, [R187] ;  /* 0x00000000bb20783b */ /* 0x0002a20000000200 */
[----:B------:R-:W-:Y:S02]  /*7a70*/  IMAD.SHL.U32 R20, R206, 0x2, RZ ;  /* 0x00000002ce147824 */ /* 0x000fe400078e00ff */
[----:B------:R-:W-:Y:S01]  /*7a80*/  IADD3.X R239, R217, R5, R2, P0, !PT ;  /* 0x00000005d9ef7210 */ /* 0x000fe200007fe402 */
[----:B------:R1:W3:Y:S01]  /*7a90*/  LDSM.16.M88.4 R8, [R186] ;  /* 0x00000000ba08783b */ /* 0x0002e20000000200 */
[----:B------:R-:W-:Y:S02]  /*7aa0*/  LEA R12, P0, R0, c[0x0][0x1f8], 0x1 ;  /* 0x00007e00000c7a11 */ /* 0x000fe400078008ff */
[----:B------:R-:W-:Y:S01]  /*7ab0*/  IADD3 R2, R178, 0x5000, RZ ;  /* 0x00005000b2027810 */ /* 0x000fe20007ffe0ff */
[----:B------:R1:W4:Y:S01]  /*7ac0*/  LDSM.16.M88.4 R16, [R186+0x800] ;  /* 0x00080000ba10783b */ /* 0x0003220000000200 */
[----:B------:R-:W-:Y:S02]  /*7ad0*/  LEA.HI.X R239, R0, c[0x0][0x1fc], R239, 0x1, P0 ;  /* 0x00007f0000ef7a11 */ /* 0x000fe400000f0cef */
[----:B------:R-:W-:Y:S01]  /*7ae0*/  IADD3 R0, R178, 0x5800, RZ ;  /* 0x00005800b2007810 */ /* 0x000fe20007ffe0ff */
[----:B------:R1:W1:Y:S04]  /*7af0*/  LDSM.16.M88.4 R24, [R186+0x1000] ;  /* 0x00100000ba18783b */ /* 0x0002680000000200 */
[----:B------:R1:W1:Y:S04]  /*7b00*/  LDSM.16.M88.4 R136, [R186+0x1800] ;  /* 0x00180000ba88783b */ /* 0x0002680000000200 */
[----:B------:R1:W1:Y:S04]  /*7b10*/  LDSM.16.M88.4 R140, [R185] ;  /* 0x00000000b98c783b */ /* 0x0002680000000200 */
[----:B------:R1:W1:Y:S04]  /*7b20*/  LDSM.16.M88.4 R144, [R178] ;  /* 0x00000000b290783b */ /* 0x0002680000000200 */
[----:B------:R1:W1:Y:S04]  /*7b30*/  LDSM.16.M88.4 R148, [R178+0x800] ;  /* 0x00080000b294783b */ /* 0x0002680000000200 */
[----:B------:R1:W1:Y:S04]  /*7b40*/  LDSM.16.M88.4 R152, [R178+0x1000] ;  /* 0x00100000b298783b */ /* 0x0002680000000200 */
[----:B------:R1:W1:Y:S01]  /*7b50*/  LDSM.16.M88.4 R156, [R178+0x1800] ;  /* 0x00180000b29c783b */ /* 0x0002620000000200 */
[----:B------:R-:W-:-:S05]  /*7b60*/  BRA.DIV ~URZ, `(.L_x_614) ;  /* 0x000063c27f007947 */ /* 0x000fca000b800000 */
[----:B------:R4:W3:Y:S02]  /*7b70*/  SHFL.IDX PT, R175, R239, RZ, 0x181f ;  /* 0x00181fffefaf7589 */ /* 0x0008e400000e0000 */
.L_x_669:
[C---:B--23--:R-:W-:Y:S01]  /*7b80*/  HMMA.16816.F32.BF16 R4, R32.reuse, R8, RZ ;  /* 0x000000082004723c */ /* 0x04cfe200000418ff */
[----:B------:R-:W2:Y:S01]  /*7b90*/  SHFL.IDX PT, R240, R12, 0x1, 0x181f ;  /* 0x00381f000cf07f89 */ /* 0x000ea200000e0000 */
[----:B------:R-:W-:Y:S01]  /*7ba0*/  BSSY B0, `(.L_x_615) ;  /* 0x00000fc000007945 */ /* 0x000fe20003800000 */
[----:B------:R-:W-:Y:S02]  /*7bb0*/  ISETP.GE.AND P0, PT, R206, c[0x0][0x1d4], PT ;  /* 0x00007500ce007a0c */ /* 0x000fe40003f06270 */
[----:B------:R-:W-:Y:S01]  /*7bc0*/  ISETP.GE.AND P6, PT, R197, c[0x0][0x1d4], PT ;  /* 0x00007500c5007a0c */ /* 0x000fe20003fc6270 */
[----:B------:R3:W-:Y:S01]  /*7bd0*/  SHFL.IDX PT, R160, R12, RZ, 0x181f ;  /* 0x00181fff0ca07589 */ /* 0x0007e200000e0000 */
[----:B------:R-:W-:Y:S01]  /*7be0*/  SEL R237, RZ, 0x10, P0 ;  /* 0x00000010ffed7807 */ /* 0x000fe20000000000 */
[C---:B------:R-:W-:Y:S01]  /*7bf0*/  HMMA.16816.F32.BF16 R8, R32.reuse, R10, RZ ;  /* 0x0000000a2008723c */ /* 0x040fe200000418ff */
[----:B------:R-:W-:Y:S02]  /*7c00*/  ISETP.GE.AND P5, PT, R196, c[0x0][0x1d4], PT ;  /* 0x00007500c4007a0c */ /* 0x000fe40003fa6270 */
[----:B----4-:R-:W4:Y:S01]  /*7c10*/  SHFL.IDX PT, R239, R239, 0x1, 0x181f ;  /* 0x00381f00efef7f89 */ /* 0x010f2200000e0000 */
[----:B------:R-:W-:Y:S02]  /*7c20*/  SEL R29, RZ, 0x10, P6 ;  /* 0x00000010ff1d7807 */ /* 0x000fe40003000000 */
[----:B------:R-:W-:Y:S02]  /*7c30*/  IADD3 R245, -R237, 0x10, RZ ;  /* 0x00000010edf57810 */ /* 0x000fe40007ffe1ff */
[----:B------:R-:W-:Y:S04]  /*7c40*/  IADD3 R242, -R29, 0x10, RZ ;  /* 0x000000101df27810 */ /* 0x000fe80007ffe1ff */
[----:B------:R-:W-:Y:S02]  /*7c50*/  LOP3.LUT R245, R245, 0xf, RZ, 0xc0, !PT ;  /* 0x0000000ff5f57812 */ /* 0x000fe400078ec0ff */
[----:B------:R-:W-:Y:S02]  /*7c60*/  SEL R31, RZ, 0x10, P5 ;  /* 0x00000010ff1f7807 */ /* 0x000fe40002800000 */
[----:B------:R-:W-:Y:S02]  /*7c70*/  LOP3.LUT R242, R242, 0xf, RZ, 0xc0, !PT ;  /* 0x0000000ff2f27812 */ /* 0x000fe400078ec0ff */
[----:B------:R-:W-:Y:S01]  /*7c80*/  IADD3 R161, -R31, 0x10, RZ ;  /* 0x000000101fa17810 */ /* 0x000fe20007ffe1ff */
[C---:B---3--:R-:W-:Y:S03]  /*7c90*/  HMMA.16816.F32.BF16 R12, R32.reuse, R16, RZ ;  /* 0x00000010200c723c */ /* 0x048fe600000418ff */
[----:B------:R-:W-:Y:S05]  /*7ca0*/  LOP3.LUT R161, R161, 0xf, RZ, 0xc0, !PT ;  /* 0x0000000fa1a17812 */ /* 0x000fea00078ec0ff */
[C---:B------:R-:W-:Y:S01]  /*7cb0*/  HMMA.16816.F32.BF16 R16, R32.reuse, R18, RZ ;  /* 0x000000122010723c */ /* 0x040fe200000418ff */
[-C--:B--2---:R-:W-:Y:S04]  /*7cc0*/  IADD3 R244, P4, P2, R245, R240.reuse, R20 ;  /* 0x000000f0f5f47210 */ /* 0x084fe80007a9e014 */
[-C--:B----4-:R-:W-:Y:S02]  /*7cd0*/  IADD3.X R245, RZ, R239.reuse, R22, P4, P2 ;  /* 0x000000effff57210 */ /* 0x090fe400027e4416 */
[-C--:B------:R-:W-:Y:S05]  /*7ce0*/  IADD3 R242, P4, P2, R242, R240.reuse, R21 ;  /* 0x000000f0f2f27210 */ /* 0x080fea0007a9e015 */
[-C--:B------:R-:W-:Y:S02]  /*7cf0*/  IADD3.X R243, RZ, R239.reuse, R30, P4, P2 ;  /* 0x000000effff37210 */ /* 0x080fe400027e441e */
[----:B------:R-:W-:Y:S04]  /*7d00*/  IADD3 R240, P4, P2, R161, R240, R23 ;  /* 0x000000f0a1f07210 */ /* 0x000fe80007a9e017 */
[----:B------:R-:W-:Y:S02]  /*7d10*/  IADD3.X R241, RZ, R239, R28, P4, P2 ;  /* 0x000000effff17210 */ /* 0x000fe400027e441c */
[C---:B------:R-:W-:Y:S02]  /*7d20*/  IADD3 R168, P2, R160.reuse, R20, RZ ;  /* 0x00000014a0a87210 */ /* 0x040fe40007f5e0ff */
[C---:B------:R-:W-:Y:S03]  /*7d30*/  IADD3 R172, P4, R160.reuse, R21, RZ ;  /* 0x00000015a0ac7210 */ /* 0x040fe60007f9e0ff */
[C---:B------:R-:W-:Y:S01]  /*7d40*/  IMAD.X R169, R175.reuse, 0x1, R22, P2 ;  /* 0x00000001afa97824 */ /* 0x040fe200010e0616 */
[----:B------:R-:W-:Y:S01]  /*7d50*/  IADD3 R246, P2, R160, R23, RZ ;  /* 0x00000017a0f67210 */ /* 0x000fe20007f5e0ff */
[----:B------:R-:W-:Y:S01]  /*7d60*/  IMAD.X R173, R175, 0x1, R30, P4 ;  /* 0x00000001afad7824 */ /* 0x000fe200020e061e */
[C---:B-1----:R-:W-:Y:S01]  /*7d70*/  HMMA.16816.F32.BF16 R20, R32.reuse, R24, RZ ;  /* 0x000000182014723c */ /* 0x042fe200000418ff */
[----:B------:R-:W-:Y:S01]  /*7d80*/  ISETP.NE.U32.AND P4, PT, R237, RZ, PT ;  /* 0x000000ffed00720c */ /* 0x000fe20003f85070 */
[----:B------:R1:W-:Y:S01]  /*7d90*/  LDGSTS.E.BYPASS.LTC128B.128 [R198+0x100], [R168.64], !P0 ;  /* 0x00100000a8c67fae */ /* 0x0003e2000c101d46 */
[----:B------:R-:W-:Y:S01]  /*7da0*/  IMAD.X R247, R175, 0x1, R28, P2 ;  /* 0x00000001aff77824 */ /* 0x000fe200010e061c */
[----:B------:R-:W-:Y:S02]  /*7db0*/  ISETP.NE.U32.AND P2, PT, R29, RZ, PT ;  /* 0x000000ff1d00720c */ /* 0x000fe40003f45070 */
[----:B------:R-:W-:Y:S01]  /*7dc0*/  ISETP.NE.U32.AND P0, PT, R31, RZ, PT ;  /* 0x000000ff1f00720c */ /* 0x000fe20003f05070 */
[----:B------:R2:W-:Y:S01]  /*7dd0*/  LDGSTS.E.BYPASS.LTC128B.128 [R198+0x2100], [R172.64], !P6 ;  /* 0x02100000acc67fae */ /* 0x0005e2000f101d46 */
[C---:B------:R-:W-:Y:S04]  /*7de0*/  HMMA.16816.F32.BF16 R24, R32.reuse, R26, RZ ;  /* 0x0000001a2018723c */ /* 0x040fe800000418ff */
[----:B------:R3:W-:Y:S04]  /*7df0*/  LDGSTS.E.BYPASS.LTC128B.128 [R198+0x4100], [R246.64], !P5 ;  /* 0x04100000f6c67fae */ /* 0x0007e8000e901d46 */
[C---:B------:R-:W-:Y:S01]  /*7e00*/  HMMA.16816.F32.BF16 R28, R32.reuse, R136, RZ ;  /* 0x00000088201c723c */ /* 0x040fe200000418ff */
[----:B------:R3:W-:Y:S05]  /*7e10*/  LDGSTS.E.BYPASS.LTC128B.128.ZFILL [R198+0x1100], [R244.64], P4 ;  /* 0x01100000f4c67fae */ /* 0x0007ea000a141d46 */
[----:B------:R3:W-:Y:S02]  /*7e20*/  LDGSTS.E.BYPASS.LTC128B.128.ZFILL [R198+0x3100], [R242.64], P2 ;  /* 0x03100000f2c67fae */ /* 0x0007e40009141d46 */
[----:B------:R-:W-:Y:S03]  /*7e30*/  HMMA.16816.F32.BF16 R32, R32, R138, RZ ;  /* 0x0000008a2020723c */ /* 0x000fe600000418ff */
[----:B------:R3:W-:Y:S01]  /*7e40*/  LDGSTS.E.BYPASS.LTC128B.128.ZFILL [R198+0x5100], [R240.64], P0 ;  /* 0x05100000f0c67fae */ /* 0x0007e20008141d46 */
[----:B------:R-:W-:Y:S04]  /*7e50*/  ISETP.GE.AND P0, PT, R238, 0x1, PT ;  /* 0x00000001ee00780c */ /* 0x000fe80003f06270 */
[C---:B------:R-:W-:Y:S01]  /*7e60*/  HMMA.16816.F32.BF16 R4, R140.reuse, R144, R4 ;  /* 0x000000908c04723c */ /* 0x040fe20000041804 */
[----:B------:R-:W-:Y:S05]  /*7e70*/  LDSM.16.M88.4 R160, [R184] ;  /* 0x00000000b8a0783b */ /* 0x000fea0000000200 */
[----:B------:R-:W0:Y:S02]  /*7e80*/  LDGDEPBAR ;  /* 0x00000000000079af */ /* 0x000e240000000000 */
[C---:B------:R-:W-:Y:S03]  /*7e90*/  HMMA.16816.F32.BF16 R8, R140.reuse, R146, R8 ;  /* 0x000000928c08723c */ /* 0x040fe60000041808 */
[----:B------:R-:W4:Y:S05]  /*7ea0*/  LDSM.16.M88.4 R164, [R177] ;  /* 0x00000000b1a4783b */ /* 0x000f2a0000000200 */
[C---:B------:R-:W-:Y:S01]  /*7eb0*/  HMMA.16816.F32.BF16 R12, R140.reuse, R148, R12 ;  /* 0x000000948c0c723c */ /* 0x040fe2000004180c */
[----:B-1----:R-:W1:Y:S05]  /*7ec0*/  LDSM.16.M88.4 R168, [R177+0x800] ;  /* 0x00080000b1a8783b */ /* 0x002e6a0000000200 */
[----:B------:R-:W5:Y:S02]  /*7ed0*/  LDSM.16.M88.4 R136, [R177+0x1000] ;  /* 0x00100000b188783b */ /* 0x000f640000000200 */
[C---:B------:R-:W-:Y:S03]  /*7ee0*/  HMMA.16816.F32.BF16 R16, R140.reuse, R150, R16 ;  /* 0x000000968c10723c */ /* 0x040fe60000041810 */
[----:B--2---:R-:W2:Y:S05]  /*7ef0*/  LDSM.16.M88.4 R172, [R177+0x1800] ;  /* 0x00180000b1ac783b */ /* 0x004eaa0000000200 */
[C---:B------:R-:W-:Y:S01]  /*7f00*/  HMMA.16816.F32.BF16 R20, R140.reuse, R152, R20 ;  /* 0x000000988c14723c */ /* 0x040fe20000041814 */
[----:B------:R-:W-:Y:S05]  /*7f10*/  LDSM.16.M88.4 R144, [R183] ;  /* 0x00000000b790783b */ /* 0x000fea0000000200 */
[----:B------:R-:W1:Y:S02]  /*7f20*/  LDSM.16.M88.4 R148, [R176+-0x4000] ;  /* 0xffc00000b094783b */ /* 0x000e640000000200 */
[C---:B------:R-:W-:Y:S03]  /*7f30*/  HMMA.16816.F32.BF16 R24, R140.reuse, R154, R24 ;  /* 0x0000009a8c18723c */ /* 0x040fe60000041818 */
[----:B------:R-:W2:Y:S05]  /*7f40*/  LDSM.16.M88.4 R152, [R176+-0x3800] ;  /* 0xffc80000b098783b */ /* 0x000eaa0000000200 */
[C---:B------:R-:W-:Y:S08]  /*7f50*/  HMMA.16816.F32.BF16 R28, R140.reuse, R156, R28 ;  /* 0x0000009c8c1c723c */ /* 0x040ff0000004181c */
[----:B------:R-:W-:Y:S01]  /*7f60*/  HMMA.16816.F32.BF16 R32, R140, R158, R32 ;  /* 0x0000009e8c20723c */ /* 0x000fe20000041820 */
[----:B------:R-:W2:Y:S05]  /*7f70*/  LDSM.16.M88.4 R140, [R176+-0x3000] ;  /* 0xffd00000b08c783b */ /* 0x000eaa0000000200 */
[----:B------:R-:W2:Y:S02]  /*7f80*/  LDSM.16.M88.4 R156, [R176+-0x2800] ;  /* 0xffd80000b09c783b */ /* 0x000ea40000000200 */
[C---:B----4-:R-:W-:Y:S08]  /*7f90*/  HMMA.16816.F32.BF16 R4, R160.reuse, R164, R4 ;  /* 0x000000a4a004723c */ /* 0x050ff00000041804 */
[C---:B------:R-:W-:Y:S01]  /*7fa0*/  HMMA.16816.F32.BF16 R8, R160.reuse, R166, R8 ;  /* 0x000000a6a008723c */ /* 0x040fe20000041808 */
[----:B------:R-:W-:Y:S07]  /*7fb0*/  LDSM.16.M88.4 R164, [R186+0x2000] ;  /* 0x00200000baa4783b */ /* 0x000fee0000000200 */
[C---:B-1----:R-:W-:Y:S08]  /*7fc0*/  HMMA.16816.F32.BF16 R12, R160.reuse, R168, R12 ;  /* 0x000000a8a00c723c */ /* 0x042ff0000004180c */
        /* <DEDUP_REMOVED lines=20> */
[----:B------:R-:W3:Y:S05]  /*8110*/  LDSM.16.M88.4 R144, [R188] ;  /* 0x00000000bc90783b */ /* 0x000eea0000000200 */
[----:B------:R-:W3:Y:S02]  /*8120*/  LDSM.16.M88.4 R156, [R135] ;  /* 0x00000000879c783b */ /* 0x000ee40000000200 */
        /* <DEDUP_REMOVED lines=15> */
[----:B------:R-:W-:Y:S07]  /*8220*/  LDSM.16.M88.4 R148, [R176+-0x2000] ;  /* 0xffe00000b094783b */ /* 0x000fee0000000200 */
[C---:B------:R-:W-:Y:S08]  /*8230*/  HMMA.16816.F32.BF16 R12, R140.reuse, R152, R12 ;  /* 0x000000988c0c723c */ /* 0x040ff0000004180c */
[C---:B------:R-:W-:Y:S01]  /*8240*/  HMMA.16816.F32.BF16 R16, R140.reuse, R154, R16 ;  /* 0x0000009a8c10723c */ /* 0x040fe20000041810 */
[----:B------:R-:W-:Y:S07]  /*8250*/  LDSM.16.M88.4 R152, [R176+-0x1800] ;  /* 0xffe80000b098783b */ /* 0x000fee0000000200 */
[C---:B---3--:R-:W-:Y:S08]  /*8260*/  HMMA.16816.F32.BF16 R20, R140.reuse, R144, R20 ;  /* 0x000000908c14723c */ /* 0x048ff00000041814 */
[C---:B------:R-:W-:Y:S01]  /*8270*/  HMMA.16816.F32.BF16 R24, R140.reuse, R146, R24 ;  /* 0x000000928c18723c */ /* 0x040fe20000041818 */
[----:B------:R-:W3:Y:S07]  /*8280*/  LDSM.16.M88.4 R144, [R183+0x4000] ;  /* 0x00400000b790783b */ /* 0x000eee0000000200 */
[C---:B------:R-:W-:Y:S08]  /*8290*/  HMMA.16816.F32.BF16 R28, R140.reuse, R156, R28 ;  /* 0x0000009c8c1c723c */ /* 0x040ff0000004181c */
[----:B------:R-:W-:Y:S01]  /*82a0*/  HMMA.16816.F32.BF16 R32, R140, R158, R32 ;  /* 0x0000009e8c20723c */ /* 0x000fe20000041820 */
[----:B------:R-:W5:Y:S05]  /*82b0*/  LDSM.16.M88.4 R140, [R176+-0x1000] ;  /* 0xfff00000b08c783b */ /* 0x000f6a0000000200 */
[----:B------:R-:W3:Y:S02]  /*82c0*/  LDSM.16.M88.4 R156, [R176+-0x800] ;  /* 0xfff80000b09c783b */ /* 0x000ee40000000200 */
        /* <DEDUP_REMOVED lines=24> */
[----:B------:R-:W5:Y:S05]  /*8450*/  LDSM.16.M88.4 R144, [R2] ;  /* 0x000000000290783b */ /* 0x000f6a0000000200 */
        /* <DEDUP_REMOVED lines=47> */
[----:B------:R-:W-:Y:S01]  /*8750*/  SHF.L.U64.HI R134, R206, 0x1, R193 ;  /* 0x00000001ce867819 */ /* 0x000fe200000102c1 */
[----:B------:R-:W-:Y:S01]  /*8760*/  IMAD R224, R238, 0x40, R225 ;  /* 0x00000040eee07824 */ /* 0x000fe200078e02e1 */
[----:B------:R-:W-:Y:S01]  /*8770*/  SHF.L.U32 R132, R206, 0x1, RZ ;  /* 0x00000001ce847819 */ /* 0x000fe200000006ff */
        /* <DEDUP_REMOVED lines=10> */
[----:B------:R-:W-:Y:S04]  /*8820*/  IMAD.MOV R135, RZ, RZ, -R0 ;  /* 0x000000ffff877224 */ /* 0x000fe800078e0a00 */
[----:B------:R-:W-:Y:S01]  /*8830*/  IMAD R224, R135, c[0x0][0x2b8], R224 ;  /* 0x0000ae0087e07a24 */ /* 0x000fe200078e02e0 */
[----:B------:R-:W2:Y:S03]  /*8840*/  @!P1 LDG.E R223, [R140.64] ;  /* 0x000000068cdf9981 */ /* 0x000ea6000c1e1900 */
[C---:B------:R-:W-:Y:S01]  /*8850*/  IMAD.WIDE.U32 R138, R224.reuse, c[0x0][0x1e0], RZ ;  /* 0x00007800e08a7a25 */ /* 0x040fe200078e00ff */
[----:B------:R-:W-:Y:S05]  /*8860*/  SHF.R.S32.HI R135, RZ, 0x1f, R224 ;  /* 0x0000001fff877819 */ /* 0x000fea00000114e0 */
[----:B------:R-:W-:Y:S04]  /*8870*/  IMAD R135, R135, c[0x0][0x1e0], RZ ;  /* 0x0000780087877a24 */ /* 0x000fe800078e02ff */
[----:B------:R-:W-:Y:S05]  /*8880*/  IMAD R135, R224, c[0x0][0x1e4], R135 ;  /* 0x00007900e0877a24 */ /* 0x000fea00078e0287 */
[----:B------:R-:W-:Y:S02]  /*8890*/  IADD3 R139, R139, R135, RZ ;  /* 0x000000878b8b7210 */ /* 0x000fe40007ffe0ff */
[----:B--2---:R-:W-:Y:S03]  /*88a0*/  SHF.R.S32.HI R137, RZ, 0x1f, R223 ;  /* 0x0000001fff897819 */ /* 0x004fe600000114df */
[----:B------:R-:W-:Y:S04]  /*88b0*/  IMAD.WIDE.U32 R138, R223, c[0x0][0x1f0], R138 ;  /* 0x00007c00df8a7a25 */ /* 0x000fe800078e008a */
[----:B------:R-:W-:Y:S01]  /*88c0*/  IMAD R137, R137, c[0x0][0x1f0], RZ ;  /* 0x00007c0089897a24 */ /* 0x000fe200078e02ff */
[----:B------:R-:W-:Y:S01]  /*88d0*/  IADD3 R135, P0, R232, R138, RZ ;  /* 0x0000008ae8877210 */ /* 0x000fe20007f1e0ff */
[----:B------:R-:W-:Y:S02]  /*88e0*/  IMAD.SHL.U32 R138, R196, 0x2, RZ ;  /* 0x00000002c48a7824 */ /* 0x000fe400078e00ff */
[----:B------:R-:W-:Y:S05]  /*88f0*/  IMAD R137, R223, c[0x0][0x1f4], R137 ;  /* 0x00007d00df897a24 */ /* 0x000fea00078e0289 */
[----:B------:R-:W-:Y:S02]  /*8900*/  IADD3.X R0, R218, R139, R137, P0, !PT ;  /* 0x0000008bda007210 */ /* 0x000fe400007fe489 */
[C---:B------:R-:W-:Y:S02]  /*8910*/  LEA R2, P0, R135.reuse, c[0x0][0x1c8], 0x1 ;  /* 0x0000720087027a11 */ /* 0x040fe400078008ff */
[----:B------:R-:W-:Y:S02]  /*8920*/  SHF.L.U64.HI R137, R196, 0x1, R191 ;  /* 0x00000001c4897819 */ /* 0x000fe400000102bf */
[----:B------:R-:W-:Y:S02]  /*8930*/  LEA.HI.X R0, R135, c[0x0][0x1cc], R0, 0x1, P0 ;  /* 0x0000730087007a11 */ /* 0x000fe400000f0c00 */
[----:B------:R-:W-:Y:S01]  /*8940*/  SHF.L.U64.HI R135, R197, 0x1, R192 ;  /* 0x00000001c5877819 */ /* 0x000fe200000102c0 */
[----:B------:R-:W-:-:S05]  /*8950*/  BRA.DIV ~URZ, `(.L_x_617) ;  /* 0x000056227f007947 */ /* 0x000fca000b800000 */
[----:B------:R1:W2:Y:S02]  /*8960*/  SHFL.IDX PT, R140, R0, RZ, 0x181f ;  /* 0x00181fff008c7589 */ /* 0x0002a400000e0000 */
.L_x_670:
[----:B------:R-:W-:-:S05]  /*8970*/  BRA.DIV ~URZ, `(.L_x_618) ;  /* 0x000056727f007947 */ /* 0x000fca000b800000 */
[----:B------:R-:W3:Y:S01]  /*8980*/  SHFL.IDX PT, R141, R2, RZ, 0x181f ;  /* 0x00181fff028d7589 */ /* 0x000ee200000e0000 */
[C---:B------:R-:W-:Y:S02]  /*8990*/  IADD3 R139, -R237.reuse, 0x10, RZ ;  /* 0x00000010ed8b7810 */ /* 0x040fe40007ffe1ff */
[----:B------:R-:W-:Y:S01]  /*89a0*/  ISETP.NE.U32.AND P0, PT, R237, RZ, PT ;  /* 0x000000ffed00720c */ /* 0x000fe20003f05070 */
[----:B-1----:R-:W1:Y:S01]  /*89b0*/  SHFL.IDX PT, R0, R0, 0x1, 0x181f ;  /* 0x00381f0000007f89 */ /* 0x002e6200000e0000 */
[----:B------:R-:W-:Y:S03]  /*89c0*/  LOP3.LUT R139, R139, 0xf, RZ, 0xc0, !PT ;  /* 0x0000000f8b8b7812 */ /* 0x000fe600078ec0ff */
[----:B------:R4:W2:Y:S01]  /*89d0*/  SHFL.IDX PT, R175, R2, 0x1, 0x181f ;  /* 0x00381f0002af7f89 */ /* 0x0008a200000e0000 */
[----:B---3--:R-:W-:Y:S04]  /*89e0*/  IADD3 R146, P4, P2, R139, R141, R132 ;  /* 0x0000008d8b927210 */ /* 0x008fe80007a9e084 */
[----:B--2---:R-:W-:Y:S02]  /*89f0*/  IADD3.X R147, RZ, R140, R134, P4, P2 ;  /* 0x0000008cff937210 */ /* 0x004fe400027e4486 */
[C---:B------:R-:W-:Y:S02]  /*8a00*/  IADD3 R142, P4, R141.reuse, R136, RZ ;  /* 0x000000888d8e7210 */ /* 0x040fe40007f9e0ff */
[----:B------:R-:W-:Y:S01]  /*8a10*/  IADD3 R144, P2, R141, R138, RZ ;  /* 0x0000008a8d907210 */ /* 0x000fe20007f5e0ff */
[----:B------:R4:W-:Y:S02]  /*8a20*/  LDGSTS.E.BYPASS.LTC128B.128.ZFILL [R198+0x6100], [R146.64], P0 ;  /* 0x0610000092c67fae */ /* 0x0009e40008141d46 */
[C---:B------:R-:W-:Y:S02]  /*8a30*/  IMAD.X R143, R140.reuse, 0x1, R135, P4 ;  /* 0x000000018c8f7824 */ /* 0x040fe400020e0687 */
[----:B------:R-:W-:Y:S03]  /*8a40*/  IMAD.X R145, R140, 0x1, R137, P2 ;  /* 0x000000018c917824 */ /* 0x000fe600010e0689 */
[----:B------:R4:W-:Y:S04]  /*8a50*/  LDGSTS.E.BYPASS.LTC128B.128 [R198+0x8100], [R142.64], !P6 ;  /* 0x081000008ec67fae */ /* 0x0009e8000f101d46 */
[----:B------:R4:W-:Y:S02]  /*8a60*/  LDGSTS.E.BYPASS.LTC128B.128 [R198+0xa100], [R144.64], !P5 ;  /* 0x0a10000090c67fae */ /* 0x0009e4000e901d46 */
.L_x_671:
[----:B-1--4-:R-:W-:Y:S02]  /*8a70*/  IADD3 R2, -R237, 0x10, RZ ;  /* 0x00000010ed027810 */ /* 0x012fe40007ffe1ff */
[C---:B------:R-:W-:Y:S02]  /*8a80*/  IADD3 R140, P4, R175.reuse, R136, RZ ;  /* 0x00000088af8c7210 */ /* 0x040fe40007f9e0ff */
[----:B------:R-:W-:Y:S02]  /*8a90*/  IADD3 R138, P2, R175, R138, RZ ;  /* 0x0000008aaf8a7210 */ /* 0x000fe40007f5e0ff */
[----:B------:R-:W-:Y:S01]  /*8aa0*/  ISETP.NE.U32.AND P0, PT, R237, RZ, PT ;  /* 0x000000ffed00720c */ /* 0x000fe20003f05070 */
[----:B------:R-:W-:Y:S01]  /*8ab0*/  IMAD.X R141, R0, 0x1, R135, P4 ;  /* 0x00000001008d7824 */ /* 0x000fe200020e0687 */
[----:B------:R-:W-:Y:S01]  /*8ac0*/  LOP3.LUT R2, R2, 0xf, RZ, 0xc0, !PT ;  /* 0x0000000f02027812 */ /* 0x000fe200078ec0ff */
[----:B------:R-:W-:Y:S03]  /*8ad0*/  IMAD.X R139, R0, 0x1, R137, P2 ;  /* 0x00000001008b7824 */ /* 0x000fe600010e0689 */
[----:B------:R-:W-:Y:S04]  /*8ae0*/  IADD3 R136, P4, P2, R2, R175, R132 ;  /* 0x000000af02887210 */ /* 0x000fe80007a9e084 */
[----:B------:R-:W-:Y:S05]  /*8af0*/  IADD3.X R137, RZ, R0, R134, P4, P2 ;  /* 0x00000000ff897210 */ /* 0x000fea00027e4486 */
[----:B------:R-:W-:Y:S01]  /*8b00*/  @!PT LDS RZ, [RZ] ;  /* 0x00000000fffff984 */ /* 0x000fe20000000800 */
[----:B------:R-:W-:Y:S01]  /*8b10*/  @!PT LDS RZ, [RZ] ;  /* 0x00000000fffff984 */ /* 0x000fe20000000800 */
[----:B------:R-:W-:Y:S01]  /*8b20*/  @!PT LDS RZ, [RZ] ;  /* 0x00000000fffff984 */ /* 0x000fe20000000800 */
[----:B------:R1:W-:Y:S04]  /*8b30*/  LDGSTS.E.BYPASS.LTC128B.128.ZFILL [R198+0x7100], [R136.64], P0 ;  /* 0x0710000088c67fae */ /* 0x0003e80008141d46 */
[----:B------:R1:W-:Y:S04]  /*8b40*/  LDGSTS.E.BYPASS.LTC128B.128 [R198+0x9100], [R140.64], !P6 ;  /* 0x091000008cc67fae */ /* 0x0003e8000f101d46 */
[----:B------:R1:W-:Y:S02]  /*8b50*/  LDGSTS.E.BYPASS.LTC128B.128 [R198+0xb100], [R138.64], !P5 ;  /* 0x0b1000008ac67fae */ /* 0x0003e4000e901d46 */
.L_x_616:
[----:B------:R-:W-:Y:S05]  /*8b60*/  BSYNC B0 ;  /* 0x0000000000007941 */ /* 0x000fea0003800000 */
.L_x_615:
        /* <DEDUP_REMOVED lines=34> */
[----:B------:R-:W1:Y:S04]  /*8d90*/  SHFL.BFLY PT, R0, R135, 0x2, 0x1f ;  /* 0x0c401f0087007f89 */ /* 0x000e6800000e0000 */
[----:B------:R-:W2:Y:S01]  /*8da0*/  SHFL.BFLY PT, R2, R137, 0x2, 0x1f ;  /* 0x0c401f0089027f89 */ /* 0x000ea200000e0000 */
[----:B-1----:R-:W-:Y:S02]  /*8db0*/  FMNMX.FTZ R139, R135, R0, !PT ;  /* 0x00000000878b7209 */ /* 0x002fe40007810000 */
[----:B--2---:R-:W-:Y:S03]  /*8dc0*/  FMNMX.FTZ R135, R137, R2, !PT ;  /* 0x0000000289877209 */ /* 0x004fe60007810000 */
[----:B------:R-:W1:Y:S04]  /*8dd0*/  SHFL.BFLY PT, R0, R139, 0x1, 0x1f ;  /* 0x0c201f008b007f89 */ /* 0x000e6800000e0000 */
[----:B------:R2:W3:Y:S01]  /*8de0*/  SHFL.BFLY PT, R132, R135, 0x1, 0x1f ;  /* 0x0c201f0087847f89 */ /* 0x0004e200000e0000 */
[----:B-1----:R-:W-:Y:S04]  /*8df0*/  FMNMX.FTZ R0, R139, R0, !PT ;  /* 0x000000008b007209 */ /* 0x002fe80007810000 */
.L_x_672:
[----:B---3--:R-:W-:Y:S01]  /*8e00*/  FMNMX.FTZ R132, R132, R135, !PT ;  /* 0x0000008784847209 */ /* 0x008fe20007810000 */
[C---:B------:R-:W-:Y:S01]  /*8e10*/  FMUL.FTZ R166, R0.reuse, c[0x0][0x2d0] ;  /* 0x0000b40000a67a20 */ /* 0x040fe20000410000 */
[----:B------:R-:W-:Y:S01]  /*8e20*/  WARPSYNC 0xffffffff ;  /* 0xffffffff00007948 */ /* 0x000fe20003800000 */
[----:B------:R-:W-:Y:S01]  /*8e30*/  FADD.FTZ R2, -R0, R3 ;  /* 0x0000000300027221 */ /* 0x000fe20000010100 */
[----:B------:R-:W1:Y:S01]  /*8e40*/  LDSM.16.MT88.4 R140, [R182] ;  /* 0x00000000b68c783b */ /* 0x000e620000004200 */
[--C-:B------:R-:W-:Y:S01]  /*8e50*/  FFMA.FTZ R161, R4, c[0x0][0x2d0], -R166.reuse ;  /* 0x0000b40004a17a23 */ /* 0x100fe200000108a6 */
[----:B------:R-:W-:Y:S01]  /*8e60*/  ISETP.GT.AND P0, PT, R238, RZ, PT ;  /* 0x000000ffee00720c */ /* 0x000fe20003f04270 */
[C---:B------:R-:W-:Y:S02]  /*8e70*/  FADD.FTZ R4, -R132.reuse, R133 ;  /* 0x0000008584047221 */ /* 0x040fe40000010100 */
[----:B------:R-:W-:Y:S02]  /*8e80*/  FMUL.FTZ R165, R132, c[0x0][0x2d0] ;  /* 0x0000b40084a57a20 */ /* 0x000fe40000410000 */
[----:B------:R-:W-:Y:S01]  /*8e90*/  FMUL.FTZ R3, R2, c[0x0][0x2d0] ;  /* 0x0000b40002037a20 */ /* 0x000fe20000410000 */
[----:B------:R-:W-:Y:S01]  /*8ea0*/  MUFU.EX2 R161, R161 ;  /* 0x000000a100a17308 */ /* 0x000fe20000000800 */
[----:B------:R-:W-:Y:S01]  /*8eb0*/  FMUL.FTZ R2, R4, c[0x0][0x2d0] ;  /* 0x0000b40004027a20 */ /* 0x000fe20000410000 */
[----:B------:R-:W3:Y:S01]  /*8ec0*/  LDSM.16.MT88.4 R144, [R181] ;  /* 0x00000000b590783b */ /* 0x000ee20000004200 */
[--C-:B------:R-:W-:Y:S02]  /*8ed0*/  FFMA.FTZ R134, R5, c[0x0][0x2d0], -R166.reuse ;  /* 0x0000b40005867a23 */ /* 0x100fe400000108a6 */
[--C-:B------:R-:W-:Y:S02]  /*8ee0*/  FFMA.FTZ R160, R8, c[0x0][0x2d0], -R166.reuse ;  /* 0x0000b40008a07a23 */ /* 0x100fe400000108a6 */
[--C-:B--2---:R-:W-:Y:S02]  /*8ef0*/  FFMA.FTZ R135, R9, c[0x0][0x2d0], -R166.reuse ;  /* 0x0000b40009877a23 */ /* 0x104fe400000108a6 */
[--C-:B------:R-:W-:Y:S01]  /*8f00*/  FFMA.FTZ R133, R6, c[0x0][0x2d0], -R165.reuse ;  /* 0x0000b40006857a23 */ /* 0x100fe200000108a5 */
[----:B------:R-:W2:Y:S01]  /*8f10*/  MUFU.EX2 R3, R3 ;  /* 0x0000000300037308 */ /* 0x000ea20000000800 */
[--C-:B------:R-:W-:Y:S01]  /*8f20*/  FFMA.FTZ R162, R7, c[0x0][0x2d0], -R165.reuse ;  /* 0x0000b40007a27a23 */ /* 0x100fe200000108a5 */
[----:B------:R-:W-:Y:S01]  /*8f30*/  LDSM.16.MT88.4 R148, [R182+0x2800] ;  /* 0x00280000b694783b */ /* 0x000fe20000004200 */
[--C-:B------:R-:W-:Y:S02]  /*8f40*/  FFMA.FTZ R163, R10, c[0x0][0x2d0], -R165.reuse ;  /* 0x0000b4000aa37a23 */ /* 0x100fe400000108a5 */
[--C-:B------:R-:W-:Y:S02]  /*8f50*/  FFMA.FTZ R164, R11, c[0x0][0x2d0], -R165.reuse ;  /* 0x0000b4000ba47a23 */ /* 0x100fe400000108a5 */
[--C-:B------:R-:W-:Y:S02]  /*8f60*/  FFMA.FTZ R169, R16, c[0x0][0x2d0], -R166.reuse ;  /* 0x0000b40010a97a23 */ /* 0x100fe400000108a6 */
[--C-:B------:R-:W-:Y:S01]  /*8f70*/  FFMA.FTZ R170, R17, c[0x0][0x2d0], -R166.reuse ;  /* 0x0000b40011aa7a23 */ /* 0x100fe200000108a6 */
[----:B------:R-:W-:Y:S01]  /*8f80*/  MUFU.EX2 R2, R2 ;  /* 0x0000000200027308 */ /* 0x000fe20000000800 */
[----:B------:R-:W-:Y:S01]  /*8f90*/  LDSM.16.MT88.4 R152, [R181+0x2800] ;  /* 0x00280000b598783b */ /* 0x000fe20000004200 */
[--C-:B------:R-:W-:Y:S02]  /*8fa0*/  FFMA.FTZ R173, R18, c[0x0][0x2d0], -R165.reuse ;  /* 0x0000b40012ad7a23 */ /* 0x100fe400000108a5 */
[--C-:B------:R-:W-:Y:S02]  /*8fb0*/  FFMA.FTZ R174, R19, c[0x0][0x2d0], -R165.reuse ;  /* 0x0000b40013ae7a23 */ /* 0x100fe400000108a5 */
[--C-:B------:R-:W-:Y:S02]  /*8fc0*/  FFMA.FTZ R175, R28, c[0x0][0x2d0], -R166.reuse ;  /* 0x0000b4001caf7a23 */ /* 0x100fe400000108a6 */
[--C-:B------:R-:W-:Y:S01]  /*8fd0*/  FFMA.FTZ R188, R29, c[0x0][0x2d0], -R166.reuse ;  /* 0x0000b4001dbc7a23 */ /* 0x100fe200000108a6 */
[----:B------:R-:W-:Y:S01]  /*8fe0*/  LDSM.16.MT88.4 R16, [R180+0x800] ;  /* 0x00080000b410783b */ /* 0x000fe20000004200 */
[----:B------:R-:W4:Y:S01]  /*8ff0*/  MUFU.EX2 R134, R134 ;  /* 0x0000008600867308 */ /* 0x000f220000000800 */
[--C-:B------:R-:W-:Y:S02]  /*9000*/  FFMA.FTZ R189, R32, c[0x0][0x2d0], -R166.reuse ;  /* 0x0000b40020bd7a23 */ /* 0x100fe400000108a6 */
[--C-:B------:R-:W-:Y:S02]  /*9010*/  FFMA.FTZ R190, R30, c[0x0][0x2d0], -R165.reuse ;  /* 0x0000b4001ebe7a23 */ /* 0x100fe400000108a5 */
[--C-:B------:R-:W-:Y:S02]  /*9020*/  FFMA.FTZ R237, R31, c[0x0][0x2d0], -R165.reuse ;  /* 0x0000b4001fed7a23 */ /* 0x100fe400000108a5 */
[----:B------:R-:W-:Y:S01]  /*9030*/  LDSM.16.MT88.4 R156, [R180+0x2800] ;  /* 0x00280000b49c783b */ /* 0x000fe20000004200 */
[--C-:B------:R-:W-:Y:S02]  /*9040*/  FFMA.FTZ R239, R34, c[0x0][0x2d0], -R165.reuse ;  /* 0x0000b40022ef7a23 */ /* 0x100fe400000108a5 */
        /* <DEDUP_REMOVED lines=25> */
[C---:B--2---:R-:W-:Y:S01]  /*91e0*/  FMUL.FTZ R4, R3.reuse, R128 ;  /* 0x0000008003047220 */ /* 0x044fe20000410000 */
[----:B----4-:R-:W-:Y:S01]  /*91f0*/  F2FP.BF16.PACK_AB R136, R134, R161 ;  /* 0x000000a18688723e */ /* 0x010fe200000010ff */
[----:B------:R-:W-:Y:S01]  /*9200*/  FMUL.FTZ R5, R3, R129 ;  /* 0x0000008103057220 */ /* 0x000fe20000410000 */
[----:B-----5:R-:W-:Y:S01]  /*9210*/  F2FP.BF16.PACK_AB R138, R135, R160 ;  /* 0x000000a0878a723e */ /* 0x020fe200000010ff */
[----:B------:R-:W-:Y:S01]  /*9220*/  FMUL.FTZ R6, R2, R130 ;  /* 0x0000008202067220 */ /* 0x000fe20000410000 */
[----:B-1----:R-:W-:Y:S01]  /*9230*/  F2FP.BF16.PACK_AB R137, R162, R133 ;  /* 0x00000085a289723e */ /* 0x002fe200000010ff */
[----:B------:R-:W-:Y:S01]  /*9240*/  FMUL.FTZ R7, R2, R131 ;  /* 0x0000008302077220 */ /* 0x000fe20000410000 */
[----:B------:R-:W-:Y:S01]  /*9250*/  F2FP.BF16.PACK_AB R139, R164, R163 ;  /* 0x000000a3a48b723e */ /* 0x000fe200000010ff */
[----:B------:R-:W1:Y:S01]  /*9260*/  LDSM.16.MT88.4 R128, [R180] ;  /* 0x00000000b480783b */ /* 0x000e620000004200 */
[C---:B------:R-:W-:Y:S01]  /*9270*/  FMUL.FTZ R8, R3.reuse, R124 ;  /* 0x0000007c03087220 */ /* 0x040fe20000410000 */
[----:B------:R-:W-:Y:S01]  /*9280*/  F2FP.BF16.PACK_AB R12, R168, R167 ;  /* 0x000000a7a80c723e */ /* 0x000fe200000010ff */
[C---:B------:R-:W-:Y:S01]  /*9290*/  FMUL.FTZ R9, R3.reuse, R125 ;  /* 0x0000007d03097220 */ /* 0x040fe20000410000 */
[----:B------:R-:W-:Y:S01]  /*92a0*/  F2FP.BF16.PACK_AB R14, R170, R169 ;  /* 0x000000a9aa0e723e */ /* 0x000fe200000010ff */
[C---:B------:R-:W-:Y:S01]  /*92b0*/  FMUL.FTZ R10, R2.reuse, R126 ;  /* 0x0000007e020a7220 */ /* 0x040fe20000410000 */
[C---:B------:R-:W-:Y:S05]  /*92c0*/  HMMA.16816.F32.BF16 R4, R136.reuse, R140, R4 ;  /* 0x0000008c8804723c */ /* 0x040fea0000041804 */
[----:B------:R-:W-:Y:S01]  /*92d0*/  FMUL.FTZ R11, R2, R127 ;  /* 0x0000007f020b7220 */ /* 0x000fe20000410000 */
[----:B------:R-:W-:Y:S01]  /*92e0*/  F2FP.BF16.PACK_AB R13, R172, R171 ;  /* 0x000000abac0d723e */ /* 0x000fe200000010ff */
[----:B------:R-:W2:Y:S01]  /*92f0*/  LDSM.16.MT88.4 R124, [R179] ;  /* 0x00000000b37c783b */ /* 0x000ea20000004200 */
[C---:B------:R-:W-:Y:S01]  /*9300*/  FMUL.FTZ R100, R3.reuse, R100 ;  /* 0x0000006403647220 */ /* 0x040fe20000410000 */
        /* <DEDUP_REMOVED lines=269> */
[----:B------:R-:W-:Y:S01]  /*a3e0*/  IADD3 R4, R238, -0x1, RZ ;  /* 0xffffffffee047810 */ /* 0x000fe20007ffe0ff */
[C---:B------:R-:W-:Y:S04]  /*a3f0*/  HMMA.16816.F32.BF16 R80, R12.reuse, R6, R80 ;  /* 0x000000060c50723c */ /* 0x040fe80000041850 */
[----:B------:R-:W-:Y:S01]  /*a400*/  FADD.FTZ R5, R173, R172 ;  /* 0x000000acad057221 */ /* 0x000fe20000010000 */
[----:B------:R-:W-:Y:S03]  /*a410*/  MOV R238, R4 ;  /* 0x0000000400ee7202 */ /* 0x000fe60000000f00 */
[C---:B---3--:R-:W-:Y:S04]  /*a420*/  HMMA.16816.F32.BF16 R84, R12.reuse, R8, R84 ;  /* 0x000000080c54723c */ /* 0x048fe80000041854 */
[----:B------:R-:W-:Y:S04]  /*a430*/  FADD.FTZ R5, R174, R5 ;  /* 0x00000005ae057221 */ /* 0x000fe80000010000 */
[C---:B------:R-:W-:Y:S04]  /*a440*/  HMMA.16816.F32.BF16 R88, R12.reuse, R10, R88 ;  /* 0x0000000a0c58723c */ /* 0x040fe80000041858 */
[----:B------:R-:W-:Y:S04]  /*a450*/  FADD.FTZ R156, R156, R5 ;  /* 0x000000059c9c7221 */ /* 0x000fe80000010000 */
[C---:B--2---:R-:W-:Y:S04]  /*a460*/  HMMA.16816.F32.BF16 R92, R12.reuse, R16, R92 ;  /* 0x000000100c5c723c */ /* 0x044fe8000004185c */
[----:B------:R-:W-:Y:S04]  /*a470*/  FADD.FTZ R157, R157, R156 ;  /* 0x0000009c9d9d7221 */ /* 0x000fe80000010000 */
[----:B------:R-:W-:Y:S01]  /*a480*/  FADD.FTZ R158, R158, R157 ;  /* 0x0000009d9e9e7221 */ /* 0x000fe20000010000 */
[----:B------:R-:W-:Y:S03]  /*a490*/  HMMA.16816.F32.BF16 R96, R12, R18, R96 ;  /* 0x000000120c60723c */ /* 0x000fe60000041860 */
[----:B------:R-:W-:Y:S04]  /*a4a0*/  FADD.FTZ R159, R159, R158 ;  /* 0x0000009e9f9f7221 */ /* 0x000fe80000010000 */
[----:B------:R-:W-:Y:S05]  /*a4b0*/  FADD.FTZ R190, R190, R159 ;  /* 0x0000009fbebe7221 */ /* 0x000fea0000010000 */
[----:B------:R-:W-:Y:S04]  /*a4c0*/  FADD.FTZ R190, R237, R190 ;  /* 0x000000beedbe7221 */ /* 0x000fe80000010000 */
[----:B------:R-:W-:Y:S04]  /*a4d0*/  FADD.FTZ R231, R239, R190 ;  /* 0x000000beefe77221 */ /* 0x000fe80000010000 */
[----:B------:R-:W-:Y:S01]  /*a4e0*/  FADD.FTZ R231, R240, R231 ;  /* 0x000000e7f0e77221 */ /* 0x000fe20000010000 */
[----:B------:R-:W-:-:S05]  /*a4f0*/  @P0 BRA `(.L_x_620) ;  /* 0xffffd3e000000947 */ /* 0x000fca000383ffff */
.L_x_613:
[----:B------:R-:W-:Y:S05]  /*a500*/  BRA.DIV ~URZ, `(.L_x_621) ;  /* 0x00003e027f007947 */ /* 0x000fea000b800000 */
[----:B------:R1:W2:Y:S02]  /*a510*/  SHFL.BFLY PT, R136, R236, 0x2, 0x1f ;  /* 0x0c401f00ec887f89 */ /* 0x0002a400000e0000 */
.L_x_673:
[----:B--2---:R-:W-:Y:S01]  /*a520*/  FADD.FTZ R135, R136, R236 ;  /* 0x000000ec88877221 */ /* 0x004fe20000010000 */
[----:B------:R-:W-:Y:S05]  /*a530*/  BRA.DIV ~URZ, `(.L_x_622) ;  /* 0x00003e227f007947 */ /* 0x000fea000b800000 */
[----:B------:R-:W2:Y:S04]  /*a540*/  SHFL.BFLY PT, R4, R231, 0x2, 0x1f ;  /* 0x0c401f00e7047f89 */ /* 0x000ea800000e0000 */
[----:B------:R-:W3:Y:S01]  /*a550*/  SHFL.BFLY PT, R2, R135, 0x1, 0x1f ;  /* 0x0c201f0087027f89 */ /* 0x000ee200000e0000 */
[----:B--2---:R-:W-:-:S02]  /*a560*/  FADD.FTZ R3, R4, R231 ;  /* 0x000000e704037221 */ /* 0x004fc40000010000 */
[----:B---3--:R-:W-:-:S03]  /*a570*/  FADD.FTZ R2, R135, R2 ;  /* 0x0000000287027221 */ /* 0x008fc60000010000 */
[----:B------:R2:W3:Y:S04]  /*a580*/  SHFL.BFLY PT, R136, R3, 0x1, 0x1f ;  /* 0x0c201f0003887f89 */ /* 0x0004e800000e0000 */
.L_x_674:
[----:B---3--:R-:W-:Y:S01]  /*a590*/  FADD.FTZ R5, R136, R3 ;  /* 0x0000000388057221 */ /* 0x008fe20000010000 */
[----:B------:R-:W-:Y:S02]  /*a5a0*/  FSETP.NE.FTZ.AND P1, PT, R2, RZ, PT ;  /* 0x000000ff0200720b */ /* 0x000fe40003f35000 */
[----:B------:R-:W-:Y:S02]  /*a5b0*/  MOV R4, RZ ;  /* 0x000000ff00047202 */ /* 0x000fe40000000f00 */
[----:B------:R-:W-:Y:S02]  /*a5c0*/  FSETP.NE.FTZ.AND P0, PT, R5, RZ, PT ;  /* 0x000000ff0500720b */ /* 0x000fe40003f15000 */
[----:B------:R-:W-:Y:S02]  /*a5d0*/  MOV R6, RZ ;  /* 0x000000ff00067202 */ /* 0x000fe40000000f00 */
[----:B--2---:R-:W-:-:S05]  /*a5e0*/  MOV R3, 0xff800000 ;  /* 0xff80000000037802 */ /* 0x004fca0000000f00 */
[----:B------:R-:W2:Y:S01]  /*a5f0*/  @P1 MUFU.RCP R4, R2 ;  /* 0x0000000200041308 */ /* 0x000ea20000001000 */
[----:B------:R-:W-:-:S05]  /*a600*/  @P1 MOV R7, 0x3f317218 ;  /* 0x3f31721800071802 */ /* 0x000fca0000000f00 */
[----:B------:R-:W-:Y:S02]  /*a610*/  @P1 FMUL.FTZ R7, R7, c[0x0][0x2d0] ;  /* 0x0000b40007071a20 */ /* 0x000fe40000410000 */
[----:B------:R3:W4:Y:S08]  /*a620*/  @P1 MUFU.LG2 R8, R2 ;  /* 0x0000000200081308 */ /* 0x0007300000000c00 */
[----:B------:R-:W-:Y:S01]  /*a630*/  @P0 MUFU.RCP R6, R5 ;  /* 0x0000000500060308 */ /* 0x000fe20000001000 */
[----:B--2---:R-:W-:-:S02]  /*a640*/  FMUL.FTZ R128, R4, R128 ;  /* 0x0000008004807220 */ /* 0x004fc40000410000 */
[C---:B------:R-:W-:Y:S02]  /*a650*/  FMUL.FTZ R129, R4.reuse, R129 ;  /* 0x0000008104817220 */ /* 0x040fe40000410000 */
[C---:B------:R-:W-:Y:S02]  /*a660*/  FMUL.FTZ R124, R4.reuse, R124 ;  /* 0x0000007c047c7220 */ /* 0x040fe40000410000 */
[C---:B------:R-:W-:Y:S01]  /*a670*/  FMUL.FTZ R125, R4.reuse, R125 ;  /* 0x0000007d047d7220 */ /* 0x040fe20000410000 */
[----:B------:R-:W2:Y:S01]  /*a680*/  @P0 MUFU.LG2 R5, R5 ;  /* 0x0000000500050308 */ /* 0x000ea20000000c00 */
[----:B---3--:R-:W-:Y:S01]  /*a690*/  @P0 MOV R2, 0x3f317218 ;  /* 0x3f31721800020802 */ /* 0x008fe20000000f00 */
        /* <DEDUP_REMOVED lines=41> */
[----:B----4-:R-:W-:Y:S02]  /*a930*/  @P1 FMUL.FTZ R9, R8, 0.69314718246459960938 ;  /* 0x3f31721808091820 */ /* 0x010fe40000410000 */
[C---:B------:R-:W-:Y:S02]  /*a940*/  FMUL.FTZ R93, R4.reuse, R93 ;  /* 0x0000005d045d7220 */ /* 0x040fe40000410000 */
[C---:B------:R-:W-:Y:S02]  /*a950*/  FMUL.FTZ R96, R4.reuse, R96 ;  /* 0x0000006004607220 */ /* 0x040fe40000410000 */
[----:B------:R-:W-:-:S02]  /*a960*/  FMUL.FTZ R97, R4, R97 ;  /* 0x0000006104617220 */ /* 0x000fc40000410000 */
[----:B--2---:R-:W-:Y:S02]  /*a970*/  @P0 FMUL.FTZ R4, R5, 0.69314718246459960938 ;  /* 0x3f31721805040820 */ /* 0x004fe40000410000 */
[----:B------:R-:W-:Y:S01]  /*a980*/  @P0 FMUL.FTZ R5, R2, c[0x0][0x2d0] ;  /* 0x0000b40002050a20 */ /* 0x000fe20000410000 */
[----:B------:R-:W-:Y:S01]  /*a990*/  MOV R2, 0x1 ;  /* 0x0000000100027802 */ /* 0x000fe20000000f00 */
[----:B------:R-:W-:Y:S01]  /*a9a0*/  @P1 FFMA.FTZ R3, R7, R0, R9 ;  /* 0x0000000007031223 */ /* 0x000fe20000010009 */
[----:B------:R-:W-:Y:S01]  /*a9b0*/  MOV R0, 0xff800000 ;  /* 0xff80000000007802 */ /* 0x000fe20000000f00 */
[--C-:B------:R-:W-:Y:S01]  /*a9c0*/  @P0 FFMA.FTZ R0, R5, R132, R4.reuse ;  /* 0x0000008405000223 */ /* 0x100fe20000010004 */
[----:B------:R-:W-:Y:S01]  /*a9d0*/  PRMT R4, R2, 0x7610, R4 ;  /* 0x0000761002047816 */ /* 0x000fe20000000004 */
        /* <DEDUP_REMOVED lines=47> */
[----:B------:R-:W-:Y:S02]  /*acd0*/  FMUL.FTZ R99, R6, R99 ;  /* 0x0000006306637220 */ /* 0x000fe40000410000 */
.L_x_582:
[----:B-1----:R-:W-:Y:S01]  /*ace0*/  LOP3.LUT P6, RZ, R194, 0xff, RZ, 0xc0, !PT ;  /* 0x000000ffc2ff7812 */ /* 0x002fe200078cc0ff */
[----:B------:R-:W-:-:S12]  /*acf0*/  BSSY B0, `(.L_x_623) ;  /* 0x000000f000007945 */ /* 0x000fd80003800000 */
[----:B------:R-:W-:Y:S05]  /*ad00*/  @P6 BRA `(.L_x_624) ;  /* 0x000000d000006947 */ /* 0x000fea0003800000 */
[----:B------:R-:W1:Y:S01]  /*ad10*/  S2R R5, SR_LANEID ;  /* 0x0000000000057919 */ /* 0x000e620000000000 */
[----:B------:R-:W-:Y:S01]  /*ad20*/  VOTEU.ANY UR4, UPT, PT ;  /* 0x0000000000047886 */ /* 0x000fe200038e0100 */
[----:B------:R-:W-:Y:S01]  /*ad30*/  IMAD.MOV.U32 R8, RZ, RZ, c[0x0][0x580] ;  /* 0x00016000ff087624 */ /* 0x000fe200078e00ff */
[----:B------:R-:W1:Y:S01]  /*ad40*/  FLO.U32 R6, UR4 ;  /* 0x0000000400067d00 */ /* 0x000e6200080e0000 */
[----:B------:R-:W-:-:S07]  /*ad50*/  IMAD.MOV.U32 R9, RZ, RZ, c[0x0][0x584] ;  /* 0x00016100ff097624 */ /* 0x000fce00078e00ff */
[----:B------:R-:W2:Y:S01]  /*ad60*/  POPC R7, UR4 ;  /* 0x0000000400077d09 */ /* 0x000ea20008000000 */
[----:B-1----:R-:W-:-:S13]  /*ad70*/  ISETP.EQ.U32.AND P0, PT, R6, R5, PT ;  /* 0x000000050600720c */ /* 0x002fda0003f02070 */
[----:B--2---:R-:W2:Y:S04]  /*ad80*/  @P0 ATOMG.E.ADD.STRONG.GPU PT, R5, [R8.64], R7 ;  /* 0x00000007080509a8 */ /* 0x004ea800081ee1c6 */
[----:B------:R-:W1:Y:S02]  /*ad90*/  S2R R2, SR_LTMASK ;  /* 0x0000000000027919 */ /* 0x000e640000003900 */
[----:B-1----:R-:W-:-:S06]  /*ada0*/  LOP3.LUT R2, R2, UR4, RZ, 0xc0, !PT ;  /* 0x0000000402027c12 */ /* 0x002fcc000f8ec0ff */
[----:B------:R-:W1:Y:S01]  /*adb0*/  POPC R2, R2 ;  /* 0x0000000200027309 */ /* 0x000e620000000000 */
[----:B--2---:R-:W1:Y:S02]  /*adc0*/  SHFL.IDX PT, R5, R5, R6, 0x1f ;  /* 0x00001f0605057589 */ /* 0x004e6400000e0000 */
[----:B-1----:R-:W-:-:S05]  /*add0*/  IADD3 R207, R5, c[0x0][0xc], R2 ;  /* 0x0000030005cf7a10 */ /* 0x002fca0007ffe002 */
.L_x_624:
[----:B------:R-:W-:Y:S05]  /*ade0*/  BSYNC B0 ;  /* 0x0000000000007941 */ /* 0x000fea0003800000 */
.L_x_623:
[----:B------:R-:W-:Y:S01]  /*adf0*/  PRMT R4, R4, 0x9910, RZ ;  /* 0x0000991004047816 */ /* 0x000fe200000000ff */
[----:B------:R-:W-:Y:S01]  /*ae00*/  BSSY B1, `(.L_x_625) ;  /* 0x000019b000017945 */ /* 0x000fe20003800000 */
[----:B------:R-:W-:Y:S02]  /*ae10*/  IMAD.MOV.U32 R2, RZ, RZ, R207 ;  /* 0x000000ffff027224 */ /* 0x000fe400078e00cf */
[----:B------:R-:W-:-:S13]  /*ae20*/  ISETP.NE.AND P0, PT, R4, RZ, PT ;  /* 0x000000ff0400720c */ /* 0x000fda0003f05270 */
[----:B------:R-:W-:Y:S05]  /*ae30*/  @!P0 BRA `(.L_x_626) ;  /* 0x0000105000008947 */ /* 0x000fea0003800000 */
[----:B------:R-:W-:Y:S01]  /*ae40*/  WARPSYNC 0xffffffff ;  /* 0xffffffff00007948 */ /* 0x000fe20003800000 */
[----:B------:R-:W-:Y:S01]  /*ae50*/  BAR.SYNC.DEFER_BLOCKING 0x1, 0x100 ;  /* 0x0044000000007b1d */ /* 0x000fe20000010000 */
        /* <DEDUP_REMOVED lines=11> */
[----:B------:R-:W-:Y:S01]  /*af10*/  F2FP.BF16.PACK_AB R115, R115, R114 ;  /* 0x000000727373723e */ /* 0x000fe200000010ff */
[----:B------:R1:W-:Y:S01]  /*af20*/  STS [R204], R129 ;  /* 0x00000081cc007388 */ /* 0x0003e20000000800 */
[----:B------:R-:W-:Y:S02]  /*af30*/  F2FP.BF16.PACK_AB R117, R117, R116 ;  /* 0x000000747575723e */ /* 0x000fe400000010ff */
[----:B------:R-:W-:Y:S01]  /*af40*/  F2FP.BF16.PACK_AB R119, R119, R118 ;  /* 0x000000767777723e */ /* 0x000fe200000010ff */
[----:B------:R1:W-:Y:S01]  /*af50*/  STS [R204+0x400], R131 ;  /* 0x00040083cc007388 */ /* 0x0003e20000000800 */
[----:B------:R-:W-:Y:S02]  /*af60*/  F2FP.BF16.PACK_AB R121, R121, R120 ;  /* 0x000000787979723e */ /* 0x000fe400000010ff */
[----:B------:R-:W-:Y:S01]  /*af70*/  F2FP.BF16.PACK_AB R123, R123, R122 ;  /* 0x0000007a7b7b723e */ /* 0x000fe200000010ff */
[----:B------:R1:W-:Y:S01]  /*af80*/  STS [R213], R124 ;  /* 0x0000007cd5007388 */ /* 0x0003e20000000800 */
[----:B------:R-:W-:-:S02]  /*af90*/  F2FP.BF16.PACK_AB R37, R37, R36 ;  /* 0x000000242525723e */ /* 0x000fc400000010ff */
[----:B------:R-:W-:Y:S01]  /*afa0*/  F2FP.BF16.PACK_AB R39, R39, R38 ;  /* 0x000000262727723e */ /* 0x000fe200000010ff */
[----:B------:R1:W-:Y:S01]  /*afb0*/  STS [R213+0x400], R126 ;  /* 0x0004007ed5007388 */ /* 0x0003e20000000800 */
[----:B------:R-:W-:Y:S02]  /*afc0*/  F2FP.BF16.PACK_AB R40, R41, R40 ;  /* 0x000000282928723e */ /* 0x000fe400000010ff */
[----:B------:R-:W-:Y:S01]  /*afd0*/  F2FP.BF16.PACK_AB R42, R43, R42 ;  /* 0x0000002a2b2a723e */ /* 0x000fe200000010ff */
[----:B------:R1:W-:Y:S01]  /*afe0*/  STS [R212], R101 ;  /* 0x00000065d4007388 */ /* 0x0003e20000000800 */
[----:B------:R-:W-:Y:S02]  /*aff0*/  F2FP.BF16.PACK_AB R45, R45, R44 ;  /* 0x0000002c2d2d723e */ /* 0x000fe400000010ff */
[----:B------:R-:W-:Y:S01]  /*b000*/  F2FP.BF16.PACK_AB R47, R47, R46 ;  /* 0x0000002e2f2f723e */ /* 0x000fe200000010ff */
[----:B------:R1:W-:Y:S01]  /*b010*/  STS [R212+0x400], R103 ;  /* 0x00040067d4007388 */ /* 0x0003e20000000800 */
        /* <DEDUP_REMOVED lines=32> */
[----:B------:R1:W-:Y:S01]  /*b220*/  STS [R204+0x4000], R37 ;  /* 0x00400025cc007388 */ /* 0x0003e20000000800 */
[----:B------:R-:W-:Y:S02]  /*b230*/  F2FP.BF16.PACK_AB R93, R93, R92 ;  /* 0x0000005c5d5d723e */ /* 0x000fe400000010ff */
[----:B------:R-:W-:Y:S01]  /*b240*/  F2FP.BF16.PACK_AB R95, R95, R94 ;  /* 0x0000005e5f5f723e */ /* 0x000fe200000010ff */
[----:B------:R1:W-:Y:S01]  /*b250*/  STS [R204+0x4400], R39 ;  /* 0x00440027cc007388 */ /* 0x0003e20000000800 */
[----:B------:R-:W-:-:S02]  /*b260*/  F2FP.BF16.PACK_AB R97, R97, R96 ;  /* 0x000000606161723e */ /* 0x000fc400000010ff */
[----:B------:R-:W-:Y:S01]  /*b270*/  F2FP.BF16.PACK_AB R99, R99, R98 ;  /* 0x000000626363723e */ /* 0x000fe200000010ff */
        /* <DEDUP_REMOVED lines=30> */
[----:B------:R-:W-:Y:S06]  /*b460*/  BAR.SYNC.DEFER_BLOCKING 0x1, 0x100 ;  /* 0x0044000000007b1d */ /* 0x000fec0000010000 */
[----:B------:R-:W-:Y:S05]  /*b470*/  BRA.CONV ~URZ, `(.L_x_627) ;  /* 0x000000537f007947 */ /* 0x000fea000b800000 */
[----:B------:R-:W-:Y:S01]  /*b480*/  IMAD.MOV.U32 R239, RZ, RZ, R202 ;  /* 0x000000ffffef7224 */ /* 0x000fe200078e00ca */
[----:B------:R-:W-:Y:S01]  /*b490*/  MOV R174, RZ ;  /* 0x000000ff00ae7202 */ /* 0x000fe20000000f00 */
[----:B------:R-:W-:Y:S01]  /*b4a0*/  IMAD.MOV.U32 R175, RZ, RZ, 0x1f ;  /* 0x0000001fffaf7424 */ /* 0x000fe200078e00ff */
[----:B------:R-:W-:-:S02]  /*b4b0*/  MOV R172, 0xb4d0 ;  /* 0x0000b4d000ac7802 */ /* 0x000fc40000000f00 */
[----:B-1---5:R-:W-:Y:S05]  /*b4c0*/  CALL.REL.NOINC `($__internal_3_$__cuda_sm70_shflsync_idx_p) ;  /* 0x0000334000007944 */ /* 0x022fea0003c00000 */
.L_x_627:
[----:B------:R-:W-:Y:S01]  /*b4d0*/  MOV R4, 0x1 ;  /* 0x0000000100047802 */ /* 0x000fe20000000f00 */
[C---:B------:R-:W-:Y:S01]  /*b4e0*/  IMAD.WIDE.U32 R10, R221.reuse, c[0x0][0x490], RZ ;  /* 0x00012400dd0a7a25 */ /* 0x040fe200078e00ff */
[----:B------:R-:W-:Y:S01]  /*b4f0*/  SHF.R.S32.HI R8, RZ, 0x1f, R221 ;  /* 0x0000001fff087819 */ /* 0x000fe200000114dd */
[----:B------:R-:W-:Y:S01]  /*b500*/  ULDC UR5, c[0x0][0x4e8] ;  /* 0x00013a0000057ab9 */ /* 0x000fe20000000800 */
[----:B------:R-:W-:Y:S01]  /*b510*/  ISETP.NE.AND P1, PT, R4, c[0x0][0x4e8], PT ;  /* 0x00013a0004007a0c */ /* 0x000fe20003f25270 */
[----:B------:R-:W-:Y:S01]  /*b520*/  IMAD.WIDE.U32 R14, R221, c[0x0][0x3e8], RZ ;  /* 0x0000fa00dd0e7a25 */ /* 0x000fe200078e00ff */
[----:B------:R-:W-:Y:S01]  /*b530*/  IADD3 R4, R199, R220, RZ ;  /* 0x000000dcc7047210 */ /* 0x000fe20007ffe0ff */
[----:B------:R-:W-:Y:S01]  /*b540*/  ULDC UR4, c[0x0][0x388] ;  /* 0x0000e20000047ab9 */ /* 0x000fe20000000800 */
[----:B------:R-:W-:Y:S01]  /*b550*/  BSSY B0, `(.L_x_628) ;  /* 0x000005a000007945 */ /* 0x000fe20003800000 */
[----:B------:R-:W-:Y:S01]  /*b560*/  IMAD R12, R8, c[0x0][0x490], RZ ;  /* 0x00012400080c7a24 */ /* 0x000fe200078e02ff */
[----:B------:R-:W-:Y:S01]  /*b570*/  UIMAD UR4, UR5, UR4, URZ ;  /* 0x00000004050472a4 */ /* 0x000fe2000f8e023f */
[----:B------:R-:W-:-:S02]  /*b580*/  IMAD.MOV.U32 R7, RZ, RZ, R4 ;  /* 0x000000ffff077224 */ /* 0x000fc400078e0004 */
[----:B------:R-:W-:Y:S02]  /*b590*/  IMAD R5, R221, c[0x0][0x494], R12 ;  /* 0x00012500dd057a24 */ /* 0x000fe400078e020c */
[----:B------:R-:W-:Y:S02]  /*b5a0*/  IMAD R8, R8, c[0x0][0x3e8], RZ ;  /* 0x0000fa0008087a24 */ /* 0x000fe400078e02ff */
[----:B------:R-:W-:Y:S01]  /*b5b0*/  @P1 IMAD.HI.U32 R6, R4, c[0x0][0x4ec], RZ ;  /* 0x00013b0004061a27 */ /* 0x000fe200078e00ff */
[----:B------:R-:W-:-:S04]  /*b5c0*/  IADD3 R11, R11, R5, RZ ;  /* 0x000000050b0b7210 */ /* 0x000fc80007ffe0ff */
[----:B------:R-:W-:Y:S01]  /*b5d0*/  @P1 SHF.R.U32.HI R7, RZ, c[0x0][0x4f0], R6 ;  /* 0x00013c00ff071a19 */ /* 0x000fe20000011606 */
[----:B------:R-:W-:Y:S01]  /*b5e0*/  IMAD.WIDE.U32 R10, R226, c[0x0][0x498], R10 ;  /* 0x00012600e20a7a25 */ /* 0x000fe200078e000a */
[----:B------:R-:W-:-:S03]  /*b5f0*/  SHF.R.S32.HI R6, RZ, 0x1f, R226 ;  /* 0x0000001fff067819 */ /* 0x000fc600000114e2 */
[----:B------:R-:W-:Y:S01]  /*b600*/  IMAD.MOV R9, RZ, RZ, -R7 ;  /* 0x000000ffff097224 */ /* 0x000fe200078e0a07 */
[----:B------:R-:W-:Y:S01]  /*b610*/  IADD3 R10, P0, R7, R10, RZ ;  /* 0x0000000a070a7210 */ /* 0x000fe20007f1e0ff */
[----:B------:R-:W-:Y:S02]  /*b620*/  IMAD R5, R6, c[0x0][0x498], RZ ;  /* 0x0001260006057a24 */ /* 0x000fe400078e02ff */
[----:B------:R-:W-:Y:S02]  /*b630*/  IMAD R12, R9, c[0x0][0x4e8], R4 ;  /* 0x00013a00090c7a24 */ /* 0x000fe400078e0204 */
[----:B------:R-:W-:Y:S01]  /*b640*/  IMAD R4, R226, c[0x0][0x49c], R5 ;  /* 0x00012700e2047a24 */ /* 0x000fe200078e0205 */
[----:B------:R-:W-:Y:S01]  /*b650*/  SHF.R.S32.HI R5, RZ, 0x1f, R7 ;  /* 0x0000001fff057819 */ /* 0x000fe20000011407 */
[----:B------:R-:W-:Y:S01]  /*b660*/  IMAD R9, R221, c[0x0][0x3ec], R8 ;  /* 0x0000fb00dd097a24 */ /* 0x000fe200078e0208 */
[----:B------:R-:W-:Y:S02]  /*b670*/  SHF.R.S32.HI R7, RZ, 0x1f, R12 ;  /* 0x0000001fff077819 */ /* 0x000fe4000001140c */
[----:B------:R-:W-:Y:S01]  /*b680*/  IADD3.X R11, R5, R11, R4, P0, !PT ;  /* 0x0000000b050b7210 */ /* 0x000fe200007fe404 */
[----:B------:R-:W-:Y:S01]  /*b690*/  IMAD.IADD R9, R15, 0x1, R9 ;  /* 0x000000010f097824 */ /* 0x000fe200078e0209 */
[----:B------:R-:W-:Y:S01]  /*b6a0*/  IADD3 R4, R203, R220, RZ ;  /* 0x000000dccb047210 */ /* 0x000fe20007ffe0ff */
[----:B------:R-:W-:-:S03]  /*b6b0*/  IMAD R7, R7, c[0x0][0x488], RZ ;  /* 0x0001220007077a24 */ /* 0x000fc600078e02ff */
[----:B------:R-:W-:Y:S01]  /*b6c0*/  MOV R5, R4 ;  /* 0x0000000400057202 */ /* 0x000fe20000000f00 */
[C---:B------:R-:W-:Y:S02]  /*b6d0*/  IMAD R7, R12.reuse, c[0x0][0x48c], R7 ;  /* 0x000123000c077a24 */ /* 0x040fe400078e0207 */
[----:B------:R-:W-:-:S04]  /*b6e0*/  IMAD.WIDE.U32 R12, R12, c[0x0][0x488], R10 ;  /* 0x000122000c0c7a25 */ /* 0x000fc800078e000a */
[----:B------:R-:W-:Y:S01]  /*b6f0*/  @P1 IMAD.HI.U32 R8, R4, c[0x0][0x4ec], RZ ;  /* 0x00013b0004081a27 */ /* 0x000fe200078e00ff */
[----:B------:R-:W-:Y:S02]  /*b700*/  IADD3 R7, R13, R7, RZ ;  /* 0x000000070d077210 */ /* 0x000fe40007ffe0ff */
[----:B------:R-:W-:Y:S01]  /*b710*/  LEA R10, P0, R12, c[0x0][0x450], 0x2 ;  /* 0x000114000c0a7a11 */ /* 0x000fe200078010ff */
[----:B------:R-:W-:Y:S01]  /*b720*/  IMAD R11, R6, c[0x0][0x3f0], RZ ;  /* 0x0000fc00060b7a24 */ /* 0x000fe200078e02ff */
[----:B------:R-:W-:Y:S02]  /*b730*/  @P1 SHF.R.U32.HI R5, RZ, c[0x0][0x4f0], R8 ;  /* 0x00013c00ff051a19 */ /* 0x000fe40000011608 */
[----:B------:R-:W-:Y:S01]  /*b740*/  MOV R8, R14 ;  /* 0x0000000e00087202 */ /* 0x000fe20000000f00 */
[----:B------:R-:W-:Y:S01]  /*b750*/  SHFL.IDX PT, R46, R10, RZ, 0x1c1f ;  /* 0x001c1fff0a2e7589 */ /* 0x000fe200000e0000 */
[----:B------:R-:W-:Y:S01]  /*b760*/  LEA.HI.X R6, R12, c[0x0][0x454], R7, 0x2, P0 ;  /* 0x000115000c067a11 */ /* 0x000fe200000f1407 */
[C---:B------:R-:W-:Y:S01]  /*b770*/  IMAD R7, R226.reuse, c[0x0][0x3f4], R11 ;  /* 0x0000fd00e2077a24 */ /* 0x040fe200078e020b */
[----:B------:R-:W-:Y:S01]  /*b780*/  LOP3.LUT P0, RZ, R201, 0x3, RZ, 0xc0, !PT ;  /* 0x00000003c9ff7812 */ /* 0x000fe2000780c0ff */
[----:B------:R-:W-:Y:S01]  /*b790*/  IMAD.WIDE.U32 R226, R226, c[0x0][0x3f0], R8 ;  /* 0x0000fc00e2e27a25 */ /* 0x000fe200078e0008 */
[----:B------:R-:W-:Y:S01]  /*b7a0*/  SHFL.IDX PT, R44, R10, 0x1, 0x1c1f ;  /* 0x003c1f000a2c7f89 */ /* 0x000fe200000e0000 */
[----:B------:R-:W-:-:S02]  /*b7b0*/  SHF.R.S32.HI R8, RZ, 0x1f, R5 ;  /* 0x0000001fff087819 */ /* 0x000fc40000011405 */
[----:B------:R-:W-:Y:S01]  /*b7c0*/  IMAD.MOV R9, RZ, RZ, -R5 ;  /* 0x000000ffff097224 */ /* 0x000fe200078e0a05 */
[----:B-1----:R-:W1:Y:S01]  /*b7d0*/  SHFL.IDX PT, R47, R6, RZ, 0x1c1f ;  /* 0x001c1fff062f7589 */ /* 0x002e6200000e0000 */
[----:B------:R-:W-:Y:S01]  /*b7e0*/  IADD3 R227, R227, R7, RZ ;  /* 0x00000007e3e37210 */ /* 0x000fe20007ffe0ff */
[----:B------:R-:W-:Y:S01]  /*b7f0*/  IMAD R8, R8, c[0x0][0x3e0], RZ ;  /* 0x0000f80008087a24 */ /* 0x000fe200078e02ff */
[-C--:B------:R-:W-:Y:S01]  /*b800*/  IADD3 R7, R200, R220.reuse, RZ ;  /* 0x000000dcc8077210 */ /* 0x080fe20007ffe0ff */
[----:B------:R-:W3:Y:S01]  /*b810*/  SHFL.IDX PT, R45, R6, 0x1, 0x1c1f ;  /* 0x003c1f00062d7f89 */ /* 0x000ee200000e0000 */
[----:B------:R-:W-:Y:S01]  /*b820*/  IMAD R40, R9, c[0x0][0x4e8], R4 ;  /* 0x00013a0009287a24 */ /* 0x000fe200078e0204 */
[----:B------:R-:W-:Y:S01]  /*b830*/  IADD3 R220, R208, R220, RZ ;  /* 0x000000dcd0dc7210 */ /* 0x000fe20007ffe0ff */
[----:B------:R-:W-:Y:S01]  /*b840*/  IMAD R8, R5, c[0x0][0x3e4], R8 ;  /* 0x0000f90005087a24 */ /* 0x000fe200078e0208 */
[----:B------:R-:W-:Y:S01]  /*b850*/  ISETP.GE.OR P1, PT, R7, UR4, P0 ;  /* 0x0000000407007c0c */ /* 0x000fe20008726670 */
[----:B------:R-:W-:Y:S01]  /*b860*/  IMAD.WIDE.U32 R42, R5, c[0x0][0x3e0], R226 ;  /* 0x0000f800052a7a25 */ /* 0x000fe200078e00e2 */
[----:B------:R-:W-:-:S02]  /*b870*/  IADD3 R7, R7, 0x8, RZ ;  /* 0x0000000807077810 */ /* 0x000fc40007ffe0ff */
[----:B------:R-:W-:Y:S01]  /*b880*/  SHF.R.S32.HI R4, RZ, 0x1f, R40 ;  /* 0x0000001fff047819 */ /* 0x000fe20000011428 */
[----:B------:R-:W-:Y:S01]  /*b890*/  IMAD.IADD R43, R43, 0x1, R8 ;  /* 0x000000012b2b7824 */ /* 0x000fe200078e0208 */
[----:B------:R-:W-:-:S03]  /*b8a0*/  ISETP.GE.OR P0, PT, R7, UR4, P0 ;  /* 0x0000000407007c0c */ /* 0x000fc60008706670 */
[----:B------:R-:W-:Y:S02]  /*b8b0*/  IMAD R41, R4, c[0x0][0x3d8], RZ ;  /* 0x0000f60004297a24 */ /* 0x000fe400078e02ff */
[----:B------:R-:W-:-:S04]  /*b8c0*/  IMAD.WIDE.U32 R42, R40, c[0x0][0x3d8], R42 ;  /* 0x0000f600282a7a25 */ /* 0x000fc800078e002a */
[----:B------:R-:W-:Y:S01]  /*b8d0*/  IMAD R41, R40, c[0x0][0x3dc], R41 ;  /* 0x0000f70028297a24 */ /* 0x000fe200078e0229 */
[----:B-1----:R1:W-:Y:S04]  /*b8e0*/  @!P1 ST.E [R46.64], R3 ;  /* 0x000000032e009985 */ /* 0x0023e8000c101906 */
[----:B---3--:R1:W-:Y:S01]  /*b8f0*/  @!P0 ST.E [R44.64], R0 ;  /* 0x000000002c008985 */ /* 0x0083e2000c101906 */
[----:B------:R-:W-:Y:S02]  /*b900*/  IADD3 R41, R43, R41, RZ ;  /* 0x000000292b297210 */ /* 0x000fe40007ffe0ff */
[C---:B------:R-:W-:Y:S01]  /*b910*/  LEA R53, P0, R42.reuse, c[0x0][0x380], 0x1 ;  /* 0x0000e0002a357a11 */ /* 0x040fe200078008ff */
[----:B------:R1:W3:Y:S03]  /*b920*/  LDS.128 R36, [R198+0x1080] ;  /* 0x00108000c6247984 */ /* 0x0002e60000000c00 */
[----:B------:R-:W-:Y:S01]  /*b930*/  LEA.HI.X R52, R42, c[0x0][0x384], R41, 0x1, P0 ;  /* 0x0000e1002a347a11 */ /* 0x000fe200000f0c29 */
[----:B------:R1:W4:Y:S01]  /*b940*/  LDS.128 R32, [R198+0x2080] ;  /* 0x00208000c6207984 */ /* 0x0003220000000c00 */
[----:B------:R-:W-:-:S03]  /*b950*/  ISETP.GE.AND P0, PT, R220, UR4, PT ;  /* 0x00000004dc007c0c */ /* 0x000fc6000bf06270 */
[----:B------:R1:W2:Y:S04]  /*b960*/  LDS.128 R28, [R198+0x3080] ;  /* 0x00308000c61c7984 */ /* 0x0002a80000000c00 */
        /* <DEDUP_REMOVED lines=9> */
[----:B---3--:R-:W3:Y:S01]  /*ba00*/  LDS.128 R48, [R198+0x80] ;  /* 0x00008000c6307984 */ /* 0x008ee20000000c00 */
[----:B------:R-:W-:-:S02]  /*ba10*/  ISETP.GE.AND P5, PT, R206, c[0x0][0x3c8], PT ;  /* 0x0000f200ce007a0c */ /* 0x000fc40003fa6270 */
[----:B------:R-:W-:Y:S01]  /*ba20*/  ISETP.GE.AND P4, PT, R197, c[0x0][0x3c8], PT ;  /* 0x0000f200c5007a0c */ /* 0x000fe20003f86270 */
[----:B-1----:R-:W1:Y:S01]  /*ba30*/  LDS.128 R44, [R198+0x4080] ;  /* 0x00408000c62c7984 */ /* 0x002e620000000c00 */
[----:B------:R-:W-:-:S03]  /*ba40*/  ISETP.GE.AND P3, PT, R196, c[0x0][0x3c8], PT ;  /* 0x0000f200c4007a0c */ /* 0x000fc60003f66270 */
[----:B------:R-:W4:Y:S06]  /*ba50*/  LDS.128 R40, [R198+0x8080] ;  /* 0x00808000c6287984 */ /* 0x000f2c0000000c00 */
[-C--:B------:R-:W-:Y:S02]  /*ba60*/  @!P5 LEA R56, P2, R206, R3.reuse, 0x1 ;  /* 0x00000003ce38d211 */ /* 0x080fe400078408ff */
[-C--:B------:R-:W-:Y:S02]  /*ba70*/  @!P4 LEA R54, P1, R197, R3.reuse, 0x1 ;  /* 0x00000003c536c211 */ /* 0x080fe400078208ff */
[----:B------:R-:W-:-:S02]  /*ba80*/  @!P3 LEA R58, P0, R196, R3, 0x1 ;  /* 0x00000003c43ab211 */ /* 0x000fc400078008ff */
[-C--:B------:R-:W-:Y:S02]  /*ba90*/  @!P5 LEA.HI.X R57, R206, R0.reuse, R193, 0x1, P2 ;  /* 0x00000000ce39d211 */ /* 0x080fe400010f0cc1 */
[-C--:B------:R-:W-:Y:S02]  /*baa0*/  @!P4 LEA.HI.X R55, R197, R0.reuse, R192, 0x1, P1 ;  /* 0x00000000c537c211 */ /* 0x080fe400008f0cc0 */
[----:B------:R-:W-:Y:S01]  /*bab0*/  @!P3 LEA.HI.X R59, R196, R0, R191, 0x1, P0 ;  /* 0x00000000c43bb211 */ /* 0x000fe200000f0cbf */
[----:B---3--:R3:W-:Y:S04]  /*bac0*/  @!P5 ST.E.128 [R56.64], R48 ;  /* 0x000000303800d985 */ /* 0x0087e8000c101d06 */
[----:B-1----:R3:W-:Y:S04]  /*bad0*/  @!P4 ST.E.128 [R54.64], R44 ;  /* 0x0000002c3600c985 */ /* 0x0027e8000c101d06 */
[----:B----4-:R3:W-:Y:S02]  /*bae0*/  @!P3 ST.E.128 [R58.64], R40 ;  /* 0x000000283a00b985 */ /* 0x0107e4000c101d06 */
.L_x_629:
[----:B---3--:R-:W-:Y:S05]  /*baf0*/  BSYNC B0 ;  /* 0x0000000000007941 */ /* 0x008fea0003800000 */
.L_x_628:
[----:B------:R-:W-:Y:S01]  /*bb00*/  IADD3 R40, R220, 0x20, RZ ;  /* 0x00000020dc287810 */ /* 0x000fe20007ffe0ff */
[----:B-1----:R1:W3:Y:S01]  /*bb10*/  SHFL.IDX PT, R0, R52, 0x1, 0x181f ;  /* 0x00381f0034007f89 */ /* 0x0022e200000e0000 */
[----:B------:R-:W-:Y:S02]  /*bb20*/  BSSY B0, `(.L_x_630) ;  /* 0x0000010000007945 */ /* 0x000fe40003800000 */
[----:B------:R-:W-:Y:S01]  /*bb30*/  ISETP.GE.AND P0, PT, R40, UR4, PT ;  /* 0x0000000428007c0c */ /* 0x000fe2000bf06270 */
[----:B------:R1:W4:-:S12]  /*bb40*/  SHFL.IDX PT, R3, R53, 0x1, 0x181f ;  /* 0x00381f0035037f89 */ /* 0x00031800000e0000 */
[----:B------:R-:W-:Y:S05]  /*bb50*/  @P0 BRA `(.L_x_631) ;  /* 0x000000c000000947 */ /* 0x000fea0003800000 */
[----:B------:R-:W-:Y:S02]  /*bb60*/  ISETP.GE.AND P2, PT, R206, c[0x0][0x3c8], PT ;  /* 0x0000f200ce007a0c */ /* 0x000fe40003f46270 */
[----:B------:R-:W-:Y:S02]  /*bb70*/  ISETP.GE.AND P1, PT, R197, c[0x0][0x3c8], PT ;  /* 0x0000f200c5007a0c */ /* 0x000fe40003f26270 */
[----:B------:R-:W-:-:S09]  /*bb80*/  ISETP.GE.AND P0, PT, R196, c[0x0][0x3c8], PT ;  /* 0x0000f200c4007a0c */ /* 0x000fd20003f06270 */
[-C--:B----4-:R-:W-:Y:S02]  /*bb90*/  @!P2 LEA R42, P5, R206, R3.reuse, 0x1 ;  /* 0x00000003ce2aa211 */ /* 0x090fe400078a08ff */
[CC--:B------:R-:W-:Y:S02]  /*bba0*/  @!P1 LEA R40, P4, R197.reuse, R3.reuse, 0x1 ;  /* 0x00000003c5289211 */ /* 0x0c0fe400078808ff */
[----:B------:R-:W-:Y:S02]  /*bbb0*/  @!P0 LEA R44, P3, R196, R3, 0x1 ;  /* 0x00000003c42c8211 */ /* 0x000fe400078608ff */
[-C--:B---3--:R-:W-:Y:S02]  /*bbc0*/  @!P2 LEA.HI.X R43, R206, R0.reuse, R193, 0x1, P5 ;  /* 0x00000000ce2ba211 */ /* 0x088fe400028f0cc1 */
[-C--:B------:R-:W-:Y:S02]  /*bbd0*/  @!P1 LEA.HI.X R41, R197, R0.reuse, R192, 0x1, P4 ;  /* 0x00000000c5299211 */ /* 0x080fe400020f0cc0 */
[----:B------:R-:W-:Y:S01]  /*bbe0*/  @!P0 LEA.HI.X R45, R196, R0, R191, 0x1, P3 ;  /* 0x00000000c42d8211 */ /* 0x000fe200018f0cbf */
[----:B------:R3:W-:Y:S04]  /*bbf0*/  @!P2 ST.E.128 [R42.64], R36 ;  /* 0x000000242a00a985 */ /* 0x0007e8000c101d06 */
[----:B------:R3:W-:Y:S04]  /*bc00*/  @!P1 ST.E.128 [R40.64], R24 ;  /* 0x0000001828009985 */ /* 0x0007e8000c101d06 */
[----:B------:R3:W-:Y:S02]  /*bc10*/  @!P0 ST.E.128 [R44.64], R12 ;  /* 0x0000000c2c008985 */ /* 0x0007e4000c101d06 */
.L_x_631:
[----:B------:R-:W-:Y:S05]  /*bc20*/  BSYNC B0 ;  /* 0x0000000000007941 */ /* 0x000fea0003800000 */
.L_x_630:
[----:B---3--:R-:W-:Y:S01]  /*bc30*/  IADD3 R12, R220, 0x40, RZ ;  /* 0x00000040dc0c7810 */ /* 0x008fe20007ffe0ff */
[----:B------:R3:W1:Y:S01]  /*bc40*/  SHFL.IDX PT, R0, R52, 0x2, 0x181f ;  /* 0x00581f0034007f89 */ /* 0x00066200000e0000 */
[----:B------:R-:W-:Y:S02]  /*bc50*/  BSSY B0, `(.L_x_632) ;  /* 0x0000010000007945 */ /* 0x000fe40003800000 */
[----:B------:R-:W-:Y:S01]  /*bc60*/  ISETP.GE.AND P0, PT, R12, UR4, PT ;  /* 0x000000040c007c0c */ /* 0x000fe2000bf06270 */
[----:B----4-:R3:W4:-:S12]  /*bc70*/  SHFL.IDX PT, R3, R53, 0x2, 0x181f ;  /* 0x00581f0035037f89 */ /* 0x01071800000e0000 */
[----:B------:R-:W-:Y:S05]  /*bc80*/  @P0 BRA `(.L_x_633) ;  /* 0x000000c000000947 */ /* 0x000fea0003800000 */
[----:B------:R-:W-:Y:S02]  /*bc90*/  ISETP.GE.AND P2, PT, R206, c[0x0][0x3c8], PT ;  /* 0x0000f200ce007a0c */ /* 0x000fe40003f46270 */
[----:B------:R-:W-:Y:S02]  /*bca0*/  ISETP.GE.AND P1, PT, R197, c[0x0][0x3c8], PT ;  /* 0x0000f200c5007a0c */ /* 0x000fe40003f26270 */
[----:B------:R-:W-:-:S09]  /*bcb0*/  ISETP.GE.AND P0, PT, R196, c[0x0][0x3c8], PT ;  /* 0x0000f200c4007a0c */ /* 0x000fd20003f06270 */
[-C--:B----4-:R-:W-:Y:S02]  /*bcc0*/  @!P2 LEA R14, P5, R206, R3.reuse, 0x1 ;  /* 0x00000003ce0ea211 */ /* 0x090fe400078a08ff */
[CC--:B------:R-:W-:Y:S02]  /*bcd0*/  @!P1 LEA R12, P4, R197.reuse, R3.reuse, 0x1 ;  /* 0x00000003c50c9211 */ /* 0x0c0fe400078808ff */
[----:B------:R-:W-:Y:S02]  /*bce0*/  @!P0 LEA R24, P3, R196, R3, 0x1 ;  /* 0x00000003c4188211 */ /* 0x000fe400078608ff */
[-C--:B-1----:R-:W-:Y:S02]  /*bcf0*/  @!P2 LEA.HI.X R15, R206, R0.reuse, R193, 0x1, P5 ;  /* 0x00000000ce0fa211 */ /* 0x082fe400028f0cc1 */
[-C--:B------:R-:W-:Y:S02]  /*bd00*/  @!P1 LEA.HI.X R13, R197, R0.reuse, R192, 0x1, P4 ;  /* 0x00000000c50d9211 */ /* 0x080fe400020f0cc0 */
[----:B------:R-:W-:Y:S01]  /*bd10*/  @!P0 LEA.HI.X R25, R196, R0, R191, 0x1, P3 ;  /* 0x00000000c4198211 */ /* 0x000fe200018f0cbf */
[----:B------:R1:W-:Y:S04]  /*bd20*/  @!P2 ST.E.128 [R14.64], R32 ;  /* 0x000000200e00a985 */ /* 0x0003e8000c101d06 */
[----:B------:R1:W-:Y:S04]  /*bd30*/  @!P1 ST.E.128 [R12.64], R20 ;  /* 0x000000140c009985 */ /* 0x0003e8000c101d06 */
[----:B------:R1:W-:Y:S02]  /*bd40*/  @!P0 ST.E.128 [R24.64], R8 ;  /* 0x0000000818008985 */ /* 0x0003e4000c101d06 */
.L_x_633:
[----:B------:R-:W-:Y:S05]  /*bd50*/  BSYNC B0 ;  /* 0x0000000000007941 */ /* 0x000fea0003800000 */
.L_x_632:
[----:B------:R-:W-:Y:S01]  /*bd60*/  IADD3 R220, R220, 0x60, RZ ;  /* 0x00000060dcdc7810 */ /* 0x000fe20007ffe0ff */
[----:B-1-3--:R-:W1:Y:S03]  /*bd70*/  SHFL.IDX PT, R52, R52, 0x3, 0x181f ;  /* 0x00781f0034347f89 */ /* 0x00ae6600000e0000 */
[----:B------:R-:W-:Y:S01]  /*bd80*/  ISETP.GE.AND P0, PT, R220, UR4, PT ;  /* 0x00000004dc007c0c */ /* 0x000fe2000bf06270 */
[----:B------:R-:W3:-:S12]  /*bd90*/  SHFL.IDX PT, R53, R53, 0x3, 0x181f ;  /* 0x00781f0035357f89 */ /* 0x000ed800000e0000 */
[----:B------:R-:W-:Y:S05]  /*bda0*/  @P0 BRA `(.L_x_634) ;  /* 0x00000a0000000947 */ /* 0x000fea0003800000 */
[----:B------:R-:W-:Y:S02]  /*bdb0*/  ISETP.GE.AND P1, PT, R206, c[0x0][0x3c8], PT ;  /* 0x0000f200ce007a0c */ /* 0x000fe40003f26270 */
[----:B------:R-:W-:-:S11]  /*bdc0*/  ISETP.GE.AND P0, PT, R197, c[0x0][0x3c8], PT ;  /* 0x0000f200c5007a0c */ /* 0x000fd60003f06270 */
[CC--:B---3--:R-:W-:Y:S02]  /*bdd0*/  @!P1 LEA R10, P3, R206.reuse, R53.reuse, 0x1 ;  /* 0x00000035ce0a9211 */ /* 0x0c8fe400078608ff */
[C---:B------:R-:W-:Y:S02]  /*bde0*/  @!P0 LEA R8, P2, R197.reuse, R53, 0x1 ;  /* 0x00000035c5088211 */ /* 0x040fe400078408ff */
[-C--:B-1----:R-:W-:Y:S02]  /*bdf0*/  @!P1 LEA.HI.X R11, R206, R52.reuse, R193, 0x1, P3 ;  /* 0x00000034ce0b9211 */ /* 0x082fe400018f0cc1 */
[----:B------:R-:W-:-:S03]  /*be00*/  @!P0 LEA.HI.X R9, R197, R52, R192, 0x1, P2 ;  /* 0x00000034c5098211 */ /* 0x000fc600010f0cc0 */
[----:B--2---:R1:W-:Y:S04]  /*be10*/  @!P1 ST.E.128 [R10.64], R28 ;  /* 0x0000001c0a009985 */ /* 0x0043e8000c101d06 */
[----:B------:R1:W-:Y:S01]  /*be20*/  @!P0 ST.E.128 [R8.64], R16 ;  /* 0x0000001008008985 */ /* 0x0003e2000c101d06 */
[----:B------:R-:W-:-:S13]  /*be30*/  ISETP.GE.AND P0, PT, R196, c[0x0][0x3c8], PT ;  /* 0x0000f200c4007a0c */ /* 0x000fda0003f06270 */
[----:B------:R-:W-:Y:S05]  /*be40*/  @P0 BRA `(.L_x_634) ;  /* 0x0000096000000947 */ /* 0x000fea0003800000 */
[----:B-1----:R-:W-:-:S04]  /*be50*/  LEA R8, P0, R196, R53, 0x1 ;  /* 0x00000035c4087211 */ /* 0x002fc800078008ff */
[----:B------:R-:W-:-:S05]  /*be60*/  LEA.HI.X R9, R196, R52, R191, 0x1, P0 ;  /* 0x00000034c4097211 */ /* 0x000fca00000f0cbf */
[----:B------:R1:W-:Y:S01]  /*be70*/  ST.E.128 [R8.64], R4 ;  /* 0x0000000408007985 */ /* 0x0003e2000c101d06 */
[----:B------:R-:W-:Y:S05]  /*be80*/  BRA `(.L_x_634) ;  /* 0x0000092000007947 */ /* 0x000fea0003800000 */
.L_x_626:
[----:B------:R-:W-:Y:S01]  /*be90*/  ISETP.GE.AND P0, PT, R194, 0x80, PT ;  /* 0x00000080c200780c */ /* 0x000fe20003f06270 */
[----:B------:R-:W-:Y:S01]  /*bea0*/  BSSY B0, `(.L_x_635) ;  /* 0x0000022000007945 */ /* 0x000fe20003800000 */
[----:B------:R-:W-:Y:S02]  /*beb0*/  SHF.R.S32.HI R3, RZ, 0x1f, R221 ;  /* 0x0000001fff037819 */ /* 0x000fe400000114dd */
[----:B------:R-:W-:-:S09]  /*bec0*/  SHF.R.S32.HI R0, RZ, 0x1f, R226 ;  /* 0x0000001fff007819 */ /* 0x000fd200000114e2 */
[----:B------:R-:W-:Y:S05]  /*bed0*/  @P0 BRA `(.L_x_636) ;  /* 0x000001e000000947 */ /* 0x000fea0003800000 */
[----:B------:R-:W-:Y:S02]  /*bee0*/  MOV R6, c[0x0][0x4e8] ;  /* 0x00013a0000067a02 */ /* 0x000fe40000000f00 */
[----:B------:R-:W-:-:S03]  /*bef0*/  IADD3 R4, R220, R194, RZ ;  /* 0x000000c2dc047210 */ /* 0x000fc60007ffe0ff */
[----:B------:R-:W-:-:S05]  /*bf00*/  IMAD R5, R6, c[0x0][0x388], RZ ;  /* 0x0000e20006057a24 */ /* 0x000fca00078e02ff */
[----:B------:R-:W-:-:S13]  /*bf10*/  ISETP.GE.AND P0, PT, R4, R5, PT ;  /* 0x000000050400720c */ /* 0x000fda0003f06270 */
[----:B------:R-:W-:Y:S05]  /*bf20*/  @P0 BRA `(.L_x_636) ;  /* 0x0000019000000947 */ /* 0x000fea0003800000 */
[----:B------:R-:W-:Y:S01]  /*bf30*/  ISETP.NE.AND P0, PT, R6, 0x1, PT ;  /* 0x000000010600780c */ /* 0x000fe20003f05270 */
[----:B------:R-:W-:Y:S01]  /*bf40*/  IMAD R10, R3, c[0x0][0x490], RZ ;  /* 0x00012400030a7a24 */ /* 0x000fe200078e02ff */
[----:B------:R-:W-:Y:S01]  /*bf50*/  MOV R6, R4 ;  /* 0x0000000400067202 */ /* 0x000fe20000000f00 */
[----:B------:R-:W-:-:S04]  /*bf60*/  IMAD.WIDE.U32 R8, R221, c[0x0][0x490], RZ ;  /* 0x00012400dd087a25 */ /* 0x000fc800078e00ff */
[----:B------:R-:W-:-:S05]  /*bf70*/  IMAD R5, R221, c[0x0][0x494], R10 ;  /* 0x00012500dd057a24 */ /* 0x000fca00078e020a */
[----:B------:R-:W-:Y:S01]  /*bf80*/  IADD3 R9, R9, R5, RZ ;  /* 0x0000000509097210 */ /* 0x000fe20007ffe0ff */
[----:B------:R-:W-:-:S04]  /*bf90*/  @P0 IMAD.HI.U32 R7, R4, c[0x0][0x4ec], RZ ;  /* 0x00013b0004070a27 */ /* 0x000fc800078e00ff */
[----:B------:R-:W-:Y:S01]  /*bfa0*/  IMAD.WIDE.U32 R8, R226, c[0x0][0x498], R8 ;  /* 0x00012600e2087a25 */ /* 0x000fe200078e0008 */
[----:B------:R-:W-:-:S03]  /*bfb0*/  @P0 SHF.R.U32.HI R6, RZ, c[0x0][0x4f0], R7 ;  /* 0x00013c00ff060a19 */ /* 0x000fc60000011607 */
[----:B------:R-:W-:Y:S01]  /*bfc0*/  IMAD R7, R0, c[0x0][0x498], RZ ;  /* 0x0001260000077a24 */ /* 0x000fe200078e02ff */
[C---:B------:R-:W-:Y:S02]  /*bfd0*/  IADD3 R5, -R6.reuse, RZ, RZ ;  /* 0x000000ff06057210 */ /* 0x040fe40007ffe1ff */
[----:B------:R-:W-:Y:S01]  /*bfe0*/  IADD3 R8, P0, R6, R8, RZ ;  /* 0x0000000806087210 */ /* 0x000fe20007f1e0ff */
[----:B------:R-:W-:Y:S02]  /*bff0*/  IMAD R7, R226, c[0x0][0x49c], R7 ;  /* 0x00012700e2077a24 */ /* 0x000fe400078e0207 */
[----:B------:R-:W-:Y:S01]  /*c000*/  IMAD R5, R5, c[0x0][0x4e8], R4 ;  /* 0x00013a0005057a24 */ /* 0x000fe200078e0204 */
[----:B------:R-:W-:-:S04]  /*c010*/  SHF.R.S32.HI R4, RZ, 0x1f, R6 ;  /* 0x0000001fff047819 */ /* 0x000fc80000011406 */
[----:B------:R-:W-:Y:S02]  /*c020*/  SHF.R.S32.HI R6, RZ, 0x1f, R5 ;  /* 0x0000001fff067819 */ /* 0x000fe40000011405 */
[----:B------:R-:W-:Y:S02]  /*c030*/  IADD3.X R9, R4, R9, R7, P0, !PT ;  /* 0x0000000904097210 */ /* 0x000fe400007fe407 */
[----:B------:R-:W-:Y:S01]  /*c040*/  MOV R7, 0xff800000 ;  /* 0xff80000000077802 */ /* 0x000fe20000000f00 */
[----:B------:R-:W-:Y:S02]  /*c050*/  IMAD R4, R6, c[0x0][0x488], RZ ;  /* 0x0001220006047a24 */ /* 0x000fe400078e02ff */
[----:B------:R-:W-:-:S04]  /*c060*/  IMAD.WIDE.U32 R8, R5, c[0x0][0x488], R8 ;  /* 0x0001220005087a25 */ /* 0x000fc800078e0008 */
[----:B------:R-:W-:-:S05]  /*c070*/  IMAD R4, R5, c[0x0][0x48c], R4 ;  /* 0x0001230005047a24 */ /* 0x000fca00078e0204 */
[----:B------:R-:W-:Y:S02]  /*c080*/  IADD3 R5, R9, R4, RZ ;  /* 0x0000000409057210 */ /* 0x000fe40007ffe0ff */
[----:B------:R-:W-:-:S04]  /*c090*/  LEA R4, P0, R8, c[0x0][0x450], 0x2 ;  /* 0x0001140008047a11 */ /* 0x000fc800078010ff */
[----:B------:R-:W-:-:S05]  /*c0a0*/  LEA.HI.X R5, R8, c[0x0][0x454], R5, 0x2, P0 ;  /* 0x0001150008057a11 */ /* 0x000fca00000f1405 */
[----:B------:R1:W-:Y:S04]  /*c0b0*/  STG.E [R4.64], R7 ;  /* 0x0000000704007986 */ /* 0x0003e8000c101906 */
.L_x_636:
[----:B------:R-:W-:Y:S05]  /*c0c0*/  BSYNC B0 ;  /* 0x0000000000007941 */ /* 0x000fea0003800000 */
.L_x_635:
[----:B-1----:R-:W-:Y:S01]  /*c0d0*/  MOV R4, c[0x0][0x4e8] ;  /* 0x00013a0000047a02 */ /* 0x002fe20000000f00 */
[----:B------:R-:W-:-:S03]  /*c0e0*/  IMAD.WIDE.U32 R6, R221, c[0x0][0x3e8], RZ ;  /* 0x0000fa00dd067a25 */ /* 0x000fc600078e00ff */
[----:B------:R-:W-:Y:S01]  /*c0f0*/  ISETP.NE.AND P0, PT, R4, 0x1, PT ;  /* 0x000000010400780c */ /* 0x000fe20003f05270 */
[----:B------:R-:W-:Y:S01]  /*c100*/  IMAD R4, R3, c[0x0][0x3e8], RZ ;  /* 0x0000fa0003047a24 */ /* 0x000fe200078e02ff */
[----:B------:R-:W-:Y:S01]  /*c110*/  IADD3 R3, R203, R220, RZ ;  /* 0x000000dccb037210 */ /* 0x000fe20007ffe0ff */
[----:B------:R-:W-:Y:S02]  /*c120*/  IMAD R5, R0, c[0x0][0x3f0], RZ ;  /* 0x0000fc0000057a24 */ /* 0x000fe400078e02ff */
[----:B------:R-:W-:Y:S01]  /*c130*/  IMAD R4, R221, c[0x0][0x3ec], R4 ;  /* 0x0000fb00dd047a24 */ /* 0x000fe200078e0204 */
[----:B------:R-:W-:Y:S01]  /*c140*/  MOV R8, R3 ;  /* 0x0000000300087202 */ /* 0x000fe20000000f00 */
[----:B------:R-:W-:-:S03]  /*c150*/  IMAD R5, R226, c[0x0][0x3f4], R5 ;  /* 0x0000fd00e2057a24 */ /* 0x000fc600078e0205 */
[----:B------:R-:W-:-:S03]  /*c160*/  IADD3 R7, R7, R4, RZ ;  /* 0x0000000407077210 */ /* 0x000fc60007ffe0ff */
[----:B------:R-:W-:-:S04]  /*c170*/  @P0 IMAD.HI.U32 R0, R3, c[0x0][0x4ec], RZ ;  /* 0x00013b0003000a27 */ /* 0x000fc800078e00ff */
[----:B------:R-:W-:Y:S01]  /*c180*/  IMAD.WIDE.U32 R6, R226, c[0x0][0x3f0], R6 ;  /* 0x0000fc00e2067a25 */ /* 0x000fe200078e0006 */
[----:B------:R-:W-:-:S04]  /*c190*/  @P0 SHF.R.U32.HI R8, RZ, c[0x0][0x4f0], R0 ;  /* 0x00013c00ff080a19 */ /* 0x000fc80000011600 */
[----:B------:R-:W-:Y:S02]  /*c1a0*/  SHF.R.S32.HI R4, RZ, 0x1f, R8 ;  /* 0x0000001fff047819 */ /* 0x000fe40000011408 */
[----:B------:R-:W-:Y:S02]  /*c1b0*/  IADD3 R0, -R8, RZ, RZ ;  /* 0x000000ff08007210 */ /* 0x000fe40007ffe1ff */
[----:B------:R-:W-:Y:S01]  /*c1c0*/  IADD3 R7, R7, R5, RZ ;  /* 0x0000000507077210 */ /* 0x000fe20007ffe0ff */
[----:B------:R-:W-:Y:S02]  /*c1d0*/  IMAD R5, R4, c[0x0][0x3e0], RZ ;  /* 0x0000f80004057a24 */ /* 0x000fe400078e02ff */
[----:B------:R-:W-:Y:S02]  /*c1e0*/  IMAD R0, R0, c[0x0][0x4e8], R3 ;  /* 0x00013a0000007a24 */ /* 0x000fe400078e0203 */
[C---:B------:R-:W-:Y:S02]  /*c1f0*/  IMAD R5, R8.reuse, c[0x0][0x3e4], R5 ;  /* 0x0000f90008057a24 */ /* 0x040fe400078e0205 */
[----:B------:R-:W-:Y:S01]  /*c200*/  IMAD.WIDE.U32 R6, R8, c[0x0][0x3e0], R6 ;  /* 0x0000f80008067a25 */ /* 0x000fe200078e0006 */
[----:B------:R-:W-:-:S04]  /*c210*/  SHF.R.S32.HI R3, RZ, 0x1f, R0 ;  /* 0x0000001fff037819 */ /* 0x000fc80000011400 */
[----:B------:R-:W-:Y:S01]  /*c220*/  IADD3 R7, R7, R5, RZ ;  /* 0x0000000507077210 */ /* 0x000fe20007ffe0ff */
[----:B------:R-:W-:-:S04]  /*c230*/  IMAD R3, R3, c[0x0][0x3d8], RZ ;  /* 0x0000f60003037a24 */ /* 0x000fc800078e02ff */
[----:B------:R-:W-:-:S04]  /*c240*/  IMAD.WIDE.U32 R6, R0, c[0x0][0x3d8], R6 ;  /* 0x0000f60000067a25 */ /* 0x000fc800078e0006 */
[----:B------:R-:W-:Y:S01]  /*c250*/  IMAD R3, R0, c[0x0][0x3dc], R3 ;  /* 0x0000f70000037a24 */ /* 0x000fe200078e0203 */
[----:B------:R-:W-:-:S04]  /*c260*/  LEA R4, P0, R6, c[0x0][0x380], 0x1 ;  /* 0x0000e00006047a11 */ /* 0x000fc800078008ff */
[----:B------:R-:W-:-:S04]  /*c270*/  IADD3 R3, R7, R3, RZ ;  /* 0x0000000307037210 */ /* 0x000fc80007ffe0ff */
[----:B------:R-:W-:Y:S01]  /*c280*/  LEA.HI.X R3, R6, c[0x0][0x384], R3, 0x1, P0 ;  /* 0x0000e10006037a11 */ /* 0x000fe200000f0c03 */
[----:B------:R-:W-:Y:S05]  /*c290*/  BRA.DIV ~URZ, `(.L_x_637) ;  /* 0x000021a27f007947 */ /* 0x000fea000b800000 */
[----:B------:R1:W2:Y:S02]  /*c2a0*/  SHFL.IDX PT, R5, R3, RZ, 0x181f ;  /* 0x00181fff03057589 */ /* 0x0002a400000e0000 */
.L_x_675:
[----:B------:R-:W-:Y:S05]  /*c2b0*/  BRA.DIV ~URZ, `(.L_x_638) ;  /* 0x000021f27f007947 */ /* 0x000fea000b800000 */
[----:B------:R3:W4:Y:S02]  /*c2c0*/  SHFL.IDX PT, R175, R4, RZ, 0x181f ;  /* 0x00181fff04af7589 */ /* 0x00072400000e0000 */
.L_x_676:
[----:B------:R-:W-:Y:S01]  /*c2d0*/  MOV R0, c[0x0][0x4e8] ;  /* 0x00013a0000007a02 */ /* 0x000fe20000000f00 */
[----:B------:R-:W-:Y:S01]  /*c2e0*/  BSSY B0, `(.L_x_639) ;  /* 0x0000011000007945 */ /* 0x000fe20003800000 */
[----:B------:R-:W-:-:S03]  /*c2f0*/  IADD3 R7, R208, R220, RZ ;  /* 0x000000dcd0077210 */ /* 0x000fc60007ffe0ff */
[----:B------:R-:W-:-:S05]  /*c300*/  IMAD R0, R0, c[0x0][0x388], RZ ;  /* 0x0000e20000007a24 */ /* 0x000fca00078e02ff */
[----:B------:R-:W-:-:S13]  /*c310*/  ISETP.GE.AND P0, PT, R7, R0, PT ;  /* 0x000000000700720c */ /* 0x000fda0003f06270 */
[----:B------:R-:W-:Y:S05]  /*c320*/  @P0 BRA `(.L_x_640) ;  /* 0x000000c000000947 */ /* 0x000fea0003800000 */
[----:B------:R-:W-:Y:S02]  /*c330*/  ISETP.GE.AND P2, PT, R206, c[0x0][0x3c8], PT ;  /* 0x0000f200ce007a0c */ /* 0x000fe40003f46270 */
[----:B------:R-:W-:Y:S02]  /*c340*/  ISETP.GE.AND P1, PT, R197, c[0x0][0x3c8], PT ;  /* 0x0000f200c5007a0c */ /* 0x000fe40003f26270 */
[----:B------:R-:W-:-:S09]  /*c350*/  ISETP.GE.AND P0, PT, R196, c[0x0][0x3c8], PT ;  /* 0x0000f200c4007a0c */ /* 0x000fd20003f06270 */
[-C--:B----4-:R-:W-:Y:S02]  /*c360*/  @!P2 LEA R10, P5, R206, R175.reuse, 0x1 ;  /* 0x000000afce0aa211 */ /* 0x090fe400078a08ff */
[CC--:B------:R-:W-:Y:S02]  /*c370*/  @!P1 LEA R8, P4, R197.reuse, R175.reuse, 0x1 ;  /* 0x000000afc5089211 */ /* 0x0c0fe400078808ff */
[----:B------:R-:W-:Y:S02]  /*c380*/  @!P0 LEA R12, P3, R196, R175, 0x1 ;  /* 0x000000afc40c8211 */ /* 0x000fe400078608ff */
[-C--:B--2---:R-:W-:Y:S02]  /*c390*/  @!P2 LEA.HI.X R11, R206, R5.reuse, R193, 0x1, P5 ;  /* 0x00000005ce0ba211 */ /* 0x084fe400028f0cc1 */
[-C--:B------:R-:W-:Y:S02]  /*c3a0*/  @!P1 LEA.HI.X R9, R197, R5.reuse, R192, 0x1, P4 ;  /* 0x00000005c5099211 */ /* 0x080fe400020f0cc0 */
[----:B------:R-:W-:Y:S01]  /*c3b0*/  @!P0 LEA.HI.X R13, R196, R5, R191, 0x1, P3 ;  /* 0x00000005c40d8211 */ /* 0x000fe200018f0cbf */
[----:B------:R2:W-:Y:S04]  /*c3c0*/  @!P2 ST.E.128 [R10.64], RZ ;  /* 0x000000ff0a00a985 */ /* 0x0005e8000c101d06 */
[----:B------:R2:W-:Y:S04]  /*c3d0*/  @!P1 ST.E.128 [R8.64], RZ ;  /* 0x000000ff08009985 */ /* 0x0005e8000c101d06 */
[----:B------:R2:W-:Y:S02]  /*c3e0*/  @!P0 ST.E.128 [R12.64], RZ ;  /* 0x000000ff0c008985 */ /* 0x0005e4000c101d06 */
.L_x_640:
[----:B------:R-:W-:Y:S05]  /*c3f0*/  BSYNC B0 ;  /* 0x0000000000007941 */ /* 0x000fea0003800000 */
.L_x_639:
[----:B------:R-:W-:Y:S05]  /*c400*/  BRA.DIV ~URZ, `(.L_x_641) ;  /* 0x000021027f007947 */ /* 0x000fea000b800000 */
[----:B--2---:R2:W1:Y:S04]  /*c410*/  SHFL.IDX PT, R5, R3, 0x1, 0x181f ;  /* 0x00381f0003057f89 */ /* 0x00446800000e0000 */
[----:B----4-:R2:W4:Y:S02]  /*c420*/  SHFL.IDX PT, R175, R4, 0x1, 0x181f ;  /* 0x00381f0004af7f89 */ /* 0x01052400000e0000 */
.L_x_677:
[----:B------:R-:W-:Y:S01]  /*c430*/  IADD3 R9, R7, 0x20, RZ ;  /* 0x0000002007097810 */ /* 0x000fe20007ffe0ff */
[----:B------:R-:W-:Y:S03]  /*c440*/  BSSY B0, `(.L_x_642) ;  /* 0x000000f000007945 */ /* 0x000fe60003800000 */
        /* <DEDUP_REMOVED lines=11> */
[----:B------:R1:W-:Y:S04]  /*c500*/  @!P2 ST.E.128 [R10.64], RZ ;  /* 0x000000ff0a00a985 */ /* 0x0003e8000c101d06 */
[----:B------:R1:W-:Y:S04]  /*c510*/  @!P1 ST.E.128 [R8.64], RZ ;  /* 0x000000ff08009985 */ /* 0x0003e8000c101d06 */
[----:B------:R1:W-:Y:S02]  /*c520*/  @!P0 ST.E.128 [R12.64], RZ ;  /* 0x000000ff0c008985 */ /* 0x0003e4000c101d06 */
.L_x_643:
[----:B------:R-:W-:Y:S05]  /*c530*/  BSYNC B0 ;  /* 0x0000000000007941 */ /* 0x000fea0003800000 */
.L_x_642:
[----:B------:R-:W-:Y:S05]  /*c540*/  BRA.DIV ~URZ, `(.L_x_644) ;  /* 0x000020827f007947 */ /* 0x000fea000b800000 */
[----:B-1----:R1:W2:Y:S02]  /*c550*/  SHFL.IDX PT, R5, R3, 0x2, 0x181f ;  /* 0x00581f0003057f89 */ /* 0x0022a400000e0000 */
.L_x_678:
[----:B------:R-:W-:Y:S05]  /*c560*/  BRA.DIV ~URZ, `(.L_x_645) ;  /* 0x000020d27f007947 */ /* 0x000fea000b800000 */
[----:B----4-:R4:W1:Y:S02]  /*c570*/  SHFL.IDX PT, R175, R4, 0x2, 0x181f ;  /* 0x00581f0004af7f89 */ /* 0x01086400000e0000 */
.L_x_679:
[----:B------:R-:W-:Y:S01]  /*c580*/  IADD3 R9, R7, 0x40, RZ ;  /* 0x0000004007097810 */ /* 0x000fe20007ffe0ff */
[----:B------:R-:W-:Y:S03]  /*c590*/  BSSY B0, `(.L_x_646) ;  /* 0x000000f000007945 */ /* 0x000fe60003800000 */
[----:B------:R-:W-:-:S13]  /*c5a0*/  ISETP.GE.AND P0, PT, R9, R0, PT ;  /* 0x000000000900720c */ /* 0x000fda0003f06270 */
[----:B------:R-:W-:Y:S05]  /*c5b0*/  @P0 BRA `(.L_x_647) ;  /* 0x000000c000000947 */ /* 0x000fea0003800000 */
[----:B------:R-:W-:Y:S02]  /*c5c0*/  ISETP.GE.AND P2, PT, R206, c[0x0][0x3c8], PT ;  /* 0x0000f200ce007a0c */ /* 0x000fe40003f46270 */
[----:B------:R-:W-:Y:S02]  /*c5d0*/  ISETP.GE.AND P1, PT, R197, c[0x0][0x3c8], PT ;  /* 0x0000f200c5007a0c */ /* 0x000fe40003f26270 */
[----:B------:R-:W-:-:S09]  /*c5e0*/  ISETP.GE.AND P0, PT, R196, c[0x0][0x3c8], PT ;  /* 0x0000f200c4007a0c */ /* 0x000fd20003f06270 */
[-C--:B-1----:R-:W-:Y:S02]  /*c5f0*/  @!P2 LEA R10, P5, R206, R175.reuse, 0x1 ;  /* 0x000000afce0aa211 */ /* 0x082fe400078a08ff */
        /* <DEDUP_REMOVED lines=8> */
.L_x_647:
[----:B------:R-:W-:Y:S05]  /*c680*/  BSYNC B0 ;  /* 0x0000000000007941 */ /* 0x000fea0003800000 */
.L_x_646:
[----:B------:R-:W-:Y:S05]  /*c690*/  BRA.DIV ~URZ, `(.L_x_648) ;  /* 0x000020027f007947 */ /* 0x000fea000b800000 */
[----:B-12---:R-:W1:Y:S04]  /*c6a0*/  SHFL.IDX PT, R3, R3, 0x3, 0x181f ;  /* 0x00781f0003037f89 */ /* 0x006e6800000e0000 */
[----:B------:R2:W3:Y:S02]  /*c6b0*/  SHFL.IDX PT, R175, R4, 0x3, 0x181f ;  /* 0x00781f0004af7f89 */ /* 0x0004e400000e0000 */
.L_x_680:
[----:B------:R-:W-:-:S04]  /*c6c0*/  IADD3 R7, R7, 0x60, RZ ;  /* 0x0000006007077810 */ /* 0x000fc80007ffe0ff */
[----:B------:R-:W-:-:S13]  /*c6d0*/  ISETP.GE.AND P0, PT, R7, R0, PT ;  /* 0x000000000700720c */ /* 0x000fda0003f06270 */
[----:B------:R-:W-:Y:S05]  /*c6e0*/  @P0 BRA `(.L_x_634) ;  /* 0x000000c000000947 */ /* 0x000fea0003800000 */
[----:B------:R-:W-:Y:S02]  /*c6f0*/  ISETP.GE.AND P2, PT, R206, c[0x0][0x3c8], PT ;  /* 0x0000f200ce007a0c */ /* 0x000fe40003f46270 */
[----:B------:R-:W-:Y:S02]  /*c700*/  ISETP.GE.AND P1, PT, R197, c[0x0][0x3c8], PT ;  /* 0x0000f200c5007a0c */ /* 0x000fe40003f26270 */
[----:B------:R-:W-:-:S09]  /*c710*/  ISETP.GE.AND P0, PT, R196, c[0x0][0x3c8], PT ;  /* 0x0000f200c4007a0c */ /* 0x000fd20003f06270 */
[-C--:B---3--:R-:W-:Y:S02]  /*c720*/  @!P2 LEA R6, P5, R206, R175.reuse, 0x1 ;  /* 0x000000afce06a211 */ /* 0x088fe400078a08ff */
[CC--:B--2-4-:R-:W-:Y:S02]  /*c730*/  @!P1 LEA R4, P4, R197.reuse, R175.reuse, 0x1 ;  /* 0x000000afc5049211 */ /* 0x0d4fe400078808ff */
[----:B------:R-:W-:Y:S02]  /*c740*/  @!P0 LEA R8, P3, R196, R175, 0x1 ;  /* 0x000000afc4088211 */ /* 0x000fe400078608ff */
[-C--:B-1----:R-:W-:Y:S02]  /*c750*/  @!P2 LEA.HI.X R7, R206, R3.reuse, R193, 0x1, P5 ;  /* 0x00000003ce07a211 */ /* 0x082fe400028f0cc1 */
[-C--:B------:R-:W-:Y:S02]  /*c760*/  @!P1 LEA.HI.X R5, R197, R3.reuse, R192, 0x1, P4 ;  /* 0x00000003c5059211 */ /* 0x080fe400020f0cc0 */
[----:B------:R-:W-:Y:S01]  /*c770*/  @!P0 LEA.HI.X R9, R196, R3, R191, 0x1, P3 ;  /* 0x00000003c4098211 */ /* 0x000fe200018f0cbf */
[----:B------:R1:W-:Y:S04]  /*c780*/  @!P2 ST.E.128 [R6.64], RZ ;  /* 0x000000ff0600a985 */ /* 0x0003e8000c101d06 */
[----:B------:R1:W-:Y:S04]  /*c790*/  @!P1 ST.E.128 [R4.64], RZ ;  /* 0x000000ff04009985 */ /* 0x0003e8000c101d06 */
[----:B------:R1:W-:Y:S02]  /*c7a0*/  @!P0 ST.E.128 [R8.64], RZ ;  /* 0x000000ff08008985 */ /* 0x0003e4000c101d06 */
.L_x_634:
[----:B------:R-:W-:Y:S05]  /*c7b0*/  BSYNC B1 ;  /* 0x0000000000017941 */ /* 0x000fea0003800000 */
.L_x_625:
[----:B------:R-:W-:-:S13]  /*c7c0*/  ISETP.NE.AND P0, PT, R209, RZ, PT ;  /* 0x000000ffd100720c */ /* 0x000fda0003f05270 */
[----:B------:R-:W-:Y:S01]  /*c7d0*/  @P0 WARPSYNC 0xffffffff ;  /* 0xffffffff00000948 */ /* 0x000fe20003800000 */
[----:B------:R-:W-:Y:S06]  /*c7e0*/  @P0 BAR.SYNC.DEFER_BLOCKING 0x5, 0x100 ;  /* 0x0144000000000b1d */ /* 0x000fec0000010000 */
[----:B------:R-:W4:Y:S04]  /*c7f0*/  @P0 LDS R207, [0x18100] ;  /* 0x01810000ffcf0984 */ /* 0x000f280000000800 */
[----:B------:R-:W-:Y:S06]  /*c800*/  @P0 BAR.ARV 0x4, 0x100 ;  /* 0x0104000000000b1d */ /* 0x000fec0000002000 */
[----:B------:R-:W-:Y:S05]  /*c810*/  @P0 BRA `(.L_x_649) ;  /* 0x0000007000000947 */ /* 0x000fea0003800000 */
[----:B------:R-:W-:Y:S05]  /*c820*/  BRA.DIV ~URZ, `(.L_x_650) ;  /* 0x00001f327f007947 */ /* 0x000fea000b800000 */
[----:B--23--:R2:W3:Y:S02]  /*c830*/  SHFL.IDX PT, R175, R2, RZ, 0x1f ;  /* 0x00001fff02af7589 */ /* 0x00c4e400000e0000 */
.L_x_681:
[----:B------:R-:W-:Y:S01]  /*c840*/  WARPSYNC 0xffffffff ;  /* 0xffffffff00007948 */ /* 0x000fe20003800000 */
[----:B------:R-:W-:Y:S01]  /*c850*/  BAR.SYNC.DEFER_BLOCKING 0x4, 0x100 ;  /* 0x0104000000007b1d */ /* 0x000fe20000010000 */
[----:B---34-:R-:W-:-:S05]  /*c860*/  MOV R207, R175 ;  /* 0x000000af00cf7202 */ /* 0x018fca0000000f00 */
[----:B------:R3:W-:Y:S04]  /*c870*/  @!P6 STS [0x18100], R2 ;  /* 0x01810002ff00e388 */ /* 0x0007e80000000800 */
[----:B------:R-:W-:Y:S06]  /*c880*/  BAR.ARV 0x5, 0x100 ;  /* 0x0144000000007b1d */ /* 0x000fec0000002000 */
.L_x_649:
[----:B----4-:R-:W-:-:S13]  /*c890*/  ISETP.GE.AND P0, PT, R207, c[0x0][0x538], PT ;  /* 0x00014e00cf007a0c */ /* 0x010fda0003f06270 */
[----:B-123-5:R-:W-:Y:S01]  /*c8a0*/  @P0 CALL.REL.NOINC `(.L_x_651) ;  /* 0x0000001000000944 */ /* 0x02efe20003c00000 */
[----:B------:R-:W-:Y:S05]  /*c8b0*/  BRA `(.L_x_652) ;  /* 0xffff3ef000007947 */ /* 0x000fea000383ffff */
.L_x_651:
[----:B------:R-:W-:Y:S05]  /*c8c0*/  EXIT ;  /* 0x000000000000794d */ /* 0x000fea0003800000 */
.L_x_583:
[----:B-1----:R-:W-:Y:S01]  /*c8d0*/  IMAD.MOV.U32 R239, RZ, RZ, R5 ;  /* 0x000000ffffef7224 */ /* 0x002fe200078e0005 */
[----:B------:R-:W-:Y:S01]  /*c8e0*/  MOV R174, RZ ;  /* 0x000000ff00ae7202 */ /* 0x000fe20000000f00 */
[----:B------:R-:W-:Y:S01]  /*c8f0*/  IMAD.MOV.U32 R175, RZ, RZ, 0x181f ;  /* 0x0000181fffaf7424 */ /* 0x000fe200078e00ff */
[----:B------:R-:W-:Y:S02]  /*c900*/  MOV R172, 0xc920 ;  /* 0x0000c92000ac7802 */ /* 0x000fe40000000f00 */
[----:B-----5:R-:W-:Y:S05]  /*c910*/  CALL.REL.NOINC `($__internal_3_$__cuda_sm70_shflsync_idx_p) ;  /* 0x00001ef000007944 */ /* 0x020fea0003c00000 */
[----:B--2---:R-:W-:Y:S01]  /*c920*/  MOV R7, R175 ;  /* 0x000000af00077202 */ /* 0x004fe20000000f00 */
[----:B-1----:R-:W-:Y:S05]  /*c930*/  BRA `(.L_x_653) ;  /* 0xffff482000007947 */ /* 0x002fea000383ffff */
.L_x_584:
[----:B------:R-:W-:Y:S01]  /*c940*/  IMAD.MOV.U32 R239, RZ, RZ, R6 ;  /* 0x000000ffffef7224 */ /* 0x000fe200078e0006 */
[----:B------:R-:W-:Y:S01]  /*c950*/  MOV R174, RZ ;  /* 0x000000ff00ae7202 */ /* 0x000fe20000000f00 */
[----:B------:R-:W-:Y:S01]  /*c960*/  IMAD.MOV.U32 R175, RZ, RZ, 0x181f ;  /* 0x0000181fffaf7424 */ /* 0x000fe200078e00ff */
[----:B------:R-:W-:Y:S02]  /*c970*/  MOV R172, 0xc990 ;  /* 0x0000c99000ac7802 */ /* 0x000fe40000000f00 */
[----:B-12--5:R-:W-:Y:S05]  /*c980*/  CALL.REL.NOINC `($__internal_3_$__cuda_sm70_shflsync_idx_p) ;  /* 0x00001e8000007944 */ /* 0x026fea0003c00000 */
[----:B-12---:R-:W-:Y:S05]  /*c990*/  BRA `(.L_x_654) ;  /* 0xffff47e000007947 */ /* 0x006fea000383ffff */
.L_x_587:
[----:B------:R-:W-:Y:S01]  /*c9a0*/  IMAD.MOV.U32 R239, RZ, RZ, R5 ;  /* 0x000000ffffef7224 */ /* 0x000fe200078e0005 */
[----:B------:R-:W-:Y:S01]  /*c9b0*/  MOV R174, 0x1 ;  /* 0x0000000100ae7802 */ /* 0x000fe20000000f00 */
[----:B----4-:R-:W-:Y:S01]  /*c9c0*/  IMAD.MOV.U32 R175, RZ, RZ, 0x181f ;  /* 0x0000181fffaf7424 */ /* 0x010fe200078e00ff */
[----:B------:R-:W-:-:S02]  /*c9d0*/  MOV R172, 0xc9f0 ;  /* 0x0000c9f000ac7802 */ /* 0x000fc40000000f00 */
[----:B-123-5:R-:W-:Y:S05]  /*c9e0*/  CALL.REL.NOINC `($__internal_3_$__cuda_sm70_shflsync_idx_p) ;  /* 0x00001e2000007944 */ /* 0x02efea0003c00000 */
[----:B--2---:R-:W-:Y:S01]  /*c9f0*/  IMAD.MOV.U32 R7, RZ, RZ, R175 ;  /* 0x000000ffff077224 */ /* 0x004fe200078e00af */
[----:B-1----:R-:W-:Y:S01]  /*ca00*/  MOV R174, 0x1 ;  /* 0x0000000100ae7802 */ /* 0x002fe20000000f00 */
[----:B------:R-:W-:Y:S01]  /*ca10*/  IMAD.MOV.U32 R239, RZ, RZ, R6 ;  /* 0x000000ffffef7224 */ /* 0x000fe200078e0006 */
[----:B------:R-:W-:-:S02]  /*ca20*/  MOV R175, 0x181f ;  /* 0x0000181f00af7802 */ /* 0x000fc40000000f00 */
[----:B------:R-:W-:Y:S02]  /*ca30*/  MOV R172, 0xca50 ;  /* 0x0000ca5000ac7802 */ /* 0x000fe40000000f00 */
[----:B------:R-:W-:Y:S05]  /*ca40*/  CALL.REL.NOINC `($__internal_3_$__cuda_sm70_shflsync_idx_p) ;  /* 0x00001dc000007944 */ /* 0x000fea0003c00000 */
[----:B-12---:R-:W-:Y:S05]  /*ca50*/  BRA `(.L_x_655) ;  /* 0xffff488000007947 */ /* 0x006fea000383ffff */
.L_x_590:
[----:B------:R-:W-:Y:S01]  /*ca60*/  IMAD.MOV.U32 R239, RZ, RZ, R5 ;  /* 0x000000ffffef7224 */ /* 0x000fe200078e0005 */
[----:B------:R-:W-:Y:S01]  /*ca70*/  MOV R174, 0x2 ;  /* 0x0000000200ae7802 */ /* 0x000fe20000000f00 */
[----:B----4-:R-:W-:Y:S01]  /*ca80*/  IMAD.MOV.U32 R175, RZ, RZ, 0x181f ;  /* 0x0000181fffaf7424 */ /* 0x010fe200078e00ff */
[----:B------:R-:W-:Y:S02]  /*ca90*/  MOV R172, 0xcab0 ;  /* 0x0000cab000ac7802 */ /* 0x000fe40000000f00 */
[----:B-123-5:R-:W-:Y:S05]  /*caa0*/  CALL.REL.NOINC `($__internal_3_$__cuda_sm70_shflsync_idx_p) ;  /* 0x00001d6000007944 */ /* 0x02efea0003c00000 */
[----:B--2---:R-:W-:Y:S01]  /*cab0*/  MOV R7, R175 ;  /* 0x000000af00077202 */ /* 0x004fe20000000f00 */
[----:B-1----:R-:W-:Y:S05]  /*cac0*/  BRA `(.L_x_656) ;  /* 0xffff494000007947 */ /* 0x002fea000383ffff */
.L_x_591:
[----:B------:R-:W-:Y:S01]  /*cad0*/  IMAD.MOV.U32 R239, RZ, RZ, R6 ;  /* 0x000000ffffef7224 */ /* 0x000fe200078e0006 */
[----:B------:R-:W-:Y:S01]  /*cae0*/  MOV R174, 0x2 ;  /* 0x0000000200ae7802 */ /* 0x000fe20000000f00 */
[----:B----4-:R-:W-:Y:S01]  /*caf0*/  IMAD.MOV.U32 R175, RZ, RZ, 0x181f ;  /* 0x0000181fffaf7424 */ /* 0x010fe200078e00ff */
[----:B------:R-:W-:Y:S02]  /*cb00*/  MOV R172, 0xcb20 ;  /* 0x0000cb2000ac7802 */ /* 0x000fe40000000f00 */
[----:B-123-5:R-:W-:Y:S05]  /*cb10*/  CALL.REL.NOINC `($__internal_3_$__cuda_sm70_shflsync_idx_p) ;  /* 0x00001cf000007944 */ /* 0x02efea0003c00000 */
[----:B-12---:R-:W-:Y:S05]  /*cb20*/  BRA `(.L_x_657) ;  /* 0xffff490000007947 */ /* 0x006fea000383ffff */
.L_x_594:
[----:B------:R-:W-:Y:S01]  /*cb30*/  IMAD.MOV.U32 R239, RZ, RZ, R5 ;  /* 0x000000ffffef7224 */ /* 0x000fe200078e0005 */
[----:B------:R-:W-:Y:S01]  /*cb40*/  MOV R174, 0x3 ;  /* 0x0000000300ae7802 */ /* 0x000fe20000000f00 */
[----:B-1----:R-:W-:Y:S01]  /*cb50*/  IMAD.MOV.U32 R175, RZ, RZ, 0x181f ;  /* 0x0000181fffaf7424 */ /* 0x002fe200078e00ff */
[----:B------:R-:W-:-:S02]  /*cb60*/  MOV R172, 0xcb80 ;  /* 0x0000cb8000ac7802 */ /* 0x000fc40000000f00 */
[----:B--2345:R-:W-:Y:S05]  /*cb70*/  CALL.REL.NOINC `($__internal_3_$__cuda_sm70_shflsync_idx_p) ;  /* 0x00001c9000007944 */ /* 0x03cfea0003c00000 */
[----:B--2---:R-:W-:Y:S01]  /*cb80*/  IMAD.MOV.U32 R5, RZ, RZ, R175 ;  /* 0x000000ffff057224 */ /* 0x004fe200078e00af */
[----:B-1----:R-:W-:Y:S01]  /*cb90*/  MOV R174, 0x3 ;  /* 0x0000000300ae7802 */ /* 0x002fe20000000f00 */
[----:B------:R-:W-:Y:S01]  /*cba0*/  IMAD.MOV.U32 R239, RZ, RZ, R6 ;  /* 0x000000ffffef7224 */ /* 0x000fe200078e0006 */
[----:B------:R-:W-:-:S02]  /*cbb0*/  MOV R175, 0x181f ;  /* 0x0000181f00af7802 */ /* 0x000fc40000000f00 */
[----:B------:R-:W-:Y:S02]  /*cbc0*/  MOV R172, 0xcbe0 ;  /* 0x0000cbe000ac7802 */ /* 0x000fe40000000f00 */
[----:B------:R-:W-:Y:S05]  /*cbd0*/  CALL.REL.NOINC `($__internal_3_$__cuda_sm70_shflsync_idx_p) ;  /* 0x00001c3000007944 */ /* 0x000fea0003c00000 */
[----:B-12---:R-:W-:Y:S05]  /*cbe0*/  BRA `(.L_x_658) ;  /* 0xffff498000007947 */ /* 0x006fea000383ffff */
.L_x_597:
[----:B------:R-:W-:Y:S01]  /*cbf0*/  IMAD.MOV.U32 R239, RZ, RZ, R32 ;  /* 0x000000ffffef7224 */ /* 0x000fe200078e0020 */
[----:B------:R-:W-:Y:S01]  /*cc00*/  MOV R174, RZ ;  /* 0x000000ff00ae7202 */ /* 0x000fe20000000f00 */
[----:B------:R-:W-:Y:S01]  /*cc10*/  IMAD.MOV.U32 R175, RZ, RZ, 0x181f ;  /* 0x0000181fffaf7424 */ /* 0x000fe200078e00ff */
[----:B------:R-:W-:Y:S02]  /*cc20*/  MOV R172, 0xcc40 ;  /* 0x0000cc4000ac7802 */ /* 0x000fe40000000f00 */
[----:B------:R-:W-:Y:S05]  /*cc30*/  CALL.REL.NOINC `($__internal_3_$__cuda_sm70_shflsync_idx_p) ;  /* 0x00001bd000007944 */ /* 0x000fea0003c00000 */
[----:B--2---:R-:W-:Y:S01]  /*cc40*/  MOV R34, R175 ;  /* 0x000000af00227202 */ /* 0x004fe20000000f00 */
[----:B-1----:R-:W-:Y:S05]  /*cc50*/  BRA `(.L_x_659) ;  /* 0xffff5ef000007947 */ /* 0x002fea000383ffff */
.L_x_598:
[----:B------:R-:W-:Y:S01]  /*cc60*/  IMAD.MOV.U32 R239, RZ, RZ, R0 ;  /* 0x000000ffffef7224 */ /* 0x000fe200078e0000 */
[----:B------:R-:W-:Y:S01]  /*cc70*/  MOV R174, RZ ;  /* 0x000000ff00ae7202 */ /* 0x000fe20000000f00 */
[----:B------:R-:W-:Y:S01]  /*cc80*/  IMAD.MOV.U32 R175, RZ, RZ, 0x181f ;  /* 0x0000181fffaf7424 */ /* 0x000fe200078e00ff */
[----:B------:R-:W-:Y:S02]  /*cc90*/  MOV R172, 0xccb0 ;  /* 0x0000ccb000ac7802 */ /* 0x000fe40000000f00 */
[----:B-12---:R-:W-:Y:S05]  /*cca0*/  CALL.REL.NOINC `($__internal_3_$__cuda_sm70_shflsync_idx_p) ;  /* 0x00001b6000007944 */ /* 0x006fea0003c00000 */
[C---:B--2---:R-:W-:Y:S01]  /*ccb0*/  IADD3 R38, P0, R175.reuse, R78, RZ ;  /* 0x0000004eaf267210 */ /* 0x044fe20007f1e0ff */
[----:B-1----:R-:W-:Y:S01]  /*ccc0*/  IMAD.MOV.U32 R239, RZ, RZ, R32 ;  /* 0x000000ffffef7224 */ /* 0x002fe200078e0020 */
[----:B------:R-:W-:Y:S01]  /*ccd0*/  IADD3 R36, P6, R175, R80, RZ ;  /* 0x00000050af247210 */ /* 0x000fe20007fde0ff */
[----:B------:R-:W-:Y:S01]  /*cce0*/  IMAD.MOV.U32 R174, RZ, RZ, 0x1 ;  /* 0x00000001ffae7424 */ /* 0x000fe200078e00ff */
[----:B------:R-:W-:Y:S01]  /*ccf0*/  ISETP.GE.AND P5, PT, R206, c[0x0][0x1d4], PT ;  /* 0x00007500ce007a0c */ /* 0x000fe20003fa6270 */
[C---:B------:R-:W-:Y:S01]  /*cd00*/  IMAD.X R39, R34.reuse, 0x1, R77, P0 ;  /* 0x0000000122277824 */ /* 0x040fe200000e064d */
[----:B------:R-:W-:Y:S01]  /*cd10*/  ISETP.GE.AND P2, PT, R197, c[0x0][0x1d4], PT ;  /* 0x00007500c5007a0c */ /* 0x000fe20003f46270 */
[----:B------:R-:W-:Y:S01]  /*cd20*/  IMAD.X R37, R34, 0x1, R79, P6 ;  /* 0x0000000122257824 */ /* 0x000fe200030e064f */
[----:B------:R-:W-:-:S02]  /*cd30*/  ISETP.GE.AND P0, PT, R196, c[0x0][0x1d4], PT ;  /* 0x00007500c4007a0c */ /* 0x000fc40003f06270 */
[----:B------:R-:W-:Y:S01]  /*cd40*/  IADD3 R40, P6, R175, R82, RZ ;  /* 0x00000052af287210 */ /* 0x000fe20007fde0ff */
[----:B------:R-:W-:Y:S01]  /*cd50*/  IMAD.MOV.U32 R175, RZ, RZ, 0x181f ;  /* 0x0000181fffaf7424 */ /* 0x000fe200078e00ff */
[----:B------:R-:W-:Y:S02]  /*cd60*/  SEL R33, RZ, 0x10, P2 ;  /* 0x00000010ff217807 */ /* 0x000fe40001000000 */
[----:B------:R-:W-:Y:S01]  /*cd70*/  SEL R3, RZ, 0x10, P0 ;  /* 0x00000010ff037807 */ /* 0x000fe20000000000 */
[----:B------:R-:W-:Y:S01]  /*cd80*/  IMAD.X R41, R34, 0x1, R81, P6 ;  /* 0x0000000122297824 */ /* 0x000fe200030e0651 */
[----:B------:R-:W-:Y:S01]  /*cd90*/  SEL R34, RZ, 0x10, P5 ;  /* 0x00000010ff227807 */ /* 0x000fe20002800000 */
[----:B------:R-:W-:Y:S01]  /*cda0*/  @!PT LDS RZ, [RZ] ;  /* 0x00000000fffff984 */ /* 0x000fe20000000800 */
[----:B------:R-:W-:Y:S01]  /*cdb0*/  @!PT LDS RZ, [RZ] ;  /* 0x00000000fffff984 */ /* 0x000fe20000000800 */
[----:B------:R-:W-:Y:S01]  /*cdc0*/  @!PT LDS RZ, [RZ] ;  /* 0x00000000fffff984 */ /* 0x000fe20000000800 */
[----:B------:R1:W-:Y:S01]  /*cdd0*/  LDGSTS.E.BYPASS.LTC128B.128 [R198+0x6100], [R38.64], !P5 ;  /* 0x0610000026c67fae */ /* 0x0003e2000e901d46 */
[----:B------:R-:W-:-:S03]  /*cde0*/  MOV R172, 0xce20 ;  /* 0x0000ce2000ac7802 */ /* 0x000fc60000000f00 */
[----:B------:R1:W-:Y:S04]  /*cdf0*/  LDGSTS.E.BYPASS.LTC128B.128 [R198+0x8100], [R36.64], !P2 ;  /* 0x0810000024c67fae */ /* 0x0003e8000d101d46 */
[----:B------:R1:W-:Y:S02]  /*ce00*/  LDGSTS.E.BYPASS.LTC128B.128 [R198+0xa100], [R40.64], !P0 ;  /* 0x0a10000028c67fae */ /* 0x0003e4000c101d46 */
[----:B-1----:R-:W-:Y:S05]  /*ce10*/  CALL.REL.NOINC `($__internal_3_$__cuda_sm70_shflsync_idx_p) ;  /* 0x000019f000007944 */ /* 0x002fea0003c00000 */
[----:B--2---:R-:W-:Y:S01]  /*ce20*/  IMAD.MOV.U32 R32, RZ, RZ, R175 ;  /* 0x000000ffff207224 */ /* 0x004fe200078e00af */
[----:B-1----:R-:W-:Y:S01]  /*ce30*/  MOV R174, 0x1 ;  /* 0x0000000100ae7802 */ /* 0x002fe20000000f00 */
[----:B------:R-:W-:Y:S01]  /*ce40*/  IMAD.MOV.U32 R239, RZ, RZ, R0 ;  /* 0x000000ffffef7224 */ /* 0x000fe200078e0000 */
[----:B------:R-:W-:Y:S02]  /*ce50*/  MOV R175, 0x181f ;  /* 0x0000181f00af7802 */ /* 0x000fe40000000f00 */
[----:B------:R-:W-:Y:S02]  /*ce60*/  MOV R172, 0xce80 ;  /* 0x0000ce8000ac7802 */ /* 0x000fe40000000f00 */
[----:B------:R-:W-:Y:S05]  /*ce70*/  CALL.REL.NOINC `($__internal_3_$__cuda_sm70_shflsync_idx_p) ;  /* 0x0000199000007944 */ /* 0x000fea0003c00000 */
[----:B-12---:R-:W-:Y:S05]  /*ce80*/  BRA `(.L_x_660) ;  /* 0xffff5df000007947 */ /* 0x006fea000383ffff */
.L_x_599:
[----:B------:R-:W-:Y:S01]  /*ce90*/  IMAD.MOV.U32 R174, RZ, RZ, RZ ;  /* 0x000000ffffae7224 */ /* 0x000fe200078e00ff */
[----:B------:R-:W-:-:S02]  /*cea0*/  MOV R175, 0x1c1f ;  /* 0x00001c1f00af7802 */ /* 0x000fc40000000f00 */
[----:B------:R-:W-:Y:S02]  /*ceb0*/  MOV R172, 0xced0 ;  /* 0x0000ced000ac7802 */ /* 0x000fe40000000f00 */
[----:B-1----:R-:W-:Y:S05]  /*cec0*/  CALL.REL.NOINC `($__internal_3_$__cuda_sm70_shflsync_idx_p) ;  /* 0x0000194000007944 */ /* 0x002fea0003c00000 */
[----:B-12---:R-:W-:Y:S05]  /*ced0*/  BRA `(.L_x_661) ;  /* 0xffff5fc000007947 */ /* 0x006fea000383ffff */
.L_x_600:
[----:B------:R-:W-:Y:S01]  /*cee0*/  IMAD.MOV.U32 R174, RZ, RZ, 0x1 ;  /* 0x00000001ffae7424 */ /* 0x000fe200078e00ff */
[----:B------:R-:W-:Y:S02]  /*cef0*/  MOV R175, 0x1c1f ;  /* 0x00001c1f00af7802 */ /* 0x000fe40000000f00 */
[----:B------:R-:W-:Y:S02]  /*cf00*/  MOV R172, 0xcf20 ;  /* 0x0000cf2000ac7802 */ /* 0x000fe40000000f00 */
[----:B-12---:R-:W-:Y:S05]  /*cf10*/  CALL.REL.NOINC `($__internal_3_$__cuda_sm70_shflsync_idx_p) ;  /* 0x000018f000007944 */ /* 0x006fea0003c00000 */
[----:B--2---:R-:W-:Y:S01]  /*cf20*/  IMAD.IADD R175, R0, 0x1, R175 ;  /* 0x0000000100af7824 */ /* 0x004fe200078e02af */
[----:B------:R-:W-:Y:S01]  /*cf30*/  FMNMX.FTZ R0, R28, R35, !PT ;  /* 0x000000231c007209 */ /* 0x000fe20007810000 */
[----:B------:R-:W-:Y:S01]  /*cf40*/  IMAD.MOV.U32 R136, RZ, RZ, 0x2 ;  /* 0x00000002ff887424 */ /* 0x000fe200078e00ff */
[----:B------:R-:W-:Y:S02]  /*cf50*/  MOV R134, 0xd350 ;  /* 0x0000d35000867802 */ /* 0x000fe40000000f00 */
[----:B------:R-:W-:Y:S02]  /*cf60*/  IMNMX R76, R76, R175, PT ;  /* 0x000000af4c4c7217 */ /* 0x000fe40003800200 */
[----:B------:R-:W-:-:S02]  /*cf70*/  FMNMX.FTZ R0, R33, R0, !PT ;  /* 0x0000000021007209 */ /* 0x000fc40007810000 */
[C---:B------:R-:W-:Y:S02]  /*cf80*/  ISETP.GT.AND P5, PT, R76.reuse, RZ, PT ;  /* 0x000000ff4c00720c */ /* 0x040fe40003fa4270 */
[C---:B------:R-:W-:Y:S02]  /*cf90*/  ISETP.GT.AND P2, PT, R76.reuse, 0x1, PT ;  /* 0x000000014c00780c */ /* 0x040fe40003f44270 */
[----:B------:R-:W-:Y:S02]  /*cfa0*/  ISETP.GT.AND P0, PT, R76, 0x8, PT ;  /* 0x000000084c00780c */ /* 0x000fe40003f04270 */
[----:B------:R-:W-:Y:S02]  /*cfb0*/  FSEL R5, R30, -INF , P5 ;  /* 0xff8000001e057808 */ /* 0x000fe40002800000 */
[----:B------:R-:W-:Y:S02]  /*cfc0*/  FSEL R16, R31, -INF , P2 ;  /* 0xff8000001f107808 */ /* 0x000fe40001000000 */
[----:B------:R-:W-:-:S02]  /*cfd0*/  ISETP.GT.AND P2, PT, R76, 0x9, PT ;  /* 0x000000094c00780c */ /* 0x000fc40003f44270 */
[----:B------:R-:W-:Y:S02]  /*cfe0*/  FSEL R26, R26, -INF , P0 ;  /* 0xff8000001a1a7808 */ /* 0x000fe40000000000 */
[----:B------:R-:W-:Y:S02]  /*cff0*/  FMNMX.FTZ R9, R5, R16, !PT ;  /* 0x0000001005097209 */ /* 0x000fe40007810000 */
[----:B------:R-:W-:Y:S02]  /*d000*/  FSEL R4, R27, -INF , P2 ;  /* 0xff8000001b047808 */ /* 0x000fe40001000000 */
[----:B------:R-:W-:Y:S02]  /*d010*/  ISETP.GT.AND P2, PT, R76, 0x10, PT ;  /* 0x000000104c00780c */ /* 0x000fe40003f44270 */
[----:B------:R-:W-:Y:S02]  /*d020*/  FMNMX.FTZ R9, R26, R9, !PT ;  /* 0x000000091a097209 */ /* 0x000fe40007810000 */
[----:B------:R-:W-:-:S02]  /*d030*/  FMNMX.FTZ R0, R29, R0, !PT ;  /* 0x000000001d007209 */ /* 0x000fc40007810000 */
[----:B------:R-:W-:Y:S02]  /*d040*/  ISETP.GT.AND P0, PT, R76, 0x11, PT ;  /* 0x000000114c00780c */ /* 0x000fe40003f04270 */
[----:B------:R-:W-:Y:S02]  /*d050*/  FSEL R22, R22, -INF , P2 ;  /* 0xff80000016167808 */ /* 0x000fe40001000000 */
[----:B------:R-:W-:Y:S02]  /*d060*/  FMNMX.FTZ R9, R4, R9, !PT ;  /* 0x0000000904097209 */ /* 0x000fe40007810000 */
[----:B------:R-:W-:Y:S02]  /*d070*/  FMNMX.FTZ R0, R25, R0, !PT ;  /* 0x0000000019007209 */ /* 0x000fe40007810000 */
[----:B------:R-:W-:Y:S02]  /*d080*/  FSEL R12, R23, -INF , P0 ;  /* 0xff800000170c7808 */ /* 0x000fe40000000000 */
[----:B------:R-:W-:-:S02]  /*d090*/  ISETP.GT.AND P2, PT, R76, 0x18, PT ;  /* 0x000000184c00780c */ /* 0x000fc40003f44270 */
[----:B------:R-:W-:Y:S02]  /*d0a0*/  FMNMX.FTZ R9, R22, R9, !PT ;  /* 0x0000000916097209 */ /* 0x000fe40007810000 */
[----:B------:R-:W-:Y:S02]  /*d0b0*/  FMNMX.FTZ R0, R21, R0, !PT ;  /* 0x0000000015007209 */ /* 0x000fe40007810000 */
[----:B------:R-:W-:Y:S02]  /*d0c0*/  ISETP.GT.AND P0, PT, R76, 0x19, PT ;  /* 0x000000194c00780c */ /* 0x000fe40003f04270 */
[----:B------:R-:W-:Y:S02]  /*d0d0*/  FSEL R18, R18, -INF , P2 ;  /* 0xff80000012127808 */ /* 0x000fe40001000000 */
[----:B------:R-:W-:Y:S02]  /*d0e0*/  FMNMX.FTZ R9, R12, R9, !PT ;  /* 0x000000090c097209 */ /* 0x000fe40007810000 */
[----:B------:R-:W-:-:S02]  /*d0f0*/  FMNMX.FTZ R0, R3, R0, !PT ;  /* 0x0000000003007209 */ /* 0x000fc40007810000 */
[----:B------:R-:W-:Y:S02]  /*d100*/  FSEL R8, R19, -INF , P0 ;  /* 0xff80000013087808 */ /* 0x000fe40000000000 */
[----:B------:R-:W-:Y:S02]  /*d110*/  ISETP.GT.AND P2, PT, R76, 0x20, PT ;  /* 0x000000204c00780c */ /* 0x000fe40003f44270 */
[----:B------:R-:W-:Y:S02]  /*d120*/  FMNMX.FTZ R9, R18, R9, !PT ;  /* 0x0000000912097209 */ /* 0x000fe40007810000 */
[----:B------:R-:W-:Y:S02]  /*d130*/  FMNMX.FTZ R0, R17, R0, !PT ;  /* 0x0000000011007209 */ /* 0x000fe40007810000 */
[----:B------:R-:W-:Y:S02]  /*d140*/  ISETP.GT.AND P0, PT, R76, 0x21, PT ;  /* 0x000000214c00780c */ /* 0x000fe40003f04270 */
[----:B-1----:R-:W-:-:S02]  /*d150*/  FSEL R174, R14, -INF , P2 ;  /* 0xff8000000eae7808 */ /* 0x002fc40001000000 */
[----:B------:R-:W-:Y:S02]  /*d160*/  FMNMX.FTZ R9, R8, R9, !PT ;  /* 0x0000000908097209 */ /* 0x000fe40007810000 */
        /* <DEDUP_REMOVED lines=22> */
[----:B------:R-:W-:-:S02]  /*d2d0*/  FSEL R140, R74, -INF , P2 ;  /* 0xff8000004a8c7808 */ /* 0x000fc40001000000 */
[----:B------:R-:W-:Y:S02]  /*d2e0*/  FMNMX.FTZ R7, R142, R9, !PT ;  /* 0x000000098e077209 */ /* 0x000fe40007810000 */
[----:B------:R-:W-:Y:S02]  /*d2f0*/  FMNMX.FTZ R0, R143, R0, !PT ;  /* 0x000000008f007209 */ /* 0x000fe40007810000 */
[----:B------:R-:W-:Y:S02]  /*d300*/  FSEL R162, R75, -INF , P0 ;  /* 0xff8000004ba27808 */ /* 0x000fe40000000000 */
[----:B------:R-:W-:Y:S02]  /*d310*/  FMNMX.FTZ R7, R140, R7, !PT ;  /* 0x000000078c077209 */ /* 0x000fe40007810000 */
[----:B------:R-:W-:Y:S02]  /*d320*/  FMNMX.FTZ R135, R141, R0, !PT ;  /* 0x000000008d877209 */ /* 0x000fe40007810000 */
[----:B------:R-:W-:-:S02]  /*d330*/  FMNMX.FTZ R7, R162, R7, !PT ;  /* 0x00000007a2077209 */ /* 0x000fc40007810000 */
[----:B------:R-:W-:Y:S05]  /*d340*/  CALL.REL.NOINC `($__internal_2_$__cuda_sm70_shflsync_bfly_p) ;  /* 0x0000147000007944 */ /* 0x000fea0003c00000 */
[----:B-12---:R-:W-:Y:S01]  /*d350*/  FMNMX.FTZ R135, R135, R136, !PT ;  /* 0x0000008887877209 */ /* 0x006fe20007810000 */
[----:B------:R-:W-:Y:S01]  /*d360*/  IMAD.MOV.U32 R136, RZ, RZ, 0x1 ;  /* 0x00000001ff887424 */ /* 0x000fe200078e00ff */
[----:B------:R-:W-:-:S02]  /*d370*/  MOV R134, 0xd390 ;  /* 0x0000d39000867802 */ /* 0x000fc40000000f00 */
[----:B------:R-:W-:Y:S05]  /*d380*/  CALL.REL.NOINC `($__internal_2_$__cuda_sm70_shflsync_bfly_p) ;  /* 0x0000143000007944 */ /* 0x000fea0003c00000 */
[----:B--2---:R-:W-:Y:S01]  /*d390*/  FMNMX.FTZ R0, R135, R136, !PT ;  /* 0x0000008887007209 */ /* 0x004fe20007810000 */
[----:B-1----:R-:W-:Y:S01]  /*d3a0*/  IMAD.MOV.U32 R135, RZ, RZ, R7 ;  /* 0x000000ffff877224 */ /* 0x002fe200078e0007 */
[----:B------:R-:W-:Y:S01]  /*d3b0*/  MOV R134, 0xd3e0 ;  /* 0x0000d3e000867802 */ /* 0x000fe20000000f00 */
[----:B------:R-:W-:-:S02]  /*d3c0*/  IMAD.MOV.U32 R136, RZ, RZ, 0x2 ;  /* 0x00000002ff887424 */ /* 0x000fc400078e00ff */
[----:B------:R-:W-:Y:S05]  /*d3d0*/  CALL.REL.NOINC `($__internal_2_$__cuda_sm70_shflsync_bfly_p) ;  /* 0x000013e000007944 */ /* 0x000fea0003c00000 */
[----:B-12---:R-:W-:Y:S01]  /*d3e0*/  FMNMX.FTZ R135, R7, R136, !PT ;  /* 0x0000008807877209 */ /* 0x006fe20007810000 */
[----:B------:R-:W-:Y:S01]  /*d3f0*/  IMAD.MOV.U32 R136, RZ, RZ, 0x1 ;  /* 0x00000001ff887424 */ /* 0x000fe200078e00ff */
[----:B------:R-:W-:-:S02]  /*d400*/  MOV R134, 0xd420 ;  /* 0x0000d42000867802 */ /* 0x000fc40000000f00 */
[----:B------:R-:W-:Y:S05]  /*d410*/  CALL.REL.NOINC `($__internal_2_$__cuda_sm70_shflsync_bfly_p) ;  /* 0x000013a000007944 */ /* 0x000fea0003c00000 */
[----:B-12---:R-:W-:Y:S05]  /*d420*/  BRA `(.L_x_662) ;  /* 0xffff614000007947 */ /* 0x006fea000383ffff */
.L_x_604:
[----:B------:R-:W-:Y:S01]  /*d430*/  MOV R174, RZ ;  /* 0x000000ff00ae7202 */ /* 0x000fe20000000f00 */
[----:B------:R-:W-:Y:S01]  /*d440*/  IMAD.MOV.U32 R239, RZ, RZ, R10 ;  /* 0x000000ffffef7224 */ /* 0x000fe200078e000a */
[----:B------:R-:W-:Y:S01]  /*d450*/  MOV R172, 0xd480 ;  /* 0x0000d48000ac7802 */ /* 0x000fe20000000f00 */
[----:B------:R-:W-:Y:S02]  /*d460*/  IMAD.MOV.U32 R175, RZ, RZ, 0x181f ;  /* 0x0000181fffaf7424 */ /* 0x000fe400078e00ff */
[----:B-1234-:R-:W-:Y:S05]  /*d470*/  CALL.REL.NOINC `($__internal_3_$__cuda_sm70_shflsync_idx_p) ;  /* 0x0000139000007944 */ /* 0x01efea0003c00000 */
[----:B--2---:R-:W-:Y:S01]  /*d480*/  MOV R12, R175 ;  /* 0x000000af000c7202 */ /* 0x004fe20000000f00 */
[----:B-1----:R-:W-:-:S05]  /*d490*/  BRA `(.L_x_663) ;  /* 0xffff746000007947 */ /* 0x002fca000383ffff */
.L_x_605:
[----:B------:R-:W-:Y:S01]  /*d4a0*/  MOV R174, RZ ;  /* 0x000000ff00ae7202 */ /* 0x000fe20000000f00 */
[----:B------:R-:W-:Y:S01]  /*d4b0*/  IMAD.MOV.U32 R239, RZ, RZ, R9 ;  /* 0x000000ffffef7224 */ /* 0x000fe200078e0009 */
[----:B------:R-:W-:Y:S01]  /*d4c0*/  MOV R172, 0xd4f0 ;  /* 0x0000d4f000ac7802 */ /* 0x000fe20000000f00 */
[----:B------:R-:W-:Y:S02]  /*d4d0*/  IMAD.MOV.U32 R175, RZ, RZ, 0x181f ;  /* 0x0000181fffaf7424 */ /* 0x000fe400078e00ff */
[----:B-1234-:R-:W-:Y:S05]  /*d4e0*/  CALL.REL.NOINC `($__internal_3_$__cuda_sm70_shflsync_idx_p) ;  /* 0x0000132000007944 */ /* 0x01efea0003c00000 */
[----:B------:R-:W-:Y:S01]  /*d4f0*/  ISETP.GE.AND P6, PT, R206, c[0x0][0x1d4], PT ;  /* 0x00007500ce007a0c */ /* 0x000fe20003fc6270 */
[----:B-1----:R-:W-:Y:S01]  /*d500*/  IMAD.MOV.U32 R239, RZ, RZ, R10 ;  /* 0x000000ffffef7224 */ /* 0x002fe200078e000a */
[----:B--2---:R-:W-:Y:S01]  /*d510*/  IADD3 R16, P0, R175, R0, RZ ;  /* 0x00000000af107210 */ /* 0x004fe20007f1e0ff */
[----:B------:R-:W-:Y:S01]  /*d520*/  IMAD.MOV.U32 R174, RZ, RZ, 0x1 ;  /* 0x00000001ffae7424 */ /* 0x000fe200078e00ff */
[----:B------:R-:W-:Y:S02]  /*d530*/  ISETP.GE.AND P5, PT, R197, c[0x0][0x1d4], PT ;  /* 0x00007500c5007a0c */ /* 0x000fe40003fa6270 */
[C---:B------:R-:W-:Y:S01]  /*d540*/  IADD3 R14, P2, R175.reuse, R6, RZ ;  /* 0x00000006af0e7210 */ /* 0x040fe20007f5e0ff */
[----:B------:R-:W-:Y:S01]  /*d550*/  IMAD.X R17, R12, 0x1, R4, P0 ;  /* 0x000000010c117824 */ /* 0x000fe200000e0604 */
[----:B------:R-:W-:Y:S02]  /*d560*/  ISETP.GE.AND P0, PT, R196, c[0x0][0x1d4], PT ;  /* 0x00007500c4007a0c */ /* 0x000fe40003f06270 */
[----:B------:R-:W-:Y:S01]  /*d570*/  SEL R13, RZ, 0x10, P6 ;  /* 0x00000010ff0d7807 */ /* 0x000fe20003000000 */
[C---:B------:R-:W-:Y:S01]  /*d580*/  IMAD.X R15, R12.reuse, 0x1, R5, P2 ;  /* 0x000000010c0f7824 */ /* 0x040fe200010e0605 */
[----:B------:R-:W-:Y:S01]  /*d590*/  IADD3 R18, P2, R175, R8, RZ ;  /* 0x00000008af127210 */ /* 0x000fe20007f5e0ff */
[----:B------:R-:W-:Y:S01]  /*d5a0*/  @!PT LDS RZ, [RZ] ;  /* 0x00000000fffff984 */ /* 0x000fe20000000800 */
[----:B------:R-:W-:Y:S01]  /*d5b0*/  @!PT LDS RZ, [RZ] ;  /* 0x00000000fffff984 */ /* 0x000fe20000000800 */
[----:B------:R-:W-:Y:S01]  /*d5c0*/  @!PT LDS RZ, [RZ] ;  /* 0x00000000fffff984 */ /* 0x000fe20000000800 */
[----:B------:R1:W-:Y:S01]  /*d5d0*/  LDGSTS.E.BYPASS.LTC128B.128 [R198+0x100], [R16.64], !P6 ;  /* 0x0010000010c67fae */ /* 0x0003e2000f101d46 */
[----:B------:R-:W-:Y:S01]  /*d5e0*/  IMAD.MOV.U32 R175, RZ, RZ, 0x181f ;  /* 0x0000181fffaf7424 */ /* 0x000fe200078e00ff */
[----:B------:R-:W-:Y:S02]  /*d5f0*/  SEL R11, RZ, 0x10, P0 ;  /* 0x00000010ff0b7807 */ /* 0x000fe40000000000 */
[----:B------:R1:W-:Y:S01]  /*d600*/  LDGSTS.E.BYPASS.LTC128B.128 [R198+0x2100], [R14.64], !P5 ;  /* 0x021000000ec67fae */ /* 0x0003e2000e901d46 */
[----:B------:R-:W-:Y:S01]  /*d610*/  IMAD.X R19, R12, 0x1, R7, P2 ;  /* 0x000000010c137824 */ /* 0x000fe200010e0607 */
[----:B------:R-:W-:Y:S02]  /*d620*/  SEL R12, RZ, 0x10, P5 ;  /* 0x00000010ff0c7807 */ /* 0x000fe40002800000 */
[----:B------:R-:W-:Y:S02]  /*d630*/  MOV R172, 0xd660 ;  /* 0x0000d66000ac7802 */ /* 0x000fe40000000f00 */
[----:B------:R1:W-:Y:S04]  /*d640*/  LDGSTS.E.BYPASS.LTC128B.128 [R198+0x4100], [R18.64], !P0 ;  /* 0x0410000012c67fae */ /* 0x0003e8000c101d46 */
[----:B-1----:R-:W-:Y:S05]  /*d650*/  CALL.REL.NOINC `($__internal_3_$__cuda_sm70_shflsync_idx_p) ;  /* 0x000011b000007944 */ /* 0x002fea0003c00000 */
[----:B-1----:R-:W-:Y:S01]  /*d660*/  MOV R174, 0x1 ;  /* 0x0000000100ae7802 */ /* 0x002fe20000000f00 */
[----:B--2---:R-:W-:Y:S01]  /*d670*/  IMAD.MOV.U32 R10, RZ, RZ, R175 ;  /* 0x000000ffff0a7224 */ /* 0x004fe200078e00af */
[----:B------:R-:W-:Y:S01]  /*d680*/  MOV R175, 0x181f ;  /* 0x0000181f00af7802 */ /* 0x000fe20000000f00 */
[----:B------:R-:W-:Y:S01]  /*d690*/  IMAD.MOV.U32 R239, RZ, RZ, R9 ;  /* 0x000000ffffef7224 */ /* 0x000fe200078e0009 */
[----:B------:R-:W-:Y:S02]  /*d6a0*/  MOV R172, 0xd6c0 ;  /* 0x0000d6c000ac7802 */ /* 0x000fe40000000f00 */
[----:B------:R-:W-:Y:S05]  /*d6b0*/  CALL.REL.NOINC `($__internal_3_$__cuda_sm70_shflsync_idx_p) ;  /* 0x0000115000007944 */ /* 0x000fea0003c00000 */
[----:B-12---:R-:W-:-:S05]  /*d6c0*/  BRA `(.L_x_664) ;  /* 0xffff736000007947 */ /* 0x006fca000383ffff */
.L_x_608:
[----:B------:R-:W-:Y:S01]  /*d6d0*/  MOV R174, RZ ;  /* 0x000000ff00ae7202 */ /* 0x000fe20000000f00 */
[----:B------:R-:W-:Y:S01]  /*d6e0*/  IMAD.MOV.U32 R239, RZ, RZ, R138 ;  /* 0x000000ffffef7224 */ /* 0x000fe200078e008a */
[----:B------:R-:W-:Y:S01]  /*d6f0*/  MOV R172, 0xd720 ;  /* 0x0000d72000ac7802 */ /* 0x000fe20000000f00 */
[----:B------:R-:W-:Y:S02]  /*d700*/  IMAD.MOV.U32 R175, RZ, RZ, 0x181f ;  /* 0x0000181fffaf7424 */ /* 0x000fe400078e00ff */
[----:B------:R-:W-:Y:S05]  /*d710*/  CALL.REL.NOINC `($__internal_3_$__cuda_sm70_shflsync_idx_p) ;  /* 0x000010f000007944 */ /* 0x000fea0003c00000 */
[----:B--2---:R-:W-:Y:S01]  /*d720*/  MOV R140, R175 ;  /* 0x000000af008c7202 */ /* 0x004fe20000000f00 */
[----:B-1----:R-:W-:-:S05]  /*d730*/  BRA `(.L_x_665) ;  /* 0xffff801000007947 */ /* 0x002fca000383ffff */
.L_x_609:
[----:B------:R-:W-:Y:S01]  /*d740*/  MOV R174, RZ ;  /* 0x000000ff00ae7202 */ /* 0x000fe20000000f00 */
[----:B------:R-:W-:Y:S01]  /*d750*/  IMAD.MOV.U32 R239, RZ, RZ, R0 ;  /* 0x000000ffffef7224 */ /* 0x000fe200078e0000 */
[----:B------:R-:W-:Y:S01]  /*d760*/  MOV R172, 0xd790 ;  /* 0x0000d79000ac7802 */ /* 0x000fe20000000f00 */
[----:B------:R-:W-:Y:S02]  /*d770*/  IMAD.MOV.U32 R175, RZ, RZ, 0x181f ;  /* 0x0000181fffaf7424 */ /* 0x000fe400078e00ff */
[----:B-12---:R-:W-:Y:S05]  /*d780*/  CALL.REL.NOINC `($__internal_3_$__cuda_sm70_shflsync_idx_p) ;  /* 0x0000108000007944 */ /* 0x006fea0003c00000 */
        /* <DEDUP_REMOVED lines=30> */
.L_x_610:
[----:B------:R-:W-:Y:S01]  /*d970*/  MOV R175, 0x1c1f ;  /* 0x00001c1f00af7802 */ /* 0x000fe20000000f00 */
[----:B------:R-:W-:Y:S01]  /*d980*/  IMAD.MOV.U32 R174, RZ, RZ, RZ ;  /* 0x000000ffffae7224 */ /* 0x000fe200078e00ff */
[----:B------:R-:W-:Y:S02]  /*d990*/  MOV R172, 0xd9b0 ;  /* 0x0000d9b000ac7802 */ /* 0x000fe40000000f00 */
[----:B------:R-:W-:Y:S05]  /*d9a0*/  CALL.REL.NOINC `($__internal_3_$__cuda_sm70_shflsync_idx_p) ;  /* 0x00000e6000007944 */ /* 0x000fea0003c00000 */
[----:B-12---:R-:W-:-:S05]  /*d9b0*/  BRA `(.L_x_667) ;  /* 0xffff80e000007947 */ /* 0x006fca000383ffff */
.L_x_611:
[----:B------:R-:W-:Y:S01]  /*d9c0*/  MOV R175, 0x1c1f ;  /* 0x00001c1f00af7802 */ /* 0x000fe20000000f00 */
[----:B------:R-:W-:Y:S01]  /*d9d0*/  IMAD.MOV.U32 R174, RZ, RZ, 0x1 ;  /* 0x00000001ffae7424 */ /* 0x000fe200078e00ff */
[----:B------:R-:W-:Y:S02]  /*d9e0*/  MOV R172, 0xda00 ;  /* 0x0000da0000ac7802 */ /* 0x000fe40000000f00 */
[----:B-1----:R-:W-:Y:S05]  /*d9f0*/  CALL.REL.NOINC `($__internal_3_$__cuda_sm70_shflsync_idx_p) ;  /* 0x00000e1000007944 */ /* 0x002fea0003c00000 */
[----:B------:R-:W-:Y:S01]  /*da00*/  FMNMX.FTZ R12, R4, R3, !PT ;  /* 0x00000003040c7209 */ /* 0x000fe20007810000 */
[----:B--2---:R-:W-:Y:S01]  /*da10*/  IMAD.IADD R0, R0, 0x1, R175 ;  /* 0x0000000100007824 */ /* 0x004fe200078e02af */
[----:B------:R-:W-:Y:S01]  /*da20*/  MOV R134, 0xde40 ;  /* 0x0000de4000867802 */ /* 0x000fe20000000f00 */
[----:B------:R-:W-:Y:S01]  /*da30*/  IMAD.MOV.U32 R136, RZ, RZ, 0x2 ;  /* 0x00000002ff887424 */ /* 0x000fe200078e00ff */
        /* <DEDUP_REMOVED lines=35> */
[----:B-1----:R-:W-:Y:S02]  /*dc70*/  FSEL R174, R23, -INF , P0 ;  /* 0xff80000017ae7808 */ /* 0x002fe40000000000 */
        /* <DEDUP_REMOVED lines=24> */
[----:B------:R-:W-:Y:S02]  /*de00*/  FMNMX.FTZ R7, R146, R7, !PT ;  /* 0x0000000792077209 */ /* 0x000fe40007810000 */
[----:B------:R-:W-:Y:S02]  /*de10*/  FMNMX.FTZ R135, R147, R12, !PT ;  /* 0x0000000c93877209 */ /* 0x000fe40007810000 */
[----:B------:R-:W-:Y:S02]  /*de20*/  FMNMX.FTZ R7, R144, R7, !PT ;  /* 0x0000000790077209 */ /* 0x000fe40007810000 */
[----:B------:R-:W-:Y:S05]  /*de30*/  CALL.REL.NOINC `($__internal_2_$__cuda_sm70_shflsync_bfly_p) ;  /* 0x0000098000007944 */ /* 0x000fea0003c00000 */
[----:B-12---:R-:W-:Y:S01]  /*de40*/  FMNMX.FTZ R135, R135, R136, !PT ;  /* 0x0000008887877209 */ /* 0x006fe20007810000 */
[----:B------:R-:W-:Y:S01]  /*de50*/  IMAD.MOV.U32 R136, RZ, RZ, 0x1 ;  /* 0x00000001ff887424 */ /* 0x000fe200078e00ff */
[----:B------:R-:W-:Y:S02]  /*de60*/  MOV R134, 0xde80 ;  /* 0x0000de8000867802 */ /* 0x000fe40000000f00 */
[----:B------:R-:W-:Y:S05]  /*de70*/  CALL.REL.NOINC `($__internal_2_$__cuda_sm70_shflsync_bfly_p) ;  /* 0x0000094000007944 */ /* 0x000fea0003c00000 */
[----:B--2---:R-:W-:Y:S01]  /*de80*/  FMNMX.FTZ R0, R135, R136, !PT ;  /* 0x0000008887007209 */ /* 0x004fe20007810000 */
[----:B-1----:R-:W-:Y:S01]  /*de90*/  IMAD.MOV.U32 R135, RZ, RZ, R7 ;  /* 0x000000ffff877224 */ /* 0x002fe200078e0007 */
[----:B------:R-:W-:Y:S01]  /*dea0*/  MOV R134, 0xded0 ;  /* 0x0000ded000867802 */ /* 0x000fe20000000f00 */
[----:B------:R-:W-:Y:S02]  /*deb0*/  IMAD.MOV.U32 R136, RZ, RZ, 0x2 ;  /* 0x00000002ff887424 */ /* 0x000fe400078e00ff */
[----:B------:R-:W-:Y:S05]  /*dec0*/  CALL.REL.NOINC `($__internal_2_$__cuda_sm70_shflsync_bfly_p) ;  /* 0x000008f000007944 */ /* 0x000fea0003c00000 */
[----:B-12---:R-:W-:Y:S01]  /*ded0*/  FMNMX.FTZ R135, R7, R136, !PT ;  /* 0x0000008807877209 */ /* 0x006fe20007810000 */
[----:B------:R-:W-:Y:S01]  /*dee0*/  IMAD.MOV.U32 R136, RZ, RZ, 0x1 ;  /* 0x00000001ff887424 */ /* 0x000fe200078e00ff */
[----:B------:R-:W-:Y:S02]  /*def0*/  MOV R134, 0xdf10 ;  /* 0x0000df1000867802 */ /* 0x000fe40000000f00 */
[----:B------:R-:W-:Y:S05]  /*df00*/  CALL.REL.NOINC `($__internal_2_$__cuda_sm70_shflsync_bfly_p) ;  /* 0x000008b000007944 */ /* 0x000fea0003c00000 */
[----:B--2---:R-:W-:Y:S01]  /*df10*/  MOV R132, R136 ;  /* 0x0000008800847202 */ /* 0x004fe20000000f00 */
[----:B-1----:R-:W-:-:S05]  /*df20*/  BRA `(.L_x_668) ;  /* 0xffff822000007947 */ /* 0x002fca000383ffff */
.L_x_614:
[----:B------:R-:W-:Y:S01]  /*df30*/  MOV R175, 0x181f ;  /* 0x0000181f00af7802 */ /* 0x000fe20000000f00 */
[----:B------:R-:W-:Y:S01]  /*df40*/  IMAD.MOV.U32 R174, RZ, RZ, RZ ;  /* 0x000000ffffae7224 */ /* 0x000fe200078e00ff */
[----:B------:R-:W-:Y:S02]  /*df50*/  MOV R172, 0xdf70 ;  /* 0x0000df7000ac7802 */ /* 0x000fe40000000f00 */
[----:B-1234-:R-:W-:Y:S05]  /*df60*/  CALL.REL.NOINC `($__internal_3_$__cuda_sm70_shflsync_idx_p) ;  /* 0x000008a000007944 */ /* 0x01efea0003c00000 */
[----:B-12---:R-:W-:-:S05]  /*df70*/  BRA `(.L_x_669) ;  /* 0xffff9c0000007947 */ /* 0x006fca000383ffff */
.L_x_617:
[----:B------:R-:W-:Y:S01]  /*df80*/  MOV R174, RZ ;  /* 0x000000ff00ae7202 */ /* 0x000fe20000000f00 */
[----:B------:R-:W-:Y:S01]  /*df90*/  IMAD.MOV.U32 R239, RZ, RZ, R0 ;  /* 0x000000ffffef7224 */ /* 0x000fe200078e0000 */
[----:B------:R-:W-:Y:S01]  /*dfa0*/  MOV R172, 0xdfd0 ;  /* 0x0000dfd000ac7802 */ /* 0x000fe20000000f00 */
[----:B------:R-:W-:Y:S02]  /*dfb0*/  IMAD.MOV.U32 R175, RZ, RZ, 0x181f ;  /* 0x0000181fffaf7424 */ /* 0x000fe400078e00ff */
[----:B------:R-:W-:Y:S05]  /*dfc0*/  CALL.REL.NOINC `($__internal_3_$__cuda_sm70_shflsync_idx_p) ;  /* 0x0000084000007944 */ /* 0x000fea0003c00000 */
[----:B--2---:R-:W-:Y:S01]  /*dfd0*/  MOV R140, R175 ;  /* 0x000000af008c7202 */ /* 0x004fe20000000f00 */
[----:B-1----:R-:W-:-:S05]  /*dfe0*/  BRA `(.L_x_670) ;  /* 0xffffa98000007947 */ /* 0x002fca000383ffff */
.L_x_618:
[----:B------:R-:W-:Y:S01]  /*dff0*/  MOV R174, RZ ;  /* 0x000000ff00ae7202 */ /* 0x000fe20000000f00 */
[----:B------:R-:W-:Y:S01]  /*e000*/  IMAD.MOV.U32 R239, RZ, RZ, R2 ;  /* 0x000000ffffef7224 */ /* 0x000fe200078e0002 */
[----:B------:R-:W-:Y:S01]  /*e010*/  MOV R172, 0xe040 ;  /* 0x0000e04000ac7802 */ /* 0x000fe20000000f00 */
[----:B------:R-:W-:Y:S02]  /*e020*/  IMAD.MOV.U32 R175, RZ, RZ, 0x181f ;  /* 0x0000181fffaf7424 */ /* 0x000fe400078e00ff */
[----:B-12---:R-:W-:Y:S05]  /*e030*/  CALL.REL.NOINC `($__internal_3_$__cuda_sm70_shflsync_idx_p) ;  /* 0x000007d000007944 */ /* 0x006fea0003c00000 */
[----:B------:R-:W-:Y:S01]  /*e040*/  IADD3 R139, -R237, 0x10, RZ ;  /* 0x00000010ed8b7810 */ /* 0x000fe20007ffe1ff */
[----:B-1----:R-:W-:Y:S01]  /*e050*/  IMAD.MOV.U32 R239, RZ, RZ, R0 ;  /* 0x000000ffffef7224 */ /* 0x002fe200078e0000 */
[C---:B--2---:R-:W-:Y:S01]  /*e060*/  IADD3 R144, P2, R175.reuse, R136, RZ ;  /* 0x00000088af907210 */ /* 0x044fe20007f5e0ff */
[----:B------:R-:W-:Y:S01]  /*e070*/  IMAD.MOV.U32 R174, RZ, RZ, 0x1 ;  /* 0x00000001ffae7424 */ /* 0x000fe200078e00ff */
[----:B------:R-:W-:Y:S02]  /*e080*/  IADD3 R142, P0, R175, R138, RZ ;  /* 0x0000008aaf8e7210 */ /* 0x000fe40007f1e0ff */
[----:B------:R-:W-:Y:S01]  /*e090*/  ISETP.NE.U32.AND P4, PT, R237, RZ, PT ;  /* 0x000000ffed00720c */ /* 0x000fe20003f85070 */
[C---:B------:R-:W-:Y:S01]  /*e0a0*/  IMAD.X R145, R140.reuse, 0x1, R135, P2 ;  /* 0x000000018c917824 */ /* 0x040fe200010e0687 */
[----:B------:R-:W-:Y:S01]  /*e0b0*/  LOP3.LUT R139, R139, 0xf, RZ, 0xc0, !PT ;  /* 0x0000000f8b8b7812 */ /* 0x000fe200078ec0ff */
[----:B------:R-:W-:Y:S01]  /*e0c0*/  IMAD.X R143, R140, 0x1, R137, P0 ;  /* 0x000000018c8f7824 */ /* 0x000fe200000e0689 */
[----:B------:R-:W-:Y:S02]  /*e0d0*/  MOV R172, 0xe180 ;  /* 0x0000e18000ac7802 */ /* 0x000fe40000000f00 */
[----:B------:R-:W-:Y:S01]  /*e0e0*/  IADD3 R146, P2, P0, R139, R175, R132 ;  /* 0x000000af8b927210 */ /* 0x000fe2000785e084 */
[----:B------:R-:W-:Y:S03]  /*e0f0*/  IMAD.MOV.U32 R175, RZ, RZ, 0x181f ;  /* 0x0000181fffaf7424 */ /* 0x000fe600078e00ff */
[----:B------:R-:W-:Y:S05]  /*e100*/  IADD3.X R147, RZ, R140, R134, P2, P0 ;  /* 0x0000008cff937210 */ /* 0x000fea00017e0486 */
[----:B------:R-:W-:Y:S01]  /*e110*/  @!PT LDS RZ, [RZ] ;  /* 0x00000000fffff984 */ /* 0x000fe20000000800 */
[----:B------:R-:W-:Y:S01]  /*e120*/  @!PT LDS RZ, [RZ] ;  /* 0x00000000fffff984 */ /* 0x000fe20000000800 */
[----:B------:R-:W-:Y:S01]  /*e130*/  @!PT LDS RZ, [RZ] ;  /* 0x00000000fffff984 */ /* 0x000fe20000000800 */
[----:B------:R1:W-:Y:S04]  /*e140*/  LDGSTS.E.BYPASS.LTC128B.128.ZFILL [R198+0x6100], [R146.64], P4 ;  /* 0x0610000092c67fae */ /* 0x0003e8000a141d46 */
[----:B------:R1:W-:Y:S04]  /*e150*/  LDGSTS.E.BYPASS.LTC128B.128 [R198+0x8100], [R144.64], !P6 ;  /* 0x0810000090c67fae */ /* 0x0003e8000f101d46 */
[----:B------:R1:W-:Y:S02]  /*e160*/  LDGSTS.E.BYPASS.LTC128B.128 [R198+0xa100], [R142.64], !P5 ;  /* 0x0a1000008ec67fae */ /* 0x0003e4000e901d46 */
        /* <DEDUP_REMOVED lines=8> */
.L_x_619:
[----:B------:R-:W-:Y:S02]  /*e1f0*/  MOV R136, 0x2 ;  /* 0x0000000200887802 */ /* 0x000fe40000000f00 */
[----:B------:R-:W-:Y:S02]  /*e200*/  MOV R134, 0xe220 ;  /* 0x0000e22000867802 */ /* 0x000fe40000000f00 */
        /* <DEDUP_REMOVED lines=16> */
.L_x_621:
[----:B------:R-:W-:Y:S01]  /*e310*/  IMAD.MOV.U32 R135, RZ, RZ, R236 ;  /* 0x000000ffff877224 */ /* 0x000fe200078e00ec */
[----:B------:R-:W-:-:S02]  /*e320*/  MOV R136, 0x2 ;  /* 0x0000000200887802 */ /* 0x000fc40000000f00 */
[----:B------:R-:W-:Y:S02]  /*e330*/  MOV R134, 0xe350 ;  /* 0x0000e35000867802 */ /* 0x000fe40000000f00 */
[----:B------:R-:W-:Y:S05]  /*e340*/  CALL.REL.NOINC `($__internal_2_$__cuda_sm70_shflsync_bfly_p) ;  /* 0x0000047000007944 */ /* 0x000fea0003c00000 */
[----:B-12---:R-:W-:Y:S05]  /*e350*/  BRA `(.L_x_673) ;  /* 0xffffc1c000007947 */ /* 0x006fea000383ffff */
.L_x_622:
[----:B------:R-:W-:Y:S02]  /*e360*/  MOV R136, 0x1 ;  /* 0x0000000100887802 */ /* 0x000fe40000000f00 */
[----:B------:R-:W-:Y:S02]  /*e370*/  MOV R134, 0xe390 ;  /* 0x0000e39000867802 */ /* 0x000fe40000000f00 */
[----:B-1----:R-:W-:Y:S05]  /*e380*/  CALL.REL.NOINC `($__internal_2_$__cuda_sm70_shflsync_bfly_p) ;  /* 0x0000043000007944 */ /* 0x002fea0003c00000 */
[----:B--2---:R-:W-:Y:S01]  /*e390*/  FADD.FTZ R2, R135, R136 ;  /* 0x0000008887027221 */ /* 0x004fe20000010000 */
[----:B-1----:R-:W-:Y:S02]  /*e3a0*/  MOV R135, R231 ;  /* 0x000000e700877202 */ /* 0x002fe40000000f00 */
[----:B------:R-:W-:Y:S02]  /*e3b0*/  MOV R136, 0x2 ;  /* 0x0000000200887802 */ /* 0x000fe40000000f00 */
[----:B------:R-:W-:Y:S02]  /*e3c0*/  MOV R134, 0xe3e0 ;  /* 0x0000e3e000867802 */ /* 0x000fe40000000f00 */
[----:B------:R-:W-:Y:S05]  /*e3d0*/  CALL.REL.NOINC `($__internal_2_$__cuda_sm70_shflsync_bfly_p) ;  /* 0x000003e000007944 */ /* 0x000fea0003c00000 */
[----:B--2---:R-:W-:Y:S01]  /*e3e0*/  FADD.FTZ R3, R231, R136 ;  /* 0x00000088e7037221 */ /* 0x004fe20000010000 */
[----:B------:R-:W-:Y:S02]  /*e3f0*/  MOV R136, 0x1 ;  /* 0x0000000100887802 */ /* 0x000fe40000000f00 */
[----:B------:R-:W-:-:S02]  /*e400*/  MOV R134, 0xe430 ;  /* 0x0000e43000867802 */ /* 0x000fc40000000f00 */
[----:B-1----:R-:W-:Y:S02]  /*e410*/  MOV R135, R3 ;  /* 0x0000000300877202 */ /* 0x002fe40000000f00 */
[----:B------:R-:W-:Y:S05]  /*e420*/  CALL.REL.NOINC `($__internal_2_$__cuda_sm70_shflsync_bfly_p) ;  /* 0x0000039000007944 */ /* 0x000fea0003c00000 */
[----:B-12---:R-:W-:Y:S05]  /*e430*/  BRA `(.L_x_674) ;  /* 0xffffc15000007947 */ /* 0x006fea000383ffff */
.L_x_637:
[----:B------:R-:W-:Y:S01]  /*e440*/  IMAD.MOV.U32 R239, RZ, RZ, R3 ;  /* 0x000000ffffef7224 */ /* 0x000fe200078e0003 */
[----:B------:R-:W-:Y:S01]  /*e450*/  MOV R174, RZ ;  /* 0x000000ff00ae7202 */ /* 0x000fe20000000f00 */
[----:B------:R-:W-:Y:S01]  /*e460*/  IMAD.MOV.U32 R175, RZ, RZ, 0x181f ;  /* 0x0000181fffaf7424 */ /* 0x000fe200078e00ff */
[----:B------:R-:W-:Y:S02]  /*e470*/  MOV R172, 0xe490 ;  /* 0x0000e49000ac7802 */ /* 0x000fe40000000f00 */
[----:B-----5:R-:W-:Y:S05]  /*e480*/  CALL.REL.NOINC `($__internal_3_$__cuda_sm70_shflsync_idx_p) ;  /* 0x0000038000007944 */ /* 0x020fea0003c00000 */
[----:B--2---:R-:W-:Y:S01]  /*e490*/  MOV R5, R175 ;  /* 0x000000af00057202 */ /* 0x004fe20000000f00 */
[----:B-1----:R-:W-:Y:S05]  /*e4a0*/  BRA `(.L_x_675) ;  /* 0xffffde0000007947 */ /* 0x002fea000383ffff */
.L_x_638:
[----:B------:R-:W-:Y:S01]  /*e4b0*/  IMAD.MOV.U32 R239, RZ, RZ, R4 ;  /* 0x000000ffffef7224 */ /* 0x000fe200078e0004 */
[----:B------:R-:W-:Y:S01]  /*e4c0*/  MOV R174, RZ ;  /* 0x000000ff00ae7202 */ /* 0x000fe20000000f00 */
[----:B------:R-:W-:Y:S01]  /*e4d0*/  IMAD.MOV.U32 R175, RZ, RZ, 0x181f ;  /* 0x0000181fffaf7424 */ /* 0x000fe200078e00ff */
[----:B------:R-:W-:Y:S02]  /*e4e0*/  MOV R172, 0xe500 ;  /* 0x0000e50000ac7802 */ /* 0x000fe40000000f00 */
[----:B-12--5:R-:W-:Y:S05]  /*e4f0*/  CALL.REL.NOINC `($__internal_3_$__cuda_sm70_shflsync_idx_p) ;  /* 0x0000031000007944 */ /* 0x026fea0003c00000 */
[----:B-12---:R-:W-:Y:S05]  /*e500*/  BRA `(.L_x_676) ;  /* 0xffffddc000007947 */ /* 0x006fea000383ffff */
.L_x_641:
        /* <DEDUP_REMOVED lines=12> */
.L_x_644:
[----:B------:R-:W-:Y:S01]  /*e5d0*/  IMAD.MOV.U32 R239, RZ, RZ, R3 ;  /* 0x000000ffffef7224 */ /* 0x000fe200078e0003 */
[----:B------:R-:W-:Y:S01]  /*e5e0*/  MOV R174, 0x2 ;  /* 0x0000000200ae7802 */ /* 0x000fe20000000f00 */
[----:B----4-:R-:W-:Y:S01]  /*e5f0*/  IMAD.MOV.U32 R175, RZ, RZ, 0x181f ;  /* 0x0000181fffaf7424 */ /* 0x010fe200078e00ff */
[----:B------:R-:W-:Y:S02]  /*e600*/  MOV R172, 0xe620 ;  /* 0x0000e62000ac7802 */ /* 0x000fe40000000f00 */
[----:B-123-5:R-:W-:Y:S05]  /*e610*/  CALL.REL.NOINC `($__internal_3_$__cuda_sm70_shflsync_idx_p) ;  /* 0x000001f000007944 */ /* 0x02efea0003c00000 */
[----:B--2---:R-:W-:Y:S01]  /*e620*/  MOV R5, R175 ;  /* 0x000000af00057202 */ /* 0x004fe20000000f00 */
[----:B-1----:R-:W-:Y:S05]  /*e630*/  BRA `(.L_x_678) ;  /* 0xffffdf2000007947 */ /* 0x002fea000383ffff */
.L_x_645:
[----:B------:R-:W-:Y:S01]  /*e640*/  IMAD.MOV.U32 R239, RZ, RZ, R4 ;  /* 0x000000ffffef7224 */ /* 0x000fe200078e0004 */
[----:B------:R-:W-:Y:S01]  /*e650*/  MOV R174, 0x2 ;  /* 0x0000000200ae7802 */ /* 0x000fe20000000f00 */
[----:B----4-:R-:W-:Y:S01]  /*e660*/  IMAD.MOV.U32 R175, RZ, RZ, 0x181f ;  /* 0x0000181fffaf7424 */ /* 0x010fe200078e00ff */
[----:B------:R-:W-:Y:S02]  /*e670*/  MOV R172, 0xe690 ;  /* 0x0000e69000ac7802 */ /* 0x000fe40000000f00 */
[----:B-123-5:R-:W-:Y:S05]  /*e680*/  CALL.REL.NOINC `($__internal_3_$__cuda_sm70_shflsync_idx_p) ;  /* 0x0000018000007944 */ /* 0x02efea0003c00000 */
[----:B-12---:R-:W-:Y:S05]  /*e690*/  BRA `(.L_x_679) ;  /* 0xffffdee000007947 */ /* 0x006fea000383ffff */
.L_x_648:
        /* <DEDUP_REMOVED lines=12> */
.L_x_650:
[----:B------:R-:W-:Y:S01]  /*e760*/  IMAD.MOV.U32 R239, RZ, RZ, R2 ;  /* 0x000000ffffef7224 */ /* 0x000fe200078e0002 */
[----:B------:R-:W-:Y:S01]  /*e770*/  MOV R174, RZ ;  /* 0x000000ff00ae7202 */ /* 0x000fe20000000f00 */
[----:B--23--:R-:W-:Y:S01]  /*e780*/  IMAD.MOV.U32 R175, RZ, RZ, 0x1f ;  /* 0x0000001fffaf7424 */ /* 0x00cfe200078e00ff */
[----:B------:R-:W-:Y:S02]  /*e790*/  MOV R172, 0xe7b0 ;  /* 0x0000e7b000ac7802 */ /* 0x000fe40000000f00 */
[----:B-1--45:R-:W-:Y:S05]  /*e7a0*/  CALL.REL.NOINC `($__internal_3_$__cuda_sm70_shflsync_idx_p) ;  /* 0x0000006000007944 */ /* 0x032fea0003c00000 */
[----:B-12---:R-:W-:Y:S05]  /*e7b0*/  BRA `(.L_x_681) ;  /* 0xffffe08000007947 */ /* 0x006fea000383ffff */
        .weak           $__internal_2_$__cuda_sm70_shflsync_bfly_p
        .type           $__internal_2_$__cuda_sm70_shflsync_bfly_p,@function
        .size           $__internal_2_$__cuda_sm70_shflsync_bfly_p,($__internal_3_$__cuda_sm70_shflsync_idx_p - $__internal_2_$__cuda_sm70_shflsync_bfly_p)
$__internal_2_$__cuda_sm70_shflsync_bfly_p:
[----:B------:R-:W-:Y:S01]  /*e7c0*/  MOV R138, R134 ;  /* 0x00000086008a7202 */ /* 0x000fe20000000f00 */
[----:B------:R-:W-:Y:S04]  /*e7d0*/  WARPSYNC R230 ;  /* 0x000000e600007348 */ /* 0x000fe80003800000 */
[----:B------:R-:W-:Y:S01]  /*e7e0*/  MOV R139, 0x0 ;  /* 0x00000000008b7802 */ /* 0x000fe20000000f00 */
[----:B------:R1:W2:Y:S03]  /*e7f0*/  SHFL.BFLY PT, R136, R135, R136, R227 ;  /* 0x0c00008887887389 */ /* 0x0002a600000e00e3 */
[----:B------:R-:W-:Y:S05]  /*e800*/  RET.REL.NODEC R138 `(_ZN7cutlass13device_kernelIN5flash19enable_sm80_to_sm89INS1_16FlashAttnFwdSm80INS1_25CollectiveMainloopFwdSm80ILi8ELi1ELb0EN4cute5tupleIJNS5_1CILi128EEENS7_ILi64EEENS7_ILi192EEEEEELi192ENS_10bfloat16_tEfNS_4arch4Sm80ELb1ELb0ELb0ELb0ELb1ELb0ELb1ELb0EEENS1_21CollectiveEpilogueFwdINS6_IJS8_SA_S9_EEENS6_IJNS7_ILi1EEESI_SI_EEESC_SE_Li256ELb0ELb1ELb0ELb0EEENS1_30DynamicPersistentTileSchedulerILi256ELi256ELb0ELb1ELb0EEEEEEEEEvNT_6ParamsE) ;  /* 0xffff17f08a007950 */ /* 0x000fea0003c3ffff */
        .weak           $__internal_3_$__cuda_sm70_shflsync_idx_p
        .type           $__internal_3_$__cuda_sm70_shflsync_idx_p,@function
        .size           $__internal_3_$__cuda_sm70_shflsync_idx_p,(.L_x_1706 - $__internal_3_$__cuda_sm70_shflsync_idx_p)
$__internal_3_$__cuda_sm70_shflsync_idx_p:
[----:B------:R-:W-:Y:S01]  /*e810*/  MOV R240, R172 ;  /* 0x000000ac00f07202 */ /* 0x000fe20000000f00 */
[----:B------:R-:W-:Y:S04]  /*e820*/  WARPSYNC R222 ;  /* 0x000000de00007348 */ /* 0x000fe80003800000 */
[----:B------:R-:W-:Y:S01]  /*e830*/  MOV R241, 0x0 ;  /* 0x0000000000f17802 */ /* 0x000fe20000000f00 */
[----:B------:R1:W2:Y:S03]  /*e840*/  SHFL.IDX PT, R175, R239, R174, R175 ;  /* 0x000000aeefaf7389 */ /* 0x0002a600000e00af */
[----:B------:R-:W-:Y:S05]  /*e850*/  RET.REL.NODEC R240 `(_ZN7cutlass13device_kernelIN5flash19enable_sm80_to_sm89INS1_16FlashAttnFwdSm80INS1_25CollectiveMainloopFwdSm80ILi8ELi1ELb0EN4cute5tupleIJNS5_1CILi128EEENS7_ILi64EEENS7_ILi192EEEEEELi192ENS_10bfloat16_tEfNS_4arch4Sm80ELb1ELb0ELb0ELb0ELb1ELb0ELb1ELb0EEENS1_21CollectiveEpilogueFwdINS6_IJS8_SA_S9_EEENS6_IJNS7_ILi1EEESI_SI_EEESC_SE_Li256ELb0ELb1ELb0ELb0EEENS1_30DynamicPersistentTileSchedulerILi256ELi256ELb0ELb1ELb0EEEEEEEEEvNT_6ParamsE) ;  /* 0xffff17a0f0007950 */ /* 0x000fea0003c3ffff */
.L_x_682:
        /* <DEDUP_REMOVED lines=10> */
.L_x_1706:


//--------------------- .text._ZN7cutlass13device_kernelIN5flash19enable_sm80_to_sm89INS1_16FlashAttnFwdSm80INS1_25CollectiveMainloopFwdSm80ILi8ELi1ELb0EN4cute5tupleIJNS5_1CILi128EEENS7_ILi64EEENS7_ILi192EEEEEELi192ENS_10bfloat16_tEfNS_4arch4Sm80ELb1ELb0ELb0ELb1ELb1ELb0ELb1ELb0EEENS1_21CollectiveEpilogueFwdINS6_IJS8_SA_S9_EEENS6_IJNS7_ILi1EEESI_SI_EEESC_SE_Li256ELb1ELb1ELb0ELb0EEENS1_19SingleTileSchedulerILb1ELb0ELb1ELi128EEEEEEEEEvNT_6ParamsE --------------------------
	.section	.text._ZN7cutlass13device_kernelIN5flash19enable_sm80_to_sm89INS1_16FlashAttnFwdSm80INS1_25CollectiveMainloopFwdSm80ILi8ELi1ELb0EN4cute5tupleIJNS5_1CILi128EEENS7_ILi64EEENS7_ILi192EEEEEELi192ENS_10bfloat16_tEfNS_4arch4Sm80ELb1ELb0ELb0ELb1ELb1ELb0ELb1ELb0EEENS1_21CollectiveEpilogueFwdINS6_IJS8_SA_S9_EEENS6_IJNS7_ILi1EEESI_SI_EEESC_SE_Li256ELb1ELb1ELb0ELb0EEENS1_19SingleTileSchedulerILb1ELb0ELb1ELi128EEEEEEEEEvNT_6ParamsE,"ax",@progbits
	.sectioninfo	@"SHI_REGISTERS=241"
	.align	128
.text._ZN7cutlass13device_kernelIN5flash19enable_sm80_to_sm89INS1_16FlashAttnFwdSm80INS1_25CollectiveMainloopFwdSm80ILi8ELi1ELb0EN4cute5tupleIJNS5_1CILi128EEENS7_ILi64EEENS7_ILi192EEEEEELi192ENS_10bfloat16_tEfNS_4arch4Sm80ELb1ELb0ELb0ELb1ELb1ELb0ELb1ELb0EEENS1_21CollectiveEpilogueFwdINS6_IJS8_SA_S9_EEENS6_IJNS7_ILi1EEESI_SI_EEESC_SE_Li256ELb1ELb1ELb0ELb0EEENS1_19SingleTileSchedulerILb1ELb0ELb1ELi128EEEEEEEEEvNT_6ParamsE:
        .type           _ZN7cutlass13device_kernelIN5flash19enable_sm80_to_sm89INS1_16FlashAttnFwdSm80INS1_25CollectiveMainloopFwdSm80ILi8ELi1ELb0EN4cute5tupleIJNS5_1CILi128EEENS7_ILi64EEENS7_ILi192EEEEEELi192ENS_10bfloat16_tEfNS_4arch4Sm80ELb1ELb0ELb0ELb1ELb1ELb0ELb1ELb0EEENS1_21CollectiveEpilogueFwdINS6_IJS8_SA_S9_EEENS6_IJNS7_ILi1EEESI_SI_EEESC_SE_Li256ELb1ELb1ELb0ELb0EEENS1_19SingleTileSchedulerILb1ELb0ELb1ELi128EEEEEEEEEvNT_6ParamsE,@function
        .size           _ZN7cutlass13device_kernelIN5flash19enable_sm80_to_sm89INS1_16FlashAttnFwdSm80INS1_25CollectiveMainloopFwdSm80ILi8ELi1ELb0EN4cute5tupleIJNS5_1CILi128EEENS7_ILi64EEENS7_ILi192EEEEEELi192ENS_10bfloat16_tEfNS_4arch4Sm80ELb1ELb0ELb0ELb1ELb1ELb0ELb1ELb0EEENS1_21CollectiveEpilogueFwdINS6_IJS8_SA_S9_EEENS6_IJNS7_ILi1EEESI_SI_EEESC_SE_Li256ELb1ELb1ELb0ELb0EEENS1_19SingleTileSchedulerILb1ELb0ELb1ELi128EEEEEEEEEvNT_6ParamsE,(.L_x_1709 - _ZN7cutlass13device_kernelIN5flash19enable_sm80_to_sm89INS1_16FlashAttnFwdSm80INS1_25CollectiveMainloopFwdSm80ILi8ELi1ELb0EN4cute5tupleIJNS5_1CILi128EEENS7_ILi64EEENS7_ILi192EEEEEELi192ENS_10bfloat16_tEfNS_4arch4Sm80ELb1ELb0ELb0ELb1ELb1ELb0ELb1ELb0EEENS1_21CollectiveEpilogueFwdINS6_IJS8_SA_S9_EEENS6_IJNS7_ILi1EEESI_SI_EEESC_SE_Li256ELb1ELb1ELb0ELb0EEENS1_19SingleTileSchedulerILb1ELb0ELb1ELi128EEEEEEEEEvNT_6ParamsE)
        .other          _ZN7cutlass13device_kernelIN5flash19enable_sm80_to_sm89INS1_16FlashAttnFwdSm80INS1_25CollectiveMainloopFwdSm80ILi8ELi1ELb0EN4cute5tupleIJNS5_1CILi128EEENS7_ILi64EEENS7_ILi192EEEEEELi192ENS_10bfloat16_tEfNS_4arch4Sm80ELb1ELb0ELb0ELb1ELb1ELb0ELb1ELb0EEENS1_21CollectiveEpilogueFwdINS6_IJS8_SA_S9_EEENS6_IJNS7_ILi1EEESI_SI_EEESC_SE_Li256ELb1ELb1ELb0ELb0EEENS1_19SingleTileSchedulerILb1ELb0ELb1ELi128EEEEEEEEEvNT_6ParamsE,@"STO_CUDA_ENTRY STV_DEFAULT"
_ZN7cutlass13device_kernelIN5flash19enable_sm80_to_sm89INS1_16FlashAttnFwdSm80INS1_25CollectiveMainloopFwdSm80ILi8ELi1ELb0EN4cute5tupleIJNS5_1CILi128EEENS7_ILi64EEENS7_ILi192EEEEEELi192ENS_10bfloat16_tEfNS_4arch4Sm80ELb1ELb0ELb0ELb1ELb1ELb0ELb1ELb0EEENS1_21CollectiveEpilogueFwdINS6_IJS8_SA_S9_EEENS6_IJNS7_ILi1EEESI_SI_EEESC_SE_Li256ELb1ELb1ELb0ELb0EEENS1_19SingleTileSchedulerILb1ELb0ELb1ELi128EEEEEEEEEvNT_6ParamsE:
        /* <DEDUP_REMOVED lines=20> */
.L_x_684:
        /* <DEDUP_REMOVED lines=13> */
.L_x_686:
[----:B------:R-:W-:Y:S02]  /*0210*/  ULDC UR5, c[0x0][0x54c] ;  /* 0x0001530000057ab9 */ /* 0x000fe40000000800 */
.L_x_685:
[----:B------:R-:W-:Y:S02]  /*0220*/  ULDC UR4, c[0x0][0x548] ;  /* 0x0001520000047ab9 */ /* 0x000fe40000000800 */
[----:B------:R-:W-:-:S02]  /*0230*/  USHF.L.U32 UR10, UR10, 0x7, URZ ;  /* 0x000000070a0a7899 */ /* 0x000fc4000800063f */
[----:B------:R-:W-:-:S04]  /*0240*/  UIMAD UR4, UR5, UR4, URZ ;  /* 0x00000004050472a4 */ /* 0x000fc8000f8e023f */
[----:B------:R-:W-:-:S04]  /*0250*/  UISETP.GE.AND UP0, UPT, UR10, UR4, UPT ;  /* 0x000000040a00728c */ /* 0x000fc8000bf06270 */
[----:B------:R-:W-:Y:S01]  /*0260*/  USEL UR13, UR13, 0xffffffff, !UP0 ;  /* 0xffffffff0d0d7887 */ /* 0x000fe2000c000000 */
[----:B------:R-:W-:Y:S05]  /*0270*/  BRA `(.L_x_687) ;  /* 0x000001b000007947 */ /* 0x000fea0003800000 */
.L_x_683:
        /* <DEDUP_REMOVED lines=8> */
.L_x_688:
        /* <DEDUP_REMOVED lines=13> */
.L_x_690:
[----:B------:R-:W-:Y:S02]  /*03d0*/  ULDC UR5, c[0x0][0x54c] ;  /* 0x0001530000057ab9 */ /* 0x000fe40000000800 */
.L_x_689:
[----:B------:R-:W-:Y:S02]  /*03e0*/  ULDC UR4, c[0x0][0x548] ;  /* 0x0001520000047ab9 */ /* 0x000fe40000000800 */
[----:B------:R-:W-:-:S02]  /*03f0*/  USHF.L.U32 UR10, UR10, 0x7, URZ ;  /* 0x000000070a0a7899 */ /* 0x000fc4000800063f */
[----:B------:R-:W-:-:S04]  /*0400*/  UIMAD UR4, UR5, UR4, URZ ;  /* 0x00000004050472a4 */ /* 0x000fc8000f8e023f */
[----:B------:R-:W-:-:S04]  /*0410*/  UISETP.GE.AND UP0, UPT, UR10, UR4, UPT ;  /* 0x000000040a00728c */ /* 0x000fc8000bf06270 */
[----:B------:R-:W-:-:S06]  /*0420*/  USEL UR13, UR13, 0xffffffff, !UP0 ;  /* 0xffffffff0d0d7887 */ /* 0x000fcc000c000000 */
.L_x_687:
        /* <DEDUP_REMOVED lines=47> */
.L_x_691:
        /* <DEDUP_REMOVED lines=10> */
.L_x_692:
        /* <DEDUP_REMOVED lines=12> */
.L_x_693:
[----:B------:R-:W-:Y:S01]  /*0880*/  ULDC UR4, c[0x0][0x2c4] ;  /* 0x0000b10000047ab9 */ /* 0x000fe20000000800 */
[----:B------:R-:W-:Y:S01]  /*0890*/  PLOP3.LUT P2, PT, PT, PT, PT, 0x80, 0x0 ;  /* 0x000000000000781c */ /* 0x000fe20003f4f070 */
[----:B------:R-:W-:Y:S01]  /*08a0*/  UISETP.NE.AND UP1, UPT, UR4, 0x1, UPT ;  /* 0x000000010400788c */ /* 0x000fe2000bf25270 */
[----:B------:R-:W-:Y:S01]  /*08b0*/  IMAD.MOV.U32 R3, RZ, RZ, RZ ;  /* 0x000000ffff037224 */ /* 0x000fe200078e00ff */
[----:B--2---:R-:W-:Y:S01]  /*08c0*/  UIADD3 UR7, -UR11, UR7, URZ ;  /* 0x000000070b077290 */ /* 0x004fe2000fffe13f */
[----:B------:R-:W-:Y:S01]  /*08d0*/  IMAD.MOV.U32 R98, RZ, RZ, RZ ;  /* 0x000000ffff627224 */ /* 0x000fe200078e00ff */
[----:B------:R-:W-:Y:S01]  /*08e0*/  ULDC.64 UR4, c[0x0][0x2c8] ;  /* 0x0000b20000047ab9 */ /* 0x000fe20000000a00 */
[----:B------:R-:W-:Y:S01]  /*08f0*/  CS2R R96, SRZ ;  /* 0x0000000000607805 */ /* 0x000fe2000001ff00 */
[----:B---3--:R-:W-:Y:S01]  /*0900*/  UIADD3 UR6, UR7, 0x40, -UR12 ;  /* 0x0000004007067890 */ /* 0x008fe2000fffe80c */
[----:B------:R-:W-:Y:S01]  /*0910*/  CS2R R94, SRZ ;  /* 0x00000000005e7805 */ /* 0x000fe2000001ff00 */
[----:B------:R-:W-:Y:S01]  /*0920*/  CS2R R92, SRZ ;  /* 0x00000000005c7805 */ /* 0x000fe2000001ff00 */
[----:B------:R-:W-:Y:S01]  /*0930*/  CS2R R90, SRZ ;  /* 0x00000000005a7805 */ /* 0x000fe2000001ff00 */
[----:B------:R-:W-:Y:S01]  /*0940*/  CS2R R88, SRZ ;  /* 0x0000000000587805 */ /* 0x000fe2000001ff00 */
[----:B------:R-:W-:Y:S01]  /*0950*/  @UP1 UIADD3 UR18, UR10, 0x7f, URZ ;  /* 0x0000007f0a121890 */ /* 0x000fe2000fffe03f */
[----:B------:R-:W-:Y:S01]  /*0960*/  CS2R R86, SRZ ;  /* 0x0000000000567805 */ /* 0x000fe2000001ff00 */
[----:B------:R-:W-:Y:S01]  /*0970*/  CS2R R84, SRZ ;  /* 0x0000000000547805 */ /* 0x000fe2000001ff00 */
[----:B------:R-:W-:Y:S01]  /*0980*/  CS2R R82, SRZ ;  /* 0x0000000000527805 */ /* 0x000fe2000001ff00 */
[----:B------:R-:W-:Y:S01]  /*0990*/  UIMAD.WIDE.U32 UR18, UR18, UR4, URZ ;  /* 0x00000004121272a5 */ /* 0x000fe2000f8e003f */
[----:B------:R-:W-:Y:S01]  /*09a0*/  CS2R R80, SRZ ;  /* 0x0000000000507805 */ /* 0x000fe2000001ff00 */
[----:B------:R-:W-:Y:S01]  /*09b0*/  UIADD3 UR4, UR10, 0x7f, URZ ;  /* 0x0000007f0a047890 */ /* 0x000fe2000fffe03f */
[----:B------:R-:W-:Y:S01]  /*09c0*/  CS2R R78, SRZ ;  /* 0x00000000004e7805 */ /* 0x000fe2000001ff00 */
[----:B------:R-:W-:Y:S01]  /*09d0*/  @UP1 USHF.R.U32.HI UR4, URZ, UR5, UR19 ;  /* 0x000000053f041299 */ /* 0x000fe20008011613 */
[----:B------:R-:W-:Y:S01]  /*09e0*/  MOV R77, RZ ;  /* 0x000000ff004d7202 */ /* 0x000fe20000000f00 */
[----:B------:R-:W-:Y:S01]  /*09f0*/  UIADD3 UR5, UR7, 0x3f, URZ ;  /* 0x0000003f07057890 */ /* 0x000fe2000fffe03f */
[----:B------:R-:W-:Y:S01]  /*0a00*/  CS2R R6, SRZ ;  /* 0x0000000000067805 */ /* 0x000fe2000001ff00 */
[----:B------:R-:W-:Y:S01]  /*0a10*/  UIADD3 UR6, UR6, UR4, URZ ;  /* 0x0000000406067290 */ /* 0x000fe2000fffe03f */
[----:B------:R-:W-:Y:S01]  /*0a20*/  CS2R R74, SRZ ;  /* 0x00000000004a7805 */ /* 0x000fe2000001ff00 */
[----:B------:R-:W-:Y:S01]  /*0a30*/  USHF.R.S32.HI UR18, URZ, 0x1f, UR5 ;  /* 0x0000001f3f127899 */ /* 0x000fe20008011405 */
[----:B------:R-:W-:Y:S01]  /*0a40*/  CS2R R72, SRZ ;  /* 0x0000000000487805 */ /* 0x000fe2000001ff00 */
[----:B------:R-:W-:Y:S01]  /*0a50*/  USHF.R.S32.HI UR4, URZ, 0x1f, UR6 ;  /* 0x0000001f3f047899 */ /* 0x000fe20008011406 */
[----:B------:R-:W-:Y:S01]  /*0a60*/  CS2R R70, SRZ ;  /* 0x0000000000467805 */ /* 0x000fe2000001ff00 */
[----:B------:R-:W-:Y:S01]  /*0a70*/  ULEA.HI UR18, UR18, UR5, URZ, 0x6 ;  /* 0x0000000512127291 */ /* 0x000fe2000f8f303f */
[----:B------:R-:W-:Y:S01]  /*0a80*/  CS2R R68, SRZ ;  /* 0x0000000000447805 */ /* 0x000fe2000001ff00 */
[----:B------:R-:W-:Y:S01]  /*0a90*/  ULEA.HI UR4, UR4, UR6, URZ, 0x6 ;  /* 0x0000000604047291 */ /* 0x000fe2000f8f303f */
[----:B------:R-:W-:Y:S01]  /*0aa0*/  CS2R R66, SRZ ;  /* 0x0000000000427805 */ /* 0x000fe2000001ff00 */
[----:B------:R-:W-:Y:S01]  /*0ab0*/  USHF.R.S32.HI UR18, URZ, 0x6, UR18 ;  /* 0x000000063f127899 */ /* 0x000fe20008011412 */
[----:B------:R-:W-:Y:S01]  /*0ac0*/  CS2R R64, SRZ ;  /* 0x0000000000407805 */ /* 0x000fe2000001ff00 */
[----:B------:R-:W-:Y:S01]  /*0ad0*/  USHF.R.S32.HI UR4, URZ, 0x6, UR4 ;  /* 0x000000063f047899 */ /* 0x000fe20008011404 */
[----:B------:R-:W-:Y:S01]  /*0ae0*/  CS2R R62, SRZ ;  /* 0x00000000003e7805 */ /* 0x000fe2000001ff00 */
[----:B------:R-:W-:Y:S01]  /*0af0*/  CS2R R60, SRZ ;  /* 0x00000000003c7805 */ /* 0x000fe2000001ff00 */
[----:B------:R-:W-:Y:S01]  /*0b00*/  CS2R R58, SRZ ;  /* 0x00000000003a7805 */ /* 0x000fe2000001ff00 */
[----:B------:R-:W-:Y:S01]  /*0b10*/  UISETP.LT.AND UP0, UPT, UR18, UR4, UPT ;  /* 0x000000041200728c */ /* 0x000fe2000bf01270 */
[----:B------:R-:W-:Y:S01]  /*0b20*/  CS2R R56, SRZ ;  /* 0x0000000000387805 */ /* 0x000fe2000001ff00 */
[----:B------:R-:W-:Y:S01]  /*0b30*/  CS2R R54, SRZ ;  /* 0x0000000000367805 */ /* 0x000fe2000001ff00 */
[----:B------:R-:W-:Y:S01]  /*0b40*/  CS2R R52, SRZ ;  /* 0x0000000000347805 */ /* 0x000fe2000001ff00 */
[----:B------:R-:W-:Y:S01]  /*0b50*/  USEL UR6, UR18, UR4, UP0 ;  /* 0x0000000412067287 */ /* 0x000fe20008000000 */
[----:B------:R-:W-:Y:S01]  /*0b60*/  CS2R R50, SRZ ;  /* 0x0000000000327805 */ /* 0x000fe2000001ff00 */
[----:B------:R-:W-:Y:S01]  /*0b70*/  CS2R R48, SRZ ;  /* 0x0000000000307805 */ /* 0x000fe2000001ff00 */
[----:B------:R-:W-:Y:S01]  /*0b80*/  CS2R R46, SRZ ;  /* 0x00000000002e7805 */ /* 0x000fe2000001ff00 */
[----:B------:R-:W-:Y:S01]  /*0b90*/  UISETP.GE.AND UP0, UPT, UR6, 0x1, UPT ;  /* 0x000000010600788c */ /* 0x000fe2000bf06270 */
        /* <DEDUP_REMOVED lines=43> */
[----:B------:R-:W-:Y:S01]  /*0e50*/  BSSY B0, `(.L_x_695) ;  /* 0x0000058000007945 */ /* 0x000fe20003800000 */
[----:B------:R-:W-:Y:S01]  /*0e60*/  PLOP3.LUT P0, PT, PT, PT, UP1, 0x80, 0x0 ;  /* 0x000000000000781c */ /* 0x000fe20003f0f018 */
[----:B------:R-:W-:Y:S01]  /*0e70*/  IMAD.IADD R0, R76, 0x1, -R5 ;  /* 0x000000014c007824 */ /* 0x000fe200078e0a05 */
[----:B------:R-:W-:Y:S01]  /*0e80*/  ULDC.64 UR4, c[0x0][0x1b8] ;  /* 0x00006e0000047ab9 */ /* 0x000fe20000000a00 */
[----:B------:R-:W-:Y:S01]  /*0e90*/  IMAD.SHL.U32 R199, R9, 0x40, RZ ;  /* 0x0000004009c77824 */ /* 0x000fe200078e00ff */
[----:B------:R-:W-:Y:S01]  /*0ea0*/  UIADD3 UR19, UR19, UR17, URZ ;  /* 0x0000001113137290 */ /* 0x000fe2000fffe03f */
[C---:B------:R-:W-:Y:S01]  /*0eb0*/  IMAD R202, R0.reuse, 0x20, R9 ;  /* 0x0000002000ca7824 */ /* 0x040fe200078e0209 */
[----:B------:R-:W-:Y:S01]  /*0ec0*/  USHF.R.S32.HI UR17, URZ, 0x1f, UR13 ;  /* 0x0000001f3f117899 */ /* 0x000fe2000801140d */
[----:B------:R-:W-:Y:S01]  /*0ed0*/  IMAD.SHL.U32 R174, R0, 0x8, RZ ;  /* 0x0000000800ae7824 */ /* 0x000fe200078e00ff */
[----:B------:R-:W-:Y:S01]  /*0ee0*/  UIMAD UR16, UR8, UR4, URZ ;  /* 0x00000004081072a4 */ /* 0x000fe2000f8e023f */
[----:B------:R-:W-:Y:S01]  /*0ef0*/  LOP3.LUT R199, R199, 0x1c0, RZ, 0xc0, !PT ;  /* 0x000001c0c7c77812 */ /* 0x000fe200078ec0ff */
[----:B------:R-:W-:Y:S01]  /*0f00*/  USEL UR17, UR17, URZ, !UP2 ;  /* 0x0000003f11117287 */ /* 0x000fe2000d000000 */
[----:B------:R-:W-:Y:S01]  /*0f10*/  IADD3 R8, R9, UR10, RZ ;  /* 0x0000000a09087c10 */ /* 0x000fe2000fffe0ff */
[----:B------:R-:W-:Y:S01]  /*0f20*/  UIMAD UR16, UR9, UR5, UR16 ;  /* 0x00000005091072a4 */ /* 0x000fe2000f8e0210 */
[----:B------:R-:W-:Y:S01]  /*0f30*/  LEA.HI R12, R77, R76, RZ, 0x6 ;  /* 0x0000004c4d0c7211 */ /* 0x000fe200078f30ff */
[----:B------:R-:W-:Y:S01]  /*0f40*/  UIMAD.WIDE.U32 UR20, UR9, UR4, UR18 ;  /* 0x00000004091472a5 */ /* 0x000fe2000f8e0012 */
[----:B------:R-:W-:Y:S01]  /*0f50*/  ISETP.GE.AND P4, PT, R174, c[0x0][0x198], PT ;  /* 0x00006600ae007a0c */ /* 0x000fe20003f86270 */
[----:B------:R-:W-:Y:S01]  /*0f60*/  USEL UR18, UR13, URZ, !UP2 ;  /* 0x0000003f0d127287 */ /* 0x000fe2000d000000 */
        /* <DEDUP_REMOVED lines=20> */
[----:B------:R-:W-:Y:S01]  /*10b0*/  IMAD R4, R4, c[0x0][0x1b0], RZ ;  /* 0x00006c0004047a24 */ /* 0x000fe200078e02ff */
[----:B------:R-:W-:Y:S01]  /*10c0*/  ISETP.GE.AND P5, PT, R8, UR4, PT ;  /* 0x0000000408007c0c */ /* 0x000fe2000bfa6270 */
[----:B------:R-:W-:-:S04]  /*10d0*/  IMAD.WIDE.U32 R10, R7, c[0x0][0x1b0], R10 ;  /* 0x00006c00070a7a25 */ /* 0x000fc800078e000a */
[----:B------:R-:W-:Y:S01]  /*10e0*/  IMAD R4, R7, c[0x0][0x1b4], R4 ;  /* 0x00006d0007047a24 */ /* 0x000fe200078e0204 */
[----:B------:R-:W-:Y:S01]  /*10f0*/  LEA.HI R7, R77, R76, RZ, 0x4 ;  /* 0x0000004c4d077211 */ /* 0x000fe200078f20ff */
[----:B------:R-:W-:Y:S02]  /*1100*/  IMAD R2, R2, c[0x0][0x1a8], RZ ;  /* 0x00006a0002027a24 */ /* 0x000fe400078e02ff */
[----:B------:R-:W-:Y:S02]  /*1110*/  IMAD.IADD R11, R11, 0x1, R4 ;  /* 0x000000010b0b7824 */ /* 0x000fe400078e0204 */
[C---:B------:R-:W-:Y:S02]  /*1120*/  IMAD R13, R5.reuse, c[0x0][0x1ac], R2 ;  /* 0x00006b00050d7a24 */ /* 0x040fe400078e0202 */
[----:B------:R-:W-:Y:S01]  /*1130*/  IMAD.WIDE.U32 R4, R5, c[0x0][0x1a8], R10 ;  /* 0x00006a0005047a25 */ /* 0x000fe200078e000a */
[----:B------:R-:W-:-:S03]  /*1140*/  LOP3.LUT R11, R7, 0xfffffff0, RZ, 0xc0, !PT ;  /* 0xfffffff0070b7812 */ /* 0x000fc600078ec0ff */
[----:B------:R-:W-:Y:S01]  /*1150*/  IMAD.IADD R10, R5, 0x1, R13 ;  /* 0x00000001050a7824 */ /* 0x000fe200078e020d */
[----:B------:R-:W-:Y:S01]  /*1160*/  LEA R15, P0, R4, c[0x0][0x160], 0x1 ;  /* 0x00005800040f7a11 */ /* 0x000fe200078008ff */
[----:B------:R-:W-:-:S03]  /*1170*/  IMAD.IADD R2, R76, 0x1, -R11 ;  /* 0x000000014c027824 */ /* 0x000fc600078e0a0b */
        /* <DEDUP_REMOVED lines=25> */
[----:B------:R-:W-:Y:S02]  /*1310*/  SHF.R.S32.HI R19, RZ, 0x1f, R4 ;  /* 0x0000001fff137819 */ /* 0x000fe40000011404 */
[----:B------:R-:W-:Y:S02]  /*1320*/  LEA.HI R13, R12, R5, RZ, 0x3 ;  /* 0x000000050c0d7211 */ /* 0x000fe400078f18ff */
[----:B------:R-:W-:Y:S01]  /*1330*/  LEA.HI R12, R19, R4, RZ, 0x3 ;  /* 0x00000004130c7211 */ /* 0x000fe200078f18ff */
[----:B------:R-:W-:Y:S01]  /*1340*/  IMAD.WIDE R18, R174, 0x2, R16 ;  /* 0x00000002ae127825 */ /* 0x000fe200078e0210 */
        /* <DEDUP_REMOVED lines=8> */
.L_x_696:
[----:B-1-34-:R-:W-:Y:S05]  /*13d0*/  BSYNC B0 ;  /* 0x0000000000007941 */ /* 0x01afea0003800000 */
.L_x_695:
        /* <DEDUP_REMOVED lines=8> */
[----:B------:R-:W-:Y:S02]  /*1460*/  SHF.R.S32.HI R19, RZ, 0x1f, R4 ;  /* 0x0000001fff137819 */ /* 0x000fe40000011404 */
[----:B------:R-:W-:Y:S02]  /*1470*/  LEA.HI R13, R12, R5, RZ, 0x3 ;  /* 0x000000050c0d7211 */ /* 0x000fe400078f18ff */
[----:B------:R-:W-:Y:S01]  /*1480*/  LEA.HI R12, R19, R4, RZ, 0x3 ;  /* 0x00000004130c7211 */ /* 0x000fe200078f18ff */
[----:B--23--:R-:W-:Y:S01]  /*1490*/  IMAD.WIDE R18, R174, 0x2, R16 ;  /* 0x00000002ae127825 */ /* 0x00cfe200078e0210 */
        /* <DEDUP_REMOVED lines=8> */
.L_x_698:
[----:B------:R-:W-:Y:S05]  /*1520*/  BSYNC B0 ;  /* 0x0000000000007941 */ /* 0x000fea0003800000 */
.L_x_697:
[----:B--2---:R-:W-:Y:S01]  /*1530*/  IADD3 R12, R8, 0x40, RZ ;  /* 0x00000040080c7810 */ /* 0x004fe20007ffe0ff */
[----:B------:R2:W4:Y:S01]  /*1540*/  SHFL.IDX PT, R17, R10, 0x2, 0x181f ;  /* 0x00581f000a117f89 */ /* 0x00052200000e0000 */
[----:B------:R-:W-:Y:S02]  /*1550*/  BSSY B0, `(.L_x_699) ;  /* 0x0000012000007945 */ /* 0x000fe40003800000 */
[----:B------:R-:W-:Y:S01]  /*1560*/  ISETP.GE.AND P1, PT, R12, UR4, PT ;  /* 0x000000040c007c0c */ /* 0x000fe2000bf26270 */
[----:B---3--:R2:W3:-:S12]  /*1570*/  SHFL.IDX PT, R16, R15, 0x2, 0x181f ;  /* 0x00581f000f107f89 */ /* 0x0084d800000e0000 */
[----:B------:R-:W-:Y:S05]  /*1580*/  @P1 BRA `(.L_x_700) ;  /* 0x000000e000001947 */ /* 0x000fea0003800000 */
[----:B------:R-:W-:Y:S01]  /*1590*/  SHF.R.S32.HI R12, RZ, 0x1f, R5 ;  /* 0x0000001fff0c7819 */ /* 0x000fe20000011405 */
[----:B------:R-:W-:Y:S01]  /*15a0*/  IMAD.SHL.U32 R14, R199, 0x2, RZ ;  /* 0x00000002c70e7824 */ /* 0x000fe200078e00ff */
[----:B------:R-:W-:Y:S02]  /*15b0*/  SHF.R.S32.HI R19, RZ, 0x1f, R4 ;  /* 0x0000001fff137819 */ /* 0x000fe40000011404 */
[----:B------:R-:W-:Y:S02]  /*15c0*/  LEA.HI R13, R12, R5, RZ, 0x3 ;  /* 0x000000050c0d7211 */ /* 0x000fe400078f18ff */
[----:B------:R-:W-:Y:S01]  /*15d0*/  LEA.HI R12, R19, R4, RZ, 0x3 ;  /* 0x00000004130c7211 */ /* 0x000fe200078f18ff */
[----:B---34-:R-:W-:Y:S01]  /*15e0*/  IMAD.WIDE R18, R174, 0x2, R16 ;  /* 0x00000002ae127825 */ /* 0x018fe200078e0210 */
        /* <DEDUP_REMOVED lines=8> */
.L_x_700:
[----:B------:R-:W-:Y:S05]  /*1670*/  BSYNC B0 ;  /* 0x0000000000007941 */ /* 0x000fea0003800000 */
.L_x_699:
[----:B---3--:R-:W-:Y:S01]  /*1680*/  IMAD.MOV.U32 R12, RZ, RZ, c[0x0][0x2b8] ;  /* 0x0000ae00ff0c7624 */ /* 0x008fe200078e00ff */
[----:B------:R-:W-:Y:S01]  /*1690*/  SHFL.IDX PT, R16, R15, 0x3, 0x181f ;  /* 0x00781f000f107f89 */ /* 0x000fe200000e0000 */
[----:B------:R-:W-:Y:S01]  /*16a0*/  IMAD.U32 R13, RZ, RZ, UR6 ;  /* 0x00000006ff0d7e24 */ /* 0x000fe2000f8e00ff */
[----:B------:R-:W-:Y:S01]  /*16b0*/  USHF.R.S32.HI UR16, URZ, 0x1f, UR17 ;  /* 0x0000001f3f107899 */ /* 0x000fe20008011411 */
[----:B------:R-:W-:Y:S01]  /*16c0*/  IMAD.SHL.U32 R199, R199, 0x2, RZ ;  /* 0x00000002c7c77824 */ /* 0x000fe200078e00ff */
[----:B------:R-:W-:Y:S01]  /*16d0*/  ISETP.NE.AND P2, PT, R12, 0x1, PT ;  /* 0x000000010c00780c */ /* 0x000fe20003f45270 */
[----:B------:R-:W-:Y:S01]  /*16e0*/  IMAD R13, R13, 0x40, R202 ;  /* 0x000000400d0d7824 */ /* 0x000fe200078e02ca */
[----:B------:R-:W-:Y:S01]  /*16f0*/  IADD3 R12, R8, 0x60, RZ ;  /* 0x00000060080c7810 */ /* 0x000fe20007ffe0ff */
[----:B----4-:R-:W3:Y:S01]  /*1700*/  SHFL.IDX PT, R17, R10, 0x3, 0x181f ;  /* 0x00781f000a117f89 */ /* 0x010ee200000e0000 */
[----:B------:R-:W-:-:S02]  /*1710*/  IMAD.MOV.U32 R200, RZ, RZ, RZ ;  /* 0x000000ffffc87224 */ /* 0x000fc400078e00ff */
[----:B------:R-:W-:Y:S02]  /*1720*/  IADD3 R8, R13, -0x40, RZ ;  /* 0xffffffc00d087810 */ /* 0x000fe40007ffe0ff */
[----:B------:R-:W-:Y:S01]  /*1730*/  ISETP.GE.AND P5, PT, R12, UR4, PT ;  /* 0x000000040c007c0c */ /* 0x000fe2000bfa6270 */
[----:B------:R-:W-:Y:S01]  /*1740*/  ULDC.64 UR4, c[0x0][0x2b0] ;  /* 0x0000ac0000047ab9 */ /* 0x000fe20000000a00 */
[C---:B------:R-:W-:Y:S01]  /*1750*/  IADD3 R201, R8.reuse, UR11, RZ ;  /* 0x0000000b08c97c10 */ /* 0x040fe2000fffe0ff */
[----:B------:R-:W-:Y:S01]  /*1760*/  UIMAD UR16, UR16, UR4, URZ ;  /* 0x00000004101072a4 */ /* 0x000fe2000f8e023f */
[----:B------:R-:W-:Y:S01]  /*1770*/  ISETP.GE.AND P6, PT, R8, UR7, PT ;  /* 0x0000000708007c0c */ /* 0x000fe2000bfc6270 */
[----:B------:R-:W-:Y:S01]  /*1780*/  UIMAD.WIDE.U32 UR18, UR17, UR4, URZ ;  /* 0x00000004111272a5 */ /* 0x000fe2000f8e003f */
[----:B------:R-:W-:Y:S01]  /*1790*/  SHF.R.S32.HI R12, RZ, 0x1f, R5 ;  /* 0x0000001fff0c7819 */ /* 0x000fe20000011405 */
[----:B------:R-:W-:Y:S01]  /*17a0*/  @P2 IMAD.HI.U32 R13, R201, c[0x0][0x2bc], RZ ;  /* 0x0000af00c90d2a27 */ /* 0x000fe200078e00ff */
[----:B------:R-:W-:Y:S01]  /*17b0*/  ISETP.GT.OR P6, PT, R202, 0x3f, P6 ;  /* 0x0000003fca00780c */ /* 0x000fe200037c4670 */
[----:B------:R-:W-:Y:S01]  /*17c0*/  UIMAD UR16, UR17, UR5, UR16 ;  /* 0x00000005111072a4 */ /* 0x000fe2000f8e0210 */
[----:B------:R-:W-:Y:S01]  /*17d0*/  LEA.HI R173, R12, R5, RZ, 0x3 ;  /* 0x000000050cad7211 */ /* 0x000fe200078f18ff */
[----:B------:R-:W-:Y:S01]  /*17e0*/  IMAD.MOV.U32 R8, RZ, RZ, R201 ;  /* 0x000000ffff087224 */ /* 0x000fe200078e00c9 */
[----:B------:R-:W-:Y:S01]  /*17f0*/  @P2 SHF.R.U32.HI R8, RZ, c[0x0][0x2c0], R13 ;  /* 0x0000b000ff082a19 */ /* 0x000fe2000001160d */
[----:B------:R-:W-:Y:S01]  /*1800*/  UIADD3 UR16, UR19, UR16, URZ ;  /* 0x0000001013107290 */ /* 0x000fe2000fffe03f */
[----:B------:R-:W-:Y:S01]  /*1810*/  SHF.R.S32.HI R13, RZ, 0x1f, R4 ;  /* 0x0000001fff0d7819 */ /* 0x000fe20000011404 */
[----:B------:R-:W-:Y:S01]  /*1820*/  ULDC.64 UR4, c[0x0][0x1e8] ;  /* 0x00007a0000047ab9 */ /* 0x000fe20000000a00 */
[----:B------:R-:W-:-:S02]  /*1830*/  LOP3.LUT R173, R173, 0xfffffff8, RZ, 0xc0, !PT ;  /* 0xfffffff8adad7812 */ /* 0x000fc400078ec0ff */
[----:B------:R-:W-:Y:S01]  /*1840*/  LEA.HI R172, R13, R4, RZ, 0x3 ;  /* 0x000000040dac7211 */ /* 0x000fe200078f18ff */
[--C-:B---3--:R-:W-:Y:S02]  /*1850*/  @!P5 IMAD.WIDE R20, R174, 0x2, R16.reuse ;  /* 0x00000002ae14d825 */ /* 0x108fe400078e0210 */
[----:B------:R-:W-:Y:S02]  /*1860*/  @!P6 IADD3 R13, P1, R8, UR18, RZ ;  /* 0x00000012080dec10 */ /* 0x000fe4000ff3e0ff */
[----:B------:R-:W-:Y:S01]  /*1870*/  LOP3.LUT R172, R172, 0xfffffff8, RZ, 0xc0, !PT ;  /* 0xfffffff8acac7812 */ /* 0x000fe200078ec0ff */
[--C-:B------:R-:W-:Y:S01]  /*1880*/  @!P5 IMAD.WIDE R18, R173, 0x2, R16.reuse ;  /* 0x00000002ad12d825 */ /* 0x100fe200078e0210 */
[----:B------:R-:W-:Y:S01]  /*1890*/  @!PT LDS RZ, [RZ] ;  /* 0x00000000fffff984 */ /* 0x000fe20000000800 */
[----:B------:R3:W-:Y:S01]  /*18a0*/  @!P5 LDGSTS.E.BYPASS.LTC128B.128 [R199+0xf100], [R20.64], !P4 ;  /* 0x0f10000014c7dfae */ /* 0x0007e2000e101d4e */
[----:B-12---:R-:W-:Y:S02]  /*18b0*/  @!P6 LEA.HI.X.SX32 R10, R8, UR16, 0x1, P1 ;  /* 0x00000010080aec11 */ /* 0x006fe400088f0eff */
        /* <DEDUP_REMOVED lines=10> */
[----:B--2---:R-:W-:Y:S01]  /*1960*/  IMAD.SHL.U32 R17, R0, 0x40, RZ ;  /* 0x0000004000117824 */ /* 0x004fe200078e00ff */
[----:B------:R-:W-:Y:S01]  /*1970*/  UIMAD.WIDE.U32 UR20, UR9, UR4, URZ ;  /* 0x00000004091472a5 */ /* 0x000fe2000f8e003f */
[----:B------:R-:W-:Y:S01]  /*1980*/  IMAD R201, R8, c[0x0][0x2b8], R201 ;  /* 0x0000ae0008c97a24 */ /* 0x000fe200078e02c9 */
[----:B------:R-:W-:Y:S01]  /*1990*/  UIMAD UR17, UR9, UR5, UR17 ;  /* 0x00000005091172a4 */ /* 0x000fe2000f8e0211 */
[----:B------:R-:W-:Y:S01]  /*19a0*/  IMAD.SHL.U32 R10, R9, 0x8, RZ ;  /* 0x00000008090a7824 */ /* 0x000fe200078e00ff */
[----:B---3--:R-:W-:Y:S01]  /*19b0*/  SHF.R.S32.HI R20, RZ, 0x4, R7 ;  /* 0x00000004ff147819 */ /* 0x008fe20000011407 */
[----:B------:R-:W-:Y:S01]  /*19c0*/  IMAD.WIDE.U32 R22, R201, c[0x0][0x1e0], RZ ;  /* 0x00007800c9167a25 */ /* 0x000fe200078e00ff */
[----:B------:R-:W-:Y:S01]  /*19d0*/  SHF.R.S32.HI R12, RZ, 0x1f, R201 ;  /* 0x0000001fff0c7819 */ /* 0x000fe200000114c9 */
[----:B------:R-:W-:Y:S01]  /*19e0*/  UIADD3 UR17, UR21, UR17, URZ ;  /* 0x0000001115117290 */ /* 0x000fe2000fffe03f */
[----:B------:R-:W-:Y:S01]  /*19f0*/  LOP3.LUT R17, R17, 0x1c0, RZ, 0xc0, !PT ;  /* 0x000001c011117812 */ /* 0x000fe200078ec0ff */
[----:B------:R-:W-:Y:S01]  /*1a00*/  ULDC.64 UR4, c[0x0][0x210] ;  /* 0x0000840000047ab9 */ /* 0x000fe20000000a00 */
[----:B------:R-:W-:Y:S01]  /*1a10*/  LEA.HI R7, R7, R20, RZ, 0x1 ;  /* 0x0000001407077211 */ /* 0x000fe200078f08ff */
[C---:B------:R-:W-:Y:S01]  /*1a20*/  IMAD R8, R12.reuse, c[0x0][0x1e0], RZ ;  /* 0x000078000c087a24 */ /* 0x040fe200078e02ff */
[----:B------:R-:W-:Y:S01]  /*1a30*/  LOP3.LUT R10, R17, 0x8, R10, 0xf8, !PT ;  /* 0x00000008110a7812 */ /* 0x000fe200078ef80a */
[----:B------:R-:W-:Y:S01]  /*1a40*/  IMAD R12, R12, c[0x0][0x208], RZ ;  /* 0x000082000c0c7a24 */ /* 0x000fe200078e02ff */
[----:B------:R-:W-:Y:S01]  /*1a50*/  SHF.R.U32.HI R17, RZ, 0x3, R17 ;  /* 0x00000003ff117819 */ /* 0x000fe20000011611 */
[----:B-1----:R-:W-:Y:S01]  /*1a60*/  IMAD R18, R201, c[0x0][0x1e4], R8 ;  /* 0x00007900c9127a24 */ /* 0x002fe200078e0208 */
[----:B------:R-:W-:Y:S01]  /*1a70*/  LOP3.LUT R7, R7, 0xfffffffe, RZ, 0xc0, !PT ;  /* 0xfffffffe07077812 */ /* 0x000fe200078ec0ff */
[----:B------:R-:W-:Y:S01]  /*1a80*/  IMAD R12, R201, c[0x0][0x20c], R12 ;  /* 0x00008300c90c7a24 */ /* 0x000fe200078e020c */
[----:B------:R-:W-:Y:S01]  /*1a90*/  LOP3.LUT R10, R10, R17, RZ, 0x3c, !PT ;  /* 0x000000110a0a7212 */ /* 0x000fe200078e3cff */
[----:B------:R-:W-:Y:S01]  /*1aa0*/  IMAD.IADD R19, R23, 0x1, R18 ;  /* 0x0000000117137824 */ /* 0x000fe200078e0212 */
[----:B------:R-:W-:Y:S01]  /*1ab0*/  UIMAD UR8, UR8, UR4, URZ ;  /* 0x00000004080872a4 */ /* 0x000fe2000f8e023f */
[----:B------:R-:W-:Y:S01]  /*1ac0*/  IMAD.MOV.U32 R18, RZ, RZ, R22 ;  /* 0x000000ffff127224 */ /* 0x000fe200078e0016 */
[----:B------:R-:W-:Y:S01]  /*1ad0*/  ULEA UR22, UR6, 0xffffffc0, 0x6 ;  /* 0xffffffc006167891 */ /* 0x000fe2000f8e303f */
[----:B----4-:R-:W-:Y:S01]  /*1ae0*/  IMAD.WIDE.U32 R14, R201, c[0x0][0x208], RZ ;  /* 0x00008200c90e7a25 */ /* 0x010fe200078e00ff */
[----:B------:R-:W-:Y:S01]  /*1af0*/  UIMAD.WIDE.U32 UR24, UR9, UR4, URZ ;  /* 0x00000004091872a5 */ /* 0x000fe2000f8e003f */
[----:B------:R-:W-:Y:S01]  /*1b00*/  LOP3.LUT P3, RZ, R0, 0x2, RZ, 0xc0, !PT ;  /* 0x0000000200ff7812 */ /* 0x000fe2000786c0ff */
[----:B------:R-:W-:Y:S01]  /*1b10*/  UIMAD UR8, UR9, UR5, UR8 ;  /* 0x00000005090872a4 */ /* 0x000fe2000f8e0208 */
[----:B------:R-:W-:Y:S01]  /*1b20*/  IMAD.IADD R7, R20, 0x1, -R7 ;  /* 0x0000000114077824 */ /* 0x000fe200078e0a07 */
[----:B------:R-:W-:Y:S01]  /*1b30*/  UIADD3 UR22, UR7, -UR22, URZ ;  /* 0x8000001607167290 */ /* 0x000fe2000fffe03f */
[----:B------:R-:W-:Y:S01]  /*1b40*/  IMAD.IADD R21, R15, 0x1, R12 ;  /* 0x000000010f157824 */ /* 0x000fe200078e020c */
[----:B------:R-:W-:Y:S01]  /*1b50*/  UIADD3 UR8, UR25, UR8, URZ ;  /* 0x0000000819087290 */ /* 0x000fe2000fffe03f */
[----:B------:R-:W-:Y:S01]  /*1b60*/  IMAD.MOV.U32 R20, RZ, RZ, R14 ;  /* 0x000000ffff147224 */ /* 0x000fe200078e000e */
[----:B------:R-:W-:Y:S01]  /*1b70*/  ISETP.GE.AND P5, PT, R174, c[0x0][0x1d4], PT ;  /* 0x00007500ae007a0c */ /* 0x000fe20003fa6270 */
[----:B------:R-:W-:Y:S01]  /*1b80*/  IMAD.SHL.U32 R15, R11, 0x40, RZ ;  /* 0x000000400b0f7824 */ /* 0x000fe200078e00ff */
[----:B------:R-:W-:Y:S01]  /*1b90*/  IADD3 R40, -R9, UR22, RZ ;  /* 0x0000001609287c10 */ /* 0x000fe2000fffe1ff */
[----:B------:R-:W-:Y:S01]  /*1ba0*/  IMAD R197, R7, 0x200, R10 ;  /* 0x0000020007c57824 */ /* 0x000fe200078e020a */
[----:B------:R-:W-:Y:S01]  /*1bb0*/  ISETP.GE.AND P4, PT, R5, c[0x0][0x1d4], PT ;  /* 0x0000750005007a0c */ /* 0x000fe20003f86270 */
[----:B------:R-:W-:Y:S01]  /*1bc0*/  IMAD.SHL.U32 R80, R7, 0x8, RZ ;  /* 0x0000000807507824 */ /* 0x000fe200078e00ff */
[----:B------:R-:W-:Y:S01]  /*1bd0*/  ISETP.GE.AND P1, PT, R40, 0x1, PT ;  /* 0x000000012800780c */ /* 0x000fe20003f26270 */
[----:B------:R-:W-:Y:S01]  /*1be0*/  IMAD.SHL.U32 R197, R197, 0x2, RZ ;  /* 0x00000002c5c57824 */ /* 0x000fe200078e00ff */
[----:B------:R-:W-:Y:S01]  /*1bf0*/  LOP3.LUT R15, R15, 0x1c0, RZ, 0xc0, !PT ;  /* 0x000001c00f0f7812 */ /* 0x000fe200078ec0ff */
[----:B------:R-:W-:Y:S01]  /*1c00*/  IMAD.SHL.U32 R81, R6, 0x40, RZ ;  /* 0x0000004006517824 */ /* 0x000fe200078e00ff */
[----:B------:R-:W-:Y:S01]  /*1c10*/  LEA.HI R79, R77, R76, RZ, 0x5 ;  /* 0x0000004c4d4f7211 */ /* 0x000fe200078f28ff */
[----:B------:R-:W-:Y:S01]  /*1c20*/  UISETP.GE.AND UP0, UPT, UR6, 0x2, UPT ;  /* 0x000000020600788c */ /* 0x000fe2000bf06270 */
[----:B------:R-:W-:-:S02]  /*1c30*/  IADD3 R9, R197, 0x6100, RZ ;  /* 0x00006100c5097810 */ /* 0x000fc40007ffe0ff */
[----:B------:R-:W-:Y:S02]  /*1c40*/  IADD3 R196, R197, 0x6120, RZ ;  /* 0x00006120c5c47810 */ /* 0x000fe40007ffe0ff */
[----:B------:R-:W-:Y:S02]  /*1c50*/  @P3 IADD3 R196, R9, -0x20, RZ ;  /* 0xffffffe009c43810 */ /* 0x000fe40007ffe0ff */
[----:B------:R-:W-:Y:S02]  /*1c60*/  ISETP.GE.AND P3, PT, R4, c[0x0][0x1d4], PT ;  /* 0x0000750004007a0c */ /* 0x000fe40003f66270 */
[----:B------:R-:W-:Y:S02]  /*1c70*/  LOP3.LUT R80, R15, 0x8, R80, 0xf8, !PT ;  /* 0x000000080f507812 */ /* 0x000fe400078ef850 */
[----:B------:R-:W-:Y:S02]  /*1c80*/  SHF.R.U32.HI R15, RZ, 0x3, R15 ;  /* 0x00000003ff0f7819 */ /* 0x000fe4000001160f */
[----:B------:R-:W-:-:S02]  /*1c90*/  LOP3.LUT R81, R81, 0xfffffe00, RZ, 0xc0, !PT ;  /* 0xfffffe0051517812 */ /* 0x000fc400078ec0ff */
[----:B------:R-:W-:Y:S02]  /*1ca0*/  LOP3.LUT R80, R80, R15, RZ, 0x3c, !PT ;  /* 0x0000000f50507212 */ /* 0x000fe400078e3cff */
[----:B------:R-:W-:Y:S02]  /*1cb0*/  SHF.R.S32.HI R78, RZ, 0x5, R79 ;  /* 0x00000005ff4e7819 */ /* 0x000fe4000001144f */
[----:B------:R-:W-:Y:S02]  /*1cc0*/  SHF.R.S32.HI R133, RZ, 0x1f, R174 ;  /* 0x0000001fff857819 */ /* 0x000fe400000114ae */
[----:B------:R-:W-:Y:S02]  /*1cd0*/  SEL R209, RZ, 0x10, P3 ;  /* 0x00000010ffd17807 */ /* 0x000fe40001800000 */
[----:B------:R-:W-:Y:S02]  /*1ce0*/  IADD3 R203, R199, 0x100, RZ ;  /* 0x00000100c7cb7810 */ /* 0x000fe40007ffe0ff */
[----:B------:R-:W-:-:S02]  /*1cf0*/  SHF.R.S32.HI R206, RZ, 0x1f, R173 ;  /* 0x0000001fffce7819 */ /* 0x000fc400000114ad */
[----:B------:R-:W-:Y:S02]  /*1d00*/  SHF.R.S32.HI R175, RZ, 0x1f, R172 ;  /* 0x0000001fffaf7819 */ /* 0x000fe400000114ac */
[C---:B------:R-:W-:Y:S02]  /*1d10*/  IADD3 R187, R196.reuse, 0x800, RZ ;  /* 0x00000800c4bb7810 */ /* 0x040fe40007ffe0ff */
[C---:B------:R-:W-:Y:S02]  /*1d20*/  IADD3 R186, R196.reuse, 0x1000, RZ ;  /* 0x00001000c4ba7810 */ /* 0x040fe40007ffe0ff */
[C---:B------:R-:W-:Y:S02]  /*1d30*/  IADD3 R185, R196.reuse, 0x1800, RZ ;  /* 0x00001800c4b97810 */ /* 0x040fe40007ffe0ff */
[C---:B------:R-:W-:Y:S02]  /*1d40*/  IADD3 R183, R196.reuse, 0x2000, RZ ;  /* 0x00002000c4b77810 */ /* 0x040fe40007ffe0ff */
[----:B------:R-:W-:-:S02]  /*1d50*/  IADD3 R182, R196, 0x2800, RZ ;  /* 0x00002800c4b67810 */ /* 0x000fc40007ffe0ff */
[C---:B------:R-:W-:Y:S02]  /*1d60*/  IADD3 R181, R196.reuse, 0x3000, RZ ;  /* 0x00003000c4b57810 */ /* 0x040fe40007ffe0ff */
[C---:B------:R-:W-:Y:S02]  /*1d70*/  IADD3 R180, R196.reuse, 0x3800, RZ ;  /* 0x00003800c4b47810 */ /* 0x040fe40007ffe0ff */
[C---:B------:R-:W-:Y:S02]  /*1d80*/  IADD3 R179, R196.reuse, 0x4000, RZ ;  /* 0x00004000c4b37810 */ /* 0x040fe40007ffe0ff */
[C---:B------:R-:W-:Y:S02]  /*1d90*/  IADD3 R178, R196.reuse, 0x4800, RZ ;  /* 0x00004800c4b27810 */ /* 0x040fe40007ffe0ff */
[C---:B------:R-:W-:Y:S02]  /*1da0*/  IADD3 R177, R196.reuse, 0x5000, RZ ;  /* 0x00005000c4b17810 */ /* 0x040fe40007ffe0ff */
[----:B------:R-:W-:-:S02]  /*1db0*/  IADD3 R176, R196, 0x5800, RZ ;  /* 0x00005800c4b07810 */ /* 0x000fc40007ffe0ff */
[----:B-----5:R-:W-:Y:S01]  /*1dc0*/  SHF.R.S32.HI R8, RZ, 0x1f, R200 ;  /* 0x0000001fff087819 */ /* 0x020fe200000114c8 */
[----:B------:R-:W-:-:S04]  /*1dd0*/  IMAD.WIDE.U32 R18, R200, c[0x0][0x1f0], R18 ;  /* 0x00007c00c8127a25 */ /* 0x000fc800078e0012 */
[----:B------:R-:W-:Y:S01]  /*1de0*/  IMAD R13, R8, c[0x0][0x1f0], RZ ;  /* 0x00007c00080d7a24 */ /* 0x000fe200078e02ff */
[----:B------:R-:W-:Y:S01]  /*1df0*/  IADD3 R16, P0, R18, UR20, RZ ;  /* 0x0000001412107c10 */ /* 0x000fe2000ff1e0ff */
[----:B------:R-:W-:Y:S02]  /*1e00*/  IMAD R11, R8, c[0x0][0x218], RZ ;  /* 0x00008600080b7a24 */ /* 0x000fe400078e02ff */
[C---:B------:R-:W-:Y:S02]  /*1e10*/  IMAD R13, R200.reuse, c[0x0][0x1f4], R13 ;  /* 0x00007d00c80d7a24 */ /* 0x040fe400078e020d */
[----:B------:R-:W-:-:S03]  /*1e20*/  IMAD R7, R200, c[0x0][0x21c], R11 ;  /* 0x00008700c8077a24 */ /* 0x000fc600078e020b */
[----:B------:R-:W-:Y:S01]  /*1e30*/  IADD3.X R13, R19, UR17, R13, P0, !PT ;  /* 0x00000011130d7c10 */ /* 0x000fe200087fe40d */
[----:B------:R-:W-:Y:S01]  /*1e40*/  IMAD.WIDE.U32 R18, R200, c[0x0][0x218], R20 ;  /* 0x00008600c8127a25 */ /* 0x000fe200078e0014 */
[----:B------:R-:W-:-:S04]  /*1e50*/  LEA R17, P0, R16, c[0x0][0x1c8], 0x1 ;  /* 0x0000720010117a11 */ /* 0x000fc800078008ff */
[----:B------:R-:W-:Y:S01]  /*1e60*/  LEA.HI.X R16, R16, c[0x0][0x1cc], R13, 0x1, P0 ;  /* 0x0000730010107a11 */ /* 0x000fe200000f0c0d */
[----:B------:R-:W-:Y:S01]  /*1e70*/  SHFL.IDX PT, R12, R17, RZ, 0x181f ;  /* 0x00181fff110c7589 */ /* 0x000fe200000e0000 */
[----:B------:R-:W-:-:S03]  /*1e80*/  IADD3 R8, P0, R18, UR24, RZ ;  /* 0x0000001812087c10 */ /* 0x000fc6000ff1e0ff */
[----:B------:R-:W1:Y:S01]  /*1e90*/  SHFL.IDX PT, R13, R16, RZ, 0x181f ;  /* 0x00181fff100d7589 */ /* 0x000e6200000e0000 */
[----:B------:R-:W-:Y:S02]  /*1ea0*/  IADD3.X R7, R19, UR8, R7, P0, !PT ;  /* 0x0000000813077c10 */ /* 0x000fe400087fe407 */
[C---:B------:R-:W-:Y:S01]  /*1eb0*/  LEA R14, P0, R8.reuse, c[0x0][0x1f8], 0x1 ;  /* 0x00007e00080e7a11 */ /* 0x040fe200078008ff */
[----:B------:R-:W-:Y:S03]  /*1ec0*/  SHFL.IDX PT, R10, R17, 0x1, 0x181f ;  /* 0x00381f00110a7f89 */ /* 0x000fe600000e0000 */
[----:B------:R-:W-:Y:S01]  /*1ed0*/  LEA.HI.X R7, R8, c[0x0][0x1fc], R7, 0x1, P0 ;  /* 0x00007f0008077a11 */ /* 0x000fe200000f0c07 */
[----:B------:R2:W3:Y:S01]  /*1ee0*/  SHFL.IDX PT, R11, R16, 0x1, 0x181f ;  /* 0x00381f00100b7f89 */ /* 0x0004e200000e0000 */
[----:B------:R-:W-:-:S03]  /*1ef0*/  ISETP.GT.AND P0, PT, R40, 0x20, PT ;  /* 0x000000202800780c */ /* 0x000fc60003f04270 */
[----:B------:R-:W-:Y:S04]  /*1f00*/  SHFL.IDX PT, R44, R14, RZ, 0x181f ;  /* 0x00181fff0e2c7589 */ /* 0x000fe800000e0000 */
[----:B------:R4:W5:Y:S04]  /*1f10*/  SHFL.IDX PT, R68, R14, 0x1, 0x181f ;  /* 0x00381f000e447f89 */ /* 0x00096800000e0000 */
[----:B------:R-:W-:Y:S01]  /*1f20*/  SHFL.IDX PT, R9, R7, RZ, 0x181f ;  /* 0x00181fff07097589 */ /* 0x000fe200000e0000 */
[----:B-1----:R-:W-:-:S03]  /*1f30*/  @P1 IMAD.WIDE R18, R174, 0x2, R12 ;  /* 0x00000002ae121825 */ /* 0x002fc600078e020c */
[----:B------:R1:W1:Y:S04]  /*1f40*/  SHFL.IDX PT, R8, R7, 0x1, 0x181f ;  /* 0x00381f0007087f89 */ /* 0x00026800000e0000 */
[----:B------:R5:W-:Y:S01]  /*1f50*/  @P1 LDGSTS.E.BYPASS.LTC128B.128 [R199+0x6100], [R18.64], !P5 ;  /* 0x0610000012c71fae */ /* 0x000be2000e901d4e */
[----:B--2---:R-:W-:-:S04]  /*1f60*/  @P1 IMAD.WIDE R16, R173, 0x2, R12 ;  /* 0x00000002ad101825 */ /* 0x004fc800078e020c */
[----:B------:R-:W-:Y:S01]  /*1f70*/  @P1 IMAD.WIDE R12, R172, 0x2, R12 ;  /* 0x00000002ac0c1825 */ /* 0x000fe200078e020c */
[----:B------:R2:W-:Y:S03]  /*1f80*/  @P1 LDGSTS.E.BYPASS.LTC128B.128 [R199+0x8100], [R16.64], !P4 ;  /* 0x0810000010c71fae */ /* 0x0005e6000e101d4e */
[--C-:B---3--:R-:W-:Y:S01]  /*1f90*/  @P0 IMAD.WIDE R20, R174, 0x2, R10.reuse ;  /* 0x00000002ae140825 */ /* 0x108fe200078e020a */
[----:B------:R3:W-:Y:S03]  /*1fa0*/  @P1 LDGSTS.E.BYPASS.LTC128B.128 [R199+0xa100], [R12.64], !P3 ;  /* 0x0a1000000cc71fae */ /* 0x0007e6000d901d4e */
[--C-:B------:R-:W-:Y:S01]  /*1fb0*/  @P0 IMAD.WIDE R22, R173, 0x2, R10.reuse ;  /* 0x00000002ad160825 */ /* 0x100fe200078e020a */
[----:B------:R3:W-:Y:S03]  /*1fc0*/  @P0 LDGSTS.E.BYPASS.LTC128B.128 [R199+0x7100], [R20.64], !P5 ;  /* 0x0710000014c70fae */ /* 0x0007e6000e901d4e */
[----:B----4-:R-:W-:Y:S01]  /*1fd0*/  @P0 IMAD.WIDE R14, R172, 0x2, R10 ;  /* 0x00000002ac0e0825 */ /* 0x010fe200078e020a */
[----:B------:R4:W-:Y:S03]  /*1fe0*/  @P0 LDGSTS.E.BYPASS.LTC128B.128 [R199+0x9100], [R22.64], !P4 ;  /* 0x0910000016c70fae */ /* 0x0009e6000e101d4e */
[----:B-1----:R-:W-:Y:S01]  /*1ff0*/  IMAD.WIDE R6, R174, 0x2, RZ ;  /* 0x00000002ae067825 */ /* 0x002fe200078e02ff */
[----:B------:R1:W-:Y:S03]  /*2000*/  @P0 LDGSTS.E.BYPASS.LTC128B.128 [R199+0xb100], [R14.64], !P3 ;  /* 0x0b1000000ec70fae */ /* 0x0003e6000d901d4e */
[----:B------:R-:W-:Y:S01]  /*2010*/  IMAD R11, R78, 0x400, R81 ;  /* 0x000004004e0b7824 */ /* 0x000fe200078e0251 */
[----:B------:R-:W0:Y:S01]  /*2020*/  LDGDEPBAR ;  /* 0x00000000000079af */ /* 0x000e220000000000 */
[----:B-----5:R-:W-:-:S02]  /*2030*/  IADD3 R42, P1, R6, R68, RZ ;  /* 0x00000044062a7210 */ /* 0x020fc40007f3e0ff */
        /* <DEDUP_REMOVED lines=11> */
[----:B------:R-:W-:Y:S01]  /*20f0*/  IMAD.X R71, R17, 0x1, R8, P0 ;  /* 0x0000000111477824 */ /* 0x000fe200000e0608 */
[----:B------:R-:W-:-:S04]  /*2100*/  DEPBAR.LE SB0, 0x1 ;  /* 0x000080400000791a */ /* 0x000fc80000000000 */
[----:B-1----:R-:W-:Y:S01]  /*2110*/  IMAD.WIDE R14, R172, 0x2, RZ ;  /* 0x00000002ac0e7825 */ /* 0x002fe200078e02ff */
        /* <DEDUP_REMOVED lines=12> */
[----:B------:R-:W1:Y:S04]  /*21e0*/  LDSM.16.M88.4 R24, [R197+0x6100] ;  /* 0x00610000c518783b */ /* 0x000e680000000200 */
[----:B------:R-:W-:Y:S04]  /*21f0*/  LDSM.16.M88.4 R52, [R194+0xc100] ;  /* 0x00c10000c234783b */ /* 0x000fe80000000200 */
[----:B------:R-:W4:Y:S04]  /*2200*/  LDSM.16.M88.4 R16, [R197+0x6900] ;  /* 0x00690000c510783b */ /* 0x000f280000000200 */
[----:B------:R-:W2:Y:S04]  /*2210*/  LDSM.16.M88.4 R8, [R197+0x7100] ;  /* 0x00710000c508783b */ /* 0x000ea80000000200 */
[----:B------:R-:W3:Y:S04]  /*2220*/  LDSM.16.M88.4 R36, [R197+0x7900] ;  /* 0x00790000c524783b */ /* 0x000ee80000000200 */
[----:B------:R-:W5:Y:S04]  /*2230*/  LDSM.16.M88.4 R32, [R196] ;  /* 0x00000000c420783b */ /* 0x000f680000000200 */
[----:B------:R-:W2:Y:S04]  /*2240*/  LDSM.16.M88.4 R64, [R196+0x800] ;  /* 0x00080000c440783b */ /* 0x000ea80000000200 */
        /* <DEDUP_REMOVED lines=8> */
[C---:B-1----:R-:W-:Y:S08]  /*22d0*/  HMMA.16816.F32.BF16 R28, R72.reuse, R24, RZ ;  /* 0x00000018481c723c */ /* 0x042ff000000418ff */
[----:B------:R-:W-:Y:S02]  /*22e0*/  HMMA.16816.F32.BF16 R24, R72, R26, RZ ;  /* 0x0000001a4818723c */ /* 0x000fe400000418ff */
[----:B------:R3:W-:Y:S01]  /*22f0*/  LDGSTS.E.BYPASS.LTC128B.128 [R199+0x2100], [R6.64], !P0 ;  /* 0x0210000006c77fae */ /* 0x0007e2000c101d4e */
[----:B------:R-:W-:-:S02]  /*2300*/  ISETP.LT.OR P0, PT, R40, 0x1, P1 ;  /* 0x000000012800780c */ /* 0x000fc40000f01670 */
[----:B------:R-:W-:-:S03]  /*2310*/  ISETP.LT.OR P1, PT, R40, 0x21, P1 ;  /* 0x000000212800780c */ /* 0x000fc60000f21670 */
[C---:B----4-:R-:W-:Y:S08]  /*2320*/  HMMA.16816.F32.BF16 R20, R72.reuse, R16, RZ ;  /* 0x000000104814723c */ /* 0x050ff000000418ff */
[----:B------:R1:W-:Y:S01]  /*2330*/  LDGSTS.E.BYPASS.LTC128B.128 [R199+0x4100], [R44.64], !P0 ;  /* 0x041000002cc77fae */ /* 0x0003e2000c101d4e */
[----:B------:R-:W-:Y:S01]  /*2340*/  ISETP.GE.AND P0, PT, R174, c[0x0][0x1d4], PT ;  /* 0x00007500ae007a0c */ /* 0x000fe20003f06270 */
[----:B--2---:R-:W-:Y:S03]  /*2350*/  HMMA.16816.F32.BF16 R12, R72, R8, RZ ;  /* 0x00000008480c723c */ /* 0x004fe600000418ff */
[----:B------:R-:W-:-:S05]  /*2360*/  ISETP.LT.OR P0, PT, R40, 0x21, P0 ;  /* 0x000000212800780c */ /* 0x000fca0000701670 */
[C---:B------:R-:W-:Y:S08]  /*2370*/  HMMA.16816.F32.BF16 R16, R72.reuse, R18, RZ ;  /* 0x000000124810723c */ /* 0x040ff000000418ff */
[----:B------:R2:W-:Y:S01]  /*2380*/  LDGSTS.E.BYPASS.LTC128B.128 [R199+0x1100], [R42.64], !P0 ;  /* 0x011000002ac77fae */ /* 0x0005e2000c101d4e */
[----:B------:R-:W-:Y:S01]  /*2390*/  LOP3.LUT P0, RZ, R0, 0x4, RZ, 0xc0, !PT ;  /* 0x0000000400ff7812 */ /* 0x000fe2000780c0ff */
[----:B------:R-:W-:Y:S01]  /*23a0*/  IMAD.MOV.U32 R0, RZ, RZ, 0x40 ;  /* 0x00000040ff007424 */ /* 0x000fe200078e00ff */
[----:B------:R-:W-:Y:S01]  /*23b0*/  HMMA.16816.F32.BF16 R8, R72, R10, RZ ;  /* 0x0000000a4808723c */ /* 0x000fe200000418ff */
[----:B------:R4:W-:Y:S01]  /*23c0*/  LDGSTS.E.BYPASS.LTC128B.128 [R199+0x3100], [R70.64], !P6 ;  /* 0x0310000046c77fae */ /* 0x0009e2000f101d4e */
[----:B------:R-:W-:-:S02]  /*23d0*/  ISETP.GT.AND P6, PT, R202, 0x3f, PT ;  /* 0x0000003fca00780c */ /* 0x000fc40003fc4270 */
[----:B------:R-:W-:Y:S01]  /*23e0*/  SEL R0, R0, 0xffffffc0, !P0 ;  /* 0xffffffc000007807 */ /* 0x000fe20004000000 */
[----:B------:R4:W-:Y:S01]  /*23f0*/  LDGSTS.E.BYPASS.LTC128B.128 [R199+0x5100], [R68.64], !P1 ;  /* 0x0510000044c77fae */ /* 0x0009e2000c901d4e */
[----:B------:R-:W-:Y:S02]  /*2400*/  PLOP3.LUT P0, PT, PT, PT, UP0, 0x80, 0x0 ;  /* 0x000000000000781c */ /* 0x000fe40003f0f008 */
[----:B---3--:R-:W-:Y:S01]  /*2410*/  HMMA.16816.F32.BF16 R4, R72, R36, RZ ;  /* 0x000000244804723c */ /* 0x008fe200000418ff */
[----:B------:R-:W-:Y:S01]  /*2420*/  IMAD.IADD R192, R197, 0x1, R0 ;  /* 0x00000001c5c07824 */ /* 0x000fe200078e0200 */
[----:B------:R-:W-:Y:S01]  /*2430*/  LDSM.16.M88.4 R48, [R193+0xc100] ;  /* 0x00c10000c130783b */ /* 0x000fe20000000200 */
[----:B------:R-:W-:-:S03]  /*2440*/  IMAD.IADD R184, R0, 0x1, R196 ;  /* 0x0000000100b87824 */ /* 0x000fc600078e02c4 */
[----:B-1----:R-:W1:Y:S02]  /*2450*/  LDSM.16.M88.4 R44, [R192+0x6100] ;  /* 0x00610000c02c783b */ /* 0x002e640000000200 */
[----:B------:R-:W-:Y:S02]  /*2460*/  HMMA.16816.F32.BF16 R72, R72, R38, RZ ;  /* 0x000000264848723c */ /* 0x000fe400000418ff */
[----:B------:R-:W-:Y:S04]  /*2470*/  LDSM.16.M88.4 R36, [R192+0x7100] ;  /* 0x00710000c024783b */ /* 0x000fe80000000200 */
[----:B------:R-:W0:Y:S02]  /*2480*/  LDGDEPBAR ;  /* 0x00000000000079af */ /* 0x000e240000000000 */
[C---:B-----5:R-:W-:Y:S02]  /*2490*/  HMMA.16816.F32.BF16 R28, R52.reuse, R32, R28 ;  /* 0x00000020341c723c */ /* 0x060fe4000004181c */
[----:B--2---:R-:W2:Y:S06]  /*24a0*/  LDSM.16.M88.4 R40, [R192+0x6900] ;  /* 0x00690000c028783b */ /* 0x004eac0000000200 */
[C---:B------:R-:W-:Y:S01]  /*24b0*/  HMMA.16816.F32.BF16 R24, R52.reuse, R34, R24 ;  /* 0x000000223418723c */ /* 0x040fe20000041818 */
[----:B------:R-:W3:Y:S04]  /*24c0*/  LDSM.16.M88.4 R32, [R192+0x7900] ;  /* 0x00790000c020783b */ /* 0x000ee80000000200 */
[----:B----4-:R-:W-:Y:S03]  /*24d0*/  LDSM.16.M88.4 R68, [R191+0xc100] ;  /* 0x00c10000bf44783b */ /* 0x010fe60000000200 */
        /* <DEDUP_REMOVED lines=112> */
[----:B------:R-:W-:Y:S04]  /*2be0*/  LDSM.16.M88.4 R52, [R191+0x14100] ;  /* 0x01410000bf34783b */ /* 0x000fe80000000200 */
[----:B------:R-:W3:Y:S01]  /*2bf0*/  LDSM.16.M88.4 R68, [R184+0x4000] ;  /* 0x00400000b844783b */ /* 0x000ee20000000200 */
        /* <DEDUP_REMOVED lines=15> */
[C---:B------:R-:W-:Y:S07]  /*2cf0*/  HMMA.16816.F32.BF16 R32, R52.reuse, R56, R4 ;  /* 0x000000383420723c */ /* 0x040fee0000041804 */
[----:B------:R-:W-:Y:S01]  /*2d00*/  LOP3.LUT R4, R80, R81, RZ, 0xfc, !PT ;  /* 0x0000005150047212 */ /* 0x000fe200078efcff */
[----:B------:R-:W-:Y:S01]  /*2d10*/  HMMA.16816.F32.BF16 R72, R52, R58, R72 ;  /* 0x0000003a3448723c */ /* 0x000fe20000041848 */
[----:B------:R-:W-:Y:S06]  /*2d20*/  BAR.SYNC.DEFER_BLOCKING 0x0 ;  /* 0x0000000000007b1d */ /* 0x000fec0000010000 */
[----:B------:R-:W-:Y:S05]  /*2d30*/  @!P0 BRA `(.L_x_701) ;  /* 0x0000042000008947 */ /* 0x000fea0003800000 */
[----:B------:R-:W-:Y:S01]  /*2d40*/  ULEA UR4, UR6, UR11, 0x6 ;  /* 0x0000000b06047291 */ /* 0x000fe2000f8e303f */
[----:B------:R-:W-:-:S05]  /*2d50*/  IMAD.MOV.U32 R200, RZ, RZ, RZ ;  /* 0x000000ffffc87224 */ /* 0x000fca00078e00ff */
        /* <DEDUP_REMOVED lines=11> */
[----:B------:R-:W-:Y:S02]  /*2e10*/  SHF.L.U64.HI R38, R174, 0x1, R133 ;  /* 0x00000001ae267819 */ /* 0x000fe40000010285 */
[----:B------:R-:W-:Y:S01]  /*2e20*/  IADD3 R39, -R209, 0x10, RZ ;  /* 0x00000010d1277810 */ /* 0x000fe20007ffe1ff */
[----:B------:R-:W-:-:S03]  /*2e30*/  IMAD R201, R0, c[0x0][0x2b8], R201 ;  /* 0x0000ae0000c97a24 */ /* 0x000fc600078e02c9 */
[----:B------:R-:W-:Y:S01]  /*2e40*/  LOP3.LUT R39, R39, 0xf, RZ, 0xc0, !PT ;  /* 0x0000000f27277812 */ /* 0x000fe200078ec0ff */
[----:B------:R-:W-:Y:S01]  /*2e50*/  IMAD.WIDE.U32 R36, R201, c[0x0][0x1e0], RZ ;  /* 0x00007800c9247a25 */ /* 0x000fe200078e00ff */
[----:B------:R-:W-:-:S05]  /*2e60*/  SHF.R.S32.HI R0, RZ, 0x1f, R201 ;  /* 0x0000001fff007819 */ /* 0x000fca00000114c9 */
        /* <DEDUP_REMOVED lines=10> */
[----:B------:R-:W-:Y:S01]  /*2f10*/  IMAD R0, R200, c[0x0][0x1f4], R5 ;  /* 0x00007d00c8007a24 */ /* 0x000fe200078e0205 */
[----:B------:R-:W-:Y:S01]  /*2f20*/  SEL R5, RZ, 0x10, P4 ;  /* 0x00000010ff057807 */ /* 0x000fe20002000000 */
[----:B------:R-:W-:Y:S01]  /*2f30*/  IMAD.SHL.U32 R6, R173, 0x2, RZ ;  /* 0x00000002ad067824 */ /* 0x000fe200078e00ff */
[----:B------:R-:W-:Y:S02]  /*2f40*/  LOP3.LUT R46, R46, 0xf, RZ, 0xc0, !PT ;  /* 0x0000000f2e2e7812 */ /* 0x000fe400078ec0ff */
[----:B------:R-:W-:Y:S02]  /*2f50*/  IADD3.X R7, R7, UR17, R0, P0, !PT ;  /* 0x0000001107077c10 */ /* 0x000fe400087fe400 */
[----:B------:R-:W-:-:S02]  /*2f60*/  LEA R0, P0, R48, c[0x0][0x1c8], 0x1 ;  /* 0x0000720030007a11 */ /* 0x000fc400078008ff */
[----:B------:R-:W-:Y:S02]  /*2f70*/  IADD3 R45, -R5, 0x10, RZ ;  /* 0x00000010052d7810 */ /* 0x000fe40007ffe1ff */
[----:B------:R-:W-:Y:S01]  /*2f80*/  LEA.HI.X R48, R48, c[0x0][0x1cc], R7, 0x1, P0 ;  /* 0x0000730030307a11 */ /* 0x000fe200000f0c07 */
[----:B------:R-:W1:Y:S01]  /*2f90*/  SHFL.IDX PT, R40, R0, 0x1, 0x181f ;  /* 0x00381f0000287f89 */ /* 0x000e6200000e0000 */
[----:B------:R-:W-:Y:S02]  /*2fa0*/  LOP3.LUT R45, R45, 0xf, RZ, 0xc0, !PT ;  /* 0x0000000f2d2d7812 */ /* 0x000fe400078ec0ff */
[----:B------:R-:W-:Y:S01]  /*2fb0*/  SHF.L.U64.HI R7, R173, 0x1, R206 ;  /* 0x00000001ad077819 */ /* 0x000fe200000102ce */
[----:B------:R-:W2:Y:S04]  /*2fc0*/  SHFL.IDX PT, R41, R48, 0x1, 0x181f ;  /* 0x00381f0030297f89 */ /* 0x000ea800000e0000 */
[----:B------:R3:W4:Y:S04]  /*2fd0*/  SHFL.IDX PT, R43, R0, RZ, 0x181f ;  /* 0x00181fff002b7589 */ /* 0x00072800000e0000 */
[----:B------:R4:W5:Y:S01]  /*2fe0*/  SHFL.IDX PT, R42, R48, RZ, 0x181f ;  /* 0x00181fff302a7589 */ /* 0x00096200000e0000 */
        /* <DEDUP_REMOVED lines=23> */
.L_x_701:
[----:B------:R-:W-:Y:S01]  /*3160*/  LOP3.LUT R5, R79, 0xffffffe0, RZ, 0xc0, !PT ;  /* 0xffffffe04f057812 */ /* 0x000fe200078ec0ff */
[----:B------:R-:W-:Y:S01]  /*3170*/  UMOV UR4, 0xffffffc0 ;  /* 0xffffffc000047882 */ /* 0x000fe20000000000 */
[----:B-1----:R-:W-:Y:S01]  /*3180*/  LEA.HI R7, R77, R76, RZ, 0x2 ;  /* 0x0000004c4d077211 */ /* 0x002fe200078f10ff */
[----:B------:R-:W-:Y:S01]  /*3190*/  UIMAD UR4, UR6, UR4, 0x41 ;  /* 0x00000041060474a4 */ /* 0x000fe2000f8e0204 */
[----:B------:R-:W-:Y:S01]  /*31a0*/  SHF.R.S32.HI R37, RZ, 0x1f, R78 ;  /* 0x0000001fff257819 */ /* 0x000fe2000001144e */
[----:B------:R-:W-:Y:S01]  /*31b0*/  IMAD.IADD R5, R76, 0x1, -R5 ;  /* 0x000000014c057824 */ /* 0x000fe200078e0a05 */
[----:B------:R-:W-:Y:S01]  /*31c0*/  LOP3.LUT R7, R7, 0xfffffffc, RZ, 0xc0, !PT ;  /* 0xfffffffc07077812 */ /* 0x000fe200078ec0ff */
[----:B------:R-:W-:Y:S01]  /*31d0*/  IMAD.SHL.U32 R195, R4, 0x2, RZ ;  /* 0x0000000204c37824 */ /* 0x000fe200078e00ff */
[----:B------:R-:W-:Y:S01]  /*31e0*/  LEA.HI R37, R37, R78, RZ, 0x3 ;  /* 0x0000004e25257211 */ /* 0x000fe200078f18ff */
[----:B------:R-:W-:Y:S01]  /*31f0*/  UIADD3 UR6, UR6, -0x2, URZ ;  /* 0xfffffffe06067890 */ /* 0x000fe2000fffe03f */
[----:B------:R-:W-:Y:S01]  /*3200*/  SHF.R.S32.HI R0, RZ, 0x1f, R5 ;  /* 0x0000001fff007819 */ /* 0x000fe20000011405 */
[----:B------:R-:W-:Y:S01]  /*3210*/  IMAD.IADD R76, R76, 0x1, -R7 ;  /* 0x000000014c4c7824 */ /* 0x000fe200078e0a07 */
[----:B------:R-:W-:Y:S01]  /*3220*/  LOP3.LUT R37, R37, 0xffffff8, RZ, 0xc0, !PT ;  /* 0x0ffffff825257812 */ /* 0x000fe200078ec0ff */
[--C-:B------:R-:W-:Y:S01]  /*3230*/  IMAD R189, R3, 0x2, R195.reuse ;  /* 0x0000000203bd7824 */ /* 0x100fe200078e02c3 */
[----:B------:R-:W-:Y:S01]  /*3240*/  LEA.HI R7, R0, R5, RZ, 0x2 ;  /* 0x0000000500077211 */ /* 0x000fe200078f10ff */
[----:B------:R-:W-:Y:S01]  /*3250*/  IMAD R190, R2, 0x2, R195 ;  /* 0x0000000202be7824 */ /* 0x000fe200078e02c3 */
[----:B------:R-:W-:Y:S01]  /*3260*/  LEA.HI R0, R76, R76, RZ, 0x1 ;  /* 0x0000004c4c007211 */ /* 0x000fe200078f08ff */
[----:B------:R-:W-:Y:S01]  /*3270*/  IMAD.IADD R37, R78, 0x1, -R37 ;  /* 0x000000014e257824 */ /* 0x000fe200078e0a25 */
[----:B------:R-:W-:Y:S01]  /*3280*/  PLOP3.LUT P1, PT, PT, PT, UP1, 0x80, 0x0 ;  /* 0x000000000000781c */ /* 0x000fe20003f2f018 */
[----:B------:R-:W-:Y:S01]  /*3290*/  LDSM.16.MT88.4 R56, [R189+0x2100] ;  /* 0x00210000bd38783b */ /* 0x000fe20000004200 */
[----:B------:R-:W-:Y:S01]  /*32a0*/  LEA.HI.SX32 R6, R7, UR10, 0x1e ;  /* 0x0000000a07067c11 */ /* 0x000fe2000f8ff2ff */
[----:B------:R-:W-:Y:S01]  /*32b0*/  IMAD R188, R3, 0x2, R190 ;  /* 0x0000000203bc7824 */ /* 0x000fe200078e02be */
[----:B------:R-:W-:Y:S01]  /*32c0*/  LOP3.LUT R39, R0, 0x1ffffffe, RZ, 0xc0, !PT ;  /* 0x1ffffffe00277812 */ /* 0x000fe200078ec0ff */
[----:B------:R-:W-:Y:S01]  /*32d0*/  LDSM.16.MT88.4 R100, [R195+0x100] ;  /* 0x00010000c364783b */ /* 0x000fe20000004200 */
[----:B------:R-:W-:Y:S01]  /*32e0*/  PLOP3.LUT P0, PT, PT, PT, UP1, 0x80, 0x0 ;  /* 0x000000000000781c */ /* 0x000fe20003f0f018 */
[----:B------:R-:W-:Y:S01]  /*32f0*/  IMAD R6, R37, 0x10, R6 ;  /* 0x0000001025067824 */ /* 0x000fe200078e0206 */
[----:B------:R-:W-:Y:S01]  /*3300*/  LOP3.LUT R208, R7, 0x7ffffffc, RZ, 0xc0, !PT ;  /* 0x7ffffffc07d07812 */ /* 0x000fe200078ec0ff */
[----:B------:R-:W-:Y:S01]  /*3310*/  IMAD.IADD R39, R76, 0x1, -R39 ;  /* 0x000000014c277824 */ /* 0x000fe200078e0a27 */
[----:B------:R-:W-:Y:S03]  /*3320*/  LDSM.16.MT88.4 R108, [R190+0x100] ;  /* 0x00010000be6c783b */ /* 0x000fe60000004200 */
[----:B------:R-:W-:Y:S01]  /*3330*/  IMAD R207, R39, 0x8, R6 ;  /* 0x0000000827cf7824 */ /* 0x000fe200078e0206 */
[----:B------:R-:W-:Y:S01]  /*3340*/  LDSM.16.MT88.4 R116, [R189+0x100] ;  /* 0x00010000bd74783b */ /* 0x000fe20000004200 */
[----:B------:R-:W-:-:S02]  /*3350*/  IMAD.IADD R208, R5, 0x1, -R208 ;  /* 0x0000000105d07824 */ /* 0x000fc400078e0ad0 */
[----:B------:R-:W-:Y:S01]  /*3360*/  @P1 IMAD.HI.U32 R0, R207, c[0x0][0x2c8], RZ ;  /* 0x0000b200cf001a27 */ /* 0x000fe200078e00ff */
[----:B------:R-:W-:Y:S03]  /*3370*/  LDSM.16.MT88.4 R124, [R188+0x100] ;  /* 0x00010000bc7c783b */ /* 0x000fe60000004200 */
[----:B------:R-:W-:Y:S01]  /*3380*/  IMAD.MOV.U32 R6, RZ, RZ, R207 ;  /* 0x000000ffff067224 */ /* 0x000fe200078e00cf */
[----:B------:R-:W-:Y:S01]  /*3390*/  @P0 SHF.R.U32.HI R6, RZ, c[0x0][0x2cc], R0 ;  /* 0x0000b300ff060a19 */ /* 0x000fe20000011600 */
[----:B------:R-:W-:Y:S01]  /*33a0*/  IMAD.U32 R5, RZ, RZ, UR4 ;  /* 0x00000004ff057e24 */ /* 0x000fe2000f8e00ff */
[----:B------:R-:W-:Y:S01]  /*33b0*/  LDSM.16.MT88.4 R48, [R190+0x2100] ;  /* 0x00210000be30783b */ /* 0x000fe20000004200 */
[----:B------:R-:W-:Y:S01]  /*33c0*/  IMAD.SHL.U32 R208, R208, 0x2, RZ ;  /* 0x00000002d0d07824 */ /* 0x000fe200078e00ff */
[----:B------:R-:W-:Y:S02]  /*33d0*/  ULDC.64 UR4, c[0x0][0x2c8] ;  /* 0x0000b20000047ab9 */ /* 0x000fe40000000a00 */
[----:B------:R-:W1:Y:S02]  /*33e0*/  SHFL.IDX PT, R0, R6, RZ, 0x1c1f ;  /* 0x001c1fff06007589 */ /* 0x000e6400000e0000 */
[----:B------:R-:W-:-:S02]  /*33f0*/  IADD3 R5, -R208, UR7, R5 ;  /* 0x00000007d0057c10 */ /* 0x000fc4000fffe105 */
[----:B------:R-:W2:Y:S02]  /*3400*/  SHFL.IDX PT, R40, R6, 0x1, 0x1c1f ;  /* 0x003c1f0006287f89 */ /* 0x000ea400000e0000 */
[----:B------:R-:W-:Y:S02]  /*3410*/  IADD3 R37, R5, -UR12, RZ ;  /* 0x8000000c05257c10 */ /* 0x000fe4000fffe0ff */
[----:B------:R-:W-:Y:S01]  /*3420*/  IADD3 R5, -R208, UR22, RZ ;  /* 0x00000016d0057c10 */ /* 0x000fe2000fffe1ff */
[----:B------:R-:W-:Y:S01]  /*3430*/  LDSM.16.MT88.4 R64, [R188+0x2100] ;  /* 0x00210000bc40783b */ /* 0x000fe20000004200 */
[----:B------:R-:W-:-:S03]  /*3440*/  UIMAD.WIDE.U32 UR22, UR10, UR4, URZ ;  /* 0x000000040a1672a5 */ /* 0x000fc6000f8e003f */
[----:B------:R-:W-:Y:S01]  /*3450*/  LDSM.16.MT88.4 R80, [R190+0x4100] ;  /* 0x00410000be50783b */ /* 0x000fe20000004200 */
[----:B------:R-:W-:-:S03]  /*3460*/  @UP1 USHF.R.U32.HI UR10, URZ, UR5, UR23 ;  /* 0x000000053f0a1299 */ /* 0x000fc60008011617 */
[----:B------:R-:W-:Y:S01]  /*3470*/  LDSM.16.MT88.4 R88, [R189+0x4100] ;  /* 0x00410000bd58783b */ /* 0x000fe20000004200 */
[----:B------:R-:W-:-:S03]  /*3480*/  UIADD3 UR10, UR10, UR7, -UR12 ;  /* 0x000000070a0a7290 */ /* 0x000fc6000fffe80c */
[----:B------:R-:W-:Y:S01]  /*3490*/  LDSM.16.MT88.4 R136, [R190+0x900] ;  /* 0x00090000be88783b */ /* 0x000fe20000004200 */
[----:B------:R-:W-:Y:S01]  /*34a0*/  USHF.R.S32.HI UR4, URZ, 0x1f, UR10 ;  /* 0x0000001f3f047899 */ /* 0x000fe2000801140a */
[C---:B-1----:R-:W-:Y:S02]  /*34b0*/  IMAD.IADD R0, R37.reuse, 0x1, R0 ;  /* 0x0000000125007824 */ /* 0x042fe400078e0200 */
[----:B------:R-:W0:Y:S01]  /*34c0*/  LDGDEPBAR ;  /* 0x00000000000079af */ /* 0x000e220000000000 */
[----:B------:R-:W-:Y:S01]  /*34d0*/  ULEA.HI UR4, UR4, UR10, URZ, 0x6 ;  /* 0x0000000a04047291 */ /* 0x000fe2000f8f303f */
[----:B--2---:R-:W-:Y:S01]  /*34e0*/  IMAD.IADD R40, R37, 0x1, R40 ;  /* 0x0000000125287824 */ /* 0x004fe200078e0228 */
[----:B------:R-:W-:Y:S02]  /*34f0*/  IMNMX R0, R5, R0, PT ;  /* 0x0000000005007217 */ /* 0x000fe40003800200 */
[----:B------:R-:W-:Y:S02]  /*3500*/  USHF.R.S32.HI UR4, URZ, 0x6, UR4 ;  /* 0x000000063f047899 */ /* 0x000fe40008011404 */
[----:B------:R-:W-:-:S02]  /*3510*/  ISETP.GT.AND P0, PT, R0, RZ, PT ;  /* 0x000000ff0000720c */ /* 0x000fc40003f04270 */
[----:B------:R-:W-:Y:S02]  /*3520*/  ISETP.GT.AND P1, PT, R0, 0x1, PT ;  /* 0x000000010000780c */ /* 0x000fe40003f24270 */
[----:B------:R-:W-:Y:S02]  /*3530*/  FSEL R7, R28, -INF , P0 ;  /* 0xff8000001c077808 */ /* 0x000fe40000000000 */
[C---:B------:R-:W-:Y:S02]  /*3540*/  ISETP.GT.AND P0, PT, R0.reuse, 0x8, PT ;  /* 0x000000080000780c */ /* 0x040fe40003f04270 */
[----:B------:R-:W-:Y:S02]  /*3550*/  FSEL R38, R29, -INF , P1 ;  /* 0xff8000001d267808 */ /* 0x000fe40000800000 */
[----:B------:R-:W-:Y:S02]  /*3560*/  ISETP.GT.AND P1, PT, R0, 0x9, PT ;  /* 0x000000090000780c */ /* 0x000fe40003f24270 */
[----:B------:R-:W-:-:S02]  /*3570*/  FSEL R36, R24, -INF , P0 ;  /* 0xff80000018247808 */ /* 0x000fc40000000000 */
[C---:B------:R-:W-:Y:S02]  /*3580*/  ISETP.GT.AND P0, PT, R0.reuse, 0x10, PT ;  /* 0x000000100000780c */ /* 0x040fe40003f04270 */
[----:B------:R-:W-:Y:S02]  /*3590*/  FSEL R28, R25, -INF , P1 ;  /* 0xff800000191c7808 */ /* 0x000fe40000800000 */
[----:B------:R-:W-:Y:S02]  /*35a0*/  ISETP.GT.AND P1, PT, R0, 0x11, PT ;  /* 0x000000110000780c */ /* 0x000fe40003f24270 */
[----:B------:R-:W-:Y:S02]  /*35b0*/  FSEL R24, R20, -INF , P0 ;  /* 0xff80000014187808 */ /* 0x000fe40000000000 */
[----:B------:R-:W-:Y:S02]  /*35c0*/  ISETP.GT.AND P0, PT, R0, 0x18, PT ;  /* 0x000000180000780c */ /* 0x000fe40003f04270 */
[----:B------:R-:W-:-:S02]  /*35d0*/  FSEL R20, R21, -INF , P1 ;  /* 0xff80000015147808 */ /* 0x000fc40000800000 */
        /* <DEDUP_REMOVED lines=9> */
[----:B------:R-:W-:Y:S02]  /*3670*/  IMNMX R12, R5, R40, PT ;  /* 0x00000028050c7217 */ /* 0x000fe40003800200 */
[----:B------:R-:W-:Y:S01]  /*3680*/  FSEL R162, R8, -INF , P0 ;  /* 0xff80000008a27808 */ /* 0x000fe20000000000 */
[----:B------:R-:W-:Y:S01]  /*3690*/  LDSM.16.MT88.4 R40, [R195+0x2100] ;  /* 0x00210000c328783b */ /* 0x000fe20000004200 */
[----:B------:R-:W-:-:S02]  /*36a0*/  ISETP.GT.AND P0, PT, R0, 0x30, PT ;  /* 0x000000300000780c */ /* 0x000fc40003f04270 */
[----:B------:R-:W-:Y:S02]  /*36b0*/  FSEL R158, R9, -INF , P1 ;  /* 0xff800000099e7808 */ /* 0x000fe40000800000 */
[----:B------:R-:W-:Y:S02]  /*36c0*/  FMNMX.FTZ R5, R7, R38, !PT ;  /* 0x0000002607057209 */ /* 0x000fe40007810000 */
[----:B------:R-:W-:Y:S02]  /*36d0*/  ISETP.GT.AND P1, PT, R12, RZ, PT ;  /* 0x000000ff0c00720c */ /* 0x000fe40003f24270 */
[----:B------:R-:W-:Y:S02]  /*36e0*/  FSEL R168, R32, -INF , P0 ;  /* 0xff80000020a87808 */ /* 0x000fe40000000000 */
[----:B------:R-:W-:Y:S02]  /*36f0*/  ISETP.GT.AND P0, PT, R12, 0x1, PT ;  /* 0x000000010c00780c */ /* 0x000fe40003f04270 */
[----:B------:R-:W-:-:S02]  /*3700*/  FMNMX.FTZ R5, R36, R5, !PT ;  /* 0x0000000524057209 */ /* 0x000fc40007810000 */
[----:B------:R-:W-:Y:S02]  /*3710*/  FSEL R30, R30, -INF , P1 ;  /* 0xff8000001e1e7808 */ /* 0x000fe40000800000 */
[----:B------:R-:W-:Y:S02]  /*3720*/  ISETP.GT.AND P1, PT, R12, 0x8, PT ;  /* 0x000000080c00780c */ /* 0x000fe40003f24270 */
[----:B------:R-:W-:Y:S02]  /*3730*/  FSEL R31, R31, -INF , P0 ;  /* 0xff8000001f1f7808 */ /* 0x000fe40000000000 */
[----:B------:R-:W-:Y:S02]  /*3740*/  FMNMX.FTZ R17, R28, R5, !PT ;  /* 0x000000051c117209 */ /* 0x000fe40007810000 */
[----:B------:R-:W-:Y:S02]  /*3750*/  FSEL R5, R26, -INF , P1 ;  /* 0xff8000001a057808 */ /* 0x000fe40000800000 */
[----:B------:R-:W-:-:S02]  /*3760*/  ISETP.GT.AND P1, PT, R12, 0x10, PT ;  /* 0x000000100c00780c */ /* 0x000fc40003f24270 */
[----:B------:R-:W-:Y:S02]  /*3770*/  ISETP.GT.AND P0, PT, R12, 0x9, PT ;  /* 0x000000090c00780c */ /* 0x000fe40003f04270 */
[----:B------:R-:W-:Y:S02]  /*3780*/  FMNMX.FTZ R8, R30, R31, !PT ;  /* 0x0000001f1e087209 */ /* 0x000fe40007810000 */
[----:B------:R-:W-:Y:S02]  /*3790*/  FSEL R13, R22, -INF , P1 ;  /* 0xff800000160d7808 */ /* 0x000fe40000800000 */
[----:B------:R-:W-:Y:S02]  /*37a0*/  ISETP.GT.AND P1, PT, R0, 0x31, PT ;  /* 0x000000310000780c */ /* 0x000fe40003f24270 */
[----:B------:R-:W-:Y:S02]  /*37b0*/  FSEL R27, R27, -INF , P0 ;  /* 0xff8000001b1b7808 */ /* 0x000fe40000000000 */
[----:B------:R-:W-:-:S02]  /*37c0*/  FMNMX.FTZ R8, R5, R8, !PT ;  /* 0x0000000805087209 */ /* 0x000fc40007810000 */
[----:B------:R-:W-:Y:S02]  /*37d0*/  FMNMX.FTZ R17, R24, R17, !PT ;  /* 0x0000001118117209 */ /* 0x000fe40007810000 */
[----:B------:R-:W-:Y:S02]  /*37e0*/  FSEL R166, R33, -INF , P1 ;  /* 0xff80000021a67808 */ /* 0x000fe40000800000 */
[C---:B------:R-:W-:Y:S02]  /*37f0*/  ISETP.GT.AND P0, PT, R12.reuse, 0x11, PT ;  /* 0x000000110c00780c */ /* 0x040fe40003f04270 */
[----:B------:R-:W-:Y:S02]  /*3800*/  ISETP.GT.AND P1, PT, R12, 0x18, PT ;  /* 0x000000180c00780c */ /* 0x000fe40003f24270 */
[----:B------:R-:W-:Y:S02]  /*3810*/  FMNMX.FTZ R8, R27, R8, !PT ;  /* 0x000000081b087209 */ /* 0x000fe40007810000 */
[----:B------:R-:W-:-:S02]  /*3820*/  FMNMX.FTZ R17, R20, R17, !PT ;  /* 0x0000001114117209 */ /* 0x000fc40007810000 */
[----:B------:R-:W-:Y:S02]  /*3830*/  FSEL R23, R23, -INF , P0 ;  /* 0xff80000017177808 */ /* 0x000fe40000000000 */
[----:B------:R-:W-:Y:S02]  /*3840*/  FSEL R9, R18, -INF , P1 ;  /* 0xff80000012097808 */ /* 0x000fe40000800000 */
[----:B------:R-:W-:Y:S02]  /*3850*/  FMNMX.FTZ R8, R13, R8, !PT ;  /* 0x000000080d087209 */ /* 0x000fe40007810000 */
[----:B------:R-:W-:Y:S02]  /*3860*/  ISETP.GT.AND P1, PT, R0, 0x38, PT ;  /* 0x000000380000780c */ /* 0x000fe40003f24270 */
[----:B------:R-:W-:Y:S02]  /*3870*/  FMNMX.FTZ R17, R16, R17, !PT ;  /* 0x0000001110117209 */ /* 0x000fe40007810000 */
[----:B------:R-:W-:-:S02]  /*3880*/  ISETP.GT.AND P0, PT, R12, 0x19, PT ;  /* 0x000000190c00780c */ /* 0x000fc40003f04270 */
[----:B------:R-:W-:Y:S02]  /*3890*/  FMNMX.FTZ R8, R23, R8, !PT ;  /* 0x0000000817087209 */ /* 0x000fe40007810000 */
[----:B------:R-:W-:Y:S02]  /*38a0*/  FSEL R142, R72, -INF , P1 ;  /* 0xff800000488e7808 */ /* 0x000fe40000800000 */
[----:B------:R-:W-:Y:S02]  /*38b0*/  ISETP.GT.AND P1, PT, R12, 0x20, PT ;  /* 0x000000200c00780c */ /* 0x000fe40003f24270 */
[----:B------:R-:W-:Y:S02]  /*38c0*/  FMNMX.FTZ R17, R6, R17, !PT ;  /* 0x0000001106117209 */ /* 0x000fe40007810000 */
[----:B------:R-:W-:Y:S02]  /*38d0*/  FSEL R19, R19, -INF , P0 ;  /* 0xff80000013137808 */ /* 0x000fe40000000000 */
[----:B------:R-:W-:-:S02]  /*38e0*/  FMNMX.FTZ R8, R9, R8, !PT ;  /* 0x0000000809087209 */ /* 0x000fc40007810000 */
[----:B------:R-:W-:Y:S02]  /*38f0*/  FSEL R205, R14, -INF , P1 ;  /* 0xff8000000ecd7808 */ /* 0x000fe40000800000 */
[----:B------:R-:W-:Y:S02]  /*3900*/  FMNMX.FTZ R17, R156, R17, !PT ;  /* 0x000000119c117209 */ /* 0x000fe40007810000 */
[----:B------:R-:W-:Y:S02]  /*3910*/  ISETP.GT.AND P1, PT, R0, 0x39, PT ;  /* 0x000000390000780c */ /* 0x000fe40003f24270 */
[----:B------:R-:W-:Y:S02]  /*3920*/  ISETP.GT.AND P0, PT, R12, 0x21, PT ;  /* 0x000000210c00780c */ /* 0x000fe40003f04270 */
[----:B------:R-:W-:Y:S02]  /*3930*/  FMNMX.FTZ R8, R19, R8, !PT ;  /* 0x0000000813087209 */ /* 0x000fe40007810000 */
[----:B------:R-:W-:-:S02]  /*3940*/  FMNMX.FTZ R17, R164, R17, !PT ;  /* 0x00000011a4117209 */ /* 0x000fc40007810000 */
[----:B------:R-:W-:Y:S02]  /*3950*/  FSEL R140, R73, -INF , P1 ;  /* 0xff800000498c7808 */ /* 0x000fe40000800000 */
        /* <DEDUP_REMOVED lines=17> */
[----:B------:R-:W-:Y:S01]  /*3a70*/  ISETP.GT.AND P1, PT, R12, 0x38, PT ;  /* 0x000000380c00780c */ /* 0x000fe20003f24270 */
[----:B------:R-:W-:Y:S01]  /*3a80*/  LDSM.16.MT88.4 R32, [R189+0x900] ;  /* 0x00090000bd20783b */ /* 0x000fe20000004200 */
[----:B------:R-:W-:Y:S02]  /*3a90*/  FMNMX.FTZ R8, R167, R8, !PT ;  /* 0x00000008a7087209 */ /* 0x000fe40007810000 */
[----:B------:R-:W-:Y:S02]  /*3aa0*/  FMNMX.FTZ R15, R142, R15, !PT ;  /* 0x0000000f8e0f7209 */ /* 0x000fe40007810000 */
[----:B------:R-:W-:Y:S02]  /*3ab0*/  ISETP.GT.AND P0, PT, R12, 0x39, PT ;  /* 0x000000390c00780c */ /* 0x000fe40003f04270 */
[----:B------:R-:W-:Y:S02]  /*3ac0*/  FSEL R141, R74, -INF , P1 ;  /* 0xff8000004a8d7808 */ /* 0x000fe40000800000 */
[----:B------:R-:W-:-:S02]  /*3ad0*/  FMNMX.FTZ R8, R143, R8, !PT ;  /* 0x000000088f087209 */ /* 0x000fc40007810000 */
[----:B------:R-:W-:Y:S02]  /*3ae0*/  FMNMX.FTZ R0, R140, R15, !PT ;  /* 0x0000000f8c007209 */ /* 0x000fe40007810000 */
[----:B------:R-:W-:Y:S02]  /*3af0*/  FSEL R161, R75, -INF , P0 ;  /* 0xff8000004ba17808 */ /* 0x000fe40000000000 */
[----:B------:R-:W-:Y:S01]  /*3b00*/  FMNMX.FTZ R8, R141, R8, !PT ;  /* 0x000000088d087209 */ /* 0x000fe20007810000 */
[----:B------:R-:W1:Y:S01]  /*3b10*/  SHFL.BFLY PT, R11, R0, 0x2, 0x1f ;  /* 0x0c401f00000b7f89 */ /* 0x000e6200000e0000 */
[----:B------:R-:W-:Y:S02]  /*3b20*/  IMNMX R218, RZ, UR4, !PT ;  /* 0x00000004ffda7c17 */ /* 0x000fe4000f800200 */
        /* <DEDUP_REMOVED lines=18> */
[----:B------:R-:W-:Y:S01]  /*3c50*/  ISETP.LE.AND P0, PT, R218, UR6, PT ;  /* 0x00000006da007c0c */ /* 0x000fe2000bf03270 */
[----:B------:R-:W-:Y:S01]  /*3c60*/  FFMA.FTZ R146, R28, c[0x0][0x2d0], -R169 ;  /* 0x0000b4001c927a23 */ /* 0x000fe200000108a9 */
[----:B------:R-:W-:Y:S01]  /*3c70*/  MUFU.EX2 R152, R152 ;  /* 0x0000009800987308 */ /* 0x000fe20000000800 */
[----:B------:R-:W-:-:S02]  /*3c80*/  FFMA.FTZ R153, R30, c[0x0][0x2d0], -R160 ;  /* 0x0000b4001e997a23 */ /* 0x000fc400000108a0 */
[--C-:B------:R-:W-:Y:S02]  /*3c90*/  FFMA.FTZ R154, R31, c[0x0][0x2d0], -R160.reuse ;  /* 0x0000b4001f9a7a23 */ /* 0x100fe400000108a0 */
[--C-:B------:R-:W-:Y:S01]  /*3ca0*/  FFMA.FTZ R155, R5, c[0x0][0x2d0], -R160.reuse ;  /* 0x0000b400059b7a23 */ /* 0x100fe200000108a0 */
[----:B------:R-:W-:Y:S01]  /*3cb0*/  LDSM.16.MT88.4 R28, [R188+0x900] ;  /* 0x00090000bc1c783b */ /* 0x000fe20000004200 */
[--C-:B------:R-:W-:Y:S01]  /*3cc0*/  FFMA.FTZ R148, R27, c[0x0][0x2d0], -R160.reuse ;  /* 0x0000b4001b947a23 */ /* 0x100fe200000108a0 */
[----:B------:R-:W1:Y:S01]  /*3cd0*/  MUFU.EX2 R151, R151 ;  /* 0x0000009700977308 */ /* 0x000e620000000800 */
[--C-:B------:R-:W-:Y:S02]  /*3ce0*/  FFMA.FTZ R3, R6, c[0x0][0x2d0], -R169.reuse ;  /* 0x0000b40006037a23 */ /* 0x100fe400000108a9 */
[----:B------:R-:W2:Y:S01]  /*3cf0*/  LDSM.16.MT88.4 R4, [R188+0x4100] ;  /* 0x00410000bc04783b */ /* 0x000ea20000004200 */
[----:B------:R-:W-:Y:S02]  /*3d00*/  FFMA.FTZ R144, R16, c[0x0][0x2d0], -R169 ;  /* 0x0000b40010907a23 */ /* 0x000fe400000108a9 */
[----:B------:R-:W-:-:S02]  /*3d10*/  FFMA.FTZ R135, R9, c[0x0][0x2d0], -R160 ;  /* 0x0000b40009877a23 */ /* 0x000fc400000108a0 */
[----:B------:R-:W-:Y:S01]  /*3d20*/  MUFU.EX2 R149, R149 ;  /* 0x0000009500957308 */ /* 0x000fe20000000800 */
[--C-:B------:R-:W-:Y:S01]  /*3d30*/  FFMA.FTZ R2, R19, c[0x0][0x2d0], -R160.reuse ;  /* 0x0000b40013027a23 */ /* 0x100fe200000108a0 */
[----:B------:R-:W3:Y:S01]  /*3d40*/  LDSM.16.MT88.4 R8, [R195+0x2900] ;  /* 0x00290000c308783b */ /* 0x000ee20000004200 */
[--C-:B------:R-:W-:Y:S02]  /*3d50*/  FFMA.FTZ R150, R24, c[0x0][0x2d0], -R169.reuse ;  /* 0x0000b40018967a23 */ /* 0x100fe400000108a9 */
[--C-:B------:R-:W-:Y:S01]  /*3d60*/  FFMA.FTZ R145, R20, c[0x0][0x2d0], -R169.reuse ;  /* 0x0000b40014917a23 */ /* 0x100fe200000108a9 */
[----:B------:R-:W4:Y:S01]  /*3d70*/  LDSM.16.MT88.4 R16, [R189+0x2900] ;  /* 0x00290000bd10783b */ /* 0x000f220000004200 */
[--C-:B------:R-:W-:Y:S01]  /*3d80*/  FFMA.FTZ R147, R13, c[0x0][0x2d0], -R160.reuse ;  /* 0x0000b4000d937a23 */ /* 0x100fe200000108a0 */
[----:B------:R-:W5:Y:S01]  /*3d90*/  MUFU.EX2 R146, R146 ;  /* 0x0000009200927308 */ /* 0x000f620000000800 */
[----:B-1----:R-:W-:Y:S01]  /*3da0*/  F2FP.BF16.PACK_AB R96, R151, R152 ;  /* 0x000000989760723e */ /* 0x002fe200000010ff */
[----:B------:R-:W-:Y:S01]  /*3db0*/  FFMA.FTZ R134, R23, c[0x0][0x2d0], -R160 ;  /* 0x0000b40017867a23 */ /* 0x000fe200000108a0 */
[----:B------:R-:W-:Y:S01]  /*3dc0*/  LDSM.16.MT88.4 R12, [R188+0x2900] ;  /* 0x00290000bc0c783b */ /* 0x000fe20000004200 */
[----:B------:R-:W-:-:S02]  /*3dd0*/  FFMA.FTZ R159, R164, c[0x0][0x2d0], -R169 ;  /* 0x0000b400a49f7a23 */ /* 0x000fc400000108a9 */
[--C-:B------:R-:W-:Y:S01]  /*3de0*/  FFMA.FTZ R157, R162, c[0x0][0x2d0], -R169.reuse ;  /* 0x0000b400a29d7a23 */ /* 0x100fe200000108a9 */
[----:B------:R-:W1:Y:S01]  /*3df0*/  LDSM.16.MT88.4 R20, [R195+0x900] ;  /* 0x00090000c314783b */ /* 0x000e620000004200 */
[----:B------:R-:W-:Y:S01]  /*3e00*/  MUFU.EX2 R153, R153 ;  /* 0x0000009900997308 */ /* 0x000fe20000000800 */
[--C-:B------:R-:W-:Y:S02]  /*3e10*/  FFMA.FTZ R156, R156, c[0x0][0x2d0], -R169.reuse ;  /* 0x0000b4009c9c7a23 */ /* 0x100fe400000108a9 */
[----:B------:R-:W-:Y:S01]  /*3e20*/  LDSM.16.MT88.4 R24, [R190+0x2900] ;  /* 0x00290000be18783b */ /* 0x000fe20000004200 */
[----:B------:R-:W-:Y:S02]  /*3e30*/  FFMA.FTZ R158, R158, c[0x0][0x2d0], -R169 ;  /* 0x0000b4009e9e7a23 */ /* 0x000fe400000108a9 */
[--C-:B------:R-:W-:Y:S02]  /*3e40*/  FFMA.FTZ R162, R205, c[0x0][0x2d0], -R160.reuse ;  /* 0x0000b400cda27a23 */ /* 0x100fe400000108a0 */
[----:B------:R-:W2:Y:S01]  /*3e50*/  MUFU.EX2 R154, R154 ;  /* 0x0000009a009a7308 */ /* 0x000ea20000000800 */
[----:B-----5:R-:W-:Y:S01]  /*3e60*/  F2FP.BF16.PACK_AB R98, R146, R149 ;  /* 0x000000959262723e */ /* 0x020fe200000010ff */
[----:B------:R-:W-:-:S02]  /*3e70*/  FFMA.FTZ R163, R163, c[0x0][0x2d0], -R160 ;  /* 0x0000b400a3a37a23 */ /* 0x000fc400000108a0 */
[--C-:B------:R-:W-:Y:S02]  /*3e80*/  FFMA.FTZ R164, R171, c[0x0][0x2d0], -R160.reuse ;  /* 0x0000b400aba47a23 */ /* 0x100fe400000108a0 */
[--C-:B------:R-:W-:Y:S02]  /*3e90*/  FFMA.FTZ R165, R165, c[0x0][0x2d0], -R160.reuse ;  /* 0x0000b400a5a57a23 */ /* 0x100fe400000108a0 */
[----:B------:R-:W-:Y:S01]  /*3ea0*/  MUFU.EX2 R155, R155 ;  /* 0x0000009b009b7308 */ /* 0x000fe20000000800 */
[--C-:B------:R-:W-:Y:S02]  /*3eb0*/  FFMA.FTZ R171, R166, c[0x0][0x2d0], -R169.reuse ;  /* 0x0000b400a6ab7a23 */ /* 0x100fe400000108a9 */
[--C-:B------:R-:W-:Y:S02]  /*3ec0*/  FFMA.FTZ R168, R168, c[0x0][0x2d0], -R169.reuse ;  /* 0x0000b400a8a87a23 */ /* 0x100fe400000108a9 */
[--C-:B------:R-:W-:Y:S02]  /*3ed0*/  FFMA.FTZ R166, R142, c[0x0][0x2d0], -R169.reuse ;  /* 0x0000b4008ea67a23 */ /* 0x100fe400000108a9 */
[----:B------:R-:W-:Y:S01]  /*3ee0*/  FFMA.FTZ R169, R140, c[0x0][0x2d0], -R169 ;  /* 0x0000b4008ca97a23 */ /* 0x000fe200000108a9 */
[----:B------:R-:W5:Y:S01]  /*3ef0*/  MUFU.EX2 R148, R148 ;  /* 0x0000009400947308 */ /* 0x000f620000000800 */
[----:B--2---:R-:W-:Y:S01]  /*3f00*/  F2FP.BF16.PACK_AB R97, R154, R153 ;  /* 0x000000999a61723e */ /* 0x004fe200000010ff */
[----:B------:R-:W-:-:S02]  /*3f10*/  FFMA.FTZ R167, R167, c[0x0][0x2d0], -R160 ;  /* 0x0000b400a7a77a23 */ /* 0x000fc400000108a0 */
[--C-:B------:R-:W-:Y:S02]  /*3f20*/  FFMA.FTZ R170, R143, c[0x0][0x2d0], -R160.reuse ;  /* 0x0000b4008faa7a23 */ /* 0x100fe400000108a0 */
[--C-:B------:R-:W-:Y:S02]  /*3f30*/  FFMA.FTZ R204, R141, c[0x0][0x2d0], -R160.reuse ;  /* 0x0000b4008dcc7a23 */ /* 0x100fe400000108a0 */
[----:B------:R-:W-:Y:S01]  /*3f40*/  MUFU.EX2 R150, R150 ;  /* 0x0000009600967308 */ /* 0x000fe20000000800 */
[----:B------:R-:W-:Y:S01]  /*3f50*/  FFMA.FTZ R205, R161, c[0x0][0x2d0], -R160 ;  /* 0x0000b400a1cd7a23 */ /* 0x000fe200000108a0 */
[----:B------:R-:W-:Y:S01]  /*3f60*/  LDSM.16.MT88.4 R140, [R190+0x1900] ;  /* 0x00190000be8c783b */ /* 0x000fe20000004200 */
[----:B------:R-:W-:Y:S02]  /*3f70*/  FADD.FTZ R152, R152, R151 ;  /* 0x0000009798987221 */ /* 0x000fe40000010000 */
[----:B------:R-:W-:Y:S02]  /*3f80*/  FADD.FTZ R154, R153, R154 ;  /* 0x0000009a999a7221 */ /* 0x000fe40000010000 */
[----:B------:R-:W-:Y:S01]  /*3f90*/  FADD.FTZ R149, R149, R152 ;  /* 0x0000009895957221 */ /* 0x000fe20000010000 */
[----:B-----5:R-:W-:Y:S01]  /*3fa0*/  F2FP.BF16.PACK_AB R99, R148, R155 ;  /* 0x0000009b9463723e */ /* 0x020fe200000010ff */
[----:B------:R-:W2:Y:S01]  /*3fb0*/  MUFU.EX2 R145, R145 ;  /* 0x0000009100917308 */ /* 0x000ea20000000800 */
[----:B------:R-:W-:-:S02]  /*3fc0*/  FADD.FTZ R155, R155, R154 ;  /* 0x0000009a9b9b7221 */ /* 0x000fc40000010000 */
        /* <DEDUP_REMOVED lines=21> */
[----:B------:R-:W-:Y:S06]  /*4120*/  MUFU.EX2 R158, R158 ;  /* 0x0000009e009e7308 */ /* 0x000fec0000000800 */
        /* <DEDUP_REMOVED lines=41> */
[C---:B----4-:R-:W-:Y:S08]  /*43c0*/  HMMA.16816.F32.BF16 R52, R4.reuse, R16, R52 ;  /* 0x000000100434723c */ /* 0x050ff00000041834 */
        /* <DEDUP_REMOVED lines=34> */
[----:B------:R-:W-:Y:S01]  /*45f0*/  F2FP.BF16.PACK_AB R5, R163, R162 ;  /* 0x000000a2a305723e */ /* 0x000fe200000010ff */
[----:B------:R-:W-:Y:S01]  /*4600*/  FADD.FTZ R162, R162, R135 ;  /* 0x00000087a2a27221 */ /* 0x000fe20000010000 */
[----:B------:R-:W-:Y:S01]  /*4610*/  F2FP.BF16.PACK_AB R6, R158, R157 ;  /* 0x0000009d9e06723e */ /* 0x000fe200000010ff */
[----:B------:R-:W-:Y:S01]  /*4620*/  FADD.FTZ R156, R159, R156 ;  /* 0x0000009c9f9c7221 */ /* 0x000fe20000010000 */
[----:B------:R-:W-:Y:S01]  /*4630*/  F2FP.BF16.PACK_AB R7, R165, R164 ;  /* 0x000000a4a507723e */ /* 0x000fe200000010ff */
[----:B------:R-:W-:-:S02]  /*4640*/  FADD.FTZ R163, R163, R162 ;  /* 0x000000a2a3a37221 */ /* 0x000fc40000010000 */
[----:B------:R-:W-:Y:S02]  /*4650*/  FADD.FTZ R157, R157, R156 ;  /* 0x0000009c9d9d7221 */ /* 0x000fe40000010000 */
[----:B------:R-:W-:Y:S02]  /*4660*/  FADD.FTZ R164, R164, R163 ;  /* 0x000000a3a4a47221 */ /* 0x000fe40000010000 */
[----:B-1----:R-:W-:Y:S01]  /*4670*/  HMMA.16816.F32.BF16 R128, R4, R8, R128 ;  /* 0x000000080480723c */ /* 0x002fe20000041880 */
[----:B------:R-:W-:Y:S02]  /*4680*/  FADD.FTZ R157, R158, R157 ;  /* 0x0000009d9e9d7221 */ /* 0x000fe40000010000 */
[----:B------:R-:W-:-:S05]  /*4690*/  FADD.FTZ R164, R165, R164 ;  /* 0x000000a4a5a47221 */ /* 0x000fca0000010000 */
        /* <DEDUP_REMOVED lines=37> */
[C---:B------:R-:W-:Y:S01]  /*48f0*/  F2FP.BF16.PACK_AB R5, R170.reuse, R167 ;  /* 0x000000a7aa05723e */ /* 0x040fe200000010ff */
[----:B------:R-:W-:Y:S01]  /*4900*/  FADD.FTZ R167, R167, R164 ;  /* 0x000000a4a7a77221 */ /* 0x000fe20000010000 */
[----:B------:R-:W-:Y:S01]  /*4910*/  F2FP.BF16.PACK_AB R6, R169, R166 ;  /* 0x000000a6a906723e */ /* 0x000fe200000010ff */
[----:B------:R-:W-:Y:S01]  /*4920*/  FADD.FTZ R171, R171, R168 ;  /* 0x000000a8abab7221 */ /* 0x000fe20000010000 */
[----:B------:R-:W-:Y:S01]  /*4930*/  F2FP.BF16.PACK_AB R7, R205, R204 ;  /* 0x000000cccd07723e */ /* 0x000fe200000010ff */
[----:B------:R-:W-:-:S02]  /*4940*/  FADD.FTZ R167, R170, R167 ;  /* 0x000000a7aaa77221 */ /* 0x000fc40000010000 */
[----:B------:R-:W-:Y:S02]  /*4950*/  FADD.FTZ R166, R166, R171 ;  /* 0x000000aba6a67221 */ /* 0x000fe40000010000 */
[----:B------:R-:W-:Y:S02]  /*4960*/  FADD.FTZ R2, R204, R167 ;  /* 0x000000a7cc027221 */ /* 0x000fe40000010000 */
[----:B---3--:R-:W-:Y:S01]  /*4970*/  HMMA.16816.F32.BF16 R128, R4, R12, R128 ;  /* 0x0000000c0480723c */ /* 0x008fe20000041880 */
[----:B------:R-:W-:Y:S02]  /*4980*/  FADD.FTZ R204, R169, R166 ;  /* 0x000000a6a9cc7221 */ /* 0x000fe40000010000 */
[----:B------:R-:W-:-:S05]  /*4990*/  FADD.FTZ R205, R205, R2 ;  /* 0x00000002cdcd7221 */ /* 0x000fca0000010000 */
        /* <DEDUP_REMOVED lines=27> */
[----:B------:R-:W-:Y:S01]  /*4b50*/  PLOP3.LUT P1, PT, PT, PT, UP1, 0x80, 0x0 ;  /* 0x000000000000781c */ /* 0x000fe20003f2f018 */
[----:B------:R-:W-:Y:S01]  /*4b60*/  IMAD.MOV.U32 R2, RZ, RZ, R132 ;  /* 0x000000ffff027224 */ /* 0x000fe200078e0084 */
[----:B------:R-:W-:Y:S01]  /*4b70*/  PLOP3.LUT P0, PT, PT, PT, UP1, 0x80, 0x0 ;  /* 0x000000000000781c */ /* 0x000fe20003f0f018 */
[----:B------:R-:W-:Y:S01]  /*4b80*/  IMAD.MOV.U32 R3, RZ, RZ, R0 ;  /* 0x000000ffff037224 */ /* 0x000fe200078e0000 */
[C---:B------:R-:W-:Y:S01]  /*4b90*/  SHF.L.U64.HI R217, R174.reuse, 0x1, R133 ;  /* 0x00000001aed97819 */ /* 0x040fe20000010285 */
[----:B------:R-:W-:Y:S01]  /*4ba0*/  IMAD.SHL.U32 R216, R174, 0x2, RZ ;  /* 0x00000002aed87824 */ /* 0x000fe200078e00ff */
[C---:B------:R-:W-:Y:S01]  /*4bb0*/  SHF.L.U64.HI R215, R173.reuse, 0x1, R206 ;  /* 0x00000001add77819 */ /* 0x040fe200000102ce */
[----:B------:R-:W-:Y:S01]  /*4bc0*/  IMAD.SHL.U32 R214, R173, 0x2, RZ ;  /* 0x00000002add67824 */ /* 0x000fe200078e00ff */
[----:B------:R-:W-:Y:S01]  /*4bd0*/  SEL R213, RZ, 0x10, P4 ;  /* 0x00000010ffd57807 */ /* 0x000fe20002000000 */
[C---:B------:R-:W-:Y:S01]  /*4be0*/  IMAD.SHL.U32 R211, R172.reuse, 0x2, RZ ;  /* 0x00000002acd37824 */ /* 0x040fe200078e00ff */
[----:B------:R-:W-:Y:S01]  /*4bf0*/  SHF.L.U64.HI R212, R172, 0x1, R175 ;  /* 0x00000001acd47819 */ /* 0x000fe200000102af */
[----:B------:R-:W-:-:S02]  /*4c00*/  UMOV UR4, 0x1 ;  /* 0x0000000100047882 */ /* 0x000fc40000000000 */
[----:B------:R-:W-:-:S05]  /*4c10*/  @P1 IMAD.HI.U32 R210, R207, c[0x0][0x2c8], RZ ;  /* 0x0000b200cfd21a27 */ /* 0x000fca00078e00ff */
[----:B------:R-:W-:Y:S02]  /*4c20*/  @P0 SHF.R.U32.HI R210, RZ, c[0x0][0x2cc], R210 ;  /* 0x0000b300ffd20a19 */ /* 0x000fe400000116d2 */
.L_x_705:
[----:B------:R-:W-:Y:S04]  /*4c30*/  DEPBAR.LE SB0, 0x0 ;  /* 0x000080000000791a */ /* 0x000fe80000000000 */
[----:B------:R-:W-:Y:S01]  /*4c40*/  BAR.SYNC.DEFER_BLOCKING 0x0 ;  /* 0x0000000000007b1d */ /* 0x000fe20000010000 */
[----:B------:R-:W-:Y:S05]  /*4c50*/  ISETP.LE.AND P0, PT, RZ, UR6, PT ;  /* 0x00000006ff007c0c */ /* 0x000fea000bf03270 */
        /* <DEDUP_REMOVED lines=10> */
[----:B------:R-:W-:-:S05]  /*4d00*/  @!P0 BRA `(.L_x_703) ;  /* 0x0000029000008947 */ /* 0x000fca0003800000 */
        /* <DEDUP_REMOVED lines=41> */
.L_x_703:
[C---:B--23--:R-:W-:Y:S01]  /*4fa0*/  HMMA.16816.F32.BF16 R4, R132.reuse, R136, RZ ;  /* 0x000000888404723c */ /* 0x04cfe200000418ff */
[----:B------:R-:W0:Y:S01]  /*4fb0*/  LDGDEPBAR ;  /* 0x00000000000079af */ /* 0x000e220000000000 */
[----:B------:R-:W-:Y:S06]  /*4fc0*/  UISETP.GE.AND UP0, UPT, UR6, 0x1, UPT ;  /* 0x000000010600788c */ /* 0x000fec000bf06270 */
        /* <DEDUP_REMOVED lines=148> */
[----:B------:R-:W-:-:S07]  /*5910*/  @!P0 BRA `(.L_x_704) ;  /* 0x0000037000008947 */ /* 0x000fce0003800000 */
        /* <DEDUP_REMOVED lines=55> */
.L_x_704:
[----:B------:R-:W-:Y:S01]  /*5c90*/  PLOP3.LUT P0, PT, PT, PT, UP1, 0x80, 0x0 ;  /* 0x000000000000781c */ /* 0x000fe20003f0f018 */
[----:B------:R-:W-:Y:S01]  /*5ca0*/  UIMAD UR5, UR6, -0x40, UR4 ;  /* 0xffffffc0060578a4 */ /* 0x000fe2000f8e0204 */
[----:B-1----:R-:W-:Y:S01]  /*5cb0*/  MOV R134, R207 ;  /* 0x000000cf00867202 */ /* 0x002fe20000000f00 */
[----:B------:R-:W0:Y:S01]  /*5cc0*/  LDGDEPBAR ;  /* 0x00000000000079af */ /* 0x000e220000000000 */
[----:B------:R-:W-:Y:S04]  /*5cd0*/  MOV R137, UR7 ;  /* 0x0000000700897c02 */ /* 0x000fe80008000f00 */
[----:B------:R-:W-:Y:S04]  /*5ce0*/  IADD3 R132, R137, UR5, -R208 ;  /* 0x0000000589847c10 */ /* 0x000fe8000fffe8d0 */
[----:B------:R-:W-:Y:S02]  /*5cf0*/  IADD3 R132, R132, -UR12, RZ ;  /* 0x8000000c84847c10 */ /* 0x000fe4000fffe0ff */
[----:B------:R-:W-:Y:S05]  /*5d00*/  @P0 MOV R134, R210 ;  /* 0x000000d200860202 */ /* 0x000fea0000000f00 */
[----:B------:R-:W1:Y:S08]  /*5d10*/  SHFL.IDX PT, R135, R134, 0x1, 0x1c1f ;  /* 0x003c1f0086877f89 */ /* 0x000e7000000e0000 */
[----:B------:R-:W2:Y:S01]  /*5d20*/  SHFL.IDX PT, R133, R134, RZ, 0x1c1f ;  /* 0x001c1fff86857589 */ /* 0x000ea200000e0000 */
[----:B-1----:R-:W-:Y:S04]  /*5d30*/  IADD3 R0, R132, R135, RZ ;  /* 0x0000008784007210 */ /* 0x002fe80007ffe0ff */
[C---:B------:R-:W-:Y:S02]  /*5d40*/  ISETP.GT.AND P1, PT, R0.reuse, RZ, PT ;  /* 0x000000ff0000720c */ /* 0x040fe40003f24270 */
[----:B------:R-:W-:Y:S02]  /*5d50*/  ISETP.GT.AND P0, PT, R0, 0x1, PT ;  /* 0x000000010000780c */ /* 0x000fe40003f04270 */
[----:B--2---:R-:W-:Y:S02]  /*5d60*/  IADD3 R132, R132, R133, RZ ;  /* 0x0000008584847210 */ /* 0x004fe40007ffe0ff */
[----:B------:R-:W-:Y:S02]  /*5d70*/  FSEL R135, R6, -INF , P1 ;  /* 0xff80000006877808 */ /* 0x000fe40000800000 */
[C---:B------:R-:W-:Y:S02]  /*5d80*/  ISETP.GT.AND P1, PT, R132.reuse, RZ, PT ;  /* 0x000000ff8400720c */ /* 0x040fe40003f24270 */
[----:B------:R-:W-:Y:S02]  /*5d90*/  FSEL R134, R7, -INF , P0 ;  /* 0xff80000007867808 */ /* 0x000fe40000000000 */
[----:B------:R-:W-:Y:S02]  /*5da0*/  ISETP.GT.AND P0, PT, R132, 0x1, PT ;  /* 0x000000018400780c */ /* 0x000fe40003f04270 */
[----:B------:R-:W-:Y:S02]  /*5db0*/  FSEL R136, R4, -INF , P1 ;  /* 0xff80000004887808 */ /* 0x000fe40000800000 */
[----:B------:R-:W-:Y:S02]  /*5dc0*/  FSEL R6, R5, -INF , P0 ;  /* 0xff80000005067808 */ /* 0x000fe40000000000 */
[----:B------:R-:W-:Y:S02]  /*5dd0*/  FMNMX.FTZ R5, R135, R2, !PT ;  /* 0x0000000287057209 */ /* 0x000fe40007810000 */
[C---:B------:R-:W-:Y:S02]  /*5de0*/  ISETP.GT.AND P1, PT, R0.reuse, 0x8, PT ;  /* 0x000000080000780c */ /* 0x040fe40003f24270 */
[----:B------:R-:W-:Y:S02]  /*5df0*/  ISETP.GT.AND P0, PT, R0, 0x9, PT ;  /* 0x000000090000780c */ /* 0x000fe40003f04270 */
[----:B------:R-:W-:Y:S02]  /*5e00*/  FSEL R162, R10, -INF , P1 ;  /* 0xff8000000aa27808 */ /* 0x000fe40000800000 */
[----:B------:R-:W-:Y:S02]  /*5e10*/  ISETP.GT.AND P1, PT, R132, 0x8, PT ;  /* 0x000000088400780c */ /* 0x000fe40003f24270 */
[----:B------:R-:W-:Y:S02]  /*5e20*/  FMNMX.FTZ R5, R134, R5, !PT ;  /* 0x0000000586057209 */ /* 0x000fe40007810000 */
[----:B------:R-:W-:Y:S02]  /*5e30*/  FSEL R138, R11, -INF , P0 ;  /* 0xff8000000b8a7808 */ /* 0x000fe40000000000 */
[----:B------:R-:W-:Y:S02]  /*5e40*/  FSEL R10, R8, -INF , P1 ;  /* 0xff800000080a7808 */ /* 0x000fe40000800000 */
[----:B------:R-:W-:Y:S02]  /*5e50*/  ISETP.GT.AND P1, PT, R0, 0x10, PT ;  /* 0x000000100000780c */ /* 0x000fe40003f24270 */
        /* <DEDUP_REMOVED lines=13> */
[----:B------:R-:W-:Y:S01]  /*5f30*/  FSEL R142, R18, -INF , P1 ;  /* 0xff800000128e7808 */ /* 0x000fe20000800000 */
[----:B------:R-:W-:Y:S01]  /*5f40*/  LDSM.16.MT88.4 R12, [R195+0x100] ;  /* 0x00010000c30c783b */ /* 0x000fe20000004200 */
[----:B------:R-:W-:Y:S02]  /*5f50*/  ISETP.GT.AND P0, PT, R0, 0x19, PT ;  /* 0x000000190000780c */ /* 0x000fe40003f04270 */
[----:B------:R-:W-:Y:S02]  /*5f60*/  FMNMX.FTZ R7, R236, R7, !PT ;  /* 0x00000007ec077209 */ /* 0x000fe40007810000 */
[----:B------:R-:W-:Y:S02]  /*5f70*/  ISETP.GT.AND P1, PT, R132, 0x18, PT ;  /* 0x000000188400780c */ /* 0x000fe40003f24270 */
[----:B------:R-:W-:Y:S02]  /*5f80*/  FSEL R140, R19, -INF , P0 ;  /* 0xff800000138c7808 */ /* 0x000fe40000000000 */
[----:B------:R-:W-:Y:S02]  /*5f90*/  FMNMX.FTZ R7, R142, R7, !PT ;  /* 0x000000078e077209 */ /* 0x000fe40007810000 */
[----:B------:R-:W-:Y:S02]  /*5fa0*/  FSEL R170, R16, -INF , P1 ;  /* 0xff80000010aa7808 */ /* 0x000fe40000800000 */
[----:B------:R-:W-:Y:S02]  /*5fb0*/  ISETP.GT.AND P1, PT, R0, 0x20, PT ;  /* 0x000000200000780c */ /* 0x000fe40003f24270 */
[----:B------:R-:W-:Y:S02]  /*5fc0*/  ISETP.GT.AND P0, PT, R132, 0x19, PT ;  /* 0x000000198400780c */ /* 0x000fe40003f04270 */
[----:B------:R-:W-:Y:S02]  /*5fd0*/  FMNMX.FTZ R5, R136, R3, !PT ;  /* 0x0000000388057209 */ /* 0x000fe40007810000 */
[----:B------:R-:W-:Y:S02]  /*5fe0*/  FSEL R230, R22, -INF , P1 ;  /* 0xff80000016e67808 */ /* 0x000fe40000800000 */
[----:B------:R-:W-:Y:S02]  /*5ff0*/  FMNMX.FTZ R7, R140, R7, !PT ;  /* 0x000000078c077209 */ /* 0x000fe40007810000 */
[----:B------:R-:W-:Y:S02]  /*6000*/  FSEL R220, R17, -INF , P0 ;  /* 0xff80000011dc7808 */ /* 0x000fe40000000000 */
[----:B------:R-:W-:Y:S02]  /*6010*/  ISETP.GT.AND P0, PT, R0, 0x21, PT ;  /* 0x000000210000780c */ /* 0x000fe40003f04270 */
[----:B------:R-:W-:Y:S02]  /*6020*/  ISETP.GT.AND P1, PT, R132, 0x20, PT ;  /* 0x000000208400780c */ /* 0x000fe40003f24270 */
[----:B------:R-:W-:Y:S02]  /*6030*/  FMNMX.FTZ R5, R6, R5, !PT ;  /* 0x0000000506057209 */ /* 0x000fe40007810000 */
[----:B------:R-:W-:Y:S02]  /*6040*/  FSEL R226, R23, -INF , P0 ;  /* 0xff80000017e27808 */ /* 0x000fe40000000000 */
[----:B------:R-:W-:Y:S02]  /*6050*/  FSEL R234, R20, -INF , P1 ;  /* 0xff80000014ea7808 */ /* 0x000fe40000800000 */
[----:B------:R-:W-:Y:S02]  /*6060*/  ISETP.GT.AND P0, PT, R132, 0x21, PT ;  /* 0x000000218400780c */ /* 0x000fe40003f04270 */
[----:B------:R-:W-:Y:S02]  /*6070*/  FMNMX.FTZ R7, R230, R7, !PT ;  /* 0x00000007e6077209 */ /* 0x000fe40007810000 */
[----:B------:R-:W-:Y:S02]  /*6080*/  ISETP.GT.AND P1, PT, R0, 0x28, PT ;  /* 0x000000280000780c */ /* 0x000fe40003f24270 */
[----:B------:R-:W-:Y:S02]  /*6090*/  FMNMX.FTZ R5, R10, R5, !PT ;  /* 0x000000050a057209 */ /* 0x000fe40007810000 */
[----:B------:R-:W-:Y:S02]  /*60a0*/  FSEL R232, R21, -INF , P0 ;  /* 0xff80000015e87808 */ /* 0x000fe40000000000 */
[----:B------:R-:W-:Y:S01]  /*60b0*/  ISETP.GT.AND P0, PT, R0, 0x29, PT ;  /* 0x000000290000780c */ /* 0x000fe20003f04270 */
[----:B------:R-:W-:Y:S01]  /*60c0*/  LDSM.16.MT88.4 R20, [R190+0x100] ;  /* 0x00010000be14783b */ /* 0x000fe20000004200 */
[----:B------:R-:W-:Y:S02]  /*60d0*/  FSEL R222, R26, -INF , P1 ;  /* 0xff8000001ade7808 */ /* 0x000fe40000800000 */
[----:B------:R-:W-:Y:S02]  /*60e0*/  FMNMX.FTZ R7, R226, R7, !PT ;  /* 0x00000007e2077209 */ /* 0x000fe40007810000 */
[----:B------:R-:W-:Y:S02]  /*60f0*/  FMNMX.FTZ R5, R8, R5, !PT ;  /* 0x0000000508057209 */ /* 0x000fe40007810000 */
[----:B------:R-:W-:Y:S02]  /*6100*/  FSEL R158, R27, -INF , P0 ;  /* 0xff8000001b9e7808 */ /* 0x000fe40000000000 */
[----:B------:R-:W-:Y:S02]  /*6110*/  ISETP.GT.AND P1, PT, R0, 0x30, PT ;  /* 0x000000300000780c */ /* 0x000fe40003f24270 */
[----:B------:R-:W-:Y:S02]  /*6120*/  FMNMX.FTZ R7, R222, R7, !PT ;  /* 0x00000007de077209 */ /* 0x000fe40007810000 */
[----:B------:R-:W-:Y:S02]  /*6130*/  FMNMX.FTZ R5, R166, R5, !PT ;  /* 0x00000005a6057209 */ /* 0x000fe40007810000 */
[----:B------:R-:W-:Y:S02]  /*6140*/  FSEL R152, R30, -INF , P1 ;  /* 0xff8000001e987808 */ /* 0x000fe40000800000 */
[----:B------:R-:W-:Y:S02]  /*6150*/  FMNMX.FTZ R7, R158, R7, !PT ;  /* 0x000000079e077209 */ /* 0x000fe40007810000 */
[----:B------:R-:W-:Y:S02]  /*6160*/  ISETP.GT.AND P0, PT, R0, 0x31, PT ;  /* 0x000000310000780c */ /* 0x000fe40003f04270 */
        /* <DEDUP_REMOVED lines=15> */
[----:B------:R-:W-:Y:S01]  /*6260*/  ISETP.GT.AND P0, PT, R132, 0x29, PT ;  /* 0x000000298400780c */ /* 0x000fe20003f04270 */
[----:B------:R-:W1:Y:S01]  /*6270*/  SHFL.BFLY PT, R5, R0, 0x2, 0x1f ;  /* 0x0c401f0000057f89 */ /* 0x000e6200000e0000 */
[----:B------:R-:W-:Y:S02]  /*6280*/  FMNMX.FTZ R7, R232, R7, !PT ;  /* 0x00000007e8077209 */ /* 0x000fe40007810000 */
[----:B------:R-:W-:Y:S02]  /*6290*/  FSEL R224, R25, -INF , P0 ;  /* 0xff80000019e07808 */ /* 0x000fe40000000000 */
[----:B------:R-:W-:Y:S02]  /*62a0*/  ISETP.GT.AND P1, PT, R132, 0x30, PT ;  /* 0x000000308400780c */ /* 0x000fe40003f24270 */
[----:B------:R-:W-:Y:S02]  /*62b0*/  FMNMX.FTZ R7, R228, R7, !PT ;  /* 0x00000007e4077209 */ /* 0x000fe40007810000 */
[----:B------:R-:W-:Y:S02]  /*62c0*/  FSEL R156, R28, -INF , P1 ;  /* 0xff8000001c9c7808 */ /* 0x000fe40000800000 */
[----:B------:R-:W-:Y:S02]  /*62d0*/  ISETP.GT.AND P0, PT, R132, 0x31, PT ;  /* 0x000000318400780c */ /* 0x000fe40003f04270 */
[----:B------:R-:W-:Y:S02]  /*62e0*/  FMNMX.FTZ R7, R224, R7, !PT ;  /* 0x00000007e0077209 */ /* 0x000fe40007810000 */
[----:B------:R-:W-:Y:S02]  /*62f0*/  FSEL R154, R29, -INF , P0 ;  /* 0xff8000001d9a7808 */ /* 0x000fe40000000000 */
[----:B------:R-:W-:Y:S01]  /*6300*/  FMNMX.FTZ R7, R156, R7, !PT ;  /* 0x000000079c077209 */ /* 0x000fe20007810000 */
[----:B------:R-:W-:Y:S01]  /*6310*/  LDSM.16.MT88.4 R28, [R189+0x100] ;  /* 0x00010000bd1c783b */ /* 0x000fe20000004200 */
[----:B------:R-:W-:Y:S02]  /*6320*/  ISETP.GT.AND P1, PT, R132, 0x38, PT ;  /* 0x000000388400780c */ /* 0x000fe40003f24270 */
[----:B------:R-:W-:Y:S02]  /*6330*/  FMNMX.FTZ R7, R154, R7, !PT ;  /* 0x000000079a077209 */ /* 0x000fe40007810000 */
[----:B------:R-:W-:Y:S02]  /*6340*/  FSEL R150, R32, -INF , P1 ;  /* 0xff80000020967808 */ /* 0x000fe40000800000 */
[----:B------:R-:W-:Y:S02]  /*6350*/  ISETP.GT.AND P0, PT, R132, 0x39, PT ;  /* 0x000000398400780c */ /* 0x000fe40003f04270 */
[----:B------:R-:W-:Y:S02]  /*6360*/  FMNMX.FTZ R7, R150, R7, !PT ;  /* 0x0000000796077209 */ /* 0x000fe40007810000 */
[----:B------:R-:W-:Y:S02]  /*6370*/  FSEL R146, R33, -INF , P0 ;  /* 0xff80000021927808 */ /* 0x000fe40000000000 */
[----:B-1----:R-:W-:Y:S02]  /*6380*/  FMNMX.FTZ R5, R0, R5, !PT ;  /* 0x0000000500057209 */ /* 0x002fe40007810000 */
[----:B------:R-:W-:Y:S03]  /*6390*/  FMNMX.FTZ R9, R146, R7, !PT ;  /* 0x0000000792097209 */ /* 0x000fe60007810000 */
[----:B------:R-:W1:Y:S08]  /*63a0*/  SHFL.BFLY PT, R132, R5, 0x1, 0x1f ;  /* 0x0c201f0005847f89 */ /* 0x000e7000000e0000 */
[----:B------:R-:W2:Y:S01]  /*63b0*/  SHFL.BFLY PT, R0, R9, 0x2, 0x1f ;  /* 0x0c401f0009007f89 */ /* 0x000ea200000e0000 */
[----:B-1----:R-:W-:Y:S04]  /*63c0*/  FMNMX.FTZ R132, R132, R5, !PT ;  /* 0x0000000584847209 */ /* 0x002fe80007810000 */
[C---:B------:R-:W-:Y:S01]  /*63d0*/  FSETP.NEU.FTZ.AND P1, PT, R132.reuse, -INF , PT ;  /* 0xff8000008400780b */ /* 0x040fe20003f3d000 */
[----:B------:R-:W-:Y:S01]  /*63e0*/  FMUL.FTZ R145, R132, c[0x0][0x2d0] ;  /* 0x0000b40084917a20 */ /* 0x000fe20000410000 */
[----:B--2---:R-:W-:Y:S02]  /*63f0*/  FMNMX.FTZ R4, R0, R9, !PT ;  /* 0x0000000900047209 */ /* 0x004fe40007810000 */
[----:B------:R-:W-:Y:S02]  /*6400*/  FSEL R5, R132, RZ, P1 ;  /* 0x000000ff84057208 */ /* 0x000fe40000800000 */
[----:B------:R-:W-:Y:S01]  /*6410*/  FSEL R145, R145, RZ, P1 ;  /* 0x000000ff91917208 */ /* 0x000fe20000800000 */
[----:B------:R-:W1:Y:S02]  /*6420*/  SHFL.BFLY PT, R7, R4, 0x1, 0x1f ;  /* 0x0c201f0004077f89 */ /* 0x000e6400000e0000 */
[----:B------:R-:W-:Y:S02]  /*6430*/  FADD.FTZ R5, -R5, R2 ;  /* 0x0000000205057221 */ /* 0x000fe40000010100 */
[--C-:B------:R-:W-:Y:S02]  /*6440*/  FFMA.FTZ R161, R135, c[0x0][0x2d0], -R145.reuse ;  /* 0x0000b40087a17a23 */ /* 0x100fe40000010891 */
        /* <DEDUP_REMOVED lines=9> */
[----:B------:R-:W2:Y:S01]  /*64e0*/  MUFU.EX2 R2, R2 ;  /* 0x0000000200027308 */ /* 0x000ea20000000800 */
[--C-:B------:R-:W-:Y:S01]  /*64f0*/  FFMA.FTZ R168, R168, c[0x0][0x2d0], -R145.reuse ;  /* 0x0000b400a8a87a23 */ /* 0x100fe20000010891 */
[----:B-1----:R-:W-:Y:S01]  /*6500*/  FMNMX.FTZ R0, R4, R7, !PT ;  /* 0x0000000704007209 */ /* 0x002fe20007810000 */
[--C-:B------:R-:W-:Y:S02]  /*6510*/  FFMA.FTZ R169, R236, c[0x0][0x2d0], -R145.reuse ;  /* 0x0000b400eca97a23 */ /* 0x100fe40000010891 */
[--C-:B------:R-:W-:Y:S01]  /*6520*/  FFMA.FTZ R223, R230, c[0x0][0x2d0], -R145.reuse ;  /* 0x0000b400e6df7a23 */ /* 0x100fe20000010891 */
[C---:B------:R-:W-:Y:S01]  /*6530*/  FSETP.NEU.FTZ.AND P0, PT, R0.reuse, -INF , PT ;  /* 0xff8000000000780b */ /* 0x040fe20003f1d000 */
[C---:B------:R-:W-:Y:S03]  /*6540*/  FMUL.FTZ R147, R0.reuse, c[0x0][0x2d0] ;  /* 0x0000b40000937a20 */ /* 0x040fe60000410000 */
[----:B------:R-:W1:Y:S01]  /*6550*/  MUFU.EX2 R160, R160 ;  /* 0x000000a000a07308 */ /* 0x000e620000000800 */
[----:B------:R-:W-:Y:S01]  /*6560*/  FSEL R4, R0, RZ, P0 ;  /* 0x000000ff00047208 */ /* 0x000fe20000000000 */
[--C-:B------:R-:W-:Y:S01]  /*6570*/  FFMA.FTZ R230, R152, c[0x0][0x2d0], -R145.reuse ;  /* 0x0000b40098e67a23 */ /* 0x100fe20000010891 */
[----:B------:R-:W-:Y:S01]  /*6580*/  FSEL R147, R147, RZ, P0 ;  /* 0x000000ff93937208 */ /* 0x000fe20000000000 */
[----:B------:R-:W-:Y:S01]  /*6590*/  FFMA.FTZ R226, R226, c[0x0][0x2d0], -R145 ;  /* 0x0000b400e2e27a23 */ /* 0x000fe20000010891 */
[----:B------:R-:W-:Y:S01]  /*65a0*/  ISETP.LT.AND P0, PT, R218, UR6, PT ;  /* 0x00000006da007c0c */ /* 0x000fe2000bf01270 */
[----:B------:R-:W-:Y:S01]  /*65b0*/  FADD.FTZ R4, -R4, R3 ;  /* 0x0000000304047221 */ /* 0x000fe20000010100 */
[----:B------:R-:W-:Y:S01]  /*65c0*/  UIADD3 UR6, UR6, -0x1, URZ ;  /* 0xffffffff06067890 */ /* 0x000fe2000fffe03f */
[--C-:B------:R-:W-:Y:S02]  /*65d0*/  FFMA.FTZ R165, R136, c[0x0][0x2d0], -R147.reuse ;  /* 0x0000b40088a57a23 */ /* 0x100fe40000010893 */
[--C-:B------:R-:W-:Y:S01]  /*65e0*/  FFMA.FTZ R164, R6, c[0x0][0x2d0], -R147.reuse ;  /* 0x0000b40006a47a23 */ /* 0x100fe20000010893 */
[----:B------:R-:W-:Y:S01]  /*65f0*/  MUFU.EX2 R135, R135 ;  /* 0x0000008700877308 */ /* 0x000fe20000000800 */
[--C-:B------:R-:W-:Y:S02]  /*6600*/  FFMA.FTZ R163, R10, c[0x0][0x2d0], -R147.reuse ;  /* 0x0000b4000aa37a23 */ /* 0x100fe40000010893 */
[--C-:B------:R-:W-:Y:S02]  /*6610*/  FFMA.FTZ R162, R8, c[0x0][0x2d0], -R147.reuse ;  /* 0x0000b40008a27a23 */ /* 0x100fe40000010893 */
[----:B------:R-:W-:Y:S02]  /*6620*/  FMUL.FTZ R3, R4, c[0x0][0x2d0] ;  /* 0x0000b40004037a20 */ /* 0x000fe40000410000 */
[C---:B--2---:R-:W-:Y:S02]  /*6630*/  FMUL.FTZ R6, R2.reuse, R130 ;  /* 0x0000008202067220 */ /* 0x044fe40000410000 */
[C---:B------:R-:W-:Y:S01]  /*6640*/  FMUL.FTZ R7, R2.reuse, R131 ;  /* 0x0000008302077220 */ /* 0x040fe20000410000 */
[----:B------:R-:W2:Y:S01]  /*6650*/  MUFU.EX2 R134, R134 ;  /* 0x0000008600867308 */ /* 0x000ea20000000800 */
[----:B------:R-:W-:Y:S01]  /*6660*/  FMUL.FTZ R10, R2, R102 ;  /* 0x00000066020a7220 */ /* 0x000fe20000410000 */
[----:B-1----:R-:W-:Y:S01]  /*6670*/  F2FP.BF16.PACK_AB R137, R160, R161 ;  /* 0x000000a1a089723e */ /* 0x002fe200000010ff */
[C---:B------:R-:W-:Y:S02]  /*6680*/  FMUL.FTZ R11, R2.reuse, R103 ;  /* 0x00000067020b7220 */ /* 0x040fe40000410000 */
[C---:B------:R-:W-:Y:S02]  /*6690*/  FMUL.FTZ R18, R2.reuse, R110 ;  /* 0x0000006e02127220 */ /* 0x040fe40000410000 */
[C---:B------:R-:W-:Y:S03]  /*66a0*/  FMUL.FTZ R19, R2.reuse, R111 ;  /* 0x0000006f02137220 */ /* 0x040fe60000410000 */
[----:B------:R-:W1:Y:S01]  /*66b0*/  MUFU.EX2 R3, R3 ;  /* 0x0000000300037308 */ /* 0x000e620000000800 */
[C---:B------:R-:W-:Y:S02]  /*66c0*/  FMUL.FTZ R26, R2.reuse, R118 ;  /* 0x00000076021a7220 */ /* 0x040fe40000410000 */
[C---:B------:R-:W-:Y:S02]  /*66d0*/  FMUL.FTZ R27, R2.reuse, R119 ;  /* 0x00000077021b7220 */ /* 0x040fe40000410000 */
[C---:B------:R-:W-:Y:S02]  /*66e0*/  FMUL.FTZ R34, R2.reuse, R126 ;  /* 0x0000007e02227220 */ /* 0x040fe40000410000 */
[----:B------:R-:W-:Y:S02]  /*66f0*/  FMUL.FTZ R35, R2, R127 ;  /* 0x0000007f02237220 */ /* 0x000fe40000410000 */
[--C-:B------:R-:W-:Y:S01]  /*6700*/  FFMA.FTZ R229, R154, c[0x0][0x2d0], -R147.reuse ;  /* 0x0000b4009ae57a23 */ /* 0x100fe20000010893 */
[----:B------:R-:W-:Y:S01]  /*6710*/  MUFU.EX2 R165, R165 ;  /* 0x000000a500a57308 */ /* 0x000fe20000000800 */
[----:B------:R-:W-:Y:S01]  /*6720*/  LDSM.16.MT88.4 R152, [R188+0x3900] ;  /* 0x00390000bc98783b */ /* 0x000fe20000004200 */
[--C-:B------:R-:W-:Y:S01]  /*6730*/  FFMA.FTZ R233, R150, c[0x0][0x2d0], -R147.reuse ;  /* 0x0000b40096e97a23 */ /* 0x100fe20000010893 */
[----:B--2---:R-:W-:Y:S01]  /*6740*/  F2FP.BF16.PACK_AB R139, R134, R135 ;  /* 0x00000087868b723e */ /* 0x004fe200000010ff */
[C---:B------:R-:W-:Y:S02]  /*6750*/  FMUL.FTZ R38, R2.reuse, R38 ;  /* 0x0000002602267220 */ /* 0x040fe40000410000 */
[C---:B------:R-:W-:Y:S03]  /*6760*/  FMUL.FTZ R39, R2.reuse, R39 ;  /* 0x0000002702277220 */ /* 0x040fe60000410000 */
[----:B------:R-:W-:Y:S01]  /*6770*/  LDSM.16.MT88.4 R148, [R189+0x3900] ;  /* 0x00390000bd94783b */ /* 0x000fe20000004200 */
[----:B------:R-:W2:Y:S01]  /*6780*/  MUFU.EX2 R164, R164 ;  /* 0x000000a400a47308 */ /* 0x000ea20000000800 */
[C---:B------:R-:W-:Y:S02]  /*6790*/  FMUL.FTZ R42, R2.reuse, R42 ;  /* 0x0000002a022a7220 */ /* 0x040fe40000410000 */
[----:B------:R-:W-:Y:S02]  /*67a0*/  FMUL.FTZ R43, R2, R43 ;  /* 0x0000002b022b7220 */ /* 0x000fe40000410000 */
[C---:B-1----:R-:W-:Y:S02]  /*67b0*/  FMUL.FTZ R4, R3.reuse, R128 ;  /* 0x0000008003047220 */ /* 0x042fe40000410000 */
[C---:B------:R-:W-:Y:S02]  /*67c0*/  FMUL.FTZ R5, R3.reuse, R129 ;  /* 0x0000008103057220 */ /* 0x040fe40000410000 */
[C---:B------:R-:W-:Y:S01]  /*67d0*/  FMUL.FTZ R8, R3.reuse, R100 ;  /* 0x0000006403087220 */ /* 0x040fe20000410000 */
[----:B------:R-:W-:Y:S01]  /*67e0*/  MUFU.EX2 R163, R163 ;  /* 0x000000a300a37308 */ /* 0x000fe20000000800 */
[C---:B------:R-:W-:Y:S01]  /*67f0*/  FMUL.FTZ R9, R3.reuse, R101 ;  /* 0x0000006503097220 */ /* 0x040fe20000410000 */
[----:B------:R-:W-:Y:S01]  /*6800*/  LDSM.16.MT88.4 R128, [R190+0x2900] ;  /* 0x00290000be80783b */ /* 0x000fe20000004200 */
[C---:B------:R-:W-:Y:S02]  /*6810*/  FMUL.FTZ R16, R3.reuse, R108 ;  /* 0x0000006c03107220 */ /* 0x040fe40000410000 */
[C---:B------:R-:W-:Y:S02]  /*6820*/  FMUL.FTZ R17, R3.reuse, R109 ;  /* 0x0000006d03117220 */ /* 0x040fe40000410000 */
[C---:B------:R-:W-:Y:S02]  /*6830*/  FMUL.FTZ R24, R3.reuse, R116 ;  /* 0x0000007403187220 */ /* 0x040fe40000410000 */
[C---:B------:R-:W-:Y:S01]  /*6840*/  FMUL.FTZ R25, R3.reuse, R117 ;  /* 0x0000007503197220 */ /* 0x040fe20000410000 */
[----:B------:R-:W1:Y:S01]  /*6850*/  MUFU.EX2 R162, R162 ;  /* 0x000000a200a27308 */ /* 0x000e620000000800 */
[----:B------:R-:W3:Y:S01]  /*6860*/  LDSM.16.MT88.4 R100, [R188+0x100] ;  /* 0x00010000bc64783b */ /* 0x000ee20000004200 */
[C---:B------:R-:W-:Y:S01]  /*6870*/  FMUL.FTZ R32, R3.reuse, R124 ;  /* 0x0000007c03207220 */ /* 0x040fe20000410000 */
[----:B--2---:R-:W-:Y:S01]  /*6880*/  F2FP.BF16.PACK_AB R136, R164, R165 ;  /* 0x000000a5a488723e */ /* 0x004fe200000010ff */
[C---:B------:R-:W-:Y:S02]  /*6890*/  FMUL.FTZ R33, R3.reuse, R125 ;  /* 0x0000007d03217220 */ /* 0x040fe40000410000 */
[C---:B------:R-:W-:Y:S03]  /*68a0*/  FMUL.FTZ R36, R3.reuse, R36 ;  /* 0x0000002403247220 */ /* 0x040fe60000410000 */
[----:B------:R-:W-:Y:S01]  /*68b0*/  LDSM.16.MT88.4 R108, [R190+0x2100] ;  /* 0x00210000be6c783b */ /* 0x000fe20000004200 */
[C---:B------:R-:W-:Y:S01]  /*68c0*/  FMUL.FTZ R37, R3.reuse, R37 ;  /* 0x0000002503257220 */ /* 0x040fe20000410000 */
[----:B------:R-:W-:Y:S01]  /*68d0*/  MUFU.EX2 R168, R168 ;  /* 0x000000a800a87308 */ /* 0x000fe20000000800 */
[C---:B------:R-:W-:Y:S02]  /*68e0*/  FMUL.FTZ R40, R3.reuse, R40 ;  /* 0x0000002803287220 */ /* 0x040fe40000410000 */
[C---:B------:R-:W-:Y:S02]  /*68f0*/  FMUL.FTZ R41, R3.reuse, R41 ;  /* 0x0000002903297220 */ /* 0x040fe40000410000 */
[C---:B------:R-:W-:Y:S01]  /*6900*/  FMUL.FTZ R44, R3.reuse, R44 ;  /* 0x0000002c032c7220 */ /* 0x040fe20000410000 */
[----:B------:R-:W-:Y:S01]  /*6910*/  LDSM.16.MT88.4 R116, [R189+0x900] ;  /* 0x00090000bd74783b */ /* 0x000fe20000004200 */
[C---:B------:R-:W-:Y:S02]  /*6920*/  FMUL.FTZ R45, R3.reuse, R45 ;  /* 0x0000002d032d7220 */ /* 0x040fe40000410000 */
[C---:B------:R-:W-:Y:S01]  /*6930*/  FMUL.FTZ R46, R2.reuse, R46 ;  /* 0x0000002e022e7220 */ /* 0x040fe20000410000 */
[----:B------:R-:W-:Y:S01]  /*6940*/  MUFU.EX2 R169, R169 ;  /* 0x000000a900a97308 */ /* 0x000fe20000000800 */
[----:B------:R-:W-:Y:S01]  /*6950*/  FMUL.FTZ R47, R2, R47 ;  /* 0x0000002f022f7220 */ /* 0x000fe20000410000 */
[----:B-1----:R-:W-:Y:S02]  /*6960*/  F2FP.BF16.PACK_AB R138, R162, R163 ;  /* 0x000000a3a28a723e */ /* 0x002fe400000010ff */
[----:B------:R-:W-:Y:S01]  /*6970*/  LDSM.16.MT88.4 R124, [R195+0x2900] ;  /* 0x00290000c37c783b */ /* 0x000fe20000004200 */
[C---:B------:R-:W-:Y:S02]  /*6980*/  FMUL.FTZ R48, R3.reuse, R48 ;  /* 0x0000003003307220 */ /* 0x040fe40000410000 */
[C---:B------:R-:W-:Y:S02]  /*6990*/  FMUL.FTZ R49, R3.reuse, R49 ;  /* 0x0000003103317220 */ /* 0x040fe40000410000 */
[C---:B------:R-:W-:Y:S01]  /*69a0*/  FMUL.FTZ R50, R2.reuse, R50 ;  /* 0x0000003202327220 */ /* 0x040fe20000410000 */
[C---:B------:R-:W-:Y:S01]  /*69b0*/  HMMA.16816.F32.BF16 R4, R136.reuse, R12, R4 ;  /* 0x0000000c8804723c */ /* 0x040fe20000041804 */
[----:B------:R-:W-:Y:S04]  /*69c0*/  MUFU.EX2 R219, R219 ;  /* 0x000000db00db7308 */ /* 0x000fe80000000800 */
        /* <DEDUP_REMOVED lines=9> */
[----:B------:R-:W1:Y:S01]  /*6a60*/  LDSM.16.MT88.4 R104, [R195+0x2100] ;  /* 0x00210000c368783b */ /* 0x000e620000004200 */
[C---:B------:R-:W-:Y:S02]  /*6a70*/  FMUL.FTZ R53, R3.reuse, R53 ;  /* 0x0000003503357220 */ /* 0x040fe40000410000 */
[C---:B------:R-:W-:Y:S02]  /*6a80*/  FMUL.FTZ R54, R2.reuse, R54 ;  /* 0x0000003602367220 */ /* 0x040fe40000410000 */
[C---:B------:R-:W-:Y:S03]  /*6a90*/  HMMA.16816.F32.BF16 R12, R136.reuse, R20, R12 ;  /* 0x00000014880c723c */ /* 0x040fe6000004180c */
[C---:B------:R-:W-:Y:S01]  /*6aa0*/  FMUL.FTZ R55, R2.reuse, R55 ;  /* 0x0000003702377220 */ /* 0x040fe20000410000 */
[----:B------:R-:W-:Y:S01]  /*6ab0*/  MUFU.EX2 R227, R227 ;  /* 0x000000e300e37308 */ /* 0x000fe20000000800 */
[C---:B------:R-:W-:Y:S02]  /*6ac0*/  FMUL.FTZ R56, R3.reuse, R56 ;  /* 0x0000003803387220 */ /* 0x040fe40000410000 */
[C---:B------:R-:W-:Y:S01]  /*6ad0*/  FMUL.FTZ R20, R3.reuse, R112 ;  /* 0x0000007003147220 */ /* 0x040fe20000410000 */
[C---:B------:R-:W-:Y:S04]  /*6ae0*/  HMMA.16816.F32.BF16 R16, R136.reuse, R22, R16 ;  /* 0x000000168810723c */ /* 0x040fe80000041810 */
[C---:B------:R-:W-:Y:S02]  /*6af0*/  FMUL.FTZ R21, R3.reuse, R113 ;  /* 0x0000007103157220 */ /* 0x040fe40000410000 */
[C---:B------:R-:W-:Y:S01]  /*6b00*/  FMUL.FTZ R57, R3.reuse, R57 ;  /* 0x0000003903397220 */ /* 0x040fe20000410000 */
[----:B------:R-:W-:Y:S01]  /*6b10*/  MUFU.EX2 R229, R229 ;  /* 0x000000e500e57308 */ /* 0x000fe20000000800 */
[C---:B------:R-:W-:Y:S04]  /*6b20*/  FMUL.FTZ R22, R2.reuse, R114 ;  /* 0x0000007202167220 */ /* 0x040fe80000410000 */
[C---:B------:R-:W-:Y:S02]  /*6b30*/  FMUL.FTZ R23, R2.reuse, R115 ;  /* 0x0000007302177220 */ /* 0x040fe40000410000 */
[----:B------:R-:W-:Y:S01]  /*6b40*/  LDSM.16.MT88.4 R112, [R195+0x900] ;  /* 0x00090000c370783b */ /* 0x000fe20000004200 */
[C---:B------:R-:W-:Y:S02]  /*6b50*/  FMUL.FTZ R58, R2.reuse, R58 ;  /* 0x0000003a023a7220 */ /* 0x040fe40000410000 */
[C---:B------:R-:W-:Y:S01]  /*6b60*/  FMUL.FTZ R59, R2.reuse, R59 ;  /* 0x0000003b023b7220 */ /* 0x040fe20000410000 */
[----:B------:R-:W-:Y:S01]  /*6b70*/  MUFU.EX2 R230, R230 ;  /* 0x000000e600e67308 */ /* 0x000fe20000000800 */
[C---:B------:R-:W-:Y:S03]  /*6b80*/  HMMA.16816.F32.BF16 R20, R136.reuse, R28, R20 ;  /* 0x0000001c8814723c */ /* 0x040fe60000041814 */
[C---:B------:R-:W-:Y:S02]  /*6b90*/  FMUL.FTZ R60, R3.reuse, R60 ;  /* 0x0000003c033c7220 */ /* 0x040fe40000410000 */
[C---:B------:R-:W-:Y:S02]  /*6ba0*/  FMUL.FTZ R61, R3.reuse, R61 ;  /* 0x0000003d033d7220 */ /* 0x040fe40000410000 */
[C---:B------:R-:W-:Y:S01]  /*6bb0*/  FMUL.FTZ R28, R3.reuse, R120 ;  /* 0x00000078031c7220 */ /* 0x040fe20000410000 */
[C---:B------:R-:W-:Y:S01]  /*6bc0*/  HMMA.16816.F32.BF16 R24, R136.reuse, R30, R24 ;  /* 0x0000001e8818723c */ /* 0x040fe20000041818 */
[----:B------:R-:W-:Y:S03]  /*6bd0*/  MUFU.EX2 R231, R231 ;  /* 0x000000e700e77308 */ /* 0x000fe60000000800 */
[C---:B------:R-:W-:Y:S02]  /*6be0*/  FMUL.FTZ R29, R3.reuse, R121 ;  /* 0x00000079031d7220 */ /* 0x040fe40000410000 */
[C---:B------:R-:W-:Y:S02]  /*6bf0*/  FMUL.FTZ R62, R2.reuse, R62 ;  /* 0x0000003e023e7220 */ /* 0x040fe40000410000 */
[C---:B------:R-:W-:Y:S03]  /*6c00*/  FMUL.FTZ R30, R2.reuse, R122 ;  /* 0x0000007a021e7220 */ /* 0x040fe60000410000 */
[----:B------:R-:W-:Y:S01]  /*6c10*/  MUFU.EX2 R233, R233 ;  /* 0x000000e900e97308 */ /* 0x000fe20000000800 */
[C---:B------:R-:W-:Y:S02]  /*6c20*/  FMUL.FTZ R31, R2.reuse, R123 ;  /* 0x0000007b021f7220 */ /* 0x040fe40000410000 */
[----:B------:R-:W-:Y:S01]  /*6c30*/  LDSM.16.MT88.4 R120, [R188+0x900] ;  /* 0x00090000bc78783b */ /* 0x000fe20000004200 */
[C---:B------:R-:W-:Y:S02]  /*6c40*/  FMUL.FTZ R63, R2.reuse, R63 ;  /* 0x0000003f023f7220 */ /* 0x040fe40000410000 */
[C---:B------:R-:W-:Y:S02]  /*6c50*/  FMUL.FTZ R64, R3.reuse, R64 ;  /* 0x0000004003407220 */ /* 0x040fe40000410000 */
[C---:B---3--:R-:W-:Y:S02]  /*6c60*/  HMMA.16816.F32.BF16 R28, R136.reuse, R100, R28 ;  /* 0x00000064881c723c */ /* 0x048fe4000004181c */
[----:B------:R-:W-:Y:S01]  /*6c70*/  MUFU.EX2 R235, R235 ;  /* 0x000000eb00eb7308 */ /* 0x000fe20000000800 */
[C---:B------:R-:W-:Y:S02]  /*6c80*/  FMUL.FTZ R65, R3.reuse, R65 ;  /* 0x0000004103417220 */ /* 0x040fe40000410000 */
[C---:B------:R-:W-:Y:S02]  /*6c90*/  FMUL.FTZ R66, R2.reuse, R66 ;  /* 0x0000004202427220 */ /* 0x040fe40000410000 */
[C---:B------:R-:W-:Y:S01]  /*6ca0*/  FMUL.FTZ R67, R2.reuse, R67 ;  /* 0x0000004302437220 */ /* 0x040fe20000410000 */
[C---:B------:R-:W-:Y:S01]  /*6cb0*/  HMMA.16816.F32.BF16 R32, R136.reuse, R102, R32 ;  /* 0x000000668820723c */ /* 0x040fe20000041820 */
[----:B------:R-:W2:Y:S03]  /*6cc0*/  LDSM.16.MT88.4 R100, [R189+0x2100] ;  /* 0x00210000bd64783b */ /* 0x000ea60000004200 */
[C---:B------:R-:W-:Y:S02]  /*6cd0*/  FMUL.FTZ R68, R3.reuse, R68 ;  /* 0x0000004403447220 */ /* 0x040fe40000410000 */
[C---:B------:R-:W-:Y:S02]  /*6ce0*/  FMUL.FTZ R69, R3.reuse, R69 ;  /* 0x0000004503457220 */ /* 0x040fe40000410000 */
[C---:B-1----:R-:W-:Y:S04]  /*6cf0*/  HMMA.16816.F32.BF16 R36, R136.reuse, R104, R36 ;  /* 0x000000688824723c */ /* 0x042fe80000041824 */
[C---:B------:R-:W-:Y:S02]  /*6d00*/  FMUL.FTZ R70, R2.reuse, R70 ;  /* 0x0000004602467220 */ /* 0x040fe40000410000 */
[C---:B------:R-:W-:Y:S02]  /*6d10*/  FMUL.FTZ R71, R2.reuse, R71 ;  /* 0x0000004702477220 */ /* 0x040fe40000410000 */
[C---:B------:R-:W-:Y:S01]  /*6d20*/  HMMA.16816.F32.BF16 R40, R136.reuse, R106, R40 ;  /* 0x0000006a8828723c */ /* 0x040fe20000041828 */
[----:B------:R-:W1:Y:S03]  /*6d30*/  LDSM.16.MT88.4 R104, [R188+0x2100] ;  /* 0x00210000bc68783b */ /* 0x000e660000004200 */
[C---:B------:R-:W-:Y:S02]  /*6d40*/  FMUL.FTZ R72, R3.reuse, R72 ;  /* 0x0000004803487220 */ /* 0x040fe40000410000 */
[C---:B------:R-:W-:Y:S02]  /*6d50*/  FMUL.FTZ R73, R3.reuse, R73 ;  /* 0x0000004903497220 */ /* 0x040fe40000410000 */
[C---:B------:R-:W-:Y:S04]  /*6d60*/  HMMA.16816.F32.BF16 R44, R136.reuse, R108, R44 ;  /* 0x0000006c882c723c */ /* 0x040fe8000004182c */
[C---:B------:R-:W-:Y:S02]  /*6d70*/  FMUL.FTZ R74, R2.reuse, R74 ;  /* 0x0000004a024a7220 */ /* 0x040fe40000410000 */
[C---:B------:R-:W-:Y:S02]  /*6d80*/  FMUL.FTZ R75, R2.reuse, R75 ;  /* 0x0000004b024b7220 */ /* 0x040fe40000410000 */
[C---:B------:R-:W-:Y:S01]  /*6d90*/  HMMA.16816.F32.BF16 R48, R136.reuse, R110, R48 ;  /* 0x0000006e8830723c */ /* 0x040fe20000041830 */
[----:B------:R-:W3:Y:S03]  /*6da0*/  LDSM.16.MT88.4 R108, [R195+0x4100] ;  /* 0x00410000c36c783b */ /* 0x000ee60000004200 */
[C---:B------:R-:W-:Y:S02]  /*6db0*/  FMUL.FTZ R84, R3.reuse, R84 ;  /* 0x0000005403547220 */ /* 0x040fe40000410000 */
[C---:B------:R-:W-:Y:S02]  /*6dc0*/  FMUL.FTZ R85, R3.reuse, R85 ;  /* 0x0000005503557220 */ /* 0x040fe40000410000 */
[C---:B------:R-:W-:Y:S01]  /*6dd0*/  FMUL.FTZ R86, R2.reuse, R86 ;  /* 0x0000005602567220 */ /* 0x040fe20000410000 */
[C---:B--2---:R-:W-:Y:S03]  /*6de0*/  HMMA.16816.F32.BF16 R52, R136.reuse, R100, R52 ;  /* 0x000000648834723c */ /* 0x044fe60000041834 */
[----:B------:R-:W-:Y:S02]  /*6df0*/  FMUL.FTZ R87, R2, R87 ;  /* 0x0000005702577220 */ /* 0x000fe40000410000 */
[--C-:B------:R-:W-:Y:S02]  /*6e00*/  FFMA.FTZ R166, R166, c[0x0][0x2d0], -R147.reuse ;  /* 0x0000b400a6a67a23 */ /* 0x100fe40000010893 */
[--C-:B------:R-:W-:Y:S01]  /*6e10*/  FFMA.FTZ R167, R238, c[0x0][0x2d0], -R147.reuse ;  /* 0x0000b400eea77a23 */ /* 0x100fe20000010893 */
[C---:B------:R-:W-:Y:S01]  /*6e20*/  HMMA.16816.F32.BF16 R56, R136.reuse, R102, R56 ;  /* 0x000000668838723c */ /* 0x040fe20000041838 */
[----:B------:R-:W2:Y:S02]  /*6e30*/  LDSM.16.MT88.4 R100, [R190+0x4100] ;  /* 0x00410000be64783b */ /* 0x000ea40000004200 */
[----:B------:R-:W-:Y:S01]  /*6e40*/  MUFU.EX2 R166, R166 ;  /* 0x000000a600a67308 */ /* 0x000fe20000000800 */
[--C-:B------:R-:W-:Y:S02]  /*6e50*/  FFMA.FTZ R170, R170, c[0x0][0x2d0], -R147.reuse ;  /* 0x0000b400aaaa7a23 */ /* 0x100fe40000010893 */
[----:B------:R-:W-:Y:S02]  /*6e60*/  FFMA.FTZ R171, R220, c[0x0][0x2d0], -R147 ;  /* 0x0000b400dcab7a23 */ /* 0x000fe40000010893 */
[C---:B-1----:R-:W-:Y:S04]  /*6e70*/  HMMA.16816.F32.BF16 R60, R136.reuse, R104, R60 ;  /* 0x00000068883c723c */ /* 0x042fe8000004183c */
[----:B------:R-:W-:Y:S01]  /*6e80*/  FFMA.FTZ R220, R140, c[0x0][0x2d0], -R145 ;  /* 0x0000b4008cdc7a23 */ /* 0x000fe20000010891 */
[----:B------:R-:W1:Y:S01]  /*6e90*/  MUFU.EX2 R167, R167 ;  /* 0x000000a700a77308 */ /* 0x000e620000000800 */
[----:B------:R-:W-:Y:S01]  /*6ea0*/  LDSM.16.MT88.4 R140, [R189+0x2900] ;  /* 0x00290000bd8c783b */ /* 0x000fe20000004200 */
[C---:B------:R-:W-:Y:S01]  /*6eb0*/  FMUL.FTZ R88, R3.reuse, R88 ;  /* 0x0000005803587220 */ /* 0x040fe20000410000 */
[C---:B------:R-:W-:Y:S04]  /*6ec0*/  HMMA.16816.F32.BF16 R64, R136.reuse, R106, R64 ;  /* 0x0000006a8840723c */ /* 0x040fe80000041840 */
[C---:B------:R-:W-:Y:S02]  /*6ed0*/  FMUL.FTZ R89, R3.reuse, R89 ;  /* 0x0000005903597220 */ /* 0x040fe40000410000 */
[----:B------:R-:W4:Y:S01]  /*6ee0*/  LDSM.16.MT88.4 R104, [R189+0x4100] ;  /* 0x00410000bd68783b */ /* 0x000f220000004200 */
[C---:B------:R-:W-:Y:S01]  /*6ef0*/  FMUL.FTZ R90, R2.reuse, R90 ;  /* 0x0000005a025a7220 */ /* 0x040fe20000410000 */
[C---:B---3--:R-:W-:Y:S01]  /*6f00*/  HMMA.16816.F32.BF16 R68, R136.reuse, R108, R68 ;  /* 0x0000006c8844723c */ /* 0x048fe20000041844 */
[----:B------:R-:W-:Y:S03]  /*6f10*/  MUFU.EX2 R170, R170 ;  /* 0x000000aa00aa7308 */ /* 0x000fe60000000800 */
[C---:B------:R-:W-:Y:S02]  /*6f20*/  FMUL.FTZ R91, R2.reuse, R91 ;  /* 0x0000005b025b7220 */ /* 0x040fe40000410000 */
[C---:B------:R-:W-:Y:S02]  /*6f30*/  FMUL.FTZ R92, R3.reuse, R92 ;  /* 0x0000005c035c7220 */ /* 0x040fe40000410000 */
[C---:B------:R-:W-:Y:S01]  /*6f40*/  HMMA.16816.F32.BF16 R72, R136.reuse, R110, R72 ;  /* 0x0000006e8848723c */ /* 0x040fe20000041848 */
[----:B------:R-:W3:Y:S02]  /*6f50*/  LDSM.16.MT88.4 R108, [R188+0x4100] ;  /* 0x00410000bc6c783b */ /* 0x000ee40000004200 */
[----:B------:R-:W5:Y:S01]  /*6f60*/  MUFU.EX2 R171, R171 ;  /* 0x000000ab00ab7308 */ /* 0x000f620000000800 */
[C---:B------:R-:W-:Y:S02]  /*6f70*/  FMUL.FTZ R76, R3.reuse, R76 ;  /* 0x0000004c034c7220 */ /* 0x040fe40000410000 */
[C---:B------:R-:W-:Y:S02]  /*6f80*/  FMUL.FTZ R77, R3.reuse, R77 ;  /* 0x0000004d034d7220 */ /* 0x040fe40000410000 */
[C---:B------:R-:W-:Y:S04]  /*6f90*/  FMUL.FTZ R78, R2.reuse, R78 ;  /* 0x0000004e024e7220 */ /* 0x040fe80000410000 */
[C---:B------:R-:W-:Y:S01]  /*6fa0*/  FMUL.FTZ R79, R2.reuse, R79 ;  /* 0x0000004f024f7220 */ /* 0x040fe20000410000 */
[----:B------:R-:W3:Y:S01]  /*6fb0*/  MUFU.EX2 R220, R220 ;  /* 0x000000dc00dc7308 */ /* 0x000ee20000000800 */
[C---:B------:R-:W-:Y:S02]  /*6fc0*/  FMUL.FTZ R93, R3.reuse, R93 ;  /* 0x0000005d035d7220 */ /* 0x040fe40000410000 */
[C---:B------:R-:W-:Y:S02]  /*6fd0*/  FMUL.FTZ R94, R2.reuse, R94 ;  /* 0x0000005e025e7220 */ /* 0x040fe40000410000 */
[C---:B------:R-:W-:Y:S01]  /*6fe0*/  FMUL.FTZ R95, R2.reuse, R95 ;  /* 0x0000005f025f7220 */ /* 0x040fe20000410000 */
[C---:B--2---:R-:W-:Y:S03]  /*6ff0*/  HMMA.16816.F32.BF16 R76, R136.reuse, R100, R76 ;  /* 0x00000064884c723c */ /* 0x044fe6000004184c */
[C---:B------:R-:W-:Y:S02]  /*7000*/  FMUL.FTZ R80, R3.reuse, R80 ;  /* 0x0000005003507220 */ /* 0x040fe40000410000 */
[----:B------:R-:W-:Y:S02]  /*7010*/  FMUL.FTZ R81, R3, R81 ;  /* 0x0000005103517220 */ /* 0x000fe40000410000 */
[C---:B------:R-:W-:Y:S01]  /*7020*/  FMUL.FTZ R82, R2.reuse, R82 ;  /* 0x0000005202527220 */ /* 0x040fe20000410000 */
[----:B-1----:R-:W-:Y:S01]  /*7030*/  F2FP.BF16.PACK_AB R100, R167, R166 ;  /* 0x000000a6a764723e */ /* 0x002fe200000010ff */
[C---:B------:R-:W-:Y:S03]  /*7040*/  FMUL.FTZ R83, R2.reuse, R83 ;  /* 0x0000005302537220 */ /* 0x040fe60000410000 */
[----:B------:R-:W-:Y:S01]  /*7050*/  FMUL.FTZ R96, R3, R96 ;  /* 0x0000006003607220 */ /* 0x000fe20000410000 */
[----:B------:R-:W-:Y:S01]  /*7060*/  F2FP.BF16.PACK_AB R101, R169, R168 ;  /* 0x000000a8a965723e */ /* 0x000fe200000010ff */
[----:B------:R-:W-:Y:S02]  /*7070*/  FMUL.FTZ R97, R3, R97 ;  /* 0x0000006103617220 */ /* 0x000fe40000410000 */
[C---:B------:R-:W-:Y:S03]  /*7080*/  HMMA.16816.F32.BF16 R80, R136.reuse, R102, R80 ;  /* 0x000000668850723c */ /* 0x040fe60000041850 */
[C---:B------:R-:W-:Y:S02]  /*7090*/  FMUL.FTZ R98, R2.reuse, R98 ;  /* 0x0000006202627220 */ /* 0x040fe40000410000 */
[----:B------:R-:W-:Y:S02]  /*70a0*/  FMUL.FTZ R99, R2, R99 ;  /* 0x0000006302637220 */ /* 0x000fe40000410000 */
[----:B-----5:R-:W-:Y:S01]  /*70b0*/  F2FP.BF16.PACK_AB R102, R171, R170 ;  /* 0x000000aaab66723e */ /* 0x020fe200000010ff */
[C---:B----4-:R-:W-:Y:S04]  /*70c0*/  HMMA.16816.F32.BF16 R84, R136.reuse, R104, R84 ;  /* 0x000000688854723c */ /* 0x050fe80000041854 */
[----:B---3--:R-:W-:Y:S01]  /*70d0*/  F2FP.BF16.PACK_AB R103, R220, R219 ;  /* 0x000000dbdc67723e */ /* 0x008fe200000010ff */
[--C-:B------:R-:W-:Y:S02]  /*70e0*/  FFMA.FTZ R221, R234, c[0x0][0x2d0], -R147.reuse ;  /* 0x0000b400eadd7a23 */ /* 0x100fe40000010893 */
[--C-:B------:R-:W-:Y:S01]  /*70f0*/  FFMA.FTZ R232, R232, c[0x0][0x2d0], -R147.reuse ;  /* 0x0000b400e8e87a23 */ /* 0x100fe20000010893 */
[C---:B------:R-:W-:Y:S01]  /*7100*/  HMMA.16816.F32.BF16 R88, R136.reuse, R106, R88 ;  /* 0x0000006a8858723c */ /* 0x040fe20000041858 */
[----:B------:R-:W1:Y:S02]  /*7110*/  LDSM.16.MT88.4 R104, [R190+0x900] ;  /* 0x00090000be68783b */ /* 0x000e640000004200 */
[----:B------:R-:W-:Y:S01]  /*7120*/  MUFU.EX2 R221, R221 ;  /* 0x000000dd00dd7308 */ /* 0x000fe20000000800 */
[--C-:B------:R-:W-:Y:S02]  /*7130*/  FFMA.FTZ R225, R228, c[0x0][0x2d0], -R147.reuse ;  /* 0x0000b400e4e17a23 */ /* 0x100fe40000010893 */
[--C-:B------:R-:W-:Y:S02]  /*7140*/  FFMA.FTZ R228, R156, c[0x0][0x2d0], -R147.reuse ;  /* 0x0000b4009ce47a23 */ /* 0x100fe40000010893 */
[C---:B------:R-:W-:Y:S01]  /*7150*/  HMMA.16816.F32.BF16 R92, R136.reuse, R108, R92 ;  /* 0x0000006c885c723c */ /* 0x040fe2000004185c */
[----:B------:R-:W-:Y:S03]  /*7160*/  LDSM.16.MT88.4 R156, [R195+0x5900] ;  /* 0x00590000c39c783b */ /* 0x000fe60000004200 */
[--C-:B------:R-:W-:Y:S01]  /*7170*/  FFMA.FTZ R224, R224, c[0x0][0x2d0], -R147.reuse ;  /* 0x0000b400e0e07a23 */ /* 0x100fe20000010893 */
[----:B------:R-:W-:Y:S01]  /*7180*/  MUFU.EX2 R232, R232 ;  /* 0x000000e800e87308 */ /* 0x000fe20000000800 */
[----:B------:R-:W-:Y:S02]  /*7190*/  FFMA.FTZ R147, R146, c[0x0][0x2d0], -R147 ;  /* 0x0000b40092937a23 */ /* 0x000fe40000010893 */
[----:B------:R-:W-:Y:S01]  /*71a0*/  HMMA.16816.F32.BF16 R96, R136, R110, R96 ;  /* 0x0000006e8860723c */ /* 0x000fe20000041860 */
[----:B------:R-:W2:Y:S03]  /*71b0*/  LDSM.16.MT88.4 R108, [R188+0x2900] ;  /* 0x00290000bc6c783b */ /* 0x000ea60000004200 */
[--C-:B------:R-:W-:Y:S02]  /*71c0*/  FFMA.FTZ R222, R222, c[0x0][0x2d0], -R145.reuse ;  /* 0x0000b400dede7a23 */ /* 0x100fe40000010891 */
[----:B------:R-:W-:Y:S01]  /*71d0*/  FFMA.FTZ R145, R133, c[0x0][0x2d0], -R145 ;  /* 0x0000b40085917a23 */ /* 0x000fe20000010891 */
[----:B------:R-:W3:Y:S01]  /*71e0*/  MUFU.EX2 R234, R147 ;  /* 0x0000009300ea7308 */ /* 0x000ee20000000800 */
[C---:B------:R-:W-:Y:S05]  /*71f0*/  HMMA.16816.F32.BF16 R4, R100.reuse, R112, R4 ;  /* 0x000000706404723c */ /* 0x040fea0000041804 */
[----:B------:R-:W-:Y:S01]  /*7200*/  F2FP.BF16.PACK_AB R137, R231, R230 ;  /* 0x000000e6e789723e */ /* 0x000fe200000010ff */
[----:B------:R-:W-:Y:S02]  /*7210*/  FFMA.FTZ R161, R2, R205, R161 ;  /* 0x000000cd02a17223 */ /* 0x000fe400000100a1 */
[C---:B------:R-:W-:Y:S01]  /*7220*/  HMMA.16816.F32.BF16 R8, R100.reuse, R114, R8 ;  /* 0x000000726408723c */ /* 0x040fe20000041808 */
[----:B------:R-:W-:Y:S01]  /*7230*/  LDSM.16.MT88.4 R112, [R190+0x4900] ;  /* 0x00490000be70783b */ /* 0x000fe20000004200 */
[----:B------:R4:W5:Y:S02]  /*7240*/  MUFU.EX2 R236, R145 ;  /* 0x0000009100ec7308 */ /* 0x0009640000000800 */
[----:B------:R-:W-:Y:S02]  /*7250*/  FFMA.FTZ R165, R3, R204, R165 ;  /* 0x000000cc03a57223 */ /* 0x000fe400000100a5 */
[----:B------:R-:W-:Y:S02]  /*7260*/  FADD.FTZ R160, R160, R161 ;  /* 0x000000a1a0a07221 */ /* 0x000fe40000010000 */
[----:B------:R-:W-:Y:S01]  /*7270*/  FADD.FTZ R164, R164, R165 ;  /* 0x000000a5a4a47221 */ /* 0x000fe20000010000 */
[C---:B-1----:R-:W-:Y:S03]  /*7280*/  HMMA.16816.F32.BF16 R12, R100.reuse, R104, R12 ;  /* 0x00000068640c723c */ /* 0x042fe6000004180c */
[----:B------:R-:W-:Y:S01]  /*7290*/  MUFU.EX2 R225, R225 ;  /* 0x000000e100e17308 */ /* 0x000fe20000000800 */
[----:B------:R-:W-:Y:S01]  /*72a0*/  FADD.FTZ R3, R135, R160 ;  /* 0x000000a087037221 */ /* 0x000fe20000010000 */
[----:B---3--:R-:W-:Y:S03]  /*72b0*/  F2FP.BF16.PACK_AB R138, R234, R233 ;  /* 0x000000e9ea8a723e */ /* 0x008fe600000010ff */
[C---:B------:R-:W-:Y:S01]  /*72c0*/  HMMA.16816.F32.BF16 R16, R100.reuse, R106, R16 ;  /* 0x0000006a6410723c */ /* 0x040fe20000041810 */
[----:B------:R-:W1:Y:S03]  /*72d0*/  LDSM.16.MT88.4 R104, [R195+0x4900] ;  /* 0x00490000c368783b */ /* 0x000e660000004200 */
[----:B------:R-:W-:Y:S01]  /*72e0*/  FADD.FTZ R3, R134, R3 ;  /* 0x0000000386037221 */ /* 0x000fe20000010000 */
[----:B------:R-:W-:Y:S03]  /*72f0*/  MUFU.EX2 R224, R224 ;  /* 0x000000e000e07308 */ /* 0x000fe60000000800 */
[C---:B------:R-:W-:Y:S01]  /*7300*/  HMMA.16816.F32.BF16 R20, R100.reuse, R116, R20 ;  /* 0x000000746414723c */ /* 0x040fe20000041814 */
[----:B----4-:R-:W-:Y:S03]  /*7310*/  LDSM.16.MT88.4 R144, [R190+0x3900] ;  /* 0x00390000be90783b */ /* 0x010fe60000004200 */
[----:B-----5:R-:W-:Y:S01]  /*7320*/  F2FP.BF16.PACK_AB R139, R236, R235 ;  /* 0x000000ebec8b723e */ /* 0x020fe200000010ff */
[----:B------:R-:W-:Y:S02]  /*7330*/  FADD.FTZ R2, R168, R3 ;  /* 0x00000003a8027221 */ /* 0x000fe40000010000 */
[----:B------:R-:W-:Y:S01]  /*7340*/  MUFU.EX2 R222, R222 ;  /* 0x000000de00de7308 */ /* 0x000fe20000000800 */
[C---:B------:R-:W-:Y:S01]  /*7350*/  HMMA.16816.F32.BF16 R24, R100.reuse, R118, R24 ;  /* 0x000000766418723c */ /* 0x040fe20000041818 */
[----:B------:R-:W-:Y:S03]  /*7360*/  LDSM.16.MT88.4 R116, [R188+0x4900] ;  /* 0x00490000bc74783b */ /* 0x000fe60000004200 */
[----:B------:R-:W-:Y:S04]  /*7370*/  FADD.FTZ R2, R169, R2 ;  /* 0x00000002a9027221 */ /* 0x000fe80000010000 */
[C---:B------:R-:W-:Y:S01]  /*7380*/  HMMA.16816.F32.BF16 R28, R100.reuse, R120, R28 ;  /* 0x00000078641c723c */ /* 0x040fe2000004181c */
[----:B------:R-:W3:Y:S03]  /*7390*/  MUFU.EX2 R228, R228 ;  /* 0x000000e400e47308 */ /* 0x000ee60000000800 */
[----:B------:R-:W-:Y:S04]  /*73a0*/  FADD.FTZ R219, R219, R2 ;  /* 0x00000002dbdb7221 */ /* 0x000fe80000010000 */
[C---:B------:R-:W-:Y:S01]  /*73b0*/  HMMA.16816.F32.BF16 R32, R100.reuse, R122, R32 ;  /* 0x0000007a6420723c */ /* 0x040fe20000041820 */
[----:B------:R-:W-:Y:S03]  /*73c0*/  LDSM.16.MT88.4 R120, [R190+0x1100] ;  /* 0x00110000be78783b */ /* 0x000fe60000004200 */
[----:B------:R-:W-:Y:S04]  /*73d0*/  FADD.FTZ R220, R220, R219 ;  /* 0x000000dbdcdc7221 */ /* 0x000fe80000010000 */
[C---:B------:R-:W-:Y:S04]  /*73e0*/  HMMA.16816.F32.BF16 R36, R100.reuse, R124, R36 ;  /* 0x0000007c6424723c */ /* 0x040fe80000041824 */
[----:B------:R-:W-:Y:S04]  /*73f0*/  FADD.FTZ R3, R223, R220 ;  /* 0x000000dcdf037221 */ /* 0x000fe80000010000 */
[C---:B------:R-:W-:Y:S01]  /*7400*/  HMMA.16816.F32.BF16 R40, R100.reuse, R126, R40 ;  /* 0x0000007e6428723c */ /* 0x040fe20000041828 */
[----:B------:R-:W-:Y:S03]  /*7410*/  LDSM.16.MT88.4 R124, [R188+0x1100] ;  /* 0x00110000bc7c783b */ /* 0x000fe60000004200 */
[----:B---3--:R-:W-:Y:S01]  /*7420*/  F2FP.BF16.PACK_AB R136, R229, R228 ;  /* 0x000000e4e588723e */ /* 0x008fe200000010ff */
[----:B------:R-:W-:Y:S03]  /*7430*/  FADD.FTZ R3, R226, R3 ;  /* 0x00000003e2037221 */ /* 0x000fe60000010000 */
[C---:B------:R-:W-:Y:S08]  /*7440*/  HMMA.16816.F32.BF16 R44, R100.reuse, R128, R44 ;  /* 0x00000080642c723c */ /* 0x040ff0000004182c */
[C---:B------:R-:W-:Y:S08]  /*7450*/  HMMA.16816.F32.BF16 R48, R100.reuse, R130, R48 ;  /* 0x000000826430723c */ /* 0x040ff00000041830 */
        /* <DEDUP_REMOVED lines=16> */
[----:B------:R-:W-:Y:S01]  /*7560*/  HMMA.16816.F32.BF16 R96, R100, R118, R96 ;  /* 0x000000766460723c */ /* 0x000fe20000041860 */
[----:B------:R-:W4:Y:S06]  /*7570*/  LDSM.16.MT88.4 R116, [R190+0x3100] ;  /* 0x00310000be74783b */ /* 0x000f2c0000004200 */
[----:B------:R-:W-:Y:S02]  /*7580*/  F2FP.BF16.PACK_AB R100, R232, R221 ;  /* 0x000000dde864723e */ /* 0x000fe400000010ff */
[----:B------:R-:W-:Y:S03]  /*7590*/  F2FP.BF16.PACK_AB R101, R226, R223 ;  /* 0x000000dfe265723e */ /* 0x000fe600000010ff */
[----:B------:R-:W-:Y:S02]  /*75a0*/  F2FP.BF16.PACK_AB R102, R224, R225 ;  /* 0x000000e1e066723e */ /* 0x000fe400000010ff */
[C---:B------:R-:W-:Y:S01]  /*75b0*/  F2FP.BF16.PACK_AB R103, R227.reuse, R222 ;  /* 0x000000dee367723e */ /* 0x040fe200000010ff */
[----:B------:R-:W-:Y:S04]  /*75c0*/  FADD.FTZ R222, R222, R3 ;  /* 0x00000003dede7221 */ /* 0x000fe80000010000 */
[----:B------:R-:W-:Y:S02]  /*75d0*/  FADD.FTZ R227, R227, R222 ;  /* 0x000000dee3e37221 */ /* 0x000fe40000010000 */
[C---:B-1----:R-:W-:Y:S03]  /*75e0*/  HMMA.16816.F32.BF16 R4, R100.reuse, R104, R4 ;  /* 0x000000686404723c */ /* 0x042fe60000041804 */
[----:B------:R-:W-:Y:S04]  /*75f0*/  FADD.FTZ R230, R230, R227 ;  /* 0x000000e3e6e67221 */ /* 0x000fe80000010000 */
[----:B------:R-:W-:Y:S01]  /*7600*/  FADD.FTZ R230, R231, R230 ;  /* 0x000000e6e7e67221 */ /* 0x000fe20000010000 */
[C---:B------:R-:W-:Y:S01]  /*7610*/  HMMA.16816.F32.BF16 R8, R100.reuse, R106, R8 ;  /* 0x0000006a6408723c */ /* 0x040fe20000041808 */
[----:B------:R-:W1:Y:S03]  /*7620*/  LDSM.16.MT88.4 R104, [R189+0x3100] ;  /* 0x00310000bd68783b */ /* 0x000e660000004200 */
[----:B------:R-:W-:Y:S04]  /*7630*/  FADD.FTZ R205, R235, R230 ;  /* 0x000000e6ebcd7221 */ /* 0x000fe80000010000 */
[C---:B------:R-:W-:Y:S04]  /*7640*/  HMMA.16816.F32.BF16 R12, R100.reuse, R120, R12 ;  /* 0x00000078640c723c */ /* 0x040fe8000004180c */
[----:B------:R-:W-:Y:S04]  /*7650*/  FADD.FTZ R205, R236, R205 ;  /* 0x000000cdeccd7221 */ /* 0x000fe80000010000 */
[C---:B------:R-:W-:Y:S01]  /*7660*/  HMMA.16816.F32.BF16 R16, R100.reuse, R122, R16 ;  /* 0x0000007a6410723c */ /* 0x040fe20000041810 */
[----:B------:R-:W-:Y:S07]  /*7670*/  LDSM.16.MT88.4 R120, [R189+0x1900] ;  /* 0x00190000bd78783b */ /* 0x000fee0000004200 */
[C---:B---3--:R-:W-:Y:S08]  /*7680*/  HMMA.16816.F32.BF16 R20, R100.reuse, R112, R20 ;  /* 0x000000706414723c */ /* 0x048ff00000041814 */
[C---:B------:R-:W-:Y:S01]  /*7690*/  HMMA.16816.F32.BF16 R24, R100.reuse, R114, R24 ;  /* 0x000000726418723c */ /* 0x040fe20000041818 */
[----:B------:R-:W3:Y:S07]  /*76a0*/  LDSM.16.MT88.4 R112, [R188+0x3100] ;  /* 0x00310000bc70783b */ /* 0x000eee0000004200 */
[C---:B------:R-:W-:Y:S08]  /*76b0*/  HMMA.16816.F32.BF16 R28, R100.reuse, R124, R28 ;  /* 0x0000007c641c723c */ /* 0x040ff0000004181c */
[C---:B------:R-:W-:Y:S01]  /*76c0*/  HMMA.16816.F32.BF16 R32, R100.reuse, R126, R32 ;  /* 0x0000007e6420723c */ /* 0x040fe20000041820 */
[----:B------:R-:W-:Y:S07]  /*76d0*/  LDSM.16.MT88.4 R124, [R188+0x1900] ;  /* 0x00190000bc7c783b */ /* 0x000fee0000004200 */
[C---:B--2---:R-:W-:Y:S08]  /*76e0*/  HMMA.16816.F32.BF16 R36, R100.reuse, R108, R36 ;  /* 0x0000006c6424723c */ /* 0x044ff00000041824 */
[C---:B------:R-:W-:Y:S01]  /*76f0*/  HMMA.16816.F32.BF16 R40, R100.reuse, R110, R40 ;  /* 0x0000006e6428723c */ /* 0x040fe20000041828 */
[----:B------:R-:W2:Y:S07]  /*7700*/  LDSM.16.MT88.4 R108, [R195+0x5100] ;  /* 0x00510000c36c783b */ /* 0x000eae0000004200 */
[C---:B----4-:R-:W-:Y:S08]  /*7710*/  HMMA.16816.F32.BF16 R44, R100.reuse, R116, R44 ;  /* 0x00000074642c723c */ /* 0x050ff0000004182c */
[C---:B------:R-:W-:Y:S01]  /*7720*/  HMMA.16816.F32.BF16 R48, R100.reuse, R118, R48 ;  /* 0x000000766430723c */ /* 0x040fe20000041830 */
[----:B------:R-:W4:Y:S07]  /*7730*/  LDSM.16.MT88.4 R116, [R190+0x5100] ;  /* 0x00510000be74783b */ /* 0x000f2e0000004200 */
[C---:B-1----:R-:W-:Y:S08]  /*7740*/  HMMA.16816.F32.BF16 R52, R100.reuse, R104, R52 ;  /* 0x000000686434723c */ /* 0x042ff00000041834 */
[C---:B------:R-:W-:Y:S01]  /*7750*/  HMMA.16816.F32.BF16 R56, R100.reuse, R106, R56 ;  /* 0x0000006a6438723c */ /* 0x040fe20000041838 */
[----:B------:R-:W1:Y:S07]  /*7760*/  LDSM.16.MT88.4 R104, [R189+0x5100] ;  /* 0x00510000bd68783b */ /* 0x000e6e0000004200 */
[C---:B---3--:R-:W-:Y:S08]  /*7770*/  HMMA.16816.F32.BF16 R60, R100.reuse, R112, R60 ;  /* 0x00000070643c723c */ /* 0x048ff0000004183c */
[C---:B------:R-:W-:Y:S01]  /*7780*/  HMMA.16816.F32.BF16 R64, R100.reuse, R114, R64 ;  /* 0x000000726440723c */ /* 0x040fe20000041840 */
[----:B------:R-:W3:Y:S07]  /*7790*/  LDSM.16.MT88.4 R112, [R188+0x5100] ;  /* 0x00510000bc70783b */ /* 0x000eee0000004200 */
[C---:B--2---:R-:W-:Y:S08]  /*77a0*/  HMMA.16816.F32.BF16 R68, R100.reuse, R108, R68 ;  /* 0x0000006c6444723c */ /* 0x044ff00000041844 */
[C---:B------:R-:W-:Y:S01]  /*77b0*/  HMMA.16816.F32.BF16 R72, R100.reuse, R110, R72 ;  /* 0x0000006e6448723c */ /* 0x040fe20000041848 */
[----:B------:R-:W2:Y:S07]  /*77c0*/  LDSM.16.MT88.4 R108, [R195+0x1900] ;  /* 0x00190000c36c783b */ /* 0x000eae0000004200 */
[C---:B----4-:R-:W-:Y:S08]  /*77d0*/  HMMA.16816.F32.BF16 R76, R100.reuse, R116, R76 ;  /* 0x00000074644c723c */ /* 0x050ff0000004184c */
[C---:B------:R-:W-:Y:S01]  /*77e0*/  HMMA.16816.F32.BF16 R80, R100.reuse, R118, R80 ;  /* 0x000000766450723c */ /* 0x040fe20000041850 */
[----:B------:R-:W4:Y:S07]  /*77f0*/  LDSM.16.MT88.4 R116, [R190+0x1900] ;  /* 0x00190000be74783b */ /* 0x000f2e0000004200 */
[C---:B-1----:R-:W-:Y:S08]  /*7800*/  HMMA.16816.F32.BF16 R84, R100.reuse, R104, R84 ;  /* 0x000000686454723c */ /* 0x042ff00000041854 */
[C---:B------:R-:W-:Y:S08]  /*7810*/  HMMA.16816.F32.BF16 R88, R100.reuse, R106, R88 ;  /* 0x0000006a6458723c */ /* 0x040ff00000041858 */
[C---:B---3--:R-:W-:Y:S08]  /*7820*/  HMMA.16816.F32.BF16 R92, R100.reuse, R112, R92 ;  /* 0x00000070645c723c */ /* 0x048ff0000004185c */
[----:B------:R-:W-:Y:S08]  /*7830*/  HMMA.16816.F32.BF16 R96, R100, R114, R96 ;  /* 0x000000726460723c */ /* 0x000ff00000041860 */
[C---:B--2---:R-:W-:Y:S01]  /*7840*/  HMMA.16816.F32.BF16 R128, R136.reuse, R108, R4 ;  /* 0x0000006c8880723c */ /* 0x044fe20000041804 */
[----:B------:R-:W1:Y:S07]  /*7850*/  LDSM.16.MT88.4 R4, [R190+0x5900] ;  /* 0x00590000be04783b */ /* 0x000e6e0000004200 */
[C---:B------:R-:W-:Y:S01]  /*7860*/  HMMA.16816.F32.BF16 R100, R136.reuse, R110, R8 ;  /* 0x0000006e8864723c */ /* 0x040fe20000041808 */
[----:B------:R-:W2:Y:S07]  /*7870*/  LDSM.16.MT88.4 R8, [R189+0x5900] ;  /* 0x00590000bd08783b */ /* 0x000eae0000004200 */
[C---:B----4-:R-:W-:Y:S01]  /*7880*/  HMMA.16816.F32.BF16 R104, R136.reuse, R116, R12 ;  /* 0x000000748868723c */ /* 0x050fe2000004180c */
[----:B------:R-:W3:Y:S07]  /*7890*/  LDSM.16.MT88.4 R12, [R188+0x5900] ;  /* 0x00590000bc0c783b */ /* 0x000eee0000004200 */
        /* <DEDUP_REMOVED lines=19> */
[C---:B--2---:R-:W-:Y:S04]  /*79d0*/  HMMA.16816.F32.BF16 R84, R136.reuse, R8, R84 ;  /* 0x000000088854723c */ /* 0x044fe80000041854 */
[----:B------:R-:W-:Y:S04]  /*79e0*/  FADD.FTZ R166, R166, R5 ;  /* 0x00000005a6a67221 */ /* 0x000fe80000010000 */
[C---:B------:R-:W-:Y:S04]  /*79f0*/  HMMA.16816.F32.BF16 R88, R136.reuse, R10, R88 ;  /* 0x0000000a8858723c */ /* 0x040fe80000041858 */
[----:B------:R-:W-:Y:S04]  /*7a00*/  FADD.FTZ R167, R167, R166 ;  /* 0x000000a6a7a77221 */ /* 0x000fe80000010000 */
[----:B------:R-:W-:Y:S01]  /*7a10*/  FADD.FTZ R2, R170, R167 ;  /* 0x000000a7aa027221 */ /* 0x000fe20000010000 */
[C---:B---3--:R-:W-:Y:S03]  /*7a20*/  HMMA.16816.F32.BF16 R92, R136.reuse, R12, R92 ;  /* 0x0000000c885c723c */ /* 0x048fe6000004185c */
[----:B------:R-:W-:Y:S04]  /*7a30*/  FADD.FTZ R2, R171, R2 ;  /* 0x00000002ab027221 */ /* 0x000fe80000010000 */
[----:B------:R-:W-:Y:S01]  /*7a40*/  FADD.FTZ R221, R221, R2 ;  /* 0x00000002dddd7221 */ /* 0x000fe20000010000 */
[----:B------:R-:W-:Y:S01]  /*7a50*/  MOV R2, R132 ;  /* 0x0000008400027202 */ /* 0x000fe20000000f00 */
[----:B------:R-:W-:Y:S03]  /*7a60*/  HMMA.16816.F32.BF16 R96, R136, R14, R96 ;  /* 0x0000000e8860723c */ /* 0x000fe60000041860 */
[----:B------:R-:W-:Y:S04]  /*7a70*/  FADD.FTZ R232, R232, R221 ;  /* 0x000000dde8e87221 */ /* 0x000fe80000010000 */
[----:B------:R-:W-:Y:S05]  /*7a80*/  FADD.FTZ R3, R225, R232 ;  /* 0x000000e8e1037221 */ /* 0x000fea0000010000 */
[----:B------:R-:W-:Y:S04]  /*7a90*/  FADD.FTZ R3, R224, R3 ;  /* 0x00000003e0037221 */ /* 0x000fe80000010000 */
[----:B------:R-:W-:Y:S01]  /*7aa0*/  FADD.FTZ R228, R228, R3 ;  /* 0x00000003e4e47221 */ /* 0x000fe20000010000 */
[----:B------:R-:W-:Y:S03]  /*7ab0*/  MOV R3, R0 ;  /* 0x0000000000037202 */ /* 0x000fe60000000f00 */
[----:B------:R-:W-:Y:S04]  /*7ac0*/  FADD.FTZ R228, R229, R228 ;  /* 0x000000e4e5e47221 */ /* 0x000fe80000010000 */
[----:B------:R-:W-:Y:S04]  /*7ad0*/  FADD.FTZ R233, R233, R228 ;  /* 0x000000e4e9e97221 */ /* 0x000fe80000010000 */
[----:B------:R-:W-:Y:S01]  /*7ae0*/  FADD.FTZ R204, R234, R233 ;  /* 0x000000e9eacc7221 */ /* 0x000fe20000010000 */
[----:B------:R-:W-:-:S05]  /*7af0*/  @P0 BRA `(.L_x_705) ;  /* 0xffffd13000000947 */ /* 0x000fca000383ffff */
.L_x_702:
[----:B------:R-:W-:-:S13]  /*7b00*/  ISETP.LE.AND P0, PT, RZ, UR6, PT ;  /* 0x00000006ff007c0c */ /* 0x000fda000bf03270 */
[----:B------:R-:W-:Y:S05]  /*7b10*/  @!P0 BRA `(.L_x_706) ;  /* 0x0000299000008947 */ /* 0x000fea0003800000 */
[----:B------:R-:W-:Y:S01]  /*7b20*/  SHF.R.S32.HI R207, RZ, 0x1f, R174 ;  /* 0x0000001fffcf7819 */ /* 0x000fe200000114ae */
[----:B------:R-:W-:Y:S01]  /*7b30*/  IMAD.MOV.U32 R133, RZ, RZ, R132 ;  /* 0x000000ffff857224 */ /* 0x000fe200078e0084 */
[C---:B------:R-:W-:Y:S01]  /*7b40*/  SHF.L.U32 R208, R174.reuse, 0x1, RZ ;  /* 0x00000001aed07819 */ /* 0x040fe200000006ff */
[----:B------:R-:W-:Y:S01]  /*7b50*/  IMAD.MOV.U32 R3, RZ, RZ, R0 ;  /* 0x000000ffff037224 */ /* 0x000fe200078e0000 */
[----:B------:R-:W-:Y:S01]  /*7b60*/  SHF.L.U64.HI R207, R174, 0x1, R207 ;  /* 0x00000001aecf7819 */ /* 0x000fe200000102cf */
[C---:B------:R-:W-:Y:S01]  /*7b70*/  IMAD.SHL.U32 R209, R173.reuse, 0x2, RZ ;  /* 0x00000002add17824 */ /* 0x040fe200078e00ff */
[----:B------:R-:W-:Y:S02]  /*7b80*/  SHF.L.U64.HI R206, R173, 0x1, R206 ;  /* 0x00000001adce7819 */ /* 0x000fe400000102ce */
[C---:B------:R-:W-:Y:S02]  /*7b90*/  SHF.L.U64.HI R210, R172.reuse, 0x1, R175 ;  /* 0x00000001acd27819 */ /* 0x040fe400000102af */
[----:B------:R-:W-:Y:S01]  /*7ba0*/  SHF.L.U32 R211, R172, 0x1, RZ ;  /* 0x00000001acd37819 */ /* 0x000fe200000006ff */
[----:B------:R-:W-:Y:S05]  /*7bb0*/  BRA `(.L_x_707) ;  /* 0x0000032000007947 */ /* 0x000fea0003800000 */
.L_x_709:
        /* <DEDUP_REMOVED lines=31> */
[CC--:B-1----:R-:W-:Y:S02]  /*7db0*/  IADD3 R140, P1, R2.reuse, R208.reuse, RZ ;  /* 0x000000d0028c7210 */ /* 0x0c2fe40007f3e0ff */
[C---:B------:R-:W-:Y:S02]  /*7dc0*/  IADD3 R138, P0, R2.reuse, R209, RZ ;  /* 0x000000d1028a7210 */ /* 0x040fe40007f1e0ff */
[C---:B--2---:R-:W-:Y:S02]  /*7dd0*/  IADD3.X R141, R137.reuse, R207, RZ, P1, !PT ;  /* 0x000000cf898d7210 */ /* 0x044fe40000ffe4ff */
[----:B------:R-:W-:Y:S01]  /*7de0*/  IADD3 R142, P1, R2, R211, RZ ;  /* 0x000000d3028e7210 */ /* 0x000fe20007f3e0ff */
[C---:B------:R-:W-:Y:S01]  /*7df0*/  IMAD.X R139, R137.reuse, 0x1, R206, P0 ;  /* 0x00000001898b7824 */ /* 0x040fe200000e06ce */
[C---:B---3--:R-:W-:Y:S01]  /*7e00*/  IADD3 R136, P0, R0.reuse, R208, RZ ;  /* 0x000000d000887210 */ /* 0x048fe20007f1e0ff */
[----:B------:R1:W-:Y:S02]  /*7e10*/  LDGSTS.E.BYPASS.LTC128B.128 [R199+0x6100], [R140.64], !P5 ;  /* 0x061000008cc77fae */ /* 0x0003e4000e901d4e */
[--C-:B------:R-:W-:Y:S01]  /*7e20*/  IMAD.X R143, R137, 0x1, R210.reuse, P1 ;  /* 0x00000001898f7824 */ /* 0x100fe200008e06d2 */
[C---:B------:R-:W-:Y:S01]  /*7e30*/  IADD3 R144, P1, R0.reuse, R209, RZ ;  /* 0x000000d100907210 */ /* 0x040fe20007f3e0ff */
[----:B------:R1:W-:Y:S01]  /*7e40*/  LDGSTS.E.BYPASS.LTC128B.128 [R199+0x8100], [R138.64], !P4 ;  /* 0x081000008ac77fae */ /* 0x0003e2000e101d4e */
[C---:B----4-:R-:W-:Y:S01]  /*7e50*/  IMAD.X R137, R135.reuse, 0x1, R207, P0 ;  /* 0x0000000187897824 */ /* 0x050fe200000e06cf */
[----:B------:R-:W-:Y:S02]  /*7e60*/  IADD3 R134, P0, R0, R211, RZ ;  /* 0x000000d300867210 */ /* 0x000fe40007f1e0ff */
[----:B------:R1:W-:Y:S01]  /*7e70*/  LDGSTS.E.BYPASS.LTC128B.128 [R199+0xa100], [R142.64], !P3 ;  /* 0x0a1000008ec77fae */ /* 0x0003e2000d901d4e */
[C---:B------:R-:W-:Y:S02]  /*7e80*/  IADD3.X R145, R135.reuse, R206, RZ, P1, !PT ;  /* 0x000000ce87917210 */ /* 0x040fe40000ffe4ff */
[----:B------:R-:W-:Y:S01]  /*7e90*/  IMAD.X R135, R135, 0x1, R210, P0 ;  /* 0x0000000187877824 */ /* 0x000fe200000e06d2 */
[----:B------:R1:W-:Y:S04]  /*7ea0*/  LDGSTS.E.BYPASS.LTC128B.128 [R199+0x7100], [R136.64], !P5 ;  /* 0x0710000088c77fae */ /* 0x0003e8000e901d4e */
[----:B------:R1:W-:Y:S04]  /*7eb0*/  LDGSTS.E.BYPASS.LTC128B.128 [R199+0x9100], [R144.64], !P4 ;  /* 0x0910000090c77fae */ /* 0x0003e8000e101d4e */
[----:B------:R1:W-:Y:S01]  /*7ec0*/  LDGSTS.E.BYPASS.LTC128B.128 [R199+0xb100], [R134.64], !P3 ;  /* 0x0b10000086c77fae */ /* 0x0003e2000d901d4e */
[----:B------:R-:W-:-:S05]  /*7ed0*/  BRA `(.L_x_708) ;  /* 0x00000c7000007947 */ /* 0x000fca0003800000 */
.L_x_707:
        /* <DEDUP_REMOVED lines=26> */
[----:B------:R-:W3:Y:S01]  /*8080*/  SHFL.IDX PT, R2, R21, RZ, 0x181f ;  /* 0x00181fff15027589 */ /* 0x000ee200000e0000 */
[C---:B-1----:R-:W-:Y:S03]  /*8090*/  HMMA.16816.F32.BF16 R4, R32.reuse, R8, RZ ;  /* 0x000000082004723c */ /* 0x042fe600000418ff */
[----:B------:R-:W1:Y:S04]  /*80a0*/  SHFL.IDX PT, R31, R20, RZ, 0x181f ;  /* 0x00181fff141f7589 */ /* 0x000e6800000e0000 */
[----:B------:R-:W4:Y:S01]  /*80b0*/  SHFL.IDX PT, R0, R21, 0x1, 0x181f ;  /* 0x00381f0015007f89 */ /* 0x000f2200000e0000 */
[C---:B------:R-:W-:Y:S03]  /*80c0*/  HMMA.16816.F32.BF16 R8, R32.reuse, R10, RZ ;  /* 0x0000000a2008723c */ /* 0x040fe600000418ff */
[----:B------:R5:W5:Y:S05]  /*80d0*/  SHFL.IDX PT, R29, R20, 0x1, 0x181f ;  /* 0x00381f00141d7f89 */ /* 0x000b6a00000e0000 */
[C---:B--2---:R-:W-:Y:S01]  /*80e0*/  HMMA.16816.F32.BF16 R12, R32.reuse, R16, RZ ;  /* 0x00000010200c723c */ /* 0x044fe200000418ff */
[CC--:B---3--:R-:W-:Y:S03]  /*80f0*/  IADD3 R162, P1, R2.reuse, R208.reuse, RZ ;  /* 0x000000d002a27210 */ /* 0x0c8fe60007f3e0ff */
[C---:B------:R-:W-:Y:S04]  /*8100*/  IADD3 R160, P0, R2.reuse, R209, RZ ;  /* 0x000000d102a07210 */ /* 0x040fe80007f1e0ff */
[C---:B------:R-:W-:Y:S01]  /*8110*/  HMMA.16816.F32.BF16 R16, R32.reuse, R18, RZ ;  /* 0x000000122010723c */ /* 0x040fe200000418ff */
[C-C-:B-1----:R-:W-:Y:S03]  /*8120*/  IMAD.X R163, R31.reuse, 0x1, R207.reuse, P1 ;  /* 0x000000011fa37824 */ /* 0x142fe600008e06cf */
[C---:B------:R-:W-:Y:S01]  /*8130*/  IMAD.X R161, R31.reuse, 0x1, R206, P0 ;  /* 0x000000011fa17824 */ /* 0x040fe200000e06ce */
[----:B------:R-:W-:Y:S01]  /*8140*/  IADD3 R172, P1, R2, R211, RZ ;  /* 0x000000d302ac7210 */ /* 0x000fe20007f3e0ff */
[----:B------:R1:W-:Y:S01]  /*8150*/  LDGSTS.E.BYPASS.LTC128B.128 [R203], [R162.64], !P5 ;  /* 0x00000000a2cb7fae */ /* 0x0003e2000e901d4e */
[C---:B----4-:R-:W-:Y:S01]  /*8160*/  IADD3 R214, P0, R0.reuse, R208, RZ ;  /* 0x000000d000d67210 */ /* 0x050fe20007f1e0ff */
[C---:B-----5:R-:W-:Y:S02]  /*8170*/  HMMA.16816.F32.BF16 R20, R32.reuse, R24, RZ ;  /* 0x000000182014723c */ /* 0x060fe400000418ff */
[----:B------:R1:W-:Y:S02]  /*8180*/  LDGSTS.E.BYPASS.LTC128B.128 [R203+0x2000], [R160.64], !P4 ;  /* 0x02000000a0cb7fae */ /* 0x0003e4000e101d4e */
[----:B------:R-:W-:Y:S01]  /*8190*/  IMAD.X R173, R31, 0x1, R210, P1 ;  /* 0x000000011fad7824 */ /* 0x000fe200008e06d2 */
[C---:B------:R-:W-:Y:S01]  /*81a0*/  IADD3 R134, P1, R0.reuse, R209, RZ ;  /* 0x000000d100867210 */ /* 0x040fe20007f3e0ff */
[C---:B------:R-:W-:Y:S01]  /*81b0*/  IMAD.X R215, R29.reuse, 0x1, R207, P0 ;  /* 0x000000011dd77824 */ /* 0x040fe200000e06cf */
[----:B------:R-:W-:Y:S01]  /*81c0*/  IADD3 R212, P0, R0, R211, RZ ;  /* 0x000000d300d47210 */ /* 0x000fe20007f1e0ff */
[C---:B------:R-:W-:Y:S01]  /*81d0*/  HMMA.16816.F32.BF16 R24, R32.reuse, R26, RZ ;  /* 0x0000001a2018723c */ /* 0x040fe200000418ff */
[----:B------:R2:W-:Y:S03]  /*81e0*/  LDGSTS.E.BYPASS.LTC128B.128 [R203+0x4000], [R172.64], !P3 ;  /* 0x04000000accb7fae */ /* 0x0005e6000d901d4e */
[C---:B------:R-:W-:Y:S01]  /*81f0*/  IMAD.X R135, R29.reuse, 0x1, R206, P1 ;  /* 0x000000011d877824 */ /* 0x040fe200008e06ce */
[----:B------:R3:W-:Y:S01]  /*8200*/  LDGSTS.E.BYPASS.LTC128B.128 [R203+0x1000], [R214.64], !P5 ;  /* 0x01000000d6cb7fae */ /* 0x0007e2000e901d4e */
[----:B------:R-:W-:Y:S01]  /*8210*/  IMAD.X R213, R29, 0x1, R210, P0 ;  /* 0x000000011dd57824 */ /* 0x000fe200000e06d2 */
[----:B------:R-:W-:Y:S01]  /*8220*/  PLOP3.LUT P0, PT, PT, PT, UP0, 0x80, 0x0 ;  /* 0x000000000000781c */ /* 0x000fe20003f0f008 */
[C---:B------:R-:W-:Y:S01]  /*8230*/  HMMA.16816.F32.BF16 R28, R32.reuse, R136, RZ ;  /* 0x00000088201c723c */ /* 0x040fe200000418ff */
[----:B------:R3:W-:Y:S04]  /*8240*/  LDGSTS.E.BYPASS.LTC128B.128 [R203+0x3000], [R134.64], !P4 ;  /* 0x0300000086cb7fae */ /* 0x0007e8000e101d4e */
[----:B------:R3:W-:Y:S03]  /*8250*/  LDGSTS.E.BYPASS.LTC128B.128 [R203+0x5000], [R212.64], !P3 ;  /* 0x05000000d4cb7fae */ /* 0x0007e6000d901d4e */
[----:B------:R-:W-:Y:S01]  /*8260*/  HMMA.16816.F32.BF16 R32, R32, R138, RZ ;  /* 0x0000008a2020723c */ /* 0x000fe200000418ff */
[----:B------:R-:W-:Y:S04]  /*8270*/  LDSM.16.M88.4 R164, [R192+0x6100] ;  /* 0x00610000c0a4783b */ /* 0x000fe80000000200 */
[----:B------:R-:W0:Y:S03]  /*8280*/  LDGDEPBAR ;  /* 0x00000000000079af */ /* 0x000e260000000000 */
[C---:B------:R-:W-:Y:S01]  /*8290*/  HMMA.16816.F32.BF16 R4, R140.reuse, R144, R4 ;  /* 0x000000908c04723c */ /* 0x040fe20000041804 */
[----:B-1----:R-:W1:Y:S04]  /*82a0*/  LDSM.16.M88.4 R160, [R193+0xc100] ;  /* 0x00c10000c1a0783b */ /* 0x002e680000000200 */
[----:B------:R-:W4:Y:S03]  /*82b0*/  LDSM.16.M88.4 R168, [R192+0x6900] ;  /* 0x00690000c0a8783b */ /* 0x000f260000000200 */
[C---:B------:R-:W-:Y:S01]  /*82c0*/  HMMA.16816.F32.BF16 R8, R140.reuse, R146, R8 ;  /* 0x000000928c08723c */ /* 0x040fe20000041808 */
[----:B------:R-:W5:Y:S04]  /*82d0*/  LDSM.16.M88.4 R136, [R192+0x7100] ;  /* 0x00710000c088783b */ /* 0x000f680000000200 */
[----:B--2---:R-:W2:Y:S03]  /*82e0*/  LDSM.16.M88.4 R172, [R192+0x7900] ;  /* 0x00790000c0ac783b */ /* 0x004ea60000000200 */
[C---:B------:R-:W-:Y:S01]  /*82f0*/  HMMA.16816.F32.BF16 R12, R140.reuse, R148, R12 ;  /* 0x000000948c0c723c */ /* 0x040fe2000004180c */
[----:B------:R-:W-:Y:S07]  /*8300*/  LDSM.16.M88.4 R144, [R191+0xc100] ;  /* 0x00c10000bf90783b */ /* 0x000fee0000000200 */
[C---:B------:R-:W-:Y:S01]  /*8310*/  HMMA.16816.F32.BF16 R16, R140.reuse, R150, R16 ;  /* 0x000000968c10723c */ /* 0x040fe20000041810 */
[----:B------:R-:W2:Y:S07]  /*8320*/  LDSM.16.M88.4 R148, [R184] ;  /* 0x00000000b894783b */ /* 0x000eae0000000200 */
        /* <DEDUP_REMOVED lines=130> */
.L_x_708:
        /* <DEDUP_REMOVED lines=34> */
[----:B------:R-:W-:Y:S01]  /*8d70*/  ISETP.LT.AND P0, PT, RZ, UR6, PT ;  /* 0x00000006ff007c0c */ /* 0x000fe2000bf01270 */
[----:B------:R-:W-:Y:S01]  /*8d80*/  UIADD3 UR6, UR6, -0x1, URZ ;  /* 0xffffffff06067890 */ /* 0x000fe2000fffe03f */
        /* <DEDUP_REMOVED lines=96> */
[C---:B-1----:R-:W-:Y:S05]  /*9390*/  HMMA.16816.F32.BF16 R8, R128.reuse, R136, R8 ;  /* 0x000000888008723c */ /* 0x042fea0000041808 */
[C---:B------:R-:W-:Y:S02]  /*93a0*/  FMUL.FTZ R39, R2.reuse, R39 ;  /* 0x0000002702277220 */ /* 0x040fe40000410000 */
[C---:B------:R-:W-:Y:S01]  /*93b0*/  FMUL.FTZ R40, R3.reuse, R40 ;  /* 0x0000002803287220 */ /* 0x040fe20000410000 */
[C---:B------:R-:W-:Y:S01]  /*93c0*/  HMMA.16816.F32.BF16 R100, R128.reuse, R138, R100 ;  /* 0x0000008a8064723c */ /* 0x040fe20000041864 */
[----:B------:R-:W1:Y:S01]  /*93d0*/  LDSM.16.MT88.4 R136, [R188+0x100] ;  /* 0x00010000bc88783b */ /* 0x000e620000004200 */
[----:B------:R-:W3:Y:S02]  /*93e0*/  MUFU.EX2 R167, R167 ;  /* 0x000000a700a77308 */ /* 0x000ee40000000800 */
[C---:B------:R-:W-:Y:S02]  /*93f0*/  FMUL.FTZ R41, R3.reuse, R41 ;  /* 0x0000002903297220 */ /* 0x040fe40000410000 */
[C---:B------:R-:W-:Y:S02]  /*9400*/  FMUL.FTZ R42, R2.reuse, R42 ;  /* 0x0000002a022a7220 */ /* 0x040fe40000410000 */
[C---:B------:R-:W-:Y:S04]  /*9410*/  HMMA.16816.F32.BF16 R104, R128.reuse, R140, R104 ;  /* 0x0000008c8068723c */ /* 0x040fe80000041868 */
[C---:B------:R-:W-:Y:S01]  /*9420*/  FMUL.FTZ R43, R2.reuse, R43 ;  /* 0x0000002b022b7220 */ /* 0x040fe20000410000 */
[----:B------:R-:W-:Y:S01]  /*9430*/  MUFU.EX2 R168, R168 ;  /* 0x000000a800a87308 */ /* 0x000fe20000000800 */
[C---:B------:R-:W-:Y:S02]  /*9440*/  FMUL.FTZ R44, R3.reuse, R44 ;  /* 0x0000002c032c7220 */ /* 0x040fe40000410000 */
[C---:B------:R-:W-:Y:S01]  /*9450*/  HMMA.16816.F32.BF16 R108, R128.reuse, R142, R108 ;  /* 0x0000008e806c723c */ /* 0x040fe2000004186c */
[----:B------:R-:W4:Y:S03]  /*9460*/  LDSM.16.MT88.4 R140, [R195+0x2100] ;  /* 0x00210000c38c783b */ /* 0x000f260000004200 */
        /* <DEDUP_REMOVED lines=12> */
[C---:B-1----:R-:W-:Y:S03]  /*9530*/  HMMA.16816.F32.BF16 R120, R128.reuse, R136, R120 ;  /* 0x000000888078723c */ /* 0x042fe60000041878 */
[C---:B------:R-:W-:Y:S01]  /*9540*/  FMUL.FTZ R52, R3.reuse, R52 ;  /* 0x0000003403347220 */ /* 0x040fe20000410000 */
[----:B------:R-:W1:Y:S01]  /*9550*/  MUFU.EX2 R171, R171 ;  /* 0x000000ab00ab7308 */ /* 0x000e620000000800 */
[C---:B------:R-:W-:Y:S02]  /*9560*/  FMUL.FTZ R53, R3.reuse, R53 ;  /* 0x0000003503357220 */ /* 0x040fe40000410000 */
[C---:B------:R-:W-:Y:S01]  /*9570*/  FMUL.FTZ R54, R2.reuse, R54 ;  /* 0x0000003602367220 */ /* 0x040fe20000410000 */
[C---:B------:R-:W-:Y:S01]  /*9580*/  HMMA.16816.F32.BF16 R124, R128.reuse, R138, R124 ;  /* 0x0000008a807c723c */ /* 0x040fe2000004187c */
[----:B------:R-:W1:Y:S03]  /*9590*/  LDSM.16.MT88.4 R136, [R189+0x2100] ;  /* 0x00210000bd88783b */ /* 0x000e660000004200 */
        /* <DEDUP_REMOVED lines=26> */
[----:B------:R-:W1:Y:S01]  /*9740*/  LDSM.16.MT88.4 R136, [R190+0x4100] ;  /* 0x00410000be88783b */ /* 0x000e620000004200 */
        /* <DEDUP_REMOVED lines=46> */
[----:B------:R-:W-:Y:S01]  /*9a30*/  F2FP.BF16.PACK_AB R12, R165, R164 ;  /* 0x000000a4a50c723e */ /* 0x000fe200000010ff */
[----:B------:R-:W-:Y:S01]  /*9a40*/  FFMA.FTZ R134, R3, R204, R134 ;  /* 0x000000cc03867223 */ /* 0x000fe20000010086 */
[----:B---3--:R-:W-:Y:S03]  /*9a50*/  F2FP.BF16.PACK_AB R13, R167, R166 ;  /* 0x000000a6a70d723e */ /* 0x008fe600000010ff */
        /* <DEDUP_REMOVED lines=72> */
[----:B------:R-:W-:Y:S07]  /*9ee0*/  LDSM.16.MT88.4 R140, [R189+0x3900] ;  /* 0x00390000bd8c783b */ /* 0x000fee0000004200 */
[C---:B----4-:R-:W-:Y:S01]  /*9ef0*/  HMMA.16816.F32.BF16 R92, R12.reuse, R20, R92 ;  /* 0x000000140c5c723c */ /* 0x050fe2000004185c */
[----:B------:R-:W4:Y:S07]  /*9f00*/  MUFU.EX2 R163, R163 ;  /* 0x000000a300a37308 */ /* 0x000f2e0000000800 */
[----:B------:R-:W-:Y:S01]  /*9f10*/  HMMA.16816.F32.BF16 R96, R12, R22, R96 ;  /* 0x000000160c60723c */ /* 0x000fe20000041860 */
[----:B------:R-:W4:Y:S02]  /*9f20*/  LDSM.16.MT88.4 R20, [R190+0x3100] ;  /* 0x00310000be14783b */ /* 0x000f240000004200 */
        /* <DEDUP_REMOVED lines=39> */
[C---:B---3--:R-:W-:Y:S08]  /*a1a0*/  HMMA.16816.F32.BF16 R76, R12.reuse, R20, R76 ;  /* 0x000000140c4c723c */ /* 0x048ff0000004184c */
[C---:B------:R-:W-:Y:S01]  /*a1b0*/  HMMA.16816.F32.BF16 R80, R12.reuse, R22, R80 ;  /* 0x000000160c50723c */ /* 0x040fe20000041850 */
[----:B------:R-:W3:Y:S07]  /*a1c0*/  LDSM.16.MT88.4 R20, [R195+0x1900] ;  /* 0x00190000c314783b */ /* 0x000eee0000004200 */
[C---:B-1----:R-:W-:Y:S08]  /*a1d0*/  HMMA.16816.F32.BF16 R84, R12.reuse, R16, R84 ;  /* 0x000000100c54723c */ /* 0x042ff00000041854 */
[C---:B------:R-:W-:Y:S01]  /*a1e0*/  HMMA.16816.F32.BF16 R88, R12.reuse, R18, R88 ;  /* 0x000000120c58723c */ /* 0x040fe20000041858 */
[----:B------:R-:W1:Y:S07]  /*a1f0*/  LDSM.16.MT88.4 R16, [R195+0x3900] ;  /* 0x00390000c310783b */ /* 0x000e6e0000004200 */
[C---:B--2---:R-:W-:Y:S08]  /*a200*/  HMMA.16816.F32.BF16 R92, R12.reuse, R24, R92 ;  /* 0x000000180c5c723c */ /* 0x044ff0000004185c */
[----:B------:R-:W-:Y:S01]  /*a210*/  HMMA.16816.F32.BF16 R96, R12, R26, R96 ;  /* 0x0000001a0c60723c */ /* 0x000fe20000041860 */
[----:B------:R-:W2:Y:S06]  /*a220*/  LDSM.16.MT88.4 R24, [R190+0x3900] ;  /* 0x00390000be18783b */ /* 0x000eac0000004200 */
[----:B------:R-:W-:Y:S01]  /*a230*/  F2FP.BF16.PACK_AB R12, R173, R172 ;  /* 0x000000acad0c723e */ /* 0x000fe200000010ff */
[----:B------:R-:W-:Y:S01]  /*a240*/  FADD.FTZ R172, R172, R157 ;  /* 0x0000009dacac7221 */ /* 0x000fe20000010000 */
[----:B------:R-:W-:Y:S03]  /*a250*/  F2FP.BF16.PACK_AB R13, R175, R174 ;  /* 0x000000aeaf0d723e */ /* 0x000fe600000010ff */
[----:B------:R-:W-:Y:S01]  /*a260*/  F2FP.BF16.PACK_AB R14, R163, R212 ;  /* 0x000000d4a30e723e */ /* 0x000fe200000010ff */
        /* <DEDUP_REMOVED lines=11> */
[----:B------:R-:W-:Y:S07]  /*a320*/  LDSM.16.MT88.4 R20, [R188+0x5900] ;  /* 0x00590000bc14783b */ /* 0x000fee0000004200 */
        /* <DEDUP_REMOVED lines=21> */
[C---:B------:R-:W-:Y:S08]  /*a480*/  HMMA.16816.F32.BF16 R92, R12.reuse, R20, R92 ;  /* 0x000000140c5c723c */ /* 0x040ff0000004185c */
[----:B------:R-:W-:Y:S01]  /*a490*/  HMMA.16816.F32.BF16 R96, R12, R22, R96 ;  /* 0x000000160c60723c */ /* 0x000fe20000041860 */
[----:B------:R-:W-:-:S07]  /*a4a0*/  @P0 BRA `(.L_x_707) ;  /* 0xffffda3000000947 */ /* 0x000fce000383ffff */
.L_x_706:
        /* <DEDUP_REMOVED lines=123> */
.L_x_694:
        /* <DEDUP_REMOVED lines=42> */
[----:B------:R-:W-:Y:S01]  /*af00*/  ISETP.NE.U32.AND P0, PT, R12, 0x1, PT ;  /* 0x000000010c00780c */ /* 0x000fe20003f05070 */
[----:B------:R-:W-:Y:S01]  /*af10*/  IMAD.U32 R12, RZ, RZ, UR4 ;  /* 0x00000004ff0c7e24 */ /* 0x000fe2000f8e00ff */
[----:B------:R-:W-:-:S02]  /*af20*/  LEA.HI R13, R6, R6, RZ, 0x1d ;  /* 0x00000006060d7211 */ /* 0x000fc400078fe8ff */
        /* <DEDUP_REMOVED lines=8> */
[----:B------:R-:W-:Y:S02]  /*afb0*/  F2FP.BF16.PACK_AB R44, R45, R44 ;  /* 0x0000002c2d2c723e */ /* 0x000fe400000010ff */
[----:B------:R-:W-:-:S02]  /*afc0*/  F2FP.BF16.PACK_AB R46, R47, R46 ;  /* 0x0000002e2f2e723e */ /* 0x000fc400000010ff */
[C---:B------:R-:W-:Y:S02]  /*afd0*/  IADD3 R6, R13.reuse, 0x80, RZ ;  /* 0x000000800d067810 */ /* 0x040fe40007ffe0ff */
[----:B------:R-:W-:Y:S02]  /*afe0*/  IADD3 R15, R13, 0x70, RZ ;  /* 0x000000700d0f7810 */ /* 0x000fe40007ffe0ff */
[----:B------:R-:W-:Y:S02]  /*aff0*/  @P0 IADD3 R15, R6, 0x10, RZ ;  /* 0x00000010060f0810 */ /* 0x000fe40007ffe0ff */
[----:B------:R-:W-:Y:S01]  /*b000*/  SEL R6, R9, 0xffffffe0, !P1 ;  /* 0xffffffe009067807 */ /* 0x000fe20004800000 */
[----:B------:R-:W-:Y:S01]  /*b010*/  IMAD.MOV.U32 R9, RZ, RZ, 0x40 ;  /* 0x00000040ff097424 */ /* 0x000fe200078e00ff */
[----:B------:R-:W-:Y:S02]  /*b020*/  F2FP.BF16.PACK_AB R48, R49, R48 ;  /* 0x000000303130723e */ /* 0x000fe400000010ff */
[----:B------:R-:W-:Y:S01]  /*b030*/  F2FP.BF16.PACK_AB R50, R51, R50 ;  /* 0x000000323332723e */ /* 0x000fe200000010ff */
[----:B------:R-:W-:Y:S01]  /*b040*/  IMAD.IADD R17, R13, 0x1, R6 ;  /* 0x000000010d117824 */ /* 0x000fe200078e0206 */
[----:B------:R-:W-:Y:S01]  /*b050*/  SEL R10, R9, 0xffffffc0, !P2 ;  /* 0xffffffc0090a7807 */ /* 0x000fe20005000000 */
[----:B------:R-:W-:Y:S01]  /*b060*/  IMAD.IADD R9, R6, 0x1, R15 ;  /* 0x0000000106097824 */ /* 0x000fe200078e020f */
[----:B------:R-:W-:-:S02]  /*b070*/  F2FP.BF16.PACK_AB R52, R53, R52 ;  /* 0x000000343534723e */ /* 0x000fc400000010ff */
        /* <DEDUP_REMOVED lines=80> */
[----:B------:R-:W3:Y:S02]  /*b580*/  @P1 LDG.E R6, [R12.64] ;  /* 0x0000000e0c061981 */ /* 0x000ee4000c1e1900 */
        /* <DEDUP_REMOVED lines=9> */
[----:B---3--:R-:W2:Y:S02]  /*b620*/  @P1 R2UR UR5, R6 ;  /* 0x00000000060513c2 */ /* 0x008ea400000e0000 */
        /* <DEDUP_REMOVED lines=8> */
.L_x_711:
        /* <DEDUP_REMOVED lines=146> */
.L_x_713:
[----:B--2---:R-:W-:Y:S05]  /*bfd0*/  BSYNC B0 ;  /* 0x0000000000007941 */ /* 0x004fea0003800000 */
.L_x_712:
        /* <DEDUP_REMOVED lines=23> */
.L_x_715:
[----:B------:R-:W-:Y:S05]  /*c150*/  BSYNC B0 ;  /* 0x0000000000007941 */ /* 0x000fea0003800000 */
.L_x_714:
        /* <DEDUP_REMOVED lines=23> */
.L_x_717:
[----:B------:R-:W-:Y:S05]  /*c2d0*/  BSYNC B0 ;  /* 0x0000000000007941 */ /* 0x000fea0003800000 */
.L_x_716:
        /* <DEDUP_REMOVED lines=24> */
.L_x_710:
        /* <DEDUP_REMOVED lines=31> */
.L_x_718:
        /* <DEDUP_REMOVED lines=43> */
.L_x_720:
[----:B------:R-:W-:Y:S05]  /*c900*/  BSYNC B0 ;  /* 0x0000000000007941 */ /* 0x000fea0003800000 */
.L_x_719:
[----:B-1----:R-:W1:Y:S01]  /*c910*/  S2R R5, SR_CTAID.X ;  /* 0x0000000000057919 */ /* 0x002e620000002500 */
[----:B------:R-:W-:Y:S01]  /*c920*/  SHF.R.S32.HI R4, RZ, 0x1f, R7 ;  /* 0x0000001fff047819 */ /* 0x000fe20000011407 */
[----:B------:R-:W-:Y:S01]  /*c930*/  IMAD.MOV.U32 R0, RZ, RZ, c[0x0][0x4e8] ;  /* 0x00013a00ff007624 */ /* 0x000fe200078e00ff */
[----:B------:R-:W-:Y:S01]  /*c940*/  ULDC.64 UR4, c[0x0][0x3a0] ;  /* 0x0000e80000047ab9 */ /* 0x000fe20000000a00 */
[----:B-----5:R-:W-:Y:S01]  /*c950*/  IMAD R3, R3, c[0x0][0x4e8], RZ ;  /* 0x00013a0003037a24 */ /* 0x020fe200078e02ff */
[----:B------:R-:W-:Y:S01]  /*c960*/  LEA.HI R4, R4, R7, RZ, 0x3 ;  /* 0x0000000704047211 */ /* 0x000fe200078f18ff */
[----:B------:R-:W-:Y:S01]  /*c970*/  UIMAD UR7, UR11, UR4, URZ ;  /* 0x000000040b0772a4 */ /* 0x000fe2000f8e023f */
[----:B------:R-:W-:Y:S01]  /*c980*/  ISETP.NE.AND P0, PT, R0, 0x1, PT ;  /* 0x000000010000780c */ /* 0x000fe20003f05270 */
[----:B------:R-:W-:Y:S01]  /*c990*/  UIMAD.WIDE.U32 UR16, UR10, UR4, URZ ;  /* 0x000000040a1072a5 */ /* 0x000fe2000f8e003f */
[----:B------:R-:W-:Y:S01]  /*c9a0*/  LOP3.LUT R2, R4, 0xfffffff8, RZ, 0xc0, !PT ;  /* 0xfffffff804027812 */ /* 0x000fe200078ec0ff */
[----:B------:R-:W-:Y:S01]  /*c9b0*/  UIMAD UR7, UR10, UR5, UR7 ;  /* 0x000000050a0772a4 */ /* 0x000fe2000f8e0207 */
[----:B------:R-:W-:Y:S01]  /*c9c0*/  SHF.R.S32.HI R4, RZ, 0x3, R4 ;  /* 0x00000003ff047819 */ /* 0x000fe20000011404 */
[----:B------:R-:W-:Y:S01]  /*c9d0*/  BSSY B0, `(.L_x_721) ;  /* 0x000003a000007945 */ /* 0x000fe20003800000 */
[----:B------:R-:W-:Y:S01]  /*c9e0*/  ULDC.64 UR4, c[0x0][0x3e8] ;  /* 0x0000fa0000047ab9 */ /* 0x000fe20000000a00 */
[----:B------:R-:W-:Y:S01]  /*c9f0*/  IMAD.IADD R7, R7, 0x1, -R2 ;  /* 0x0000000107077824 */ /* 0x000fe200078e0a02 */
[----:B------:R-:W-:-:S02]  /*ca00*/  UIADD3 UR17, UR17, UR7, URZ ;  /* 0x0000000711117290 */ /* 0x000fc4000fffe03f */
        /* <DEDUP_REMOVED lines=54> */
.L_x_722:
[----:B------:R-:W-:Y:S05]  /*cd70*/  BSYNC B0 ;  /* 0x0000000000007941 */ /* 0x000fea0003800000 */
.L_x_721:
        /* <DEDUP_REMOVED lines=21> */
.L_x_724:
[----:B------:R-:W-:Y:S05]  /*ced0*/  BSYNC B0 ;  /* 0x0000000000007941 */ /* 0x000fea0003800000 */
.L_x_723:
        /* <DEDUP_REMOVED lines=21> */
.L_x_726:
[----:B------:R-:W-:Y:S05]  /*d030*/  BSYNC B0 ;  /* 0x0000000000007941 */ /* 0x000fea0003800000 */
.L_x_725:
        /* <DEDUP_REMOVED lines=22> */
.L_x_727:
        /* <DEDUP_REMOVED lines=14> */
.L_x_1709:


//--------------------- .text._ZN7cutlass13device_kernelIN5flash19enable_sm80_to_sm89INS1_16FlashAttnFwdSm80INS1_25CollectiveMainloopFwdSm80ILi8ELi1ELb0EN4cute5tupleIJNS5_1CILi128EEENS7_ILi64EEENS7_ILi192EEEEEELi192ENS_10bfloat16_tEfNS_4arch4Sm80ELb1ELb0ELb0ELb1ELb1ELb1ELb1ELb0EEENS1_21CollectiveEpilogueFwdINS6_IJS8_SA_S9_EEENS6_IJNS7_ILi1EEESI_SI_EEESC_SE_Li256ELb1ELb1ELb0ELb0EEENS1_19SingleTileSchedulerILb1ELb0ELb1ELi128EEEEEEEEEvNT_6ParamsE --------------------------
	.section	.text._ZN7cutlass13device_kernelIN5flash19enable_sm80_to_sm89INS1_16FlashAttnFwdSm80INS1_25CollectiveMainloopFwdSm80ILi8ELi1ELb0EN4cute5tupleIJNS5_1CILi128EEENS7_ILi64EEENS7_ILi192EEEEEELi192ENS_10bfloat16_tEfNS_4arch4Sm80ELb1ELb0ELb0ELb1ELb1ELb1ELb1ELb0EEENS1_21CollectiveEpilogueFwdINS6_IJS8_SA_S9_EEENS6_IJNS7_ILi1EEESI_SI_EEESC_SE_Li256ELb1ELb1ELb0ELb0EEENS1_19SingleTileSchedulerILb1ELb0ELb1ELi128EEEEEEEEEvNT_6ParamsE,"ax",@progbits
	.sectioninfo	@"SHI_REGISTERS=236"
	.align	128
.text._ZN7cutlass13device_kernelIN5flash19enable_sm80_to_sm89INS1_16FlashAttnFwdSm80INS1_25CollectiveMainloopFwdSm80ILi8ELi1ELb0EN4cute5tupleIJNS5_1CILi128EEENS7_ILi64EEENS7_ILi192EEEEEELi192ENS_10bfloat16_tEfNS_4arch4Sm80ELb1ELb0ELb0ELb1ELb1ELb1ELb1ELb0EEENS1_21CollectiveEpilogueFwdINS6_IJS8_SA_S9_EEENS6_IJNS7_ILi1EEESI_SI_EEESC_SE_Li256ELb1ELb1ELb0ELb0EEENS1_19SingleTileSchedulerILb1ELb0ELb1ELi128EEEEEEEEEvNT_6ParamsE:
        .type           _ZN7cutlass13device_kernelIN5flash19enable_sm80_to_sm89INS1_16FlashAttnFwdSm80INS1_25CollectiveMainloopFwdSm80ILi8ELi1ELb0EN4cute5tupleIJNS5_1CILi128EEENS7_ILi64EEENS7_ILi192EEEEEELi192ENS_10bfloat16_tEfNS_4arch4Sm80ELb1ELb0ELb0ELb1ELb1ELb1ELb1ELb0EEENS1_21CollectiveEpilogueFwdINS6_IJS8_SA_S9_EEENS6_IJNS7_ILi1EEESI_SI_EEESC_SE_Li256ELb1ELb1ELb0ELb0EEENS1_19SingleTileSchedulerILb1ELb0ELb1ELi128EEEEEEEEEvNT_6ParamsE,@function
        .size           _ZN7cutlass13device_kernelIN5flash19enable_sm80_to_sm89INS1_16FlashAttnFwdSm80INS1_25CollectiveMainloopFwdSm80ILi8ELi1ELb0EN4cute5tupleIJNS5_1CILi128EEENS7_ILi64EEENS7_ILi192EEEEEELi192ENS_10bfloat16_tEfNS_4arch4Sm80ELb1ELb0ELb0ELb1ELb1ELb1ELb1ELb0EEENS1_21CollectiveEpilogueFwdINS6_IJS8_SA_S9_EEENS6_IJNS7_ILi1EEESI_SI_EEESC_SE_Li256ELb1ELb1ELb0ELb0EEENS1_19SingleTileSchedulerILb1ELb0ELb1ELi128EEEEEEEEEvNT_6ParamsE,(.L_x_1710 - _ZN7cutlass13device_kernelIN5flash19enable_sm80_to_sm89INS1_16FlashAttnFwdSm80INS1_25CollectiveMainloopFwdSm80ILi8ELi1ELb0EN4cute5tupleIJNS5_1CILi128EEENS7_ILi64EEENS7_ILi192EEEEEELi192ENS_10bfloat16_tEfNS_4arch4Sm80ELb1ELb0ELb0ELb1ELb1ELb1ELb1ELb0EEENS1_21CollectiveEpilogueFwdINS6_IJS8_SA_S9_EEENS6_IJNS7_ILi1EEESI_SI_EEESC_SE_Li256ELb1ELb1ELb0ELb0EEENS1_19SingleTileSchedulerILb1ELb0ELb1ELi128EEEEEEEEEvNT_6ParamsE)
        .other          _ZN7cutlass13device_kernelIN5flash19enable_sm80_to_sm89INS1_16FlashAttnFwdSm80INS1_25CollectiveMainloopFwdSm80ILi8ELi1ELb0EN4cute5tupleIJNS5_1CILi128EEENS7_ILi64EEENS7_ILi192EEEEEELi192ENS_10bfloat16_tEfNS_4arch4Sm80ELb1ELb0ELb0ELb1ELb1ELb1ELb1ELb0EEENS1_21CollectiveEpilogueFwdINS6_IJS8_SA_S9_EEENS6_IJNS7_ILi1EEESI_SI_EEESC_SE_Li256ELb1ELb1ELb0ELb0EEENS1_19SingleTileSchedulerILb1ELb0ELb1ELi128EEEEEEEEEvNT_6ParamsE,@"STO_CUDA_ENTRY STV_DEFAULT"
_ZN7cutlass13device_kernelIN5flash19enable_sm80_to_sm89INS1_16FlashAttnFwdSm80INS1_25CollectiveMainloopFwdSm80ILi8ELi1ELb0EN4cute5tupleIJNS5_1CILi128EEENS7_ILi64EEENS7_ILi192EEEEEELi192ENS_10bfloat16_tEfNS_4arch4Sm80ELb1ELb0ELb0ELb1ELb1ELb1ELb1ELb0EEENS1_21CollectiveEpilogueFwdINS6_IJS8_SA_S9_EEENS6_IJNS7_ILi1EEESI_SI_EEESC_SE_Li256ELb1ELb1ELb0ELb0EEENS1_19SingleTileSchedulerILb1ELb0ELb1ELi128EEEEEEEEEvNT_6ParamsE:
        /* <DEDUP_REMOVED lines=20> */
.L_x_729:
        /* <DEDUP_REMOVED lines=13> */
.L_x_731:
[----:B------:R-:W-:Y:S02]  /*0210*/  ULDC UR5, c[0x0][0x54c] ;  /* 0x0001530000057ab9 */ /* 0x000fe40000000800 */
.L_x_730:
[----:B------:R-:W-:Y:S02]  /*0220*/  ULDC UR4, c[0x0][0x548] ;  /* 0x0001520000047ab9 */ /* 0x000fe40000000800 */
[----:B------:R-:W-:-:S02]  /*0230*/  USHF.L.U32 UR12, UR12, 0x7, URZ ;  /* 0x000000070c0c7899 */ /* 0x000fc4000800063f */
[----:B------:R-:W-:-:S04]  /*0240*/  UIMAD UR4, UR5, UR4, URZ ;  /* 0x00000004050472a4 */ /* 0x000fc8000f8e023f */
[----:B------:R-:W-:-:S04]  /*0250*/  UISETP.GE.AND UP0, UPT, UR12, UR4, UPT ;  /* 0x000000040c00728c */ /* 0x000fc8000bf06270 */
[----:B------:R-:W-:Y:S01]  /*0260*/  USEL UR18, UR18, 0xffffffff, !UP0 ;  /* 0xffffffff12127887 */ /* 0x000fe2000c000000 */
[----:B------:R-:W-:Y:S05]  /*0270*/  BRA `(.L_x_732) ;  /* 0x000001b000007947 */ /* 0x000fea0003800000 */
.L_x_728:
        /* <DEDUP_REMOVED lines=8> */
.L_x_733:
        /* <DEDUP_REMOVED lines=13> */
.L_x_735:
[----:B------:R-:W-:Y:S02]  /*03d0*/  ULDC UR5, c[0x0][0x54c] ;  /* 0x0001530000057ab9 */ /* 0x000fe40000000800 */
.L_x_734:
[----:B------:R-:W-:Y:S02]  /*03e0*/  ULDC UR4, c[0x0][0x548] ;  /* 0x0001520000047ab9 */ /* 0x000fe40000000800 */
[----:B------:R-:W-:-:S02]  /*03f0*/  USHF.L.U32 UR12, UR12, 0x7, URZ ;  /* 0x000000070c0c7899 */ /* 0x000fc4000800063f */
[----:B------:R-:W-:-:S04]  /*0400*/  UIMAD UR4, UR5, UR4, URZ ;  /* 0x00000004050472a4 */ /* 0x000fc8000f8e023f */
[----:B------:R-:W-:-:S04]  /*0410*/  UISETP.GE.AND UP0, UPT, UR12, UR4, UPT ;  /* 0x000000040c00728c */ /* 0x000fc8000bf06270 */
[----:B------:R-:W-:-:S06]  /*0420*/  USEL UR18, UR18, 0xffffffff, !UP0 ;  /* 0xffffffff12127887 */ /* 0x000fcc000c000000 */
.L_x_732:
[----:B------:R-:W-:-:S13]  /*0430*/  ISETP.LE.AND P0, PT, RZ, UR18, PT ;  /* 0x00000012ff007c0c */ /* 0x000fda000bf03270 */
[----:B------:R-:W-:Y:S05]  /*0440*/  @!P0 EXIT ;  /* 0x000000000000894d */ /* 0x000fea0003800000 */
[----:B------:R-:W-:Y:S01]  /*0450*/  ULDC.64 UR4, c[0x0][0x360] ;  /* 0x0000d80000047ab9 */ /* 0x000fe20000000a00 */
[----:B------:R-:W-:Y:S01]  /*0460*/  ISETP.NE.U32.AND P3, PT, RZ, c[0x0][0x348], PT ;  /* 0x0000d200ff007a0c */ /* 0x000fe20003f65070 */
[----:B------:R-:W-:Y:S02]  /*0470*/  UISETP.NE.U32.AND UP0, UPT, URZ, UR4, UPT ;  /* 0x000000043f00728c */ /* 0x000fe4000bf05070 */
[----:B------:R-:W-:Y:S01]  /*0480*/  ULDC.64 UR6, c[0x0][0x370] ;  /* 0x0000dc0000067ab9 */ /* 0x000fe20000000a00 */
[----:B------:R-:W-:Y:S01]  /*0490*/  ISETP.NE.AND.EX P3, PT, RZ, c[0x0][0x34c], PT, P3 ;  /* 0x0000d300ff007a0c */ /* 0x000fe20003f65330 */
[----:B------:R-:W-:Y:S02]  /*04a0*/  UISETP.NE.AND.EX UP0, UPT, URZ, UR5, UPT, UP0 ;  /* 0x000000053f00728c */ /* 0x000fe4000bf05300 */
[----:B------:R-:W-:Y:S02]  /*04b0*/  UISETP.NE.U32.AND UP1, UPT, URZ, UR6, UPT ;  /* 0x000000063f00728c */ /* 0x000fe4000bf25070 */
[----:B------:R-:W-:-:S02]  /*04c0*/  ULDC.64 UR4, c[0x0][0x360] ;  /* 0x0000d80000047ab9 */ /* 0x000fc40000000a00 */
[----:B------:R-:W-:Y:S01]  /*04d0*/  UISETP.NE.AND.EX UP1, UPT, URZ, UR7, UPT, UP1 ;  /* 0x000000073f00728c */ /* 0x000fe2000bf25310 */
[----:B------:R-:W-:Y:S01]  /*04e0*/  PLOP3.LUT P1, PT, PT, PT, UP0, 0x80, 0x0 ;  /* 0x000000000000781c */ /* 0x000fe20003f2f008 */
[----:B------:R-:W-:Y:S02]  /*04f0*/  ULDC.64 UR8, c[0x0][0x370] ;  /* 0x0000dc0000087ab9 */ /* 0x000fe40000000a00 */
[----:B------:R-:W-:Y:S02]  /*0500*/  ULDC.64 UR6, c[0x0][0x348] ;  /* 0x0000d20000067ab9 */ /* 0x000fe40000000a00 */
[----:B------:R-:W-:Y:S01]  /*0510*/  @UP0 UIMAD.WIDE UR4, UR18, UR19, UR4 ;  /* 0x00000013120402a5 */ /* 0x000fe2000f8e0204 */
[----:B------:R-:W-:Y:S01]  /*0520*/  PLOP3.LUT P2, PT, PT, PT, UP1, 0x80, 0x0 ;  /* 0x000000000000781c */ /* 0x000fe20003f4f018 */
[----:B------:R-:W-:Y:S01]  /*0530*/  UIMAD.WIDE UR6, UR18, UR19, UR6 ;  /* 0x00000013120672a5 */ /* 0x000fe2000f8e0206 */
[----:B------:R-:W-:Y:S02]  /*0540*/  ISETP.NE.U32.AND P4, PT, RZ, c[0x0][0x350], PT ;  /* 0x0000d400ff007a0c */ /* 0x000fe40003f85070 */
[----:B------:R-:W-:Y:S01]  /*0550*/  @UP1 UIMAD.WIDE UR8, UR18, UR19, UR8 ;  /* 0x00000013120812a5 */ /* 0x000fe2000f8e0208 */
[----:B------:R-:W-:Y:S01]  /*0560*/  IMAD.U32 R4, RZ, RZ, UR4 ;  /* 0x00000004ff047e24 */ /* 0x000fe2000f8e00ff */
[----:B------:R-:W-:Y:S01]  /*0570*/  MOV R5, UR5 ;  /* 0x0000000500057c02 */ /* 0x000fe20008000f00 */
[----:B------:R-:W-:Y:S01]  /*0580*/  ULDC.64 UR4, c[0x0][0x358] ;  /* 0x0000d60000047ab9 */ /* 0x000fe20000000a00 */
[----:B------:R-:W-:Y:S01]  /*0590*/  IMAD.U32 R8, RZ, RZ, UR6 ;  /* 0x00000006ff087e24 */ /* 0x000fe2000f8e00ff */
[----:B------:R-:W-:Y:S01]  /*05a0*/  UISETP.NE.U32.AND UP3, UPT, URZ, UR4, UPT ;  /* 0x000000043f00728c */ /* 0x000fe2000bf65070 */
[----:B------:R-:W-:Y:S01]  /*05b0*/  IMAD.U32 R9, RZ, RZ, UR7 ;  /* 0x00000007ff097e24 */ /* 0x000fe2000f8e00ff */
[----:B------:R-:W-:Y:S01]  /*05c0*/  ISETP.NE.AND.EX P4, PT, RZ, c[0x0][0x354], PT, P4 ;  /* 0x0000d500ff007a0c */ /* 0x000fe20003f85340 */
[----:B------:R-:W-:Y:S01]  /*05d0*/  IMAD.U32 R6, RZ, RZ, UR8 ;  /* 0x00000008ff067e24 */ /* 0x000fe2000f8e00ff */
[----:B------:R-:W-:Y:S01]  /*05e0*/  UISETP.NE.AND.EX UP3, UPT, URZ, UR5, UPT, UP3 ;  /* 0x000000053f00728c */ /* 0x000fe2000bf65330 */
[----:B------:R-:W-:Y:S01]  /*05f0*/  IMAD.U32 R7, RZ, RZ, UR9 ;  /* 0x00000009ff077e24 */ /* 0x000fe2000f8e00ff */
[----:B------:R-:W-:Y:S01]  /*0600*/  ULDC.64 UR6, c[0x0][0x350] ;  /* 0x0000d40000067ab9 */ /* 0x000fe20000000a00 */
[----:B------:R1:W2:Y:S01]  /*0610*/  @P1 LDG.E R0, [R4.64] ;  /* 0x0000001404001981 */ /* 0x0002a2000c1e1900 */
[----:B------:R-:W-:-:S02]  /*0620*/  ULDC.64 UR4, c[0x0][0x358] ;  /* 0x0000d60000047ab9 */ /* 0x000fc40000000a00 */
[----:B------:R-:W-:Y:S01]  /*0630*/  PLOP3.LUT P0, PT, PT, PT, UP3, 0x80, 0x0 ;  /* 0x000000000000781c */ /* 0x000fe20003f0f038 */
[----:B------:R-:W-:Y:S01]  /*0640*/  UIMAD.WIDE UR6, UR18, UR19, UR6 ;  /* 0x00000013120672a5 */ /* 0x000fe2000f8e0206 */
[----:B------:R3:W4:Y:S01]  /*0650*/  @P2 LDG.E R3, [R6.64] ;  /* 0x0000001406032981 */ /* 0x000722000c1e1900 */
[----:B------:R-:W-:Y:S01]  /*0660*/  UIMAD.WIDE UR4, UR18, UR19, UR4 ;  /* 0x00000013120472a5 */ /* 0x000fe2000f8e0204 */
[----:B------:R-:W-:Y:S01]  /*0670*/  MOV R91, RZ ;  /* 0x000000ff005b7202 */ /* 0x000fe20000000f00 */
[----:B------:R-:W-:Y:S01]  /*0680*/  IMAD.MOV.U32 R161, RZ, RZ, RZ ;  /* 0x000000ffffa17224 */ /* 0x000fe200078e00ff */
[----:B------:R-:W4:Y:S03]  /*0690*/  @P3 LDG.E R2, [R8.64] ;  /* 0x0000001408023981 */ /* 0x000f26000c1e1900 */
[----:B-1----:R-:W-:Y:S01]  /*06a0*/  IMAD.U32 R4, RZ, RZ, UR4 ;  /* 0x00000004ff047e24 */ /* 0x002fe2000f8e00ff */
[----:B------:R-:W-:Y:S01]  /*06b0*/  MOV R5, UR5 ;  /* 0x0000000500057c02 */ /* 0x000fe20008000f00 */
[----:B---3--:R-:W-:Y:S01]  /*06c0*/  IMAD.U32 R6, RZ, RZ, UR6 ;  /* 0x00000006ff067e24 */ /* 0x008fe2000f8e00ff */
[----:B------:R-:W-:-:S03]  /*06d0*/  MOV R7, UR7 ;  /* 0x0000000700077c02 */ /* 0x000fc60008000f00 */
[----:B------:R1:W5:Y:S04]  /*06e0*/  @P0 LDG.E R161, [R4.64] ;  /* 0x0000001404a10981 */ /* 0x000368000c1e1900 */
[----:B------:R1:W5:Y:S01]  /*06f0*/  @P4 LDG.E R91, [R6.64] ;  /* 0x00000014065b4981 */ /* 0x000362000c1e1900 */
[----:B------:R-:W3:Y:S01]  /*0700*/  S2UR UR11, SR_CTAID.Y ;  /* 0x00000000000b79c3 */ /* 0x000ee20000002600 */
[----:B------:R-:W-:Y:S02]  /*0710*/  UMOV UR13, URZ ;  /* 0x0000003f000d7c82 */ /* 0x000fe40008000000 */
[----:B------:R-:W-:Y:S02]  /*0720*/  ULDC UR17, c[0x0][0x168] ;  /* 0x00005a0000117ab9 */ /* 0x000fe40000000800 */
[----:B------:R-:W-:-:S02]  /*0730*/  UMOV UR14, URZ ;  /* 0x0000003f000e7c82 */ /* 0x000fc40008000000 */
[----:B------:R-:W-:Y:S02]  /*0740*/  ULDC UR4, c[0x0][0x2ac] ;  /* 0x0000ab0000047ab9 */ /* 0x000fe40000000800 */
[----:B------:R-:W-:Y:S02]  /*0750*/  ULDC UR16, c[0x0][0x1d0] ;  /* 0x0000740000107ab9 */ /* 0x000fe40000000800 */
[----:B------:R-:W-:Y:S02]  /*0760*/  UIMAD UR16, UR4, UR16, URZ ;  /* 0x00000010041072a4 */ /* 0x000fe4000f8e023f */
[----:B------:R-:W-:Y:S02]  /*0770*/  ULDC UR15, c[0x0][0x228] ;  /* 0x00008a00000f7ab9 */ /* 0x000fe40000000800 */
[----:B---3--:R-:W-:Y:S01]  /*0780*/  USHF.R.S32.HI UR10, URZ, 0x1f, UR11 ;  /* 0x0000001f3f0a7899 */ /* 0x008fe2000801140b */
[----:B--2---:R1:W2:Y:S08]  /*0790*/  @P1 R2UR UR17, R0 ;  /* 0x00000000001113c2 */ /* 0x0042b000000e0000 */
[----:B----4-:R1:W3:Y:S08]  /*07a0*/  @P2 R2UR UR13, R3 ;  /* 0x00000000030d23c2 */ /* 0x0102f000000e0000 */
[----:B------:R1:W4:Y:S01]  /*07b0*/  @P3 R2UR UR14, R2 ;  /* 0x00000000020e33c2 */ /* 0x00032200000e0000 */
[----:B------:R-:W-:Y:S05]  /*07c0*/  @P1 BRA `(.L_x_736) ;  /* 0x0000006000001947 */ /* 0x000fea0003800000 */
[----:B------:R-:W-:Y:S05]  /*07d0*/  @!P3 BRA `(.L_x_736) ;  /* 0x000000500000b947 */ /* 0x000fea0003800000 */
[----:B-1--4-:R-:W4:Y:S04]  /*07e0*/  LDG.E R0, [R8.64] ;  /* 0x0000001408007981 */ /* 0x012f28000c1e1900 */
[----:B---3--:R-:W3:Y:S01]  /*07f0*/  LDG.E R2, [R8.64+0x4] ;  /* 0x0000041408027981 */ /* 0x008ee2000c1e1900 */
[----:B--2-4-:R-:W1:Y:S08]  /*0800*/  R2UR UR17, R0 ;  /* 0x00000000001173c2 */ /* 0x014e7000000e0000 */
[----:B---3--:R-:W1:Y:S02]  /*0810*/  R2UR UR4, R2 ;  /* 0x00000000020473c2 */ /* 0x008e6400000e0000 */
[----:B-1----:R-:W-:-:S06]  /*0820*/  UIADD3 UR17, -UR17, UR4, URZ ;  /* 0x0000000411117290 */ /* 0x002fcc000fffe13f */
.L_x_736:
[----:B------:R-:W-:-:S04]  /*0830*/  ISETP.NE.U32.AND P1, PT, RZ, c[0x0][0x368], PT ;  /* 0x0000da00ff007a0c */ /* 0x000fc80003f25070 */
[----:B------:R-:W-:-:S13]  /*0840*/  ISETP.NE.AND.EX P1, PT, RZ, c[0x0][0x36c], PT, P1 ;  /* 0x0000db00ff007a0c */ /* 0x000fda0003f25310 */
[----:B------:R-:W-:Y:S05]  /*0850*/  @!P1 BRA `(.L_x_737) ;  /* 0x0000007000009947 */ /* 0x000fea0003800000 */
[----:B------:R-:W-:Y:S02]  /*0860*/  ULDC.64 UR4, c[0x0][0x368] ;  /* 0x0000da0000047ab9 */ /* 0x000fe40000000a00 */
[----:B------:R-:W-:-:S06]  /*0870*/  UIMAD.WIDE UR4, UR18, UR19, UR4 ;  /* 0x00000013120472a5 */ /* 0x000fcc000f8e0204 */
[----:B-1----:R-:W-:Y:S02]  /*0880*/  MOV R2, UR4 ;  /* 0x0000000400027c02 */ /* 0x002fe40008000f00 */
[----:B------:R-:W-:-:S05]  /*0890*/  MOV R3, UR5 ;  /* 0x0000000500037c02 */ /* 0x000fca0008000f00 */
[----:B----4-:R-:W4:Y:S02]  /*08a0*/  LDG.E R0, [R2.64] ;  /* 0x0000001402007981 */ /* 0x010f24000c1e1900 */
[----:B----4-:R1:W4:Y:S02]  /*08b0*/  R2UR UR16, R0 ;  /* 0x00000000001073c2 */ /* 0x01032400000e0000 */
[----:B-1--4-:R-:W-:Y:S05]  /*08c0*/  BRA `(.L_x_738) ;  /* 0x0000006000007947 */ /* 0x012fea0003800000 */
.L_x_737:
[----:B------:R-:W-:Y:S05]  /*08d0*/  @!P4 BRA `(.L_x_738) ;  /* 0x000000500000c947 */ /* 0x000fea0003800000 */
[----:B-1--4-:R-:W4:Y:S04]  /*08e0*/  LDG.E R0, [R6.64] ;  /* 0x0000001406007981 */ /* 0x012f28000c1e1900 */
[----:B---3--:R-:W3:Y:S01]  /*08f0*/  LDG.E R2, [R6.64+0x4] ;  /* 0x0000041406027981 */ /* 0x008ee2000c1e1900 */
[----:B----4-:R-:W1:Y:S08]  /*0900*/  R2UR UR16, R0 ;  /* 0x00000000001073c2 */ /* 0x010e7000000e0000 */
[----:B---3--:R-:W1:Y:S02]  /*0910*/  R2UR UR4, R2 ;  /* 0x00000000020473c2 */ /* 0x008e6400000e0000 */
[----:B-1----:R-:W-:-:S06]  /*0920*/  UIADD3 UR16, -UR16, UR4, URZ ;  /* 0x0000000410107290 */ /* 0x002fcc000fffe13f */
.L_x_738:
[----:B-1--4-:R-:W4:Y:S01]  /*0930*/  @P0 LDG.E R0, [R4.64] ;  /* 0x0000001404000981 */ /* 0x012f22000c1e1900 */
[----:B------:R-:W-:-:S03]  /*0940*/  ULDC.64 UR4, c[0x0][0x378] ;  /* 0x0000de0000047ab9 */ /* 0x000fc60000000a00 */
[----:B---3--:R-:W3:Y:S01]  /*0950*/  @P0 LDG.E R2, [R4.64+0x4] ;  /* 0x0000041404020981 */ /* 0x008ee2000c1e1900 */
[----:B------:R-:W-:Y:S01]  /*0960*/  UISETP.NE.U32.AND UP0, UPT, URZ, UR4, UPT ;  /* 0x000000043f00728c */ /* 0x000fe2000bf05070 */
[----:B------:R-:W-:-:S03]  /*0970*/  IMAD.U32 R84, RZ, RZ, UR16 ;  /* 0x00000010ff547e24 */ /* 0x000fc6000f8e00ff */
[----:B------:R-:W-:-:S03]  /*0980*/  UISETP.NE.AND.EX UP0, UPT, URZ, UR5, UPT, UP0 ;  /* 0x000000053f00728c */ /* 0x000fc6000bf05300 */
[----:B------:R-:W-:-:S03]  /*0990*/  ULDC.64 UR4, c[0x0][0x378] ;  /* 0x0000de0000047ab9 */ /* 0x000fc60000000a00 */
[----:B------:R-:W-:-:S05]  /*09a0*/  PLOP3.LUT P1, PT, PT, PT, UP0, 0x80, 0x0 ;  /* 0x000000000000781c */ /* 0x000fca0003f2f008 */
[----:B------:R-:W-:-:S06]  /*09b0*/  @UP0 UIMAD.WIDE UR4, UR18, UR19, UR4 ;  /* 0x00000013120402a5 */ /* 0x000fcc000f8e0204 */
[----:B------:R-:W-:Y:S01]  /*09c0*/  MOV R6, UR4 ;  /* 0x0000000400067c02 */ /* 0x000fe20008000f00 */
[----:B------:R-:W-:-:S05]  /*09d0*/  IMAD.U32 R7, RZ, RZ, UR5 ;  /* 0x00000005ff077e24 */ /* 0x000fca000f8e00ff */
[----:B------:R1:W5:Y:S01]  /*09e0*/  @P1 LDG.E R84, [R6.64] ;  /* 0x0000001406541981 */ /* 0x000362000c1e1900 */
[----:B------:R-:W-:Y:S02]  /*09f0*/  ULDC UR6, c[0x0][0x2c4] ;  /* 0x0000b10000067ab9 */ /* 0x000fe40000000800 */
[----:B------:R-:W-:Y:S02]  /*0a00*/  UISETP.NE.AND UP2, UPT, UR6, 0x1, UPT ;  /* 0x000000010600788c */ /* 0x000fe4000bf45270 */
[----:B------:R-:W-:-:S09]  /*0a10*/  UIADD3 UR6, -UR13, UR16, URZ ;  /* 0x000000100d067290 */ /* 0x000fd2000fffe13f */
[----:B------:R-:W-:Y:S01]  /*0a20*/  @UP2 UIADD3 UR22, UR12, 0x7f, URZ ;  /* 0x0000007f0c162890 */ /* 0x000fe2000fffe03f */
[----:B----4-:R-:W4:Y:S08]  /*0a30*/  @P0 R2UR UR4, R0 ;  /* 0x00000000000403c2 */ /* 0x010f3000000e0000 */
[----:B---3--:R-:W4:Y:S02]  /*0a40*/  @P0 R2UR UR5, R2 ;  /* 0x00000000020503c2 */ /* 0x008f2400000e0000 */
[----:B----4-:R-:W-:-:S03]  /*0a50*/  @UP3 UIADD3 UR15, -UR4, UR5, URZ ;  /* 0x00000005040f3290 */ /* 0x010fc6000fffe13f */
[----:B------:R-:W-:Y:S02]  /*0a60*/  ULDC.64 UR4, c[0x0][0x2c8] ;  /* 0x0000b20000047ab9 */ /* 0x000fe40000000a00 */
[----:B------:R-:W-:Y:S02]  /*0a70*/  UIMAD.WIDE.U32 UR22, UR22, UR4, URZ ;  /* 0x00000004161672a5 */ /* 0x000fe4000f8e003f */
[----:B------:R-:W-:Y:S02]  /*0a80*/  UIADD3 UR9, UR6, UR15, URZ ;  /* 0x0000000f06097290 */ /* 0x000fe4000fffe03f */
[----:B------:R-:W-:Y:S02]  /*0a90*/  UIADD3 UR4, UR12, 0x7f, URZ ;  /* 0x0000007f0c047890 */ /* 0x000fe4000fffe03f */
[----:B--2---:R-:W-:Y:S02]  /*0aa0*/  UIADD3 UR7, UR9, 0x40, -UR17 ;  /* 0x0000004009077890 */ /* 0x004fe4000fffe811 */
[----:B------:R-:W-:-:S02]  /*0ab0*/  @UP2 USHF.R.U32.HI UR4, URZ, UR5, UR23 ;  /* 0x000000053f042299 */ /* 0x000fc40008011617 */
[----:B------:R-:W-:Y:S02]  /*0ac0*/  UIADD3 UR22, UR9, 0x3f, URZ ;  /* 0x0000003f09167890 */ /* 0x000fe4000fffe03f */
[----:B------:R-:W-:Y:S02]  /*0ad0*/  UIADD3 UR5, UR7, UR4, URZ ;  /* 0x0000000407057290 */ /* 0x000fe4000fffe03f */
[----:B------:R-:W-:Y:S02]  /*0ae0*/  USHF.R.S32.HI UR8, URZ, 0x1f, UR22 ;  /* 0x0000001f3f087899 */ /* 0x000fe40008011416 */
[----:B------:R-:W-:Y:S02]  /*0af0*/  USHF.R.S32.HI UR4, URZ, 0x1f, UR5 ;  /* 0x0000001f3f047899 */ /* 0x000fe40008011405 */
[----:B------:R-:W-:Y:S02]  /*0b00*/  ULEA.HI UR8, UR8, UR22, URZ, 0x6 ;  /* 0x0000001608087291 */ /* 0x000fe4000f8f303f */
[----:B------:R-:W-:-:S02]  /*0b10*/  ULEA.HI UR4, UR4, UR5, URZ, 0x6 ;  /* 0x0000000504047291 */ /* 0x000fc4000f8f303f */
[----:B------:R-:W-:Y:S02]  /*0b20*/  USHF.R.S32.HI UR8, URZ, 0x6, UR8 ;  /* 0x000000063f087899 */ /* 0x000fe40008011408 */
[----:B------:R-:W-:-:S04]  /*0b30*/  USHF.R.S32.HI UR4, URZ, 0x6, UR4 ;  /* 0x000000063f047899 */ /* 0x000fc80008011404 */
[----:B------:R-:W-:-:S04]  /*0b40*/  UISETP.LT.AND UP0, UPT, UR8, UR4, UPT ;  /* 0x000000040800728c */ /* 0x000fc8000bf01270 */
[----:B------:R-:W-:Y:S02]  /*0b50*/  USEL UR5, UR8, UR4, UP0 ;  /* 0x0000000408057287 */ /* 0x000fe40008000000 */
[----:B------:R-:W-:Y:S02]  /*0b60*/  UIADD3 UR4, -UR6, URZ, URZ ;  /* 0x0000003f06047290 */ /* 0x000fe4000fffe13f */
[----:B------:R-:W-:Y:S02]  /*0b70*/  ULEA UR6, UR5, -UR6, 0x6 ;  /* 0x8000000605067291 */ /* 0x000fe4000f8e303f */
[----:B------:R-:W-:Y:S02]  /*0b80*/  UISETP.LT.AND UP1, UPT, URZ, UR4, UPT ;  /* 0x000000043f00728c */ /* 0x000fe4000bf21270 */
[----:B------:R-:W-:Y:S02]  /*0b90*/  UISETP.LT.AND UP0, UPT, UR6, UR15, UPT ;  /* 0x0000000f0600728c */ /* 0x000fe4000bf01270 */
[----:B------:R-:W-:-:S02]  /*0ba0*/  USEL UR4, URZ, UR4, !UP1 ;  /* 0x000000043f047287 */ /* 0x000fc4000c800000 */
[----:B------:R-:W-:Y:S02]  /*0bb0*/  USEL UR5, UR6, UR15, UP0 ;  /* 0x0000000f06057287 */ /* 0x000fe40008000000 */
[----:B------:R-:W-:Y:S02]  /*0bc0*/  USHF.R.U32.HI UR6, URZ, 0x6, UR4 ;  /* 0x000000063f067899 */ /* 0x000fe40008011604 */
[----:B------:R-:W-:-:S05]  /*0bd0*/  UISETP.GT.AND UP0, UPT, UR5, UR4, UPT ;  /* 0x000000040500728c */ /* 0x000fca000bf04270 */
[----:B------:R-:W-:-:S06]  /*0be0*/  UMOV UR22, UR6 ;  /* 0x0000000600167c82 */ /* 0x000fcc0008000000 */
[----:B------:R-:W-:-:S04]  /*0bf0*/  @UP0 UIADD3 UR5, UR5, 0x3f, URZ ;  /* 0x0000003f05050890 */ /* 0x000fc8000fffe03f */
[----:B------:R-:W-:-:S04]  /*0c00*/  @UP0 USHF.R.S32.HI UR4, URZ, 0x1f, UR5 ;  /* 0x0000001f3f040899 */ /* 0x000fc80008011405 */
[----:B------:R-:W-:-:S04]  /*0c10*/  @UP0 ULEA.HI UR4, UR4, UR5, URZ, 0x6 ;  /* 0x0000000504040291 */ /* 0x000fc8000f8f303f */
[----:B------:R-:W-:-:S04]  /*0c20*/  @UP0 USHF.R.S32.HI UR22, URZ, 0x6, UR4 ;  /* 0x000000063f160899 */ /* 0x000fc80008011404 */
[----:B------:R-:W-:-:S06]  /*0c30*/  UISETP.GT.AND UP0, UPT, UR22, UR6, UPT ;  /* 0x000000061600728c */ /* 0x000fcc000bf04270 */
[----:B------:R-:W-:-:S13]  /*0c40*/  PLOP3.LUT P0, PT, PT, PT, UP0, 0x80, 0x0 ;  /* 0x000000000000781c */ /* 0x000fda0003f0f008 */
[----:B------:R-:W-:Y:S05]  /*0c50*/  @!P0 BRA `(.L_x_739) ;  /* 0x0000574000008947 */ /* 0x000fea0003800000 */
[----:B-1----:R-:W-:Y:S02]  /*0c60*/  ULDC.64 UR4, c[0x0][0x340] ;  /* 0x0000d00000047ab9 */ /* 0x002fe40000000a00 */
        /* <DEDUP_REMOVED lines=8> */
[----:B------:R-:W-:-:S03]  /*0cf0*/  ULDC.64 UR4, c[0x0][0x260] ;  /* 0x0000980000047ab9 */ /* 0x000fc60000000a00 */
[-C--:B------:R-:W-:Y:S01]  /*0d00*/  LEA.HI R10, R0, R83.reuse, RZ, 0x3 ;  /* 0x00000053000a7211 */ /* 0x080fe200078f18ff */
[----:B------:R1:W2:Y:S01]  /*0d10*/  @P2 LDG.E R5, [R4.64] ;  /* 0x0000001404052981 */ /* 0x0002a2000c1e1900 */
[----:B-----5:R-:W-:Y:S01]  /*0d20*/  SHF.R.S32.HI R3, RZ, 0x1f, R161 ;  /* 0x0000001fff037819 */ /* 0x020fe200000114a1 */
[----:B------:R-:W-:Y:S01]  /*0d30*/  IMAD.U32 R21, RZ, RZ, UR11 ;  /* 0x0000000bff157e24 */ /* 0x000fe2000f8e00ff */
[----:B------:R-:W-:Y:S01]  /*0d40*/  LOP3.LUT R2, R10, 0x1ffffff8, RZ, 0xc0, !PT ;  /* 0x1ffffff80a027812 */ /* 0x000fe200078ec0ff */
[----:B------:R-:W-:Y:S01]  /*0d50*/  UIMAD UR4, UR10, UR4, URZ ;  /* 0x000000040a0472a4 */ /* 0x000fe2000f8e023f */
[----:B------:R-:W-:Y:S01]  /*0d60*/  SHF.R.S32.HI R10, RZ, 0x3, R10 ;  /* 0x00000003ff0a7819 */ /* 0x000fe2000001140a */
[----:B------:R-:W-:Y:S01]  /*0d70*/  UIADD3 UR19, UR22, -0x1, URZ ;  /* 0xffffffff16137890 */ /* 0x000fe2000fffe03f */
[----:B------:R-:W-:Y:S01]  /*0d80*/  LEA.HI R6, R0, R83, RZ, 0x6 ;  /* 0x0000005300067211 */ /* 0x000fe200078f30ff */
[----:B------:R-:W-:Y:S01]  /*0d90*/  IMAD.IADD R2, R83, 0x1, -R2 ;  /* 0x0000000153027824 */ /* 0x000fe200078e0a02 */
[C---:B------:R-:W-:Y:S01]  /*0da0*/  IADD3 R160, P0, R10.reuse, R161, RZ ;  /* 0x000000a10aa07210 */ /* 0x040fe20007f1e0ff */
[C---:B------:R-:W-:Y:S01]  /*0db0*/  IMAD.SHL.U32 R7, R10.reuse, 0x40, RZ ;  /* 0x000000400a077824 */ /* 0x040fe200078e00ff */
[----:B------:R-:W-:Y:S01]  /*0dc0*/  IADD3 R99, -R10, UR15, RZ ;  /* 0x0000000f0a637c10 */ /* 0x000fe2000fffe1ff */
[----:B------:R-:W-:Y:S01]  /*0dd0*/  IMAD.SHL.U32 R2, R2, 0x8, RZ ;  /* 0x0000000802027824 */ /* 0x000fe200078e00ff */
[----:B------:R-:W-:Y:S01]  /*0de0*/  LEA.HI.X.SX32 R161, R10, R3, 0x1, P0 ;  /* 0x000000030aa17211 */ /* 0x000fe200000f0eff */
[----:B------:R-:W-:Y:S01]  /*0df0*/  IMAD.SHL.U32 R136, R6, 0x8, RZ ;  /* 0x0000000806887824 */ /* 0x000fe200078e00ff */
[----:B------:R-:W-:Y:S01]  /*0e00*/  LOP3.LUT R7, R7, 0x1c0, RZ, 0xc0, !PT ;  /* 0x000001c007077812 */ /* 0x000fe200078ec0ff */
[----:B------:R-:W-:Y:S01]  /*0e10*/  UIMAD UR22, UR11, UR5, UR4 ;  /* 0x000000050b1672a4 */ /* 0x000fe2000f8e0204 */
[----:B------:R-:W-:Y:S01]  /*0e20*/  IADD3 R3, R2, 0x80, RZ ;  /* 0x0000008002037810 */ /* 0x000fe20007ffe0ff */
[----:B------:R-:W-:Y:S01]  /*0e30*/  USEL UR24, UR18, URZ, !UP3 ;  /* 0x0000003f12187287 */ /* 0x000fe2000d800000 */
[--C-:B------:R-:W-:Y:S01]  /*0e40*/  LOP3.LUT R8, R7, 0x38, R2.reuse, 0xf8, !PT ;  /* 0x0000003807087812 */ /* 0x100fe200078ef802 */
[----:B------:R-:W-:Y:S01]  /*0e50*/  ULDC.64 UR4, c[0x0][0x240] ;  /* 0x0000900000047ab9 */ /* 0x000fe20000000a00 */
[----:B------:R-:W-:Y:S01]  /*0e60*/  SHF.R.U32.HI R7, RZ, 0x3, R7 ;  /* 0x00000003ff077819 */ /* 0x000fe20000011607 */
[----:B------:R-:W-:Y:S01]  /*0e70*/  UIMAD UR4, UR10, UR4, URZ ;  /* 0x000000040a0472a4 */ /* 0x000fe2000f8e023f */
[----:B------:R-:W-:Y:S01]  /*0e80*/  ISETP.GE.AND P5, PT, R3, c[0x0][0x1d4], PT ;  /* 0x0000750003007a0c */ /* 0x000fe20003fa6270 */
[----:B------:R-:W-:Y:S01]  /*0e90*/  IMAD.MOV.U32 R113, RZ, RZ, c[0x0][0x238] ;  /* 0x00008e00ff717624 */ /* 0x000fe200078e00ff */
[----:B------:R-:W-:Y:S01]  /*0ea0*/  LOP3.LUT R7, R8, R7, RZ, 0x3c, !PT ;  /* 0x0000000708077212 */ /* 0x000fe200078e3cff */
[----:B------:R-:W-:Y:S01]  /*0eb0*/  UIMAD UR25, UR11, UR5, UR4 ;  /* 0x000000050b1972a4 */ /* 0x000fe2000f8e0204 */
[----:B------:R-:W-:Y:S01]  /*0ec0*/  SHF.R.S32.HI R3, RZ, 0x1f, R2 ;  /* 0x0000001fff037819 */ /* 0x000fe20000011402 */
[----:B-1----:R-:W-:Y:S01]  /*0ed0*/  IMAD.U32 R4, RZ, RZ, UR19 ;  /* 0x00000013ff047e24 */ /* 0x002fe2000f8e00ff */
[----:B------:R-:W-:Y:S01]  /*0ee0*/  LOP3.LUT R136, R7, 0xfffffe00, R136, 0xf8, !PT ;  /* 0xfffffe0007887812 */ /* 0x000fe200078ef888 */
[----:B------:R-:W-:Y:S01]  /*0ef0*/  IMAD R7, R161, c[0x0][0x238], RZ ;  /* 0x00008e00a1077a24 */ /* 0x000fe200078e02ff */
[C---:B------:R-:W-:Y:S01]  /*0f00*/  IADD3 R6, R2.reuse, 0x40, RZ ;  /* 0x0000004002067810 */ /* 0x040fe20007ffe0ff */
[----:B------:R-:W-:Y:S01]  /*0f10*/  IMAD.WIDE.U32 R20, R21, c[0x0][0x260], R2 ;  /* 0x0000980015147a25 */ /* 0x000fe200078e0002 */
[----:B------:R-:W-:Y:S01]  /*0f20*/  ISETP.GE.AND P3, PT, R2, c[0x0][0x1d4], PT ;  /* 0x0000750002007a0c */ /* 0x000fe20003f66270 */
[----:B------:R-:W-:Y:S01]  /*0f30*/  ULDC.64 UR4, c[0x0][0x248] ;  /* 0x0000920000047ab9 */ /* 0x000fe20000000a00 */
[----:B------:R-:W-:Y:S01]  /*0f40*/  LEA.HI R10, R0, R83, RZ, 0x2 ;  /* 0x00000053000a7211 */ /* 0x000fe200078f10ff */
[----:B------:R-:W-:Y:S01]  /*0f50*/  IMAD R8, R160, c[0x0][0x23c], R7 ;  /* 0x00008f00a0087a24 */ /* 0x000fe200078e0207 */
[----:B------:R-:W-:Y:S01]  /*0f60*/  ISETP.GE.AND P6, PT, R6, c[0x0][0x1d4], PT ;  /* 0x0000750006007a0c */ /* 0x000fe20003fc6270 */
[----:B------:R-:W-:Y:S01]  /*0f70*/  IMAD.WIDE.U32 R2, R160, c[0x0][0x238], R2 ;  /* 0x00008e00a0027a25 */ /* 0x000fe200078e0002 */
[----:B------:R-:W-:-:S02]  /*0f80*/  LOP3.LUT R6, R10, 0xfffffffc, RZ, 0xc0, !PT ;  /* 0xfffffffc0a067812 */ /* 0x000fc400078ec0ff */
[----:B------:R-:W-:Y:S01]  /*0f90*/  IADD3 R21, R21, UR22, RZ ;  /* 0x0000001615157c10 */ /* 0x000fe2000fffe0ff */
[----:B------:R-:W-:Y:S01]  /*0fa0*/  IMAD.IADD R9, R3, 0x1, R8 ;  /* 0x0000000103097824 */ /* 0x000fe200078e0208 */
[----:B------:R-:W-:Y:S01]  /*0fb0*/  USHF.R.S32.HI UR22, URZ, 0x1f, UR18 ;  /* 0x0000001f3f167899 */ /* 0x000fe20008011412 */
[----:B------:R-:W-:Y:S01]  /*0fc0*/  IMAD.MOV.U32 R8, RZ, RZ, R2 ;  /* 0x000000ffff087224 */ /* 0x000fe200078e0002 */
[----:B------:R-:W-:Y:S01]  /*0fd0*/  SHF.R.S32.HI R143, RZ, 0x2, R10 ;  /* 0x00000002ff8f7819 */ /* 0x000fe2000001140a */
[----:B------:R-:W-:Y:S01]  /*0fe0*/  IMAD.U32 R2, RZ, RZ, UR11 ;  /* 0x0000000bff027e24 */ /* 0x000fe2000f8e00ff */
[----:B------:R-:W-:Y:S01]  /*0ff0*/  USEL UR23, UR22, URZ, !UP3 ;  /* 0x0000003f16177287 */ /* 0x000fe2000d800000 */
[----:B------:R-:W-:Y:S01]  /*1000*/  IMAD.IADD R6, R83, 0x1, -R6 ;  /* 0x0000000153067824 */ /* 0x000fe200078e0a06 */
[----:B------:R-:W-:Y:S01]  /*1010*/  SHF.R.S32.HI R148, RZ, 0x1f, R143 ;  /* 0x0000001fff947819 */ /* 0x000fe2000001148f */
[----:B------:R-:W-:Y:S01]  /*1020*/  IMAD.WIDE.U32 R158, R2, c[0x0][0x240], R8 ;  /* 0x00009000029e7a25 */ /* 0x000fe200078e0008 */
[----:B------:R-:W-:Y:S01]  /*1030*/  UIMAD UR4, UR23, UR4, URZ ;  /* 0x00000004170472a4 */ /* 0x000fe2000f8e023f */
[----:B------:R-:W-:-:S02]  /*1040*/  SHF.R.S32.HI R10, RZ, 0x1f, R10 ;  /* 0x0000001fff0a7819 */ /* 0x000fc4000001140a */
[C---:B------:R-:W-:Y:S01]  /*1050*/  IMAD.SHL.U32 R18, R6.reuse, 0x4, RZ ;  /* 0x0000000406127824 */ /* 0x040fe200078e00ff */
[----:B------:R-:W-:Y:S01]  /*1060*/  IADD3 R159, R159, UR25, RZ ;  /* 0x000000199f9f7c10 */ /* 0x000fe2000fffe0ff */
[----:B------:R-:W-:Y:S01]  /*1070*/  IMAD.SHL.U32 R16, R6, 0x8, RZ ;  /* 0x0000000806107824 */ /* 0x000fe200078e00ff */
[----:B------:R-:W-:Y:S01]  /*1080*/  UIMAD UR4, UR24, UR5, UR4 ;  /* 0x00000005180472a4 */ /* 0x000fe2000f8e0204 */
[----:B------:R-:W-:Y:S01]  /*1090*/  IMAD.MOV.U32 R104, RZ, RZ, 0x6 ;  /* 0x00000006ff687424 */ /* 0x000fe200078e00ff */
[----:B------:R-:W-:Y:S01]  /*10a0*/  SHF.R.S32.HI R19, RZ, 0x1f, R18 ;  /* 0x0000001fff137819 */ /* 0x000fe20000011412 */
[----:B------:R-:W-:Y:S01]  /*10b0*/  IMAD.U32 R156, RZ, RZ, UR24 ;  /* 0x00000018ff9c7e24 */ /* 0x000fe2000f8e00ff */
[----:B------:R-:W-:Y:S01]  /*10c0*/  SHF.R.S32.HI R17, RZ, 0x1f, R16 ;  /* 0x0000001fff117819 */ /* 0x000fe20000011410 */
[----:B------:R-:W-:Y:S01]  /*10d0*/  IMAD R4, R4, -0x40, R99 ;  /* 0xffffffc004047824 */ /* 0x000fe200078e0263 */
[----:B------:R-:W-:Y:S01]  /*10e0*/  ISETP.GE.AND P4, PT, R16, c[0x0][0x27c], PT ;  /* 0x00009f0010007a0c */ /* 0x000fe20003f86270 */
[----:B------:R-:W-:Y:S01]  /*10f0*/  IMAD R150, R148, c[0x0][0x280], RZ ;  /* 0x0000a00094967a24 */ /* 0x000fe200078e02ff */
[----:B------:R-:W-:Y:S01]  /*1100*/  SHF.L.U64.HI R100, R113, R104, c[0x0][0x23c] ;  /* 0x00008f0071647619 */ /* 0x000fe20000010268 */
[----:B------:R-:W-:Y:S01]  /*1110*/  IMAD.WIDE.U32 R158, R156, c[0x0][0x248], R158 ;  /* 0x000092009c9e7a25 */ /* 0x000fe200078e009e */
[C---:B------:R-:W-:Y:S01]  /*1120*/  ISETP.GE.AND P1, PT, R4.reuse, 0x1, PT ;  /* 0x000000010400780c */ /* 0x040fe20003f26270 */
[----:B------:R-:W-:Y:S01]  /*1130*/  USHF.R.S32.HI UR5, URZ, 0x1f, UR19 ;  /* 0x0000001f3f057899 */ /* 0x000fe20008011413 */
[----:B------:R-:W-:Y:S01]  /*1140*/  SEL R3, RZ, c[0x0][0x27c], !P4 ;  /* 0x00009f00ff037a07 */ /* 0x000fe20006000000 */
[C---:B------:R-:W-:Y:S01]  /*1150*/  IMAD R150, R143.reuse, c[0x0][0x284], R150 ;  /* 0x0000a1008f967a24 */ /* 0x040fe200078e0296 */
[----:B------:R-:W-:Y:S01]  /*1160*/  ISETP.GT.AND P0, PT, R4, 0x20, PT ;  /* 0x000000200400780c */ /* 0x000fe20003f04270 */
[----:B------:R-:W-:Y:S01]  /*1170*/  IMAD.WIDE.U32 R154, R143, c[0x0][0x280], R18 ;  /* 0x0000a0008f9a7a25 */ /* 0x000fe200078e0012 */
[----:B------:R-:W-:-:S02]  /*1180*/  IADD3 R163, R159, UR4, RZ ;  /* 0x000000049fa37c10 */ /* 0x000fc4000fffe0ff */
[C---:B------:R-:W-:Y:S01]  /*1190*/  IADD3 R15, R18.reuse, 0x20, RZ ;  /* 0x00000020120f7810 */ /* 0x040fe20007ffe0ff */
[----:B------:R-:W-:Y:S01]  /*11a0*/  IMAD.WIDE.U32 R8, R143, c[0x0][0x280], R16 ;  /* 0x0000a0008f087a25 */ /* 0x000fe200078e0010 */
[----:B------:R-:W-:Y:S02]  /*11b0*/  P2R R145, PR, RZ, 0x10 ;  /* 0x00000010ff917803 */ /* 0x000fe40000000000 */
[----:B------:R-:W-:Y:S01]  /*11c0*/  IADD3 R14, R18, 0x40, RZ ;  /* 0x00000040120e7810 */ /* 0x000fe20007ffe0ff */
[----:B------:R-:W-:Y:S01]  /*11d0*/  IMAD.SHL.U32 R101, R113, 0x40, RZ ;  /* 0x0000004071657824 */ /* 0x000fe200078e00ff */
[----:B------:R-:W-:Y:S01]  /*11e0*/  LEA.HI R123, R0, R83, RZ, 0x5 ;  /* 0x00000053007b7211 */ /* 0x000fe200078f28ff */
[----:B------:R-:W-:Y:S01]  /*11f0*/  IMAD R4, R100, UR19, RZ ;  /* 0x0000001364047c24 */ /* 0x000fe2000f8e02ff */
[C---:B------:R-:W-:Y:S01]  /*1200*/  IADD3 R141, R16.reuse, 0x60, RZ ;  /* 0x00000060108d7810 */ /* 0x040fe20007ffe0ff */
[----:B------:R-:W-:Y:S01]  /*1210*/  IMAD.MOV.U32 R162, RZ, RZ, R158 ;  /* 0x000000ffffa27224 */ /* 0x000fe200078e009e */
[C---:B------:R-:W-:Y:S01]  /*1220*/  IADD3 R140, R16.reuse, 0x80, RZ ;  /* 0x00000080108c7810 */ /* 0x040fe20007ffe0ff */
[----:B------:R-:W-:Y:S01]  /*1230*/  IMAD.IADD R155, R155, 0x1, R150 ;  /* 0x000000019b9b7824 */ /* 0x000fe200078e0296 */
[----:B------:R-:W-:Y:S01]  /*1240*/  IADD3 R138, R16, 0xa0, RZ ;  /* 0x000000a0108a7810 */ /* 0x000fe20007ffe0ff */
[----:B------:R-:W-:Y:S01]  /*1250*/  IMAD.IADD R151, R150, 0x1, R9 ;  /* 0x0000000196977824 */ /* 0x000fe200078e0209 */
[----:B------:R-:W-:Y:S01]  /*1260*/  P2R R146, PR, RZ, 0x8 ;  /* 0x00000008ff927803 */ /* 0x000fe20000000000 */
[----:B------:R-:W-:Y:S01]  /*1270*/  IMAD.IADD R2, R16, 0x1, R3 ;  /* 0x0000000110027824 */ /* 0x000fe200078e0203 */
[----:B------:R-:W-:Y:S01]  /*1280*/  SHF.R.S32.HI R125, RZ, 0x1f, R138 ;  /* 0x0000001fff7d7819 */ /* 0x000fe2000001148a */
[----:B------:R-:W-:Y:S01]  /*1290*/  IMAD.MOV.U32 R150, RZ, RZ, R8 ;  /* 0x000000ffff967224 */ /* 0x000fe200078e0008 */
[----:B------:R-:W-:Y:S01]  /*12a0*/  IADD3 R91, R91, UR16, RZ ;  /* 0x000000105b5b7c10 */ /* 0x000fe2000fffe0ff */
[----:B------:R-:W-:Y:S01]  /*12b0*/  IMAD R148, R148, c[0x0][0x290], RZ ;  /* 0x0000a40094947a24 */ /* 0x000fe200078e02ff */
[----:B------:R-:W-:Y:S01]  /*12c0*/  SHF.R.S32.HI R121, RZ, 0x1f, R2 ;  /* 0x0000001fff797819 */ /* 0x000fe20000011402 */
[C---:B------:R-:W-:Y:S01]  /*12d0*/  IMAD R3, R101.reuse, UR5, R4 ;  /* 0x0000000565037c24 */ /* 0x040fe2000f8e0204 */
[----:B------:R-:W-:Y:S01]  /*12e0*/  ULDC.64 UR4, c[0x0][0x1e8] ;  /* 0x00007a0000047ab9 */ /* 0x000fe20000000a00 */
[----:B------:R-:W-:Y:S01]  /*12f0*/  IMAD.WIDE.U32 R8, R101, UR19, R162 ;  /* 0x0000001365087c25 */ /* 0x000fe2000f8e00a2 */
[CC--:B------:R-:W-:Y:S01]  /*1300*/  LEA.HI R4, R121.reuse, R2.reuse, RZ, 0x3 ;  /* 0x0000000279047211 */ /* 0x0c0fe200078f18ff */
[----:B------:R-:W-:Y:S01]  /*1310*/  UIMAD UR25, UR10, UR4, URZ ;  /* 0x000000040a1972a4 */ /* 0x000fe2000f8e023f */
[----:B------:R-:W-:Y:S01]  /*1320*/  LEA.HI R121, R121, R2, RZ, 0x6 ;  /* 0x0000000279797211 */ /* 0x000fe200078f30ff */
[C---:B------:R-:W-:Y:S01]  /*1330*/  IMAD R148, R143.reuse, c[0x0][0x294], R148 ;  /* 0x0000a5008f947a24 */ /* 0x040fe200078e0294 */
[----:B------:R-:W-:Y:S01]  /*1340*/  UIMAD.WIDE.U32 UR28, UR11, UR4, URZ ;  /* 0x000000040b1c72a5 */ /* 0x000fe2000f8e003f */
[----:B------:R-:W-:Y:S01]  /*1350*/  IMAD.WIDE.U32 R12, R143, c[0x0][0x290], R16 ;  /* 0x0000a4008f0c7a25 */ /* 0x000fe200078e0010 */
[----:B------:R-:W-:Y:S01]  /*1360*/  UIMAD UR25, UR11, UR5, UR25 ;  /* 0x000000050b1972a4 */ /* 0x000fe2000f8e0219 */
[----:B------:R-:W-:-:S02]  /*1370*/  LOP3.LUT R107, R4, 0xfffffff8, RZ, 0xc0, !PT ;  /* 0xfffffff8046b7812 */ /* 0x000fc400078ec0ff */
[----:B------:R-:W-:Y:S01]  /*1380*/  IMAD.IADD R3, R9, 0x1, R3 ;  /* 0x0000000109037824 */ /* 0x000fe200078e0203 */
[----:B------:R-:W-:Y:S01]  /*1390*/  ULDC.64 UR4, c[0x0][0x210] ;  /* 0x0000840000047ab9 */ /* 0x000fe20000000a00 */
[----:B------:R-:W-:Y:S01]  /*13a0*/  IMAD.MOV.U32 R112, RZ, RZ, 0x5 ;  /* 0x00000005ff707424 */ /* 0x000fe200078e00ff */
[----:B------:R-:W-:Y:S01]  /*13b0*/  UIMAD UR27, UR10, UR4, URZ ;  /* 0x000000040a1b72a4 */ /* 0x000fe2000f8e023f */
[----:B------:R-:W-:Y:S01]  /*13c0*/  IMAD.IADD R149, R148, 0x1, R13 ;  /* 0x0000000194957824 */ /* 0x000fe200078e020d */
[----:B------:R-:W-:Y:S01]  /*13d0*/  UIMAD.WIDE.U32 UR30, UR11, UR4, URZ ;  /* 0x000000040b1e72a5 */ /* 0x000fe2000f8e003f */
[----:B------:R-:W-:Y:S01]  /*13e0*/  IMAD.IADD R13, R18, 0x1, R15 ;  /* 0x00000001120d7824 */ /* 0x000fe200078e020f */
[C---:B------:R-:W-:Y:S01]  /*13f0*/  SHF.L.U64.HI R112, R113.reuse, R112, c[0x0][0x23c] ;  /* 0x00008f0071707619 */ /* 0x040fe20000010270 */
[----:B------:R-:W-:Y:S01]  /*1400*/  IMAD.SHL.U32 R136, R136, 0x2, RZ ;  /* 0x0000000288887824 */ /* 0x000fe200078e00ff */
[----:B------:R-:W-:Y:S01]  /*1410*/  UIMAD UR27, UR11, UR5, UR27 ;  /* 0x000000050b1b72a4 */ /* 0x000fe2000f8e021b */
[----:B------:R-:W-:Y:S01]  /*1420*/  IMAD.SHL.U32 R113, R113, 0x20, RZ ;  /* 0x0000002071717824 */ /* 0x000fe200078e00ff */
[----:B------:R-:W-:Y:S01]  /*1430*/  ISETP.GE.AND P4, PT, R13, c[0x0][0x27c], PT ;  /* 0x00009f000d007a0c */ /* 0x000fe20003f86270 */
[----:B------:R-:W-:Y:S01]  /*1440*/  IMAD.WIDE.U32 R156, R156, c[0x0][0x268], R20 ;  /* 0x00009a009c9c7a25 */ /* 0x000fe200078e0014 */
[----:B------:R-:W-:Y:S01]  /*1450*/  ULDC.64 UR4, c[0x0][0x268] ;  /* 0x00009a0000047ab9 */ /* 0x000fe20000000a00 */
[----:B------:R-:W-:Y:S01]  /*1460*/  LEA.HI R125, R125, R138, RZ, 0x3 ;  /* 0x0000008a7d7d7211 */ /* 0x000fe200078f18ff */
[----:B------:R-:W-:Y:S01]  /*1470*/  UIMAD UR4, UR23, UR4, URZ ;  /* 0x00000004170472a4 */ /* 0x000fe2000f8e023f */
[----:B------:R-:W-:Y:S01]  /*1480*/  IMAD.WIDE.U32 R152, R143, c[0x0][0x290], R18 ;  /* 0x0000a4008f987a25 */ /* 0x000fe200078e0012 */
[----:B------:R-:W-:Y:S01]  /*1490*/  SHF.R.S32.HI R106, RZ, 0x1f, R107 ;  /* 0x0000001fff6a7819 */ /* 0x000fe2000001146b */
[----:B------:R-:W-:Y:S01]  /*14a0*/  UIADD3 UR25, UR29, UR25, URZ ;  /* 0x000000191d197290 */ /* 0x000fe2000fffe03f */
[----:B------:R-:W-:Y:S01]  /*14b0*/  LOP3.LUT R125, R125, 0xfffffff8, RZ, 0xc0, !PT ;  /* 0xfffffff87d7d7812 */ /* 0x000fe200078ec0ff */
[----:B------:R-:W-:Y:S01]  /*14c0*/  IMAD.IADD R153, R153, 0x1, R148 ;  /* 0x0000000199997824 */ /* 0x000fe200078e0294 */
[----:B------:R-:W-:Y:S01]  /*14d0*/  UIMAD UR24, UR24, UR5, UR4 ;  /* 0x00000005181872a4 */ /* 0x000fe2000f8e0204 */
[----:B------:R-:W-:Y:S01]  /*14e0*/  IMAD.MOV.U32 R148, RZ, RZ, R12 ;  /* 0x000000ffff947224 */ /* 0x000fe200078e000c */
[----:B------:R-:W-:Y:S01]  /*14f0*/  SHF.L.U64.HI R106, R107, 0x1, R106 ;  /* 0x000000016b6a7819 */ /* 0x000fe2000001026a */
[C---:B------:R-:W-:Y:S01]  /*1500*/  IMAD.IADD R12, R18.reuse, 0x1, R14 ;  /* 0x00000001120c7824 */ /* 0x040fe200078e020e */
[----:B------:R-:W-:Y:S01]  /*1510*/  ULDC.64 UR4, c[0x0][0x2b0] ;  /* 0x0000ac0000047ab9 */ /* 0x000fe20000000a00 */
[----:B------:R-:W-:Y:S01]  /*1520*/  IMAD.SHL.U32 R123, R123, 0x10, RZ ;  /* 0x000000107b7b7824 */ /* 0x000fe200078e00ff */
[----:B------:R-:W-:Y:S01]  /*1530*/  P2R R144, PR, RZ, 0x10 ;  /* 0x00000010ff907803 */ /* 0x000fe20000000000 */
[----:B------:R-:W-:Y:S01]  /*1540*/  IMAD.SHL.U32 R121, R121, 0x40, RZ ;  /* 0x0000004079797824 */ /* 0x000fe200078e00ff */
[----:B------:R-:W-:Y:S01]  /*1550*/  IADD3 R11, R18, 0x30, RZ ;  /* 0x00000030120b7810 */ /* 0x000fe20007ffe0ff */
[----:B------:R-:W-:Y:S01]  /*1560*/  IMAD R135, R6, 0x40, R143 ;  /* 0x0000004006877824 */ /* 0x000fe200078e028f */
[----:B------:R-:W-:Y:S01]  /*1570*/  LOP3.LUT R123, R123, 0xfffffe00, RZ, 0xc0, !PT ;  /* 0xfffffe007b7b7812 */ /* 0x000fe200078ec0ff */
[----:B------:R-:W-:Y:S01]  /*1580*/  IMAD.MOV.U32 R85, RZ, RZ, c[0x0][0x27c] ;  /* 0x00009f00ff557624 */ /* 0x000fe200078e00ff */
[----:B------:R-:W-:Y:S01]  /*1590*/  LOP3.LUT R121, R121, 0x7ffff000, RZ, 0xc0, !PT ;  /* 0x7ffff00079797812 */ /* 0x000fe200078ec0ff */
[----:B------:R-:W-:Y:S01]  /*15a0*/  IMAD.MOV.U32 R98, RZ, RZ, c[0x0][0x2b8] ;  /* 0x0000ae00ff627624 */ /* 0x000fe200078e00ff */
[----:B------:R-:W-:Y:S01]  /*15b0*/  SHF.R.S32.HI R6, RZ, 0x1f, R141 ;  /* 0x0000001fff067819 */ /* 0x000fe2000001148d */
[----:B------:R-:W-:Y:S01]  /*15c0*/  IMAD.MOV.U32 R103, RZ, RZ, c[0x0][0x280] ;  /* 0x0000a000ff677624 */ /* 0x000fe200078e00ff */
[----:B------:R-:W-:Y:S01]  /*15d0*/  IADD3 R9, R18, 0x10, RZ ;  /* 0x0000001012097810 */ /* 0x000fe20007ffe0ff */
[----:B------:R-:W-:Y:S01]  /*15e0*/  IMAD.MOV.U32 R105, RZ, RZ, c[0x0][0x290] ;  /* 0x0000a400ff697624 */ /* 0x000fe200078e00ff */
[----:B------:R-:W-:Y:S01]  /*15f0*/  LEA.HI R131, R6, R141, RZ, 0x3 ;  /* 0x0000008d06837211 */ /* 0x000fe200078f18ff */
[----:B------:R-:W-:Y:S01]  /*1600*/  IMAD.WIDE.U32 R154, R84, c[0x0][0x280], R154 ;  /* 0x0000a000549a7a25 */ /* 0x000fe200078e009a */
[----:B------:R-:W-:Y:S01]  /*1610*/  SHF.R.S32.HI R6, RZ, 0x1f, R13 ;  /* 0x0000001fff067819 */ /* 0x000fe2000001140d */
[----:B------:R-:W-:Y:S01]  /*1620*/  UIADD3 UR27, UR31, UR27, URZ ;  /* 0x0000001b1f1b7290 */ /* 0x000fe2000fffe03f */
[----:B------:R-:W-:Y:S01]  /*1630*/  LOP3.LUT R131, R131, 0xfffffff8, RZ, 0xc0, !PT ;  /* 0xfffffff883837812 */ /* 0x000fe200078ec0ff */
[----:B------:R-:W-:Y:S01]  /*1640*/  IMAD.MOV.U32 R122, RZ, RZ, c[0x0][0x27c] ;  /* 0x00009f00ff7a7624 */ /* 0x000fe200078e00ff */
[----:B------:R-:W-:Y:S01]  /*1650*/  LEA.HI R133, R6, R13, RZ, 0x3 ;  /* 0x0000000d06857211 */ /* 0x000fe200078f18ff */
[----:B------:R-:W-:Y:S01]  /*1660*/  IMAD.WIDE.U32 R152, R84, c[0x0][0x290], R152 ;  /* 0x0000a40054987a25 */ /* 0x000fe200078e0098 */
[----:B------:R-:W-:-:S02]  /*1670*/  SHF.L.U64.HI R102, R103, R104, c[0x0][0x284] ;  /* 0x0000a10067667619 */ /* 0x000fc40000010268 */
[----:B------:R-:W-:Y:S01]  /*1680*/  LOP3.LUT R133, R133, 0xfffffff8, RZ, 0xc0, !PT ;  /* 0xfffffff885857812 */ /* 0x000fe200078ec0ff */
[C---:B------:R-:W-:Y:S01]  /*1690*/  IMAD.WIDE.U32 R150, R84.reuse, c[0x0][0x280], R150 ;  /* 0x0000a00054967a25 */ /* 0x040fe200078e0096 */
[----:B------:R-:W-:Y:S02]  /*16a0*/  SHF.L.U64.HI R104, R105, R104, c[0x0][0x294] ;  /* 0x0000a50069687619 */ /* 0x000fe40000010268 */
[----:B------:R-:W-:Y:S01]  /*16b0*/  SHF.R.S32.HI R116, RZ, 0x1f, R131 ;  /* 0x0000001fff747819 */ /* 0x000fe20000011483 */
[----:B------:R-:W-:Y:S01]  /*16c0*/  IMAD.WIDE.U32 R148, R84, c[0x0][0x290], R148 ;  /* 0x0000a40054947a25 */ /* 0x000fe200078e0094 */
[----:B------:R-:W-:Y:S02]  /*16d0*/  SHF.R.S32.HI R114, RZ, 0x1f, R125 ;  /* 0x0000001fff727819 */ /* 0x000fe4000001147d */
[----:B------:R-:W-:Y:S01]  /*16e0*/  SHF.R.S32.HI R132, RZ, 0x3, R4 ;  /* 0x00000003ff847819 */ /* 0x000fe20000011404 */
[----:B------:R-:W-:Y:S01]  /*16f0*/  IMAD.SHL.U32 R103, R103, 0x40, RZ ;  /* 0x0000004067677824 */ /* 0x000fe200078e00ff */
[----:B------:R-:W-:Y:S01]  /*1700*/  SHF.R.S32.HI R118, RZ, 0x1f, R133 ;  /* 0x0000001fff767819 */ /* 0x000fe20000011485 */
[----:B------:R-:W-:Y:S01]  /*1710*/  IMAD.SHL.U32 R105, R105, 0x40, RZ ;  /* 0x0000004069697824 */ /* 0x000fe200078e00ff */
[----:B------:R-:W-:Y:S01]  /*1720*/  IADD3 R97, R157, UR24, RZ ;  /* 0x000000189d617c10 */ /* 0x000fe2000fffe0ff */
[----:B------:R-:W-:-:S02]  /*1730*/  IMAD.SHL.U32 R122, R122, 0x2, RZ ;  /* 0x000000027a7a7824 */ /* 0x000fc400078e00ff */
[----:B------:R-:W-:Y:S02]  /*1740*/  IMAD.U32 R137, RZ, RZ, UR19 ;  /* 0x00000013ff897e24 */ /* 0x000fe4000f8e00ff */
[----:B------:R-:W-:Y:S01]  /*1750*/  IMAD.SHL.U32 R107, R107, 0x2, RZ ;  /* 0x000000026b6b7824 */ /* 0x000fe200078e00ff */
[----:B--2---:R1:W2:Y:S01]  /*1760*/  @P2 R2UR UR26, R5 ;  /* 0x00000000051a23c2 */ /* 0x0042a200000e0000 */
[----:B------:R-:W-:-:S04]  /*1770*/  @P1 LEA R22, P2, R8, c[0x0][0x220], 0x1 ;  /* 0x0000880008161a11 */ /* 0x000fc800078408ff */
[----:B------:R-:W-:-:S05]  /*1780*/  @P1 LEA.HI.X R23, R8, c[0x0][0x224], R3, 0x1, P2 ;  /* 0x0000890008171a11 */ /* 0x000fca00010f0c03 */
[----:B------:R-:W-:Y:S01]  /*1790*/  @!PT LDS RZ, [RZ] ;  /* 0x00000000fffff984 */ /* 0x000fe20000000800 */
[----:B------:R-:W-:Y:S01]  /*17a0*/  @!PT LDS RZ, [RZ] ;  /* 0x00000000fffff984 */ /* 0x000fe20000000800 */
[----:B------:R-:W-:Y:S01]  /*17b0*/  @!PT LDS RZ, [RZ] ;  /* 0x00000000fffff984 */ /* 0x000fe20000000800 */
[----:B------:R3:W-:Y:S04]  /*17c0*/  @P1 LDGSTS.E.BYPASS.LTC128B.128 [R136+0x6100], [R22.64], !P3 ;  /* 0x0610000016881fae */ /* 0x0007e8000d901d54 */
[----:B------:R3:W-:Y:S04]  /*17d0*/  @P1 LDGSTS.E.BYPASS.LTC128B.128 [R136+0x8100], [R22.64+0x80], !P6 ;  /* 0x0810008016881fae */ /* 0x0007e8000f101d54 */
[----:B------:R3:W-:Y:S01]  /*17e0*/  @P1 LDGSTS.E.BYPASS.LTC128B.128 [R136+0xa100], [R22.64+0x100], !P5 ;  /* 0x0a10010016881fae */ /* 0x0007e2000e901d54 */
[----:B-1----:R-:W-:Y:S01]  /*17f0*/  @P0 IADD3 R5, P1, R113, R8, RZ ;  /* 0x0000000871050210 */ /* 0x002fe20007f3e0ff */
[----:B--2---:R-:W-:Y:S01]  /*1800*/  @UP0 USHF.R.S32.HI UR33, URZ, 0x1f, UR26 ;  /* 0x0000001f3f210899 */ /* 0x004fe2000801141a */
[----:B------:R-:W-:Y:S01]  /*1810*/  SEL R8, RZ, c[0x0][0x27c], !P4 ;  /* 0x00009f00ff087a07 */ /* 0x000fe20006000000 */
[----:B------:R-:W-:-:S02]  /*1820*/  @UP0 UMOV UR32, UR26 ;  /* 0x0000001a00200c82 */ /* 0x000fc40008000000 */
[----:B------:R-:W-:Y:S01]  /*1830*/  @P0 IMAD.X R2, R112, 0x1, R3, P1 ;  /* 0x0000000170020824 */ /* 0x000fe200008e0603 */
[C---:B------:R-:W-:Y:S01]  /*1840*/  @P0 LEA R20, P1, R5.reuse, c[0x0][0x220], 0x1 ;  /* 0x0000880005140a11 */ /* 0x040fe200078208ff */
[----:B------:R-:W-:Y:S01]  /*1850*/  IMAD.IADD R8, R8, 0x1, R13 ;  /* 0x0000000108087824 */ /* 0x000fe200078e020d */
[----:B------:R-:W-:Y:S02]  /*1860*/  @!UP0 UMOV UR33, UR22 ;  /* 0x0000001600218c82 */ /* 0x000fe40008000000 */
[----:B------:R-:W-:Y:S01]  /*1870*/  @P0 LEA.HI.X R21, R5, c[0x0][0x224], R2, 0x1, P1 ;  /* 0x0000890005150a11 */ /* 0x000fe200008f0c02 */
[----:B------:R-:W-:Y:S01]  /*1880*/  UIMAD UR22, UR33, UR4, URZ ;  /* 0x00000004211672a4 */ /* 0x000fe2000f8e023f */
[----:B------:R-:W-:Y:S01]  /*1890*/  SHF.R.S32.HI R3, RZ, 0x1f, R8 ;  /* 0x0000001fff037819 */ /* 0x000fe20000011408 */
[----:B------:R-:W-:Y:S01]  /*18a0*/  @!UP0 UMOV UR32, UR18 ;  /* 0x0000001200208c82 */ /* 0x000fe20008000000 */
[----:B------:R-:W-:Y:S01]  /*18b0*/  LEA.HI R5, R10, R143, RZ, 0x3 ;  /* 0x0000008f0a057211 */ /* 0x000fe200078f18ff */
[----:B------:R3:W-:Y:S01]  /*18c0*/  @P0 LDGSTS.E.BYPASS.LTC128B.128 [R136+0x7100], [R20.64], !P3 ;  /* 0x0710000014880fae */ /* 0x0007e2000d901d54 */
[CC--:B------:R-:W-:Y:S01]  /*18d0*/  LEA.HI R2, R3.reuse, R8.reuse, RZ, 0x3 ;  /* 0x0000000803027211 */ /* 0x0c0fe200078f18ff */
[----:B------:R-:W-:Y:S01]  /*18e0*/  UIMAD.WIDE.U32 UR34, UR32, UR4, URZ ;  /* 0x00000004202272a5 */ /* 0x000fe2000f8e003f */
[----:B------:R-:W-:Y:S01]  /*18f0*/  LEA.HI R3, R3, R8, RZ, 0x6 ;  /* 0x0000000803037211 */ /* 0x000fe200078f30ff */
[----:B------:R3:W-:Y:S01]  /*1900*/  @P0 LDGSTS.E.BYPASS.LTC128B.128 [R136+0x9100], [R20.64+0x80], !P6 ;  /* 0x0910008014880fae */ /* 0x0007e2000f101d54 */
[----:B------:R-:W-:Y:S01]  /*1910*/  LOP3.LUT R8, R5, 0xfffffff8, RZ, 0xc0, !PT ;  /* 0xfffffff805087812 */ /* 0x000fe200078ec0ff */
[----:B------:R-:W-:Y:S01]  /*1920*/  UIMAD UR5, UR32, UR5, UR22 ;  /* 0x00000005200572a4 */ /* 0x000fe2000f8e0216 */
[----:B------:R-:W-:Y:S01]  /*1930*/  ISETP.GE.AND P1, PT, R12, c[0x0][0x27c], PT ;  /* 0x00009f000c007a0c */ /* 0x000fe20003f26270 */
[----:B------:R3:W-:Y:S01]  /*1940*/  @P0 LDGSTS.E.BYPASS.LTC128B.128 [R136+0xb100], [R20.64+0x100], !P5 ;  /* 0x0b10010014880fae */ /* 0x0007e2000e901d54 */
[----:B------:R-:W-:Y:S01]  /*1950*/  IMAD.SHL.U32 R3, R3, 0x40, RZ ;  /* 0x0000004003037824 */ /* 0x000fe200078e00ff */
[----:B------:R-:W-:Y:S01]  /*1960*/  LOP3.LUT R109, R2, 0xfffffff8, RZ, 0xc0, !PT ;  /* 0xfffffff8026d7812 */ /* 0x000fe200078ec0ff */
[----:B------:R-:W-:Y:S01]  /*1970*/  IMAD.IADD R139, R143, 0x1, -R8 ;  /* 0x000000018f8b7824 */ /* 0x000fe200078e0a08 */
[----:B------:R-:W-:Y:S01]  /*1980*/  SEL R5, RZ, c[0x0][0x27c], !P1 ;  /* 0x00009f00ff057a07 */ /* 0x000fe20004800000 */
[----:B------:R-:W0:Y:S01]  /*1990*/  LDGDEPBAR ;  /* 0x00000000000079af */ /* 0x000e220000000000 */
[----:B------:R-:W-:Y:S01]  /*19a0*/  LOP3.LUT R3, R3, 0x7ffff000, RZ, 0xc0, !PT ;  /* 0x7ffff00003037812 */ /* 0x000fe200078ec0ff */
[----:B------:R-:W-:-:S02]  /*19b0*/  UIADD3 UR5, UR35, UR5, URZ ;  /* 0x0000000523057290 */ /* 0x000fc4000fffe03f */
[----:B------:R-:W-:Y:S01]  /*19c0*/  BAR.SYNC.DEFER_BLOCKING 0x0 ;  /* 0x0000000000007b1d */ /* 0x000fe20000010000 */
[C---:B------:R-:W-:Y:S01]  /*19d0*/  LOP3.LUT P0, RZ, R139.reuse, 0x4, RZ, 0xc0, !PT ;  /* 0x000000048bff7812 */ /* 0x040fe2000780c0ff */
[----:B------:R-:W-:Y:S01]  /*19e0*/  IMAD.SHL.U32 R139, R139, 0x40, RZ ;  /* 0x000000408b8b7824 */ /* 0x000fe200078e00ff */
[----:B------:R-:W-:Y:S01]  /*19f0*/  P2R R142, PR, RZ, 0x2 ;  /* 0x00000002ff8e7803 */ /* 0x000fe20000000000 */
[----:B------:R-:W-:Y:S01]  /*1a00*/  IMAD.IADD R10, R5, 0x1, R12 ;  /* 0x00000001050a7824 */ /* 0x000fe200078e020c */
[----:B------:R-:W-:Y:S01]  /*1a10*/  SHF.R.S32.HI R108, RZ, 0x1f, R109 ;  /* 0x0000001fff6c7819 */ /* 0x000fe2000001146d */
[----:B------:R-:W-:Y:S01]  /*1a20*/  ULDC.U8 UR4, c[0x0][0x298] ;  /* 0x0000a60000047ab9 */ /* 0x000fe20000000000 */
[----:B------:R-:W-:Y:S02]  /*1a30*/  LOP3.LUT R139, R139, 0x1c0, RZ, 0xc0, !PT ;  /* 0x000001c08b8b7812 */ /* 0x000fe400078ec0ff */
[----:B------:R-:W-:Y:S02]  /*1a40*/  SHF.R.S32.HI R119, RZ, 0x1f, R10 ;  /* 0x0000001fff777819 */ /* 0x000fe4000001140a */
[----:B------:R-:W-:-:S02]  /*1a50*/  SHF.R.U32.HI R124, RZ, 0x3, R139 ;  /* 0x00000003ff7c7819 */ /* 0x000fc4000001168b */
[----:B------:R-:W-:Y:S02]  /*1a60*/  LOP3.LUT R5, R139, 0x38, R4, 0xf8, !PT ;  /* 0x000000388b057812 */ /* 0x000fe400078ef804 */
[----:B------:R-:W-:Y:S02]  /*1a70*/  LEA.HI R0, R119, R10, RZ, 0x3 ;  /* 0x0000000a77007211 */ /* 0x000fe400078f18ff */
[-C--:B------:R-:W-:Y:S02]  /*1a80*/  LOP3.LUT R8, R5, R124.reuse, RZ, 0x3c, !PT ;  /* 0x0000007c05087212 */ /* 0x080fe400078e3cff */
[----:B------:R-:W-:Y:S02]  /*1a90*/  LOP3.LUT R5, R139, 0x38, R0, 0xf8, !PT ;  /* 0x000000388b057812 */ /* 0x000fe400078ef800 */
[----:B------:R-:W-:Y:S02]  /*1aa0*/  IADD3 R121, R8, R121, R123 ;  /* 0x0000007908797210 */ /* 0x000fe40007ffe07b */
[----:B------:R-:W-:-:S02]  /*1ab0*/  LOP3.LUT R8, R5, R124, RZ, 0x3c, !PT ;  /* 0x0000007c05087212 */ /* 0x000fc400078e3cff */
[----:B------:R-:W-:Y:S01]  /*1ac0*/  SHF.R.S32.HI R5, RZ, 0x1f, R12 ;  /* 0x0000001fff057819 */ /* 0x000fe2000001140c */
[----:B------:R-:W-:Y:S01]  /*1ad0*/  IMAD.SHL.U32 R121, R121, 0x2, RZ ;  /* 0x0000000279797824 */ /* 0x000fe200078e00ff */
[----:B------:R-:W-:Y:S02]  /*1ae0*/  LOP3.LUT R7, R139, 0x38, R2, 0xf8, !PT ;  /* 0x000000388b077812 */ /* 0x000fe400078ef802 */
[----:B------:R-:W-:Y:S02]  /*1af0*/  LEA.HI R134, R5, R12, RZ, 0x3 ;  /* 0x0000000c05867211 */ /* 0x000fe400078f18ff */
[----:B------:R-:W-:Y:S02]  /*1b00*/  LOP3.LUT R5, R139, 0x18, R16, 0xf8, !PT ;  /* 0x000000188b057812 */ /* 0x000fe400078ef810 */
[----:B------:R-:W-:Y:S02]  /*1b10*/  LEA.HI R119, R119, R10, RZ, 0x6 ;  /* 0x0000000a77777211 */ /* 0x000fe400078f30ff */
[----:B------:R-:W-:-:S02]  /*1b20*/  LOP3.LUT R130, R5, R124, RZ, 0x3c, !PT ;  /* 0x0000007c05827212 */ /* 0x000fc400078e3cff */
[----:B------:R-:W-:Y:S01]  /*1b30*/  LOP3.LUT R120, R7, R124, RZ, 0x3c, !PT ;  /* 0x0000007c07787212 */ /* 0x000fe200078e3cff */
[----:B------:R-:W-:Y:S01]  /*1b40*/  IMAD.SHL.U32 R119, R119, 0x40, RZ ;  /* 0x0000004077777824 */ /* 0x000fe200078e00ff */
[----:B------:R-:W-:Y:S01]  /*1b50*/  SHF.R.S32.HI R7, RZ, 0x1f, R140 ;  /* 0x0000001fff077819 */ /* 0x000fe2000001148c */
[--C-:B------:R-:W-:Y:S01]  /*1b60*/  IMAD.IADD R130, R130, 0x1, R123.reuse ;  /* 0x0000000182827824 */ /* 0x100fe200078e027b */
[----:B------:R-:W-:Y:S02]  /*1b70*/  IADD3 R120, R120, R3, R123 ;  /* 0x0000000378787210 */ /* 0x000fe40007ffe07b */
[----:B------:R-:W-:Y:S02]  /*1b80*/  SHF.R.S32.HI R3, RZ, 0x1f, R84 ;  /* 0x0000001fff037819 */ /* 0x000fe40000011454 */
[----:B------:R-:W-:Y:S01]  /*1b90*/  LEA R130, R130, 0x100, 0x1 ;  /* 0x0000010082827811 */ /* 0x000fe200078e08ff */
[----:B------:R-:W-:Y:S01]  /*1ba0*/  IMAD.SHL.U32 R120, R120, 0x2, RZ ;  /* 0x0000000278787824 */ /* 0x000fe200078e00ff */
[----:B------:R-:W-:Y:S01]  /*1bb0*/  LOP3.LUT R119, R119, 0x7ffff000, RZ, 0xc0, !PT ;  /* 0x7ffff00077777812 */ /* 0x000fe200078ec0ff */
[C---:B------:R-:W-:Y:S01]  /*1bc0*/  IMAD R93, R3.reuse, c[0x0][0x280], RZ ;  /* 0x0000a000035d7a24 */ /* 0x040fe200078e02ff */
[----:B------:R-:W-:Y:S01]  /*1bd0*/  LOP3.LUT R111, R0, 0xfffffff8, RZ, 0xc0, !PT ;  /* 0xfffffff8006f7812 */ /* 0x000fe200078ec0ff */
[----:B------:R-:W-:Y:S01]  /*1be0*/  IMAD R3, R3, c[0x0][0x290], RZ ;  /* 0x0000a40003037a24 */ /* 0x000fe200078e02ff */
[----:B------:R-:W-:Y:S01]  /*1bf0*/  LEA.HI R128, R7, R140, RZ, 0x3 ;  /* 0x0000008c07807211 */ /* 0x000fe200078f18ff */
[----:B------:R-:W-:Y:S01]  /*1c00*/  IMAD R93, R84, c[0x0][0x284], R93 ;  /* 0x0000a100545d7a24 */ /* 0x000fe200078e025d */
[----:B------:R-:W-:Y:S01]  /*1c10*/  IADD3 R129, R130, 0x40, RZ ;  /* 0x0000004082817810 */ /* 0x000fe20007ffe0ff */
[----:B------:R-:W-:Y:S01]  /*1c20*/  IMAD R3, R84, c[0x0][0x294], R3 ;  /* 0x0000a50054037a24 */ /* 0x000fe200078e0203 */
[----:B------:R-:W-:Y:S01]  /*1c30*/  @P0 IADD3 R129, R130, -0x40, RZ ;  /* 0xffffffc082810810 */ /* 0x000fe20007ffe0ff */
[----:B------:R-:W-:Y:S01]  /*1c40*/  IMAD.IADD R95, R155, 0x1, R93 ;  /* 0x000000019b5f7824 */ /* 0x000fe200078e025d */
[----:B------:R-:W-:Y:S01]  /*1c50*/  IADD3 R119, R8, R119, R123 ;  /* 0x0000007708777210 */ /* 0x000fe20007ffe07b */
[----:B------:R-:W-:Y:S01]  /*1c60*/  IMAD.IADD R93, R93, 0x1, R151 ;  /* 0x000000015d5d7824 */ /* 0x000fe200078e0297 */
[----:B------:R-:W-:Y:S01]  /*1c70*/  SHF.R.S32.HI R110, RZ, 0x1f, R111 ;  /* 0x0000001fff6e7819 */ /* 0x000fe2000001146f */
[----:B------:R-:W-:Y:S01]  /*1c80*/  IMAD.IADD R94, R153, 0x1, R3 ;  /* 0x00000001995e7824 */ /* 0x000fe200078e0203 */
[----:B------:R-:W-:Y:S01]  /*1c90*/  ISETP.GE.AND P0, PT, R85, 0x1, PT ;  /* 0x000000015500780c */ /* 0x000fe20003f06270 */
[----:B------:R-:W-:Y:S01]  /*1ca0*/  IMAD.IADD R92, R3, 0x1, R149 ;  /* 0x00000001035c7824 */ /* 0x000fe200078e0295 */
[----:B------:R-:W-:Y:S01]  /*1cb0*/  LOP3.LUT R128, R128, 0xfffffff8, RZ, 0xc0, !PT ;  /* 0xfffffff880807812 */ /* 0x000fe200078ec0ff */
[----:B------:R-:W-:Y:S01]  /*1cc0*/  IMAD.SHL.U32 R119, R119, 0x2, RZ ;  /* 0x0000000277777824 */ /* 0x000fe200078e00ff */
[----:B------:R-:W-:-:S02]  /*1cd0*/  LOP3.LUT R134, R134, 0xfffffff8, RZ, 0xc0, !PT ;  /* 0xfffffff886867812 */ /* 0x000fc400078ec0ff */
[----:B------:R-:W-:Y:S02]  /*1ce0*/  ISETP.NE.AND P1, PT, R98, 0x1, PT ;  /* 0x000000016200780c */ /* 0x000fe40003f25270 */
[----:B------:R-:W-:Y:S02]  /*1cf0*/  SHF.R.S32.HI R126, RZ, 0x3, R0 ;  /* 0x00000003ff7e7819 */ /* 0x000fe40000011400 */
[C---:B------:R-:W-:Y:S01]  /*1d00*/  SHF.L.U64.HI R108, R109.reuse, 0x1, R108 ;  /* 0x000000016d6c7819 */ /* 0x040fe2000001026c */
[----:B------:R-:W-:Y:S01]  /*1d10*/  IMAD.SHL.U32 R109, R109, 0x2, RZ ;  /* 0x000000026d6d7824 */ /* 0x000fe200078e00ff */
[C---:B------:R-:W-:Y:S01]  /*1d20*/  SHF.L.U64.HI R110, R111.reuse, 0x1, R110 ;  /* 0x000000016f6e7819 */ /* 0x040fe2000001026e */
[----:B------:R-:W-:Y:S01]  /*1d30*/  IMAD.SHL.U32 R111, R111, 0x2, RZ ;  /* 0x000000026f6f7824 */ /* 0x000fe200078e00ff */
[----:B------:R-:W-:Y:S02]  /*1d40*/  P2R R0, PR, RZ, 0x1 ;  /* 0x00000001ff007803 */ /* 0x000fe40000000000 */
[----:B------:R-:W-:-:S02]  /*1d50*/  IADD3 R10, R18, 0x50, RZ ;  /* 0x00000050120a7810 */ /* 0x000fc40007ffe0ff */
[----:B------:R-:W-:Y:S02]  /*1d60*/  SHF.R.S32.HI R115, RZ, 0x1f, R128 ;  /* 0x0000001fff737819 */ /* 0x000fe40000011480 */
[----:B------:R-:W-:Y:S02]  /*1d70*/  SHF.R.S32.HI R117, RZ, 0x1f, R134 ;  /* 0x0000001fff757819 */ /* 0x000fe40000011486 */
[----:B------:R-:W-:Y:S02]  /*1d80*/  SHF.R.S32.HI R127, RZ, 0x3, R2 ;  /* 0x00000003ff7f7819 */ /* 0x000fe40000011402 */
[----:B---3--:R-:W-:Y:S02]  /*1d90*/  P2R R0, PR, RZ, 0x2 ;  /* 0x00000002ff007803 */ /* 0x008fe40000000000 */
.L_x_764:
[----:B------:R-:W-:Y:S01]  /*1da0*/  IMAD.SHL.U32 R90, R137, 0x40, RZ ;  /* 0x00000040895a7824 */ /* 0x000fe200078e00ff */
[----:B------:R-:W-:Y:S04]  /*1db0*/  DEPBAR.LE SB0, 0x0 ;  /* 0x000080000000791a */ /* 0x000fe80000000000 */
[----:B------:R-:W-:Y:S01]  /*1dc0*/  IMAD.IADD R0, R135, 0x1, R90 ;  /* 0x0000000187007824 */ /* 0x000fe200078e025a */
[----:B------:R-:W-:Y:S01]  /*1dd0*/  ISETP.NE.AND P1, PT, R98, 0x1, PT ;  /* 0x000000016200780c */ /* 0x000fe20003f25270 */
[----:B------:R-:W-:Y:S01]  /*1de0*/  IMAD.MOV.U32 R96, RZ, RZ, RZ ;  /* 0x000000ffff607224 */ /* 0x000fe200078e00ff */
[----:B------:R-:W-:Y:S01]  /*1df0*/  ISETP.GE.AND P2, PT, R85, 0x1, PT ;  /* 0x000000015500780c */ /* 0x000fe20003f46270 */
[----:B------:R-:W-:Y:S01]  /*1e00*/  IMAD.IADD R89, R91, 0x1, R0 ;  /* 0x000000015b597824 */ /* 0x000fe200078e0200 */
[----:B------:R-:W-:Y:S01]  /*1e10*/  ISETP.GE.AND P0, PT, R0, UR15, PT ;  /* 0x0000000f00007c0c */ /* 0x000fe2000bf06270 */
[----:B------:R-:W-:Y:S02]  /*1e20*/  BSSY B1, `(.L_x_740) ;  /* 0x00003ea000017945 */ /* 0x000fe40003800000 */
[--C-:B------:R-:W-:Y:S01]  /*1e30*/  IMAD.MOV.U32 R0, RZ, RZ, R89.reuse ;  /* 0x000000ffff007224 */ /* 0x100fe200078e0059 */
[----:B------:R-:W-:Y:S05]  /*1e40*/  ISETP.GT.OR P0, PT, R135, 0x3f, P0 ;  /* 0x0000003f8700780c */ /* 0x000fea0000704670 */
[----:B-1----:R-:W-:Y:S05]  /*1e50*/  @P1 IMAD.HI.U32 R2, R89, c[0x0][0x2bc], RZ ;  /* 0x0000af0059021a27 */ /* 0x002fea00078e00ff */
[----:B------:R-:W-:Y:S04]  /*1e60*/  @P1 SHF.R.U32.HI R0, RZ, c[0x0][0x2c0], R2 ;  /* 0x0000b000ff001a19 */ /* 0x000fe80000011602 */
[C---:B------:R-:W-:Y:S04]  /*1e70*/  @!P0 IADD3 R3, P1, R0.reuse, UR34, RZ ;  /* 0x0000002200038c10 */ /* 0x040fe8000ff3e0ff */
[----:B------:R-:W-:Y:S01]  /*1e80*/  @!P0 LEA.HI.X.SX32 R2, R0, UR5, 0x1, P1 ;  /* 0x0000000500028c11 */ /* 0x000fe200088f0eff */
[----:B------:R-:W-:Y:S01]  /*1e90*/  IMAD.MOV R0, RZ, RZ, -R0 ;  /* 0x000000ffff007224 */ /* 0x000fe200078e0a00 */
[C---:B------:R-:W-:Y:S03]  /*1ea0*/  @!P0 LEA R4, P1, R3.reuse, c[0x0][0x2a0], 0x2 ;  /* 0x0000a80003048a11 */ /* 0x040fe600078210ff */
        /* <DEDUP_REMOVED lines=23> */
[----:B------:R-:W-:Y:S03]  /*2020*/  IADD3 R86, -R90, UR15, RZ ;  /* 0x0000000f5a567c10 */ /* 0x000fe6000fffe1ff */
        /* <DEDUP_REMOVED lines=66> */
.L_x_744:
[----:B------:R-:W-:Y:S05]  /*2450*/  BSYNC B0 ;  /* 0x0000000000007941 */ /* 0x000fea0003800000 */
.L_x_743:
        /* <DEDUP_REMOVED lines=104> */
.L_x_747:
[----:B------:R-:W-:Y:S05]  /*2ae0*/  BSYNC B0 ;  /* 0x0000000000007941 */ /* 0x000fea0003800000 */
.L_x_746:
        /* <DEDUP_REMOVED lines=58> */
.L_x_749:
[----:B------:R-:W-:Y:S05]  /*2e90*/  BSYNC B0 ;  /* 0x0000000000007941 */ /* 0x000fea0003800000 */
.L_x_748:
        /* <DEDUP_REMOVED lines=58> */
.L_x_751:
[----:B------:R-:W-:Y:S05]  /*3240*/  BSYNC B0 ;  /* 0x0000000000007941 */ /* 0x000fea0003800000 */
.L_x_750:
        /* <DEDUP_REMOVED lines=58> */
.L_x_753:
[----:B------:R-:W-:Y:S05]  /*35f0*/  BSYNC B0 ;  /* 0x0000000000007941 */ /* 0x000fea0003800000 */
.L_x_752:
        /* <DEDUP_REMOVED lines=58> */
.L_x_755:
[----:B------:R-:W-:Y:S05]  /*39a0*/  BSYNC B0 ;  /* 0x0000000000007941 */ /* 0x000fea0003800000 */
.L_x_754:
        /* <DEDUP_REMOVED lines=58> */
.L_x_742:
        /* <DEDUP_REMOVED lines=47> */
.L_x_757:
[----:B------:R-:W-:Y:S05]  /*4040*/  BSYNC B0 ;  /* 0x0000000000007941 */ /* 0x000fea0003800000 */
.L_x_756:
        /* <DEDUP_REMOVED lines=59> */
[----:B------:R-:W-:Y:S02]  /*4400*/  LOP3.LUT R171, R139, 0x38, R166, 0xf8, !PT ;  /* 0x000000388bab7812 */ /* 0x000fe400078ef8a6 */
[----:B------:R-:W-:Y:S01]  /*4410*/  @!P0 PRMT R50, R50, 0x5410, R51 ;  /* 0x0000541032328816 */ /* 0x000fe20000000033 */
[----:B------:R-:W-:Y:S01]  /*4420*/  IMAD.SHL.U32 R169, R169, 0x200, RZ ;  /* 0x00000200a9a97824 */ /* 0x000fe200078e00ff */
[----:B------:R-:W-:Y:S02]  /*4430*/  LOP3.LUT R168, R171, R124, RZ, 0x3c, !PT ;  /* 0x0000007caba87212 */ /* 0x000fe400078e3cff */
[----:B------:R-:W-:Y:S02]  /*4440*/  @!P0 PRMT R45, R45, 0x5410, R40 ;  /* 0x000054102d2d8816 */ /* 0x000fe40000000028 */
[----:B------:R-:W-:Y:S02]  /*4450*/  LOP3.LUT R169, R169, 0x7ffff000, RZ, 0xc0, !PT ;  /* 0x7ffff000a9a97812 */ /* 0x000fe400078ec0ff */
[----:B------:R-:W-:Y:S01]  /*4460*/  @!P0 SHF.R.U32.HI R47, RZ, 0x10, R41 ;  /* 0x00000010ff2f8819 */ /* 0x000fe20000011629 */
[----:B------:R-:W-:Y:S01]  /*4470*/  IMAD.MOV.U32 R41, RZ, RZ, R43 ;  /* 0x000000ffff297224 */ /* 0x000fe200078e002b */
[----:B------:R-:W-:Y:S01]  /*4480*/  IADD3 R168, R168, R169, R123 ;  /* 0x000000a9a8a87210 */ /* 0x000fe20007ffe07b */
[----:B-1----:R-:W-:Y:S01]  /*4490*/  @!P0 IMAD.U32 R51, R72, 0x10000, RZ ;  /* 0x0001000048338824 */ /* 0x002fe200078e00ff */
[----:B------:R-:W-:Y:S01]  /*44a0*/  @!P0 SHF.R.U64 R49, R42, 0x10, R43 ;  /* 0x000000102a318819 */ /* 0x000fe2000000122b */
[----:B------:R-:W-:Y:S01]  /*44b0*/  @!P0 IMAD.U32 R61, R75, 0x10000, RZ ;  /* 0x000100004b3d8824 */ /* 0x000fe200078e00ff */
[--C-:B------:R-:W-:Y:S01]  /*44c0*/  @!P0 SHF.R.U64 R57, R54, 0x10, R55.reuse ;  /* 0x0000001036398819 */ /* 0x100fe20000001237 */
[----:B------:R-:W-:Y:S01]  /*44d0*/  IMAD.SHL.U32 R167, R168, 0x2, RZ ;  /* 0x00000002a8a77824 */ /* 0x000fe200078e00ff */
[----:B------:R-:W-:Y:S02]  /*44e0*/  @!P0 SHF.R.U32.HI R52, RZ, 0x10, R55 ;  /* 0x00000010ff348819 */ /* 0x000fe40000011637 */
[----:B------:R-:W-:Y:S02]  /*44f0*/  @!P0 PRMT R55, R48, 0x5410, R53 ;  /* 0x0000541030378816 */ /* 0x000fe40000000035 */
[----:B------:R-:W1:Y:S01]  /*4500*/  LDS.128 R24, [R167+0x6100] ;  /* 0x00610000a7187984 */ /* 0x000e620000000c00 */
[----:B------:R-:W-:Y:S02]  /*4510*/  @!P0 SHF.L.U32 R48, R50, 0x10, RZ ;  /* 0x0000001032308819 */ /* 0x000fe400000006ff */
        /* <DEDUP_REMOVED lines=33> */
[----:B------:R-:W-:Y:S01]  /*4730*/  @!P0 FMUL.FTZ R170, R44, R55 ;  /* 0x000000372caa8220 */ /* 0x000fe20000410000 */
        /* <DEDUP_REMOVED lines=55> */
.L_x_759:
[----:B------:R-:W-:Y:S05]  /*4ab0*/  BSYNC B0 ;  /* 0x0000000000007941 */ /* 0x000fea0003800000 */
.L_x_758:
        /* <DEDUP_REMOVED lines=22> */
[----:B-12---:R-:W-:Y:S02]  /*4c20*/  LOP3.LUT R72, R63, R124, RZ, 0x3c, !PT ;  /* 0x0000007c3f487212 */ /* 0x006fe400078e3cff */
        /* <DEDUP_REMOVED lines=13> */
[----:B------:R-:W1:Y:S01]  /*4d00*/  LDS.128 R24, [R60+0x6100] ;  /* 0x006100003c187984 */ /* 0x000e620000000c00 */
        /* <DEDUP_REMOVED lines=86> */
.L_x_761:
[----:B------:R-:W-:Y:S05]  /*5270*/  BSYNC B0 ;  /* 0x0000000000007941 */ /* 0x000fea0003800000 */
.L_x_760:
        /* <DEDUP_REMOVED lines=22> */
[----:B------:R-:W-:Y:S02]  /*53e0*/  @!P0 SHF.R.U64 R20, R20, 0x10, R21 ;  /* 0x0000001014148819 */ /* 0x000fe40000001215 */
        /* <DEDUP_REMOVED lines=103> */
.L_x_741:
[----:B------:R-:W1:Y:S01]  /*5a60*/  SHFL.IDX PT, R73, R73, RZ, 0x1c1f ;  /* 0x001c1fff49497589 */ /* 0x000e6200000e0000 */
[----:B------:R-:W-:Y:S03]  /*5a70*/  IADD3 R86, -R90, UR15, RZ ;  /* 0x0000000f5a567c10 */ /* 0x000fe6000fffe1ff */
[----:B------:R-:W2:Y:S01]  /*5a80*/  SHFL.IDX PT, R72, R72, RZ, 0x1c1f ;  /* 0x001c1fff48487589 */ /* 0x000ea200000e0000 */
        /* <DEDUP_REMOVED lines=35> */
.L_x_745:
[----:B------:R-:W-:Y:S05]  /*5cc0*/  BSYNC B1 ;  /* 0x0000000000017941 */ /* 0x000fea0003800000 */
.L_x_740:
[----:B------:R-:W-:Y:S01]  /*5cd0*/  IMAD.IADD R90, R99, 0x1, -R90 ;  /* 0x00000001635a7824 */ /* 0x000fe200078e0a5a */
[----:B-1----:R-:W-:Y:S01]  /*5ce0*/  LEA R6, P0, R137, R160, 0x6 ;  /* 0x000000a089067211 */ /* 0x002fe200078030ff */
[----:B------:R-:W-:Y:S01]  /*5cf0*/  IMAD R88, R88, c[0x0][0x208], RZ ;  /* 0x0000820058587a24 */ /* 0x000fe200078e02ff */
[----:B------:R-:W-:Y:S01]  /*5d00*/  ISETP.NE.AND P3, PT, R146, RZ, PT ;  /* 0x000000ff9200720c */ /* 0x000fe20003f65270 */
[----:B------:R-:W-:Y:S01]  /*5d10*/  IMAD.WIDE.U32 R4, R89, c[0x0][0x208], RZ ;  /* 0x0000820059047a25 */ /* 0x000fe200078e00ff */
        /* <DEDUP_REMOVED lines=10> */
[----:B------:R-:W-:Y:S03]  /*5dc0*/  IADD3 R2, P1, R4, UR30, RZ ;  /* 0x0000001e04027c10 */ /* 0x000fe6000ff3e0ff */
[----:B------:R-:W-:Y:S01]  /*5dd0*/  @P0 IMAD R0, R0, c[0x0][0x258], RZ ;  /* 0x0000960000000a24 */ /* 0x000fe200078e02ff */
[----:B------:R-:W-:Y:S02]  /*5de0*/  IADD3.X R87, R5, UR27, R87, P1, !PT ;  /* 0x0000001b05577c10 */ /* 0x000fe40008ffe457 */
[----:B------:R-:W-:Y:S01]  /*5df0*/  ISETP.GE.AND P1, PT, R90, 0x1, PT ;  /* 0x000000015a00780c */ /* 0x000fe20003f26270 */
[----:B------:R-:W-:Y:S11]  /*5e00*/  @P0 IMAD R0, R3, c[0x0][0x25c], R0 ;  /* 0x0000970003000a24 */ /* 0x000ff600078e0200 */
[----:B------:R-:W-:Y:S01]  /*5e10*/  @!UPT UIADD3 URZ, URZ, URZ, URZ ;  /* 0x0000003f3f3ff290 */ /* 0x000fe2000fffe03f */
[----:B------:R-:W-:Y:S02]  /*5e20*/  @P1 IMAD R4, R7, c[0x0][0x258], RZ ;  /* 0x0000960007041a24 */ /* 0x000fe400078e02ff */
[----:B------:R-:W-:Y:S02]  /*5e30*/  @P1 IMAD.MOV.U32 R96, RZ, RZ, R156 ;  /* 0x000000ffff601224 */ /* 0x000fe400078e009c */
[C---:B------:R-:W-:Y:S02]  /*5e40*/  @P1 IMAD R4, R6.reuse, c[0x0][0x25c], R4 ;  /* 0x0000970006041a24 */ /* 0x040fe400078e0204 */
[----:B-----5:R-:W-:Y:S04]  /*5e50*/  @P1 IMAD.WIDE.U32 R20, R6, c[0x0][0x258], R96 ;  /* 0x0000960006141a25 */ /* 0x020fe800078e0060 */
[----:B------:R-:W-:Y:S01]  /*5e60*/  @P0 IMAD.MOV.U32 R96, RZ, RZ, R156 ;  /* 0x000000ffff600224 */ /* 0x000fe200078e009c */
[C---:B------:R-:W-:Y:S02]  /*5e70*/  @P1 LEA R6, P2, R20.reuse, c[0x0][0x250], 0x1 ;  /* 0x0000940014061a11 */ /* 0x040fe400078408ff */
[----:B------:R-:W-:Y:S04]  /*5e80*/  @P1 IADD3 R4, R21, R4, RZ ;  /* 0x0000000415041210 */ /* 0x000fe80007ffe0ff */
[----:B------:R-:W-:Y:S01]  /*5e90*/  @P1 LEA.HI.X R7, R20, c[0x0][0x254], R4, 0x1, P2 ;  /* 0x0000950014071a11 */ /* 0x000fe200010f0c04 */
[----:B------:R-:W-:Y:S01]  /*5ea0*/  @P0 IMAD.WIDE.U32 R20, R3, c[0x0][0x258], R96 ;  /* 0x0000960003140a25 */ /* 0x000fe200078e0060 */
[C---:B------:R-:W-:Y:S03]  /*5eb0*/  LEA R4, P2, R2.reuse, c[0x0][0x1f8], 0x1 ;  /* 0x00007e0002047a11 */ /* 0x040fe600078408ff */
[----:B------:R-:W-:Y:S01]  /*5ec0*/  @!PT LDS RZ, [RZ] ;  /* 0x00000000fffff984 */ /* 0x000fe20000000800 */
[----:B------:R-:W-:Y:S01]  /*5ed0*/  @!PT LDS RZ, [RZ] ;  /* 0x00000000fffff984 */ /* 0x000fe20000000800 */
[----:B------:R-:W-:Y:S01]  /*5ee0*/  @!PT LDS RZ, [RZ] ;  /* 0x00000000fffff984 */ /* 0x000fe20000000800 */
[----:B------:R1:W-:Y:S01]  /*5ef0*/  @P1 LDGSTS.E.BYPASS.LTC128B.128 [R136+0x100], [R6.64], !P3 ;  /* 0x0010000006881fae */ /* 0x0003e2000d901d54 */
[----:B------:R-:W-:Y:S02]  /*5f00*/  LEA.HI.X R87, R2, c[0x0][0x1fc], R87, 0x1, P2 ;  /* 0x00007f0002577a11 */ /* 0x000fe400010f0c57 */
[C---:B------:R-:W-:Y:S01]  /*5f10*/  @P0 LEA R22, P2, R20.reuse, c[0x0][0x250], 0x1 ;  /* 0x0000940014160a11 */ /* 0x040fe200078408ff */
[----:B------:R1:W-:Y:S01]  /*5f20*/  @P1 LDGSTS.E.BYPASS.LTC128B.128 [R136+0x2100], [R6.64+0x80], !P6 ;  /* 0x0210008006881fae */ /* 0x0003e2000f101d54 */
[----:B------:R-:W-:Y:S03]  /*5f30*/  @P0 IADD3 R0, R21, R0, RZ ;  /* 0x0000000015000210 */ /* 0x000fe60007ffe0ff */
[----:B------:R1:W-:Y:S01]  /*5f40*/  @P1 LDGSTS.E.BYPASS.LTC128B.128 [R136+0x4100], [R6.64+0x100], !P5 ;  /* 0x0410010006881fae */ /* 0x0003e2000e901d54 */
[----:B------:R-:W-:Y:S03]  /*5f50*/  @P0 LEA.HI.X R23, R20, c[0x0][0x254], R0, 0x1, P2 ;  /* 0x0000950014170a11 */ /* 0x000fe600010f0c00 */
[----:B------:R1:W3:Y:S04]  /*5f60*/  SHFL.IDX PT, R0, R4, RZ, 0x1c1f ;  /* 0x001c1fff04007589 */ /* 0x0002e800000e0000 */
[----:B------:R1:W-:Y:S04]  /*5f70*/  @P0 LDGSTS.E.BYPASS.LTC128B.128 [R136+0x1100], [R22.64], !P3 ;  /* 0x0110000016880fae */ /* 0x0003e8000d901d54 */
[----:B------:R1:W-:Y:S04]  /*5f80*/  @P0 LDGSTS.E.BYPASS.LTC128B.128 [R136+0x3100], [R22.64+0x80], !P6 ;  /* 0x0310008016880fae */ /* 0x0003e8000f101d54 */
[----:B------:R1:W-:Y:S01]  /*5f90*/  @P0 LDGSTS.E.BYPASS.LTC128B.128 [R136+0x5100], [R22.64+0x100], !P5 ;  /* 0x0510010016880fae */ /* 0x0003e2000e901d54 */
[----:B------:R-:W-:Y:S03]  /*5fa0*/  ISETP.GT.AND P0, PT, R86, R143, PT ;  /* 0x0000008f5600720c */ /* 0x000fe60003f04270 */
[----:B------:R-:W0:Y:S04]  /*5fb0*/  LDGDEPBAR ;  /* 0x00000000000079af */ /* 0x000e280000000000 */
[----:B------:R1:W4:Y:S01]  /*5fc0*/  SHFL.IDX PT, R3, R87, RZ, 0x1c1f ;  /* 0x001c1fff57037589 */ /* 0x00032200000e0000 */
        /* <DEDUP_REMOVED lines=34> */
.L_x_763:
[----:B-1-34-:R-:W-:Y:S05]  /*61f0*/  BSYNC B0 ;  /* 0x0000000000007941 */ /* 0x01afea0003800000 */
.L_x_762:
[C---:B------:R-:W-:Y:S02]  /*6200*/  ISETP.GT.AND P0, PT, R137.reuse, UR6, PT ;  /* 0x0000000689007c0c */ /* 0x040fe4000bf04270 */
        /* <DEDUP_REMOVED lines=25> */
.L_x_739:
[----:B-1----:R-:W-:Y:S01]  /*63a0*/  UIADD3 UR6, UR12, 0x7f, URZ ;  /* 0x0000007f0c067890 */ /* 0x002fe2000fffe03f */
[----:B------:R-:W-:Y:S01]  /*63b0*/  PLOP3.LUT P2, PT, PT, PT, PT, 0x80, 0x0 ;  /* 0x000000000000781c */ /* 0x000fe20003f4f070 */
[----:B------:R-:W-:Y:S01]  /*63c0*/  ULDC.64 UR4, c[0x0][0x2c8] ;  /* 0x0000b20000047ab9 */ /* 0x000fe20000000a00 */
[----:B------:R-:W-:Y:S01]  /*63d0*/  IMAD.MOV.U32 R3, RZ, RZ, RZ ;  /* 0x000000ffff037224 */ /* 0x000fe200078e00ff */
[----:B------:R-:W-:Y:S01]  /*63e0*/  UIMAD.WIDE.U32 UR22, UR6, UR4, URZ ;  /* 0x00000004061672a5 */ /* 0x000fe2000f8e003f */
[----:B------:R-:W-:Y:S01]  /*63f0*/  IMAD.MOV.U32 R98, RZ, RZ, RZ ;  /* 0x000000ffff627224 */ /* 0x000fe200078e00ff */
[----:B------:R-:W-:Y:S01]  /*6400*/  CS2R R96, SRZ ;  /* 0x0000000000607805 */ /* 0x000fe2000001ff00 */
[----:B------:R-:W-:Y:S01]  /*6410*/  CS2R R94, SRZ ;  /* 0x00000000005e7805 */ /* 0x000fe2000001ff00 */
[----:B------:R-:W-:Y:S01]  /*6420*/  @UP2 USHF.R.U32.HI UR6, URZ, UR5, UR23 ;  /* 0x000000053f062299 */ /* 0x000fe20008011617 */
[----:B------:R-:W-:Y:S01]  /*6430*/  CS2R R92, SRZ ;  /* 0x00000000005c7805 */ /* 0x000fe2000001ff00 */
[----:B-----5:R-:W-:Y:S01]  /*6440*/  CS2R R90, SRZ ;  /* 0x00000000005a7805 */ /* 0x020fe2000001ff00 */
[----:B------:R-:W-:Y:S01]  /*6450*/  CS2R R88, SRZ ;  /* 0x0000000000587805 */ /* 0x000fe2000001ff00 */
[----:B------:R-:W-:Y:S01]  /*6460*/  UIADD3 UR6, UR7, UR6, URZ ;  /* 0x0000000607067290 */ /* 0x000fe2000fffe03f */
[----:B------:R-:W-:Y:S01]  /*6470*/  CS2R R86, SRZ ;  /* 0x0000000000567805 */ /* 0x000fe2000001ff00 */
[----:B------:R-:W-:Y:S01]  /*6480*/  MOV R85, RZ ;  /* 0x000000ff00557202 */ /* 0x000fe20000000f00 */
[----:B------:R-:W-:Y:S01]  /*6490*/  CS2R R6, SRZ ;  /* 0x0000000000067805 */ /* 0x000fe2000001ff00 */
[----:B------:R-:W-:Y:S01]  /*64a0*/  USHF.R.S32.HI UR4, URZ, 0x1f, UR6 ;  /* 0x0000001f3f047899 */ /* 0x000fe20008011406 */
[----:B------:R-:W-:Y:S01]  /*64b0*/  IMAD.MOV.U32 R82, RZ, RZ, RZ ;  /* 0x000000ffff527224 */ /* 0x000fe200078e00ff */
[----:B------:R-:W-:Y:S01]  /*64c0*/  CS2R R80, SRZ ;  /* 0x0000000000507805 */ /* 0x000fe2000001ff00 */
[----:B------:R-:W-:Y:S01]  /*64d0*/  CS2R R78, SRZ ;  /* 0x00000000004e7805 */ /* 0x000fe2000001ff00 */
[----:B------:R-:W-:Y:S01]  /*64e0*/  ULEA.HI UR4, UR4, UR6, URZ, 0x6 ;  /* 0x0000000604047291 */ /* 0x000fe2000f8f303f */
[----:B------:R-:W-:Y:S01]  /*64f0*/  CS2R R76, SRZ ;  /* 0x00000000004c7805 */ /* 0x000fe2000001ff00 */
[----:B------:R-:W-:Y:S01]  /*6500*/  CS2R R74, SRZ ;  /* 0x00000000004a7805 */ /* 0x000fe2000001ff00 */
[----:B--2---:R-:W-:Y:S01]  /*6510*/  CS2R R72, SRZ ;  /* 0x0000000000487805 */ /* 0x004fe2000001ff00 */
        /* <DEDUP_REMOVED lines=51> */
[----:B------:R-:W-:Y:S01]  /*6850*/  USHF.R.S32.HI UR6, URZ, 0x1f, UR14 ;  /* 0x0000001f3f067899 */ /* 0x000fe2000801140e */
[----:B------:R-:W-:Y:S01]  /*6860*/  SHF.R.S32.HI R78, RZ, 0x1f, R83 ;  /* 0x0000001fff4e7819 */ /* 0x000fe20000011453 */
[----:B------:R-:W-:Y:S02]  /*6870*/  ULDC.64 UR4, c[0x0][0x178] ;  /* 0x00005e0000047ab9 */ /* 0x000fe40000000a00 */
[----:B------:R1:W2:Y:S01]  /*6880*/  @P2 LDG.E R4, [R4.64] ;  /* 0x0000001404042981 */ /* 0x0002a2000c1e1900 */
[----:B------:R-:W-:Y:S01]  /*6890*/  UIMAD UR6, UR6, UR4, URZ ;  /* 0x00000004060672a4 */ /* 0x000fe2000f8e023f */
[-C--:B------:R-:W-:Y:S01]  /*68a0*/  LEA.HI R43, R78, R83.reuse, RZ, 0x3 ;  /* 0x000000534e2b7211 */ /* 0x080fe200078f18ff */
[----:B------:R-:W-:Y:S01]  /*68b0*/  UIMAD.WIDE.U32 UR22, UR14, UR4, URZ ;  /* 0x000000040e1672a5 */ /* 0x000fe2000f8e003f */
[----:B------:R-:W-:Y:S01]  /*68c0*/  PLOP3.LUT P1, PT, PT, PT, UP2, 0x80, 0x0 ;  /* 0x000000000000781c */ /* 0x000fe20003f2f028 */
[----:B------:R-:W-:Y:S01]  /*68d0*/  UIMAD UR14, UR14, UR5, UR6 ;  /* 0x000000050e0e72a4 */ /* 0x000fe2000f8e0206 */
[----:B------:R-:W-:Y:S01]  /*68e0*/  LOP3.LUT R22, R43, 0xfffffff8, RZ, 0xc0, !PT ;  /* 0xfffffff82b167812 */ /* 0x000fe200078ec0ff */
[----:B------:R-:W-:Y:S01]  /*68f0*/  BSSY B0, `(.L_x_766) ;  /* 0x000005c000007945 */ /* 0x000fe20003800000 */
[----:B------:R-:W-:Y:S01]  /*6900*/  ULDC.64 UR6, c[0x0][0x348] ;  /* 0x0000d20000067ab9 */ /* 0x000fe20000000a00 */
[----:B------:R-:W-:Y:S01]  /*6910*/  SHF.R.S32.HI R43, RZ, 0x3, R43 ;  /* 0x00000003ff2b7819 */ /* 0x000fe2000001142b */
[----:B------:R-:W-:Y:S01]  /*6920*/  UISETP.NE.U32.AND UP0, UPT, URZ, UR6, UPT ;  /* 0x000000063f00728c */ /* 0x000fe2000bf05070 */
[----:B------:R-:W-:Y:S01]  /*6930*/  IMAD.IADD R22, R83, 0x1, -R22 ;  /* 0x0000000153167824 */ /* 0x000fe200078e0a16 */
[----:B------:R-:W-:Y:S01]  /*6940*/  ULDC.64 UR4, c[0x0][0x1b8] ;  /* 0x00006e0000047ab9 */ /* 0x000fe20000000a00 */
[----:B------:R-:W-:Y:S01]  /*6950*/  PLOP3.LUT P0, PT, PT, PT, UP2, 0x80, 0x0 ;  /* 0x000000000000781c */ /* 0x000fe20003f0f028 */
[----:B------:R-:W-:Y:S01]  /*6960*/  UISETP.NE.AND.EX UP0, UPT, URZ, UR7, UPT, UP0 ;  /* 0x000000073f00728c */ /* 0x000fe2000bf05300 */
[----:B------:R-:W-:Y:S01]  /*6970*/  IMAD R202, R22, 0x20, R43 ;  /* 0x0000002016ca7824 */ /* 0x000fe200078e022b */
[----:B------:R-:W-:Y:S01]  /*6980*/  USHF.R.S32.HI UR7, URZ, 0x1f, UR18 ;  /* 0x0000001f3f077899 */ /* 0x000fe20008011412 */
[----:B------:R-:W-:Y:S01]  /*6990*/  LEA.HI R53, R78, R83, RZ, 0x4 ;  /* 0x000000534e357211 */ /* 0x000fe200078f20ff */
[----:B------:R-:W-:Y:S01]  /*69a0*/  UIADD3 UR23, UR23, UR14, URZ ;  /* 0x0000000e17177290 */ /* 0x000fe2000fffe03f */
[----:B------:R-:W-:Y:S01]  /*69b0*/  IMAD.SHL.U32 R80, R22, 0x8, RZ ;  /* 0x0000000816507824 */ /* 0x000fe200078e00ff */
[----:B------:R-:W-:Y:S01]  /*69c0*/  UIMAD UR6, UR10, UR4, URZ ;  /* 0x000000040a0672a4 */ /* 0x000fe2000f8e023f */
[----:B------:R-:W-:Y:S01]  /*69d0*/  IADD3 R0, R202, UR12, RZ ;  /* 0x0000000cca007c10 */ /* 0x000fe2000fffe0ff */
[----:B------:R-:W-:-:S02]  /*69e0*/  USEL UR7, UR7, URZ, !UP0 ;  /* 0x0000003f07077287 */ /* 0x000fc4000c000000 */
[----:B------:R-:W-:Y:S01]  /*69f0*/  UIMAD UR6, UR11, UR5, UR6 ;  /* 0x000000050b0672a4 */ /* 0x000fe2000f8e0206 */
[----:B------:R-:W-:Y:S01]  /*6a00*/  IADD3 R20, R80, 0x80, RZ ;  /* 0x0000008050147810 */ /* 0x000fe20007ffe0ff */
[----:B------:R-:W-:Y:S01]  /*6a10*/  UIMAD.WIDE.U32 UR22, UR11, UR4, UR22 ;  /* 0x000000040b1672a5 */ /* 0x000fe2000f8e0016 */
[----:B------:R-:W-:Y:S01]  /*6a20*/  @P1 IMAD.HI.U32 R2, R0, c[0x0][0x2c8], RZ ;  /* 0x0000b20000021a27 */ /* 0x000fe200078e00ff */
[----:B------:R-:W-:Y:S01]  /*6a30*/  USEL UR14, UR18, URZ, !UP0 ;  /* 0x0000003f120e7287 */ /* 0x000fe2000c000000 */
[C---:B------:R-:W-:Y:S01]  /*6a40*/  IADD3 R21, R80.reuse, 0x40, RZ ;  /* 0x0000004050157810 */ /* 0x040fe20007ffe0ff */
[----:B------:R-:W-:Y:S01]  /*6a50*/  ULDC.64 UR4, c[0x0][0x1c0] ;  /* 0x0000700000047ab9 */ /* 0x000fe20000000a00 */
[----:B-1----:R-:W-:Y:S01]  /*6a60*/  IMAD.MOV.U32 R5, RZ, RZ, R0 ;  /* 0x000000ffff057224 */ /* 0x002fe200078e0000 */
[----:B------:R-:W-:Y:S01]  /*6a70*/  UIMAD UR7, UR7, UR4, URZ ;  /* 0x00000004070772a4 */ /* 0x000fe2000f8e023f */
[----:B------:R-:W-:Y:S01]  /*6a80*/  @P0 SHF.R.U32.HI R5, RZ, c[0x0][0x2cc], R2 ;  /* 0x0000b300ff050a19 */ /* 0x000fe20000011602 */
[----:B------:R-:W-:Y:S01]  /*6a90*/  UIADD3 UR23, UR23, UR6, URZ ;  /* 0x0000000617177290 */ /* 0x000fe2000fffe03f */
[----:B------:R-:W-:Y:S01]  /*6aa0*/  ISETP.GE.AND P5, PT, R80, c[0x0][0x198], PT ;  /* 0x0000660050007a0c */ /* 0x000fe20003fa6270 */
[----:B------:R-:W-:Y:S01]  /*6ab0*/  UIMAD UR5, UR14, UR5, UR7 ;  /* 0x000000050e0572a4 */ /* 0x000fe2000f8e0207 */
[--C-:B------:R-:W-:Y:S01]  /*6ac0*/  SHF.R.S32.HI R2, RZ, 0x1f, R5.reuse ;  /* 0x0000001fff027819 */ /* 0x100fe20000011405 */
[----:B------:R-:W-:Y:S01]  /*6ad0*/  UIMAD.WIDE.U32 UR14, UR14, UR4, UR22 ;  /* 0x000000040e0e72a5 */ /* 0x000fe2000f8e0016 */
[----:B------:R-:W-:Y:S01]  /*6ae0*/  IMAD.MOV R3, RZ, RZ, -R5 ;  /* 0x000000ffff037224 */ /* 0x000fe200078e0a05 */
[----:B------:R-:W-:Y:S01]  /*6af0*/  ULDC UR7, c[0x0][0x2c4] ;  /* 0x0000b10000077ab9 */ /* 0x000fe20000000800 */
[----:B------:R-:W-:Y:S01]  /*6b00*/  ISETP.GE.AND P4, PT, R20, c[0x0][0x198], PT ;  /* 0x0000660014007a0c */ /* 0x000fe20003f86270 */
[----:B------:R-:W-:Y:S01]  /*6b10*/  UIADD3 UR5, UR15, UR5, URZ ;  /* 0x000000050f057290 */ /* 0x000fe2000fffe03f */
[----:B------:R-:W-:Y:S01]  /*6b20*/  IMAD R2, R2, c[0x0][0x1b0], RZ ;  /* 0x00006c0002027a24 */ /* 0x000fe200078e02ff */
[----:B------:R-:W-:Y:S01]  /*6b30*/  UIMAD UR7, UR17, UR7, URZ ;  /* 0x00000007110772a4 */ /* 0x000fe2000f8e023f */
[----:B------:R-:W-:Y:S01]  /*6b40*/  IMAD.U32 R7, RZ, RZ, UR15 ;  /* 0x0000000fff077e24 */ /* 0x000fe2000f8e00ff */
[----:B------:R-:W-:Y:S01]  /*6b50*/  ISETP.GE.AND P3, PT, R21, c[0x0][0x198], PT ;  /* 0x0000660015007a0c */ /* 0x000fe20003f66270 */
[----:B------:R-:W-:-:S02]  /*6b60*/  IMAD.U32 R6, RZ, RZ, UR14 ;  /* 0x0000000eff067e24 */ /* 0x000fc4000f8e00ff */
[----:B------:R-:W-:Y:S02]  /*6b70*/  IMAD.U32 R7, RZ, RZ, UR5 ;  /* 0x00000005ff077e24 */ /* 0x000fe4000f8e00ff */
[----:B------:R-:W-:Y:S02]  /*6b80*/  IMAD R3, R3, c[0x0][0x2c4], R0 ;  /* 0x0000b10003037a24 */ /* 0x000fe400078e0200 */
[C---:B------:R-:W-:Y:S02]  /*6b90*/  IMAD R2, R5.reuse, c[0x0][0x1b4], R2 ;  /* 0x00006d0005027a24 */ /* 0x040fe400078e0202 */
[----:B------:R-:W-:Y:S01]  /*6ba0*/  IMAD.WIDE.U32 R6, R5, c[0x0][0x1b0], R6 ;  /* 0x00006c0005067a25 */ /* 0x000fe200078e0006 */
[----:B------:R-:W-:-:S03]  /*6bb0*/  SHF.R.S32.HI R0, RZ, 0x1f, R3 ;  /* 0x0000001fff007819 */ /* 0x000fc60000011403 */
[----:B------:R-:W-:Y:S01]  /*6bc0*/  IMAD.IADD R7, R7, 0x1, R2 ;  /* 0x0000000107077824 */ /* 0x000fe200078e0202 */
[----:B------:R-:W-:Y:S01]  /*6bd0*/  LOP3.LUT R2, R53, 0xfffffff0, RZ, 0xc0, !PT ;  /* 0xfffffff035027812 */ /* 0x000fe200078ec0ff */
[----:B------:R-:W-:Y:S02]  /*6be0*/  IMAD R0, R0, c[0x0][0x1a8], RZ ;  /* 0x00006a0000007a24 */ /* 0x000fe400078e02ff */
[----:B------:R-:W-:-:S04]  /*6bf0*/  IMAD.WIDE.U32 R6, R3, c[0x0][0x1a8], R6 ;  /* 0x00006a0003067a25 */ /* 0x000fc800078e0006 */
[----:B------:R-:W-:Y:S01]  /*6c00*/  IMAD.IADD R2, R83, 0x1, -R2 ;  /* 0x0000000153027824 */ /* 0x000fe200078e0a02 */
[----:B------:R-:W-:Y:S01]  /*6c10*/  LEA R9, P0, R6, c[0x0][0x160], 0x1 ;  /* 0x0000580006097a11 */ /* 0x000fe200078008ff */
[----:B------:R-:W-:Y:S02]  /*6c20*/  IMAD R5, R3, c[0x0][0x1ac], R0 ;  /* 0x00006b0003057a24 */ /* 0x000fe400078e0200 */
[----:B------:R-:W-:Y:S01]  /*6c30*/  IMAD.SHL.U32 R3, R43, 0x40, RZ ;  /* 0x000000402b037824 */ /* 0x000fe200078e00ff */
[----:B------:R-:W-:Y:S01]  /*6c40*/  SHF.R.S32.HI R23, RZ, 0x1f, R2 ;  /* 0x0000001fff177819 */ /* 0x000fe20000011402 */
[----:B------:R-:W-:Y:S01]  /*6c50*/  IMAD.IADD R5, R7, 0x1, R5 ;  /* 0x0000000107057824 */ /* 0x000fe200078e0205 */
[----:B------:R1:W3:Y:S02]  /*6c60*/  SHFL.IDX PT, R10, R9, RZ, 0x181f ;  /* 0x00181fff090a7589 */ /* 0x0002e400000e0000 */
[----:B------:R-:W-:Y:S02]  /*6c70*/  LOP3.LUT R3, R3, 0x1c0, RZ, 0xc0, !PT ;  /* 0x000001c003037812 */ /* 0x000fe400078ec0ff */
[----:B------:R-:W-:-:S02]  /*6c80*/  LEA.HI R23, R23, R2, RZ, 0x3 ;  /* 0x0000000217177211 */ /* 0x000fc400078f18ff */
[----:B------:R-:W-:Y:S02]  /*6c90*/  LEA.HI.X R5, R6, c[0x0][0x164], R5, 0x1, P0 ;  /* 0x0000590006057a11 */ /* 0x000fe400000f0c05 */
[----:B------:R-:W-:Y:S02]  /*6ca0*/  SHF.R.U32.HI R7, RZ, 0x3, R3 ;  /* 0x00000003ff077819 */ /* 0x000fe40000011603 */
[----:B------:R-:W-:Y:S01]  /*6cb0*/  LOP3.LUT R0, R3, 0x38, R80, 0xf8, !PT ;  /* 0x0000003803007812 */ /* 0x000fe200078ef850 */
[----:B------:R-:W-:Y:S01]  /*6cc0*/  IMAD.MOV.U32 R3, RZ, RZ, 0x20 ;  /* 0x00000020ff037424 */ /* 0x000fe200078e00ff */
[----:B------:R-:W-:Y:S01]  /*6cd0*/  LOP3.LUT R41, R23, 0xfffffff8, RZ, 0xc0, !PT ;  /* 0xfffffff817297812 */ /* 0x000fe200078ec0ff */
[----:B------:R1:W4:Y:S01]  /*6ce0*/  SHFL.IDX PT, R11, R5, RZ, 0x181f ;  /* 0x00181fff050b7589 */ /* 0x00032200000e0000 */
[----:B------:R-:W-:Y:S02]  /*6cf0*/  LOP3.LUT R7, R0, R7, RZ, 0x3c, !PT ;  /* 0x0000000700077212 */ /* 0x000fe400078e3cff */
[----:B------:R-:W-:Y:S01]  /*6d00*/  LEA.HI R0, R78, R83, RZ, 0x6 ;  /* 0x000000534e007211 */ /* 0x000fe200078f30ff */
[----:B------:R-:W-:-:S02]  /*6d10*/  IMAD.IADD R41, R2, 0x1, -R41 ;  /* 0x0000000102297824 */ /* 0x000fc400078e0a29 */
[----:B------:R-:W-:Y:S02]  /*6d20*/  IMAD.MOV.U32 R2, RZ, RZ, 0x10 ;  /* 0x00000010ff027424 */ /* 0x000fe400078e00ff */
[----:B------:R-:W-:-:S05]  /*6d30*/  IMAD.SHL.U32 R0, R0, 0x8, RZ ;  /* 0x0000000800007824 */ /* 0x000fca00078e00ff */
[----:B------:R-:W-:Y:S01]  /*6d40*/  LOP3.LUT R0, R7, 0xfffffe00, R0, 0xf8, !PT ;  /* 0xfffffe0007007812 */ /* 0x000fe200078ef800 */
[----:B--2---:R2:W5:Y:S02]  /*6d50*/  @P2 R2UR UR16, R4 ;  /* 0x00000000041023c2 */ /* 0x00456400000e0000 */
[----:B-----5:R-:W-:Y:S01]  /*6d60*/  @!UP1 UMOV UR16, UR18 ;  /* 0x0000001200109c82 */ /* 0x020fe20008000000 */
[----:B--2---:R-:W-:-:S04]  /*6d70*/  IADD3 R4, R43, UR12, RZ ;  /* 0x0000000c2b047c10 */ /* 0x004fc8000fffe0ff */
[----:B------:R-:W-:-:S04]  /*6d80*/  ISETP.GE.AND P0, PT, R4, UR7, PT ;  /* 0x0000000704007c0c */ /* 0x000fc8000bf06270 */
[----:B------:R-:W-:-:S05]  /*6d90*/  R2P PR, R41, 0x6 ;  /* 0x0000000629007804 */ /* 0x000fca0000000000 */
[----:B------:R-:W-:Y:S02]  /*6da0*/  SEL R2, R2, 0xfffffff0, !P1 ;  /* 0xfffffff002027807 */ /* 0x000fe40004800000 */
[----:B------:R-:W-:Y:S02]  /*6db0*/  SEL R3, R3, 0xffffffe0, !P2 ;  /* 0xffffffe003037807 */ /* 0x000fe40005000000 */
[----:B------:R-:W-:Y:S05]  /*6dc0*/  @P0 BRA `(.L_x_767) ;  /* 0x000000e000000947 */ /* 0x000fea0003800000 */
[----:B-1-34-:R-:W-:Y:S01]  /*6dd0*/  SHF.R.S32.HI R6, RZ, 0x1f, R21 ;  /* 0x0000001fff067819 */ /* 0x01afe20000011415 */
[----:B------:R-:W-:Y:S01]  /*6de0*/  IMAD.SHL.U32 R8, R0, 0x2, RZ ;  /* 0x0000000200087824 */ /* 0x000fe200078e00ff */
[----:B------:R-:W-:Y:S02]  /*6df0*/  SHF.R.S32.HI R13, RZ, 0x1f, R20 ;  /* 0x0000001fff0d7819 */ /* 0x000fe40000011414 */
[----:B------:R-:W-:Y:S02]  /*6e00*/  LEA.HI R7, R6, R21, RZ, 0x3 ;  /* 0x0000001506077211 */ /* 0x000fe400078f18ff */
[----:B------:R-:W-:Y:S01]  /*6e10*/  LEA.HI R6, R13, R20, RZ, 0x3 ;  /* 0x000000140d067211 */ /* 0x000fe200078f18ff */
[----:B------:R-:W-:Y:S01]  /*6e20*/  IMAD.WIDE R12, R80, 0x2, R10 ;  /* 0x00000002500c7825 */ /* 0x000fe200078e020a */
        /* <DEDUP_REMOVED lines=8> */
.L_x_767:
[----:B-1-34-:R-:W-:Y:S05]  /*6eb0*/  BSYNC B0 ;  /* 0x0000000000007941 */ /* 0x01afea0003800000 */
.L_x_766:
        /* <DEDUP_REMOVED lines=20> */
.L_x_769:
[----:B------:R-:W-:Y:S05]  /*7000*/  BSYNC B0 ;  /* 0x0000000000007941 */ /* 0x000fea0003800000 */
.L_x_768:
        /* <DEDUP_REMOVED lines=20> */
.L_x_771:
[----:B------:R-:W-:Y:S05]  /*7150*/  BSYNC B0 ;  /* 0x0000000000007941 */ /* 0x000fea0003800000 */
.L_x_770:
[----:B---3--:R-:W-:Y:S01]  /*7160*/  IADD3 R6, R4, 0x60, RZ ;  /* 0x0000006004067810 */ /* 0x008fe20007ffe0ff */
[----:B------:R3:W-:Y:S01]  /*7170*/  SHFL.IDX PT, R10, R9, 0x3, 0x181f ;  /* 0x00781f00090a7f89 */ /* 0x0007e200000e0000 */
[----:B------:R-:W-:Y:S01]  /*7180*/  IMAD.MOV.U32 R199, RZ, RZ, c[0x0][0x2b8] ;  /* 0x0000ae00ffc77624 */ /* 0x000fe200078e00ff */
[----:B------:R-:W-:Y:S01]  /*7190*/  USHF.R.S32.HI UR6, URZ, 0x1f, UR16 ;  /* 0x0000001f3f067899 */ /* 0x000fe20008011410 */
[----:B------:R-:W-:Y:S01]  /*71a0*/  ISETP.GE.AND P0, PT, R6, UR7, PT ;  /* 0x0000000706007c0c */ /* 0x000fe2000bf06270 */
[----:B------:R-:W-:Y:S01]  /*71b0*/  IMAD.U32 R7, RZ, RZ, UR8 ;  /* 0x00000008ff077e24 */ /* 0x000fe2000f8e00ff */
[----:B----4-:R4:W5:Y:S01]  /*71c0*/  SHFL.IDX PT, R11, R5, 0x3, 0x181f ;  /* 0x00781f00050b7f89 */ /* 0x01096200000e0000 */
[----:B------:R-:W-:Y:S01]  /*71d0*/  ISETP.NE.AND P2, PT, R199, 0x1, PT ;  /* 0x00000001c700780c */ /* 0x000fe20003f45270 */
[----:B------:R-:W-:Y:S01]  /*71e0*/  ULDC.64 UR4, c[0x0][0x2b0] ;  /* 0x0000ac0000047ab9 */ /* 0x000fe20000000a00 */
[----:B------:R-:W-:Y:S01]  /*71f0*/  IMAD R7, R7, 0x40, R202 ;  /* 0x0000004007077824 */ /* 0x000fe200078e02ca */
[----:B------:R-:W-:Y:S01]  /*7200*/  UIMAD UR6, UR6, UR4, URZ ;  /* 0x00000004060672a4 */ /* 0x000fe2000f8e023f */
[----:B------:R-:W-:Y:S01]  /*7210*/  IMAD.MOV.U32 R200, RZ, RZ, RZ ;  /* 0x000000ffffc87224 */ /* 0x000fe200078e00ff */
[----:B------:R-:W-:-:S02]  /*7220*/  UIMAD.WIDE.U32 UR14, UR16, UR4, URZ ;  /* 0x00000004100e72a5 */ /* 0x000fc4000f8e003f */
[----:B------:R-:W-:Y:S01]  /*7230*/  IADD3 R4, R7, -0x40, RZ ;  /* 0xffffffc007047810 */ /* 0x000fe20007ffe0ff */
[----:B------:R-:W-:Y:S02]  /*7240*/  UIMAD UR6, UR16, UR5, UR6 ;  /* 0x00000005100672a4 */ /* 0x000fe4000f8e0206 */
[----:B------:R-:W-:Y:S01]  /*7250*/  @!P0 SHF.R.S32.HI R6, RZ, 0x1f, R21 ;  /* 0x0000001fff068819 */ /* 0x000fe20000011415 */
[----:B------:R-:W-:Y:S01]  /*7260*/  ULDC.64 UR4, c[0x0][0x1e8] ;  /* 0x00007a0000047ab9 */ /* 0x000fe20000000a00 */
[----:B------:R-:W-:Y:S01]  /*7270*/  IADD3 R201, R4, UR13, RZ ;  /* 0x0000000d04c97c10 */ /* 0x000fe2000fffe0ff */
[----:B------:R-:W-:Y:S01]  /*7280*/  UIADD3 UR6, UR15, UR6, URZ ;  /* 0x000000060f067290 */ /* 0x000fe2000fffe03f */
[----:B------:R-:W-:Y:S02]  /*7290*/  @!P0 LEA.HI R7, R6, R21, RZ, 0x3 ;  /* 0x0000001506078211 */ /* 0x000fe400078f18ff */
[----:B------:R-:W-:Y:S01]  /*72a0*/  ISETP.GE.AND P1, PT, R4, UR9, PT ;  /* 0x0000000904007c0c */ /* 0x000fe2000bf26270 */
[----:B------:R-:W-:Y:S01]  /*72b0*/  @P2 IMAD.HI.U32 R4, R201, c[0x0][0x2bc], RZ ;  /* 0x0000af00c9042a27 */ /* 0x000fe200078e00ff */
[----:B-123--:R-:W-:-:S02]  /*72c0*/  @!P0 SHF.R.S32.HI R9, RZ, 0x1f, R20 ;  /* 0x0000001fff098819 */ /* 0x00efc40000011414 */
[----:B------:R-:W-:Y:S02]  /*72d0*/  @!P0 LOP3.LUT R7, R7, 0xfffffff8, RZ, 0xc0, !PT ;  /* 0xfffffff807078812 */ /* 0x000fe400078ec0ff */
[----:B----4-:R-:W-:Y:S01]  /*72e0*/  LOP3.LUT R5, R5, 0xfffffffd, RZ, 0xc0, !PT ;  /* 0xfffffffd05057812 */ /* 0x010fe200078ec0ff */
[----:B-----5:R-:W-:Y:S01]  /*72f0*/  @!P0 IMAD.WIDE R12, R80, 0x2, R10 ;  /* 0x00000002500c8825 */ /* 0x020fe200078e020a */
[----:B------:R-:W-:Y:S02]  /*7300*/  @!P0 LEA.HI R6, R9, R20, RZ, 0x3 ;  /* 0x0000001409068211 */ /* 0x000fe400078f18ff */
[----:B------:R-:W-:Y:S01]  /*7310*/  @P2 LOP3.LUT R5, R5, 0x2, RZ, 0xfc, !PT ;  /* 0x0000000205052812 */ /* 0x000fe200078efcff */
[----:B------:R-:W-:Y:S01]  /*7320*/  IMAD.MOV.U32 R5, RZ, RZ, R201 ;  /* 0x000000ffff057224 */ /* 0x000fe200078e00c9 */
[----:B------:R-:W-:Y:S01]  /*7330*/  @!P0 LOP3.LUT R6, R6, 0xfffffff8, RZ, 0xc0, !PT ;  /* 0xfffffff806068812 */ /* 0x000fe200078ec0ff */
[----:B------:R-:W-:Y:S01]  /*7340*/  @!P0 IMAD.WIDE R16, R7, 0x2, R10 ;  /* 0x0000000207108825 */ /* 0x000fe200078e020a */
[----:B------:R-:W-:-:S02]  /*7350*/  @P2 SHF.R.U32.HI R5, RZ, c[0x0][0x2c0], R4 ;  /* 0x0000b000ff052a19 */ /* 0x000fc40000011604 */
[----:B------:R-:W-:Y:S01]  /*7360*/  ISETP.GT.OR P1, PT, R202, 0x3f, P1 ;  /* 0x0000003fca00780c */ /* 0x000fe20000f24670 */
[----:B------:R-:W-:Y:S02]  /*7370*/  @!P0 IMAD.SHL.U32 R4, R0, 0x2, RZ ;  /* 0x0000000200048824 */ /* 0x000fe400078e00ff */
[----:B------:R-:W-:-:S03]  /*7380*/  @!P0 IMAD.WIDE R10, R6, 0x2, R10 ;  /* 0x00000002060a8825 */ /* 0x000fc600078e020a */
[----:B------:R-:W-:Y:S01]  /*7390*/  @!PT LDS RZ, [RZ] ;  /* 0x00000000fffff984 */ /* 0x000fe20000000800 */
[----:B------:R1:W-:Y:S04]  /*73a0*/  @!P0 LDGSTS.E.BYPASS.LTC128B.128 [R4+0xf100], [R12.64], !P5 ;  /* 0x0f1000000c048fae */ /* 0x0003e8000e901d54 */
[----:B------:R1:W-:Y:S03]  /*73b0*/  @!P0 LDGSTS.E.BYPASS.LTC128B.128 [R4+0x13100], [R16.64], !P3 ;  /* 0x1310000010048fae */ /* 0x0003e6000d901d54 */
[C---:B------:R-:W-:Y:S01]  /*73c0*/  @!P1 IADD3 R8, P2, R5.reuse, UR14, RZ ;  /* 0x0000000e05089c10 */ /* 0x040fe2000ff5e0ff */
[----:B------:R1:W-:Y:S03]  /*73d0*/  @!P0 LDGSTS.E.BYPASS.LTC128B.128 [R4+0x17100], [R10.64], !P4 ;  /* 0x171000000a048fae */ /* 0x0003e6000e101d54 */
[----:B------:R-:W-:Y:S01]  /*73e0*/  @!P1 LEA.HI.X.SX32 R7, R5, UR6, 0x1, P2 ;  /* 0x0000000605079c11 */ /* 0x000fe200090f0eff */
[----:B------:R-:W0:Y:S01]  /*73f0*/  LDGDEPBAR ;  /* 0x00000000000079af */ /* 0x000e220000000000 */
[----:B------:R-:W-:-:S04]  /*7400*/  @!P1 LEA R14, P2, R8, c[0x0][0x2a0], 0x2 ;  /* 0x0000a800080e9a11 */ /* 0x000fc800078410ff */
[----:B------:R-:W-:Y:S01]  /*7410*/  @!P1 LEA.HI.X R15, R8, c[0x0][0x2a4], R7, 0x2, P2 ;  /* 0x0000a900080f9a11 */ /* 0x000fe200010f1407 */
[----:B------:R-:W-:Y:S06]  /*7420*/  BAR.SYNC.DEFER_BLOCKING 0x0 ;  /* 0x0000000000007b1d */ /* 0x000fec0000010000 */
[----:B------:R-:W2:Y:S01]  /*7430*/  @!P1 LDG.E R200, [R14.64] ;  /* 0x000000140ec89981 */ /* 0x000ea2000c1e1900 */
[----:B------:R-:W-:Y:S01]  /*7440*/  IMAD.MOV R6, RZ, RZ, -R5 ;  /* 0x000000ffff067224 */ /* 0x000fe200078e0a05 */
[----:B------:R-:W-:Y:S01]  /*7450*/  UIMAD UR16, UR10, UR4, URZ ;  /* 0x000000040a1072a4 */ /* 0x000fe2000f8e023f */
[----:B------:R-:W-:Y:S01]  /*7460*/  ISETP.GE.AND P4, PT, R80, c[0x0][0x1d4], PT ;  /* 0x0000750050007a0c */ /* 0x000fe20003f86270 */
[----:B------:R-:W-:Y:S01]  /*7470*/  UIMAD.WIDE.U32 UR22, UR11, UR4, URZ ;  /* 0x000000040b1672a5 */ /* 0x000fe2000f8e003f */
[----:B------:R-:W-:Y:S01]  /*7480*/  IMAD R201, R6, c[0x0][0x2b8], R201 ;  /* 0x0000ae0006c97a24 */ /* 0x000fe200078e02c9 */
[----:B------:R-:W-:Y:S01]  /*7490*/  UIMAD UR16, UR11, UR5, UR16 ;  /* 0x000000050b1072a4 */ /* 0x000fe2000f8e0210 */
[----:B------:R-:W-:Y:S01]  /*74a0*/  ISETP.GE.AND P6, PT, R21, c[0x0][0x1d4], PT ;  /* 0x0000750015007a0c */ /* 0x000fe20003fc6270 */
[----:B------:R-:W-:Y:S01]  /*74b0*/  ULEA UR19, UR8, 0xffffffc0, 0x6 ;  /* 0xffffffc008137891 */ /* 0x000fe2000f8e303f */
[C---:B------:R-:W-:Y:S01]  /*74c0*/  IMAD.WIDE.U32 R8, R201.reuse, c[0x0][0x1e0], RZ ;  /* 0x00007800c9087a25 */ /* 0x040fe200078e00ff */
[----:B------:R-:W-:Y:S01]  /*74d0*/  SHF.R.S32.HI R52, RZ, 0x1f, R201 ;  /* 0x0000001fff347819 */ /* 0x000fe200000114c9 */
[----:B------:R-:W-:Y:S01]  /*74e0*/  UIADD3 UR16, UR23, UR16, URZ ;  /* 0x0000001017107290 */ /* 0x000fe2000fffe03f */
[----:B------:R-:W-:Y:S01]  /*74f0*/  ISETP.GE.AND P5, PT, R20, c[0x0][0x1d4], PT ;  /* 0x0000750014007a0c */ /* 0x000fe20003fa6270 */
[----:B------:R-:W-:Y:S01]  /*7500*/  UIADD3 UR19, UR9, -UR19, URZ ;  /* 0x8000001309137290 */ /* 0x000fe2000fffe03f */
[----:B------:R-:W-:Y:S01]  /*7510*/  LEA.HI R76, R78, R83, RZ, 0x5 ;  /* 0x000000534e4c7211 */ /* 0x000fe200078f28ff */
[----:B------:R-:W-:Y:S01]  /*7520*/  IMAD R6, R52, c[0x0][0x1e0], RZ ;  /* 0x0000780034067a24 */ /* 0x000fe200078e02ff */
[----:B------:R-:W-:Y:S01]  /*7530*/  ULDC.64 UR4, c[0x0][0x210] ;  /* 0x0000840000047ab9 */ /* 0x000fe20000000a00 */
[----:B------:R-:W-:Y:S01]  /*7540*/  ISETP.GT.AND P3, PT, R202, 0x3f, PT ;  /* 0x0000003fca00780c */ /* 0x000fe20003f64270 */
[----:B------:R-:W-:Y:S01]  /*7550*/  UIMAD UR10, UR10, UR4, URZ ;  /* 0x000000040a0a72a4 */ /* 0x000fe2000f8e023f */
[----:B------:R-:W-:Y:S01]  /*7560*/  IMAD R6, R201, c[0x0][0x1e4], R6 ;  /* 0x00007900c9067a24 */ /* 0x000fe200078e0206 */
[----:B------:R-:W-:Y:S01]  /*7570*/  IADD3 R40, -R43, UR19, RZ ;  /* 0x000000132b287c10 */ /* 0x000fe2000fffe1ff */
[----:B------:R-:W-:Y:S01]  /*7580*/  UIMAD.WIDE.U32 UR24, UR11, UR4, URZ ;  /* 0x000000040b1872a5 */ /* 0x000fe2000f8e003f */
[----:B------:R-:W-:Y:S01]  /*7590*/  SEL R79, RZ, 0x10, P5 ;  /* 0x00000010ff4f7807 */ /* 0x000fe20002800000 */
[----:B------:R-:W-:Y:S01]  /*75a0*/  IMAD.IADD R7, R9, 0x1, R6 ;  /* 0x0000000109077824 */ /* 0x000fe200078e0206 */
[----:B------:R-:W-:Y:S01]  /*75b0*/  ISETP.GE.AND P1, PT, R40, 0x1, PT ;  /* 0x000000012800780c */ /* 0x000fe20003f26270 */
[----:B------:R-:W-:Y:S01]  /*75c0*/  IMAD.MOV.U32 R6, RZ, RZ, R8 ;  /* 0x000000ffff067224 */ /* 0x000fe200078e0008 */
[----:B------:R-:W-:Y:S01]  /*75d0*/  UIMAD UR10, UR11, UR5, UR10 ;  /* 0x000000050b0a72a4 */ /* 0x000fe2000f8e020a */
[----:B------:R-:W-:-:S03]  /*75e0*/  SHF.R.S32.HI R77, RZ, 0x5, R76 ;  /* 0x00000005ff4d7819 */ /* 0x000fc6000001144c */
[----:B------:R-:W-:-:S07]  /*75f0*/  UIADD3 UR10, UR25, UR10, URZ ;  /* 0x0000000a190a7290 */ /* 0x000fce000fffe03f */
[----:B------:R-:W-:Y:S01]  /*7600*/  @P1 SHF.R.S32.HI R8, RZ, 0x1f, R21 ;  /* 0x0000001fff081819 */ /* 0x000fe20000011415 */
[----:B------:R-:W-:-:S03]  /*7610*/  @P1 IMAD.SHL.U32 R9, R0, 0x2, RZ ;  /* 0x0000000200091824 */ /* 0x000fc600078e00ff */
[----:B------:R-:W-:-:S04]  /*7620*/  @P1 LEA.HI R8, R8, R21, RZ, 0x3 ;  /* 0x0000001508081211 */ /* 0x000fc800078f18ff */
[----:B------:R-:W-:Y:S02]  /*7630*/  @P1 LOP3.LUT R8, R8, 0xfffffff8, RZ, 0xc0, !PT ;  /* 0xfffffff808081812 */ /* 0x000fe400078ec0ff */
[----:B--2---:R-:W-:Y:S01]  /*7640*/  SHF.R.S32.HI R42, RZ, 0x1f, R200 ;  /* 0x0000001fff2a7819 */ /* 0x004fe200000114c8 */
[----:B------:R-:W-:-:S04]  /*7650*/  IMAD.WIDE.U32 R6, R200, c[0x0][0x1f0], R6 ;  /* 0x00007c00c8067a25 */ /* 0x000fc800078e0006 */
[----:B------:R-:W-:Y:S01]  /*7660*/  IMAD R5, R42, c[0x0][0x1f0], RZ ;  /* 0x00007c002a057a24 */ /* 0x000fe200078e02ff */
[----:B-1----:R-:W-:-:S03]  /*7670*/  IADD3 R4, P0, R6, UR22, RZ ;  /* 0x0000001606047c10 */ /* 0x002fc6000ff1e0ff */
[----:B------:R-:W-:-:S05]  /*7680*/  IMAD R5, R200, c[0x0][0x1f4], R5 ;  /* 0x00007d00c8057a24 */ /* 0x000fca00078e0205 */
[----:B------:R-:W-:Y:S02]  /*7690*/  IADD3.X R5, R7, UR16, R5, P0, !PT ;  /* 0x0000001007057c10 */ /* 0x000fe400087fe405 */
[C---:B------:R-:W-:Y:S02]  /*76a0*/  LEA R14, P0, R4.reuse, c[0x0][0x1c8], 0x1 ;  /* 0x00007200040e7a11 */ /* 0x040fe400078008ff */
[--C-:B------:R-:W-:Y:S02]  /*76b0*/  @P1 SHF.R.S32.HI R7, RZ, 0x1f, R20.reuse ;  /* 0x0000001fff071819 */ /* 0x100fe40000011414 */
[----:B------:R-:W-:Y:S01]  /*76c0*/  LEA.HI.X R5, R4, c[0x0][0x1cc], R5, 0x1, P0 ;  /* 0x0000730004057a11 */ /* 0x000fe200000f0c05 */
[----:B------:R-:W-:Y:S01]  /*76d0*/  SHFL.IDX PT, R12, R14, RZ, 0x181f ;  /* 0x00181fff0e0c7589 */ /* 0x000fe200000e0000 */
[----:B------:R-:W-:Y:S02]  /*76e0*/  ISETP.GE.AND P0, PT, R40, 0x21, PT ;  /* 0x000000212800780c */ /* 0x000fe40003f06270 */
[----:B------:R-:W-:Y:S01]  /*76f0*/  @P1 LEA.HI R7, R7, R20, RZ, 0x3 ;  /* 0x0000001407071211 */ /* 0x000fe200078f18ff */
[----:B------:R-:W1:Y:S03]  /*7700*/  SHFL.IDX PT, R13, R5, RZ, 0x181f ;  /* 0x00181fff050d7589 */ /* 0x000e6600000e0000 */
[----:B------:R-:W-:Y:S01]  /*7710*/  @P1 LOP3.LUT R7, R7, 0xfffffff8, RZ, 0xc0, !PT ;  /* 0xfffffff807071812 */ /* 0x000fe200078ec0ff */
[----:B------:R-:W-:Y:S04]  /*7720*/  SHFL.IDX PT, R10, R14, 0x1, 0x181f ;  /* 0x00381f000e0a7f89 */ /* 0x000fe800000e0000 */
[----:B------:R2:W3:Y:S02]  /*7730*/  SHFL.IDX PT, R11, R5, 0x1, 0x181f ;  /* 0x00381f00050b7f89 */ /* 0x0004e400000e0000 */
[----:B------:R-:W-:Y:S01]  /*7740*/  @P0 SHF.R.S32.HI R4, RZ, 0x1f, R21 ;  /* 0x0000001fff040819 */ /* 0x000fe20000011415 */
[----:B------:R-:W-:Y:S01]  /*7750*/  @P0 IMAD.SHL.U32 R6, R0, 0x2, RZ ;  /* 0x0000000200060824 */ /* 0x000fe200078e00ff */
[----:B------:R-:W-:Y:S01]  /*7760*/  @P0 SHF.R.S32.HI R15, RZ, 0x1f, R20 ;  /* 0x0000001fff0f0819 */ /* 0x000fe20000011414 */
[----:B-1----:R-:W-:Y:S01]  /*7770*/  @P1 IMAD.WIDE R16, R7, 0x2, R12 ;  /* 0x0000000207101825 */ /* 0x002fe200078e020c */
[----:B--2---:R-:W-:-:S03]  /*7780*/  @P0 LEA.HI R5, R4, R21, RZ, 0x3 ;  /* 0x0000001504050211 */ /* 0x004fc600078f18ff */
[----:B---3--:R-:W-:Y:S01]  /*7790*/  @P0 IMAD.WIDE R24, R80, 0x2, R10 ;  /* 0x0000000250180825 */ /* 0x008fe200078e020a */
[----:B------:R-:W-:Y:S02]  /*77a0*/  @P0 LEA.HI R4, R15, R20, RZ, 0x3 ;  /* 0x000000140f040211 */ /* 0x000fe400078f18ff */
[----:B------:R-:W-:Y:S01]  /*77b0*/  @P0 LOP3.LUT R5, R5, 0xfffffff8, RZ, 0xc0, !PT ;  /* 0xfffffff805050812 */ /* 0x000fe200078ec0ff */
[----:B------:R-:W-:Y:S01]  /*77c0*/  @P1 IMAD.WIDE R14, R8, 0x2, R12 ;  /* 0x00000002080e1825 */ /* 0x000fe200078e020c */
[----:B------:R-:W-:-:S03]  /*77d0*/  @P0 LOP3.LUT R4, R4, 0xfffffff8, RZ, 0xc0, !PT ;  /* 0xfffffff804040812 */ /* 0x000fc600078ec0ff */
[----:B------:R-:W-:-:S04]  /*77e0*/  @P1 IMAD.WIDE R12, R80, 0x2, R12 ;  /* 0x00000002500c1825 */ /* 0x000fc800078e020c */
[--C-:B------:R-:W-:Y:S01]  /*77f0*/  @P0 IMAD.WIDE R18, R5, 0x2, R10.reuse ;  /* 0x0000000205120825 */ /* 0x100fe200078e020a */
[----:B------:R1:W-:Y:S03]  /*7800*/  @P1 LDGSTS.E.BYPASS.LTC128B.128 [R9+0x6100], [R12.64], !P4 ;  /* 0x061000000c091fae */ /* 0x0003e6000e101d54 */
[----:B------:R-:W-:Y:S01]  /*7810*/  @P0 IMAD.WIDE R4, R4, 0x2, R10 ;  /* 0x0000000204040825 */ /* 0x000fe200078e020a */
[----:B------:R1:W-:Y:S04]  /*7820*/  @P1 LDGSTS.E.BYPASS.LTC128B.128 [R9+0x8100], [R14.64], !P6 ;  /* 0x081000000e091fae */ /* 0x0003e8000f101d54 */
[----:B------:R1:W-:Y:S04]  /*7830*/  @P1 LDGSTS.E.BYPASS.LTC128B.128 [R9+0xa100], [R16.64], !P5 ;  /* 0x0a10000010091fae */ /* 0x0003e8000e901d54 */
[----:B------:R1:W-:Y:S04]  /*7840*/  @P0 LDGSTS.E.BYPASS.LTC128B.128 [R6+0x7100], [R24.64], !P4 ;  /* 0x0710000018060fae */ /* 0x0003e8000e101d54 */
[----:B------:R1:W-:Y:S04]  /*7850*/  @P0 LDGSTS.E.BYPASS.LTC128B.128 [R6+0x9100], [R18.64], !P6 ;  /* 0x0910000012060fae */ /* 0x0003e8000f101d54 */
[----:B------:R1:W-:Y:S01]  /*7860*/  @P0 LDGSTS.E.BYPASS.LTC128B.128 [R6+0xb100], [R4.64], !P5 ;  /* 0x0b10000004060fae */ /* 0x0003e2000e901d54 */
[----:B------:R-:W-:-:S03]  /*7870*/  ISETP.LT.AND P0, PT, RZ, c[0x0][0x27c], PT ;  /* 0x00009f00ff007a0c */ /* 0x000fc60003f01270 */
[----:B------:R-:W0:Y:S10]  /*7880*/  LDGDEPBAR ;  /* 0x00000000000079af */ /* 0x000e340000000000 */
[----:B------:R-:W-:Y:S05]  /*7890*/  @P0 BRA `(.L_x_772) ;  /* 0x0000002000000947 */ /* 0x000fea0003800000 */
[----:B------:R-:W-:-:S04]  /*78a0*/  DEPBAR.LE SB0, 0x1 ;  /* 0x000080400000791a */ /* 0x000fc80000000000 */
[----:B------:R-:W-:Y:S05]  /*78b0*/  BRA `(.L_x_773) ;  /* 0x000076b000007947 */ /* 0x000fea0003800000 */
.L_x_772:
[----:B------:R-:W-:Y:S01]  /*78c0*/  ULDC.U8 UR4, c[0x0][0x298] ;  /* 0x0000a60000047ab9 */ /* 0x000fe20000000000 */
[----:B------:R-:W-:Y:S01]  /*78d0*/  SHF.R.S32.HI R11, RZ, 0x1f, R84 ;  /* 0x0000001fff0b7819 */ /* 0x000fe20000011454 */
[----:B-1----:R-:W-:Y:S01]  /*78e0*/  IMAD.WIDE.U32 R6, R84, c[0x0][0x280], RZ ;  /* 0x0000a00054067a25 */ /* 0x002fe200078e00ff */
[----:B------:R-:W-:Y:S01]  /*78f0*/  ISETP.NE.AND P0, PT, RZ, UR4, PT ;  /* 0x00000004ff007c0c */ /* 0x000fe2000bf05270 */
[----:B------:R-:W-:Y:S01]  /*7900*/  BSSY B2, `(.L_x_773) ;  /* 0x0000766000027945 */ /* 0x000fe20003800000 */
[-C--:B------:R-:W-:Y:S01]  /*7910*/  LEA.HI R93, R78, R83.reuse, RZ, 0x2 ;  /* 0x000000534e5d7211 */ /* 0x080fe200078f10ff */
[C---:B------:R-:W-:Y:S02]  /*7920*/  IMAD R13, R11.reuse, c[0x0][0x280], RZ ;  /* 0x0000a0000b0d7a24 */ /* 0x040fe400078e02ff */
[----:B------:R-:W-:Y:S01]  /*7930*/  IMAD R11, R11, c[0x0][0x290], RZ ;  /* 0x0000a4000b0b7a24 */ /* 0x000fe200078e02ff */
[----:B------:R-:W-:Y:S01]  /*7940*/  LOP3.LUT R102, R93, 0xfffffffc, RZ, 0xc0, !PT ;  /* 0xfffffffc5d667812 */ /* 0x000fe200078ec0ff */
[C---:B------:R-:W-:Y:S01]  /*7950*/  IMAD R13, R84.reuse, c[0x0][0x284], R13 ;  /* 0x0000a100540d7a24 */ /* 0x040fe200078e020d */
[----:B------:R-:W-:Y:S01]  /*7960*/  SHF.R.S32.HI R93, RZ, 0x2, R93 ;  /* 0x00000002ff5d7819 */ /* 0x000fe2000001145d */
[----:B------:R-:W-:Y:S01]  /*7970*/  IMAD R11, R84, c[0x0][0x294], R11 ;  /* 0x0000a500540b7a24 */ /* 0x000fe200078e020b */
[----:B------:R-:W-:Y:S01]  /*7980*/  IADD3 R102, -R102, R83, RZ ;  /* 0x0000005366667210 */ /* 0x000fe20007ffe1ff */
[----:B------:R-:W-:Y:S01]  /*7990*/  IMAD.WIDE.U32 R84, R84, c[0x0][0x290], RZ ;  /* 0x0000a40054547a25 */ /* 0x000fe200078e00ff */
[----:B------:R-:W-:-:S02]  /*79a0*/  IADD3 R5, R93, UR12, RZ ;  /* 0x0000000c5d057c10 */ /* 0x000fc4000fffe0ff */
[----:B------:R-:W-:Y:S01]  /*79b0*/  IADD3 R13, R13, R7, RZ ;  /* 0x000000070d0d7210 */ /* 0x000fe20007ffe0ff */
[----:B------:R-:W-:Y:S01]  /*79c0*/  IMAD.IADD R11, R11, 0x1, R85 ;  /* 0x000000010b0b7824 */ /* 0x000fe200078e0255 */
[C---:B------:R-:W-:Y:S01]  /*79d0*/  SHF.L.U32 R70, R102.reuse, 0x3, RZ ;  /* 0x0000000366467819 */ /* 0x040fe200000006ff */
[----:B------:R-:W-:Y:S01]  /*79e0*/  IMAD R9, R102, 0x40, R5 ;  /* 0x0000004066097824 */ /* 0x000fe200078e0205 */
[----:B------:R-:W-:Y:S05]  /*79f0*/  @!P0 BRA `(.L_x_774) ;  /* 0x0000393000008947 */ /* 0x000fea0003800000 */
[----:B------:R-:W-:Y:S01]  /*7a00*/  PLOP3.LUT P1, PT, PT, PT, UP2, 0x80, 0x0 ;  /* 0x000000000000781c */ /* 0x000fe20003f2f028 */
[----:B------:R-:W-:Y:S01]  /*7a10*/  IMAD.MOV.U32 R12, RZ, RZ, R6 ;  /* 0x000000ffff0c7224 */ /* 0x000fe200078e0006 */
[----:B------:R-:W-:Y:S01]  /*7a20*/  PLOP3.LUT P0, PT, PT, PT, UP2, 0x80, 0x0 ;  /* 0x000000000000781c */ /* 0x000fe20003f0f028 */
[----:B------:R-:W-:Y:S01]  /*7a30*/  BSSY B0, `(.L_x_775) ;  /* 0x0000063000007945 */ /* 0x000fe20003800000 */
[----:B------:R-:W-:Y:S01]  /*7a40*/  MOV R10, R84 ;  /* 0x00000054000a7202 */ /* 0x000fe20000000f00 */
        /* <DEDUP_REMOVED lines=8> */
[----:B------:R-:W-:Y:S01]  /*7ad0*/  @P1 IMAD.HI.U32 R4, R9, c[0x0][0x2c8], RZ ;  /* 0x0000b20009041a27 */ /* 0x000fe200078e00ff */
[----:B------:R-:W-:Y:S01]  /*7ae0*/  CS2R R110, SRZ ;  /* 0x00000000006e7805 */ /* 0x000fe2000001ff00 */
[----:B------:R-:W-:Y:S01]  /*7af0*/  CS2R R122, SRZ ;  /* 0x00000000007a7805 */ /* 0x000fe2000001ff00 */
[----:B------:R-:W-:Y:S01]  /*7b00*/  CS2R R126, SRZ ;  /* 0x00000000007e7805 */ /* 0x000fe2000001ff00 */
[----:B------:R-:W-:Y:S01]  /*7b10*/  CS2R R116, SRZ ;  /* 0x0000000000747805 */ /* 0x000fe2000001ff00 */
[----:B------:R-:W-:-:S04]  /*7b20*/  @P0 SHF.R.U32.HI R9, RZ, c[0x0][0x2cc], R4 ;  /* 0x0000b300ff090a19 */ /* 0x000fc80000011604 */
[----:B------:R-:W-:Y:S01]  /*7b30*/  SHF.R.S32.HI R4, RZ, 0x1f, R9 ;  /* 0x0000001fff047819 */ /* 0x000fe20000011409 */
[----:B------:R-:W-:-:S04]  /*7b40*/  IMAD.WIDE.U32 R16, R9, c[0x0][0x280], R12 ;  /* 0x0000a00009107a25 */ /* 0x000fc800078e000c */
[----:B------:R-:W-:Y:S01]  /*7b50*/  IMAD R6, R4, c[0x0][0x280], RZ ;  /* 0x0000a00004067a24 */ /* 0x000fe200078e02ff */
[----:B------:R-:W-:Y:S01]  /*7b60*/  LEA R13, P1, R16, c[0x0][0x270], 0x1 ;  /* 0x00009c00100d7a11 */ /* 0x000fe200078208ff */
[----:B------:R-:W-:Y:S02]  /*7b70*/  IMAD R4, R4, c[0x0][0x290], RZ ;  /* 0x0000a40004047a24 */ /* 0x000fe400078e02ff */
[C---:B------:R-:W-:Y:S02]  /*7b80*/  IMAD.WIDE.U32 R10, R9.reuse, c[0x0][0x290], R10 ;  /* 0x0000a400090a7a25 */ /* 0x040fe400078e000a */
[----:B------:R1:W2:Y:S02]  /*7b90*/  SHFL.IDX PT, R24, R13, RZ, 0x1c1f ;  /* 0x001c1fff0d187589 */ /* 0x0002a400000e0000 */
[C---:B------:R-:W-:Y:S01]  /*7ba0*/  IMAD R6, R9.reuse, c[0x0][0x284], R6 ;  /* 0x0000a10009067a24 */ /* 0x040fe200078e0206 */
[----:B------:R-:W-:Y:S01]  /*7bb0*/  LEA R8, P0, R10, c[0x0][0x288], 0x1 ;  /* 0x0000a2000a087a11 */ /* 0x000fe200078008ff */
[----:B------:R-:W-:-:S02]  /*7bc0*/  IMAD R9, R9, c[0x0][0x294], R4 ;  /* 0x0000a50009097a24 */ /* 0x000fc400078e0204 */
[----:B------:R-:W-:Y:S02]  /*7bd0*/  IMAD.IADD R7, R17, 0x1, R6 ;  /* 0x0000000111077824 */ /* 0x000fe400078e0206 */
[----:B------:R1:W3:Y:S01]  /*7be0*/  SHFL.IDX PT, R14, R8, RZ, 0x1c1f ;  /* 0x001c1fff080e7589 */ /* 0x0002e200000e0000 */
[----:B------:R-:W-:Y:S01]  /*7bf0*/  IADD3 R9, R11, R9, RZ ;  /* 0x000000090b097210 */ /* 0x000fe20007ffe0ff */
[----:B------:R-:W-:Y:S01]  /*7c00*/  IMAD.SHL.U32 R12, R102, 0x4, RZ ;  /* 0x00000004660c7824 */ /* 0x000fe200078e00ff */
[----:B------:R-:W-:Y:S01]  /*7c10*/  LEA.HI.X R16, R16, c[0x0][0x274], R7, 0x1, P1 ;  /* 0x00009d0010107a11 */ /* 0x000fe200008f0c07 */
[----:B------:R-:W-:Y:S01]  /*7c20*/  CS2R R102, SRZ ;  /* 0x0000000000667805 */ /* 0x000fe2000001ff00 */
[----:B------:R-:W-:Y:S02]  /*7c30*/  LEA.HI.X R9, R10, c[0x0][0x28c], R9, 0x1, P0 ;  /* 0x0000a3000a097a11 */ /* 0x000fe400000f0c09 */
[----:B------:R-:W-:Y:S01]  /*7c40*/  ISETP.GE.AND P0, PT, R5, UR7, PT ;  /* 0x0000000705007c0c */ /* 0x000fe2000bf06270 */
[----:B------:R1:W4:Y:S04]  /*7c50*/  SHFL.IDX PT, R25, R16, RZ, 0x1c1f ;  /* 0x001c1fff10197589 */ /* 0x00032800000e0000 */
[----:B------:R1:W1:Y:S08]  /*7c60*/  SHFL.IDX PT, R15, R9, RZ, 0x1c1f ;  /* 0x001c1fff090f7589 */ /* 0x00027000000e0000 */
[----:B------:R-:W-:Y:S05]  /*7c70*/  @P0 BRA `(.L_x_776) ;  /* 0x000003e000000947 */ /* 0x000fea0003800000 */
[C---:B--2---:R-:W-:Y:S01]  /*7c80*/  IADD3 R7, R12.reuse, 0x10, RZ ;  /* 0x000000100c077810 */ /* 0x044fe20007ffe0ff */
[----:B------:R-:W-:Y:S01]  /*7c90*/  CS2R R108, SRZ ;  /* 0x00000000006c7805 */ /* 0x000fe2000001ff00 */
[----:B------:R-:W-:Y:S01]  /*7ca0*/  ISETP.GE.AND P0, PT, R12, c[0x0][0x27c], PT ;  /* 0x00009f000c007a0c */ /* 0x000fe20003f06270 */
[----:B------:R-:W-:Y:S01]  /*7cb0*/  CS2R R116, SRZ ;  /* 0x0000000000747805 */ /* 0x000fe2000001ff00 */
[----:B------:R-:W-:-:S02]  /*7cc0*/  ISETP.GE.AND P2, PT, R7, c[0x0][0x27c], PT ;  /* 0x00009f0007007a0c */ /* 0x000fc40003f46270 */
[----:B------:R-:W-:-:S04]  /*7cd0*/  IADD3 R6, R12, 0x20, RZ ;  /* 0x000000200c067810 */ /* 0x000fc80007ffe0ff */
[----:B------:R-:W-:-:S05]  /*7ce0*/  ISETP.GE.AND P1, PT, R6, c[0x0][0x27c], PT ;  /* 0x00009f0006007a0c */ /* 0x000fca0003f26270 */
[C---:B----4-:R-:W-:Y:S02]  /*7cf0*/  @!P0 IMAD.WIDE R30, R12.reuse, 0x2, R24 ;  /* 0x000000020c1e8825 */ /* 0x050fe400078e0218 */
[----:B------:R-:W-:Y:S02]  /*7d00*/  @!P2 SHF.R.S32.HI R4, RZ, 0x1f, R7 ;  /* 0x0000001fff04a819 */ /* 0x000fe40000011407 */
[----:B-1-3--:R-:W-:Y:S01]  /*7d10*/  @!P0 IMAD.WIDE R10, R12, 0x2, R14 ;  /* 0x000000020c0a8825 */ /* 0x00afe200078e020e */
[----:B------:R1:W5:Y:S01]  /*7d20*/  @!P0 LD.E.64 R108, [R30.64] ;  /* 0x000000141e6c8980 */ /* 0x000362000c101b00 */
[----:B------:R-:W-:Y:S02]  /*7d30*/  @!P2 LEA.HI R7, R4, R7, RZ, 0x2 ;  /* 0x000000070407a211 */ /* 0x000fe400078f10ff */
[----:B------:R-:W-:Y:S01]  /*7d40*/  IADD3 R4, R12, 0x30, RZ ;  /* 0x000000300c047810 */ /* 0x000fe20007ffe0ff */
[----:B------:R2:W5:Y:S01]  /*7d50*/  @!P0 LD.E.64 R116, [R10.64] ;  /* 0x000000140a748980 */ /* 0x000562000c101b00 */
[----:B------:R-:W-:-:S02]  /*7d60*/  @!P2 LOP3.LUT R7, R7, 0xfffffffc, RZ, 0xc0, !PT ;  /* 0xfffffffc0707a812 */ /* 0x000fc400078ec0ff */
[----:B------:R-:W-:-:S03]  /*7d70*/  ISETP.GE.AND P0, PT, R4, c[0x0][0x27c], PT ;  /* 0x00009f0004007a0c */ /* 0x000fc60003f06270 */
[----:B------:R-:W-:-:S04]  /*7d80*/  @!P2 IMAD.WIDE R26, R7, 0x2, R24 ;  /* 0x00000002071aa825 */ /* 0x000fc800078e0218 */
[----:B------:R-:W-:Y:S01]  /*7d90*/  @!P2 IMAD.WIDE R28, R7, 0x2, R14 ;  /* 0x00000002071ca825 */ /* 0x000fe200078e020e */
[----:B------:R-:W-:-:S04]  /*7da0*/  @!P1 SHF.R.S32.HI R7, RZ, 0x1f, R6 ;  /* 0x0000001fff079819 */ /* 0x000fc80000011406 */
[----:B------:R-:W-:Y:S01]  /*7db0*/  @!P1 LEA.HI R7, R7, R6, RZ, 0x2 ;  /* 0x0000000607079211 */ /* 0x000fe200078f10ff */
[----:B------:R-:W-:Y:S01]  /*7dc0*/  CS2R R128, SRZ ;  /* 0x0000000000807805 */ /* 0x000fe2000001ff00 */
[----:B------:R-:W-:Y:S01]  /*7dd0*/  CS2R R126, SRZ ;  /* 0x00000000007e7805 */ /* 0x000fe2000001ff00 */
[----:B------:R-:W-:Y:S01]  /*7de0*/  CS2R R124, SRZ ;  /* 0x00000000007c7805 */ /* 0x000fe2000001ff00 */
[----:B------:R-:W-:Y:S01]  /*7df0*/  CS2R R122, SRZ ;  /* 0x00000000007a7805 */ /* 0x000fe2000001ff00 */
[----:B------:R-:W-:Y:S02]  /*7e00*/  CS2R R112, SRZ ;  /* 0x0000000000707805 */ /* 0x000fe4000001ff00 */
[----:B------:R3:W5:Y:S01]  /*7e10*/  @!P2 LD.E.64 R128, [R26.64] ;  /* 0x000000141a80a980 */ /* 0x000762000c101b00 */
[----:B--2---:R-:W-:-:S03]  /*7e20*/  @!P1 LOP3.LUT R11, R7, 0xfffffffc, RZ, 0xc0, !PT ;  /* 0xfffffffc070b9812 */ /* 0x004fc600078ec0ff */
[----:B------:R2:W5:Y:S01]  /*7e30*/  @!P2 LD.E.64 R126, [R28.64] ;  /* 0x000000141c7ea980 */ /* 0x000562000c101b00 */
[----:B------:R-:W-:-:S04]  /*7e40*/  @!P0 SHF.R.S32.HI R7, RZ, 0x1f, R4 ;  /* 0x0000001fff078819 */ /* 0x000fc80000011404 */
[----:B------:R-:W-:Y:S01]  /*7e50*/  @!P0 LEA.HI R7, R7, R4, RZ, 0x2 ;  /* 0x0000000407078211 */ /* 0x000fe200078f10ff */
[----:B------:R-:W-:-:S03]  /*7e60*/  @!P1 IMAD.WIDE R32, R11, 0x2, R24 ;  /* 0x000000020b209825 */ /* 0x000fc600078e0218 */
[----:B------:R-:W-:Y:S01]  /*7e70*/  @!P0 LOP3.LUT R7, R7, 0xfffffffc, RZ, 0xc0, !PT ;  /* 0xfffffffc07078812 */ /* 0x000fe200078ec0ff */
[----:B------:R-:W-:Y:S01]  /*7e80*/  CS2R R110, SRZ ;  /* 0x00000000006e7805 */ /* 0x000fe2000001ff00 */
[C---:B------:R-:W-:Y:S01]  /*7e90*/  IADD3 R6, R12.reuse, 0x40, RZ ;  /* 0x000000400c067810 */ /* 0x040fe20007ffe0ff */
[----:B------:R4:W5:Y:S02]  /*7ea0*/  @!P1 LD.E.64 R124, [R32.64] ;  /* 0x00000014207c9980 */ /* 0x000964000c101b00 */
[----:B-1----:R-:W-:Y:S01]  /*7eb0*/  @!P0 IMAD.WIDE R30, R7, 0x2, R14 ;  /* 0x00000002071e8825 */ /* 0x002fe200078e020e */
[----:B------:R-:W-:-:S04]  /*7ec0*/  IADD3 R4, R12, 0x50, RZ ;  /* 0x000000500c047810 */ /* 0x000fc80007ffe0ff */
[----:B------:R4:W5:Y:S01]  /*7ed0*/  @!P0 LD.E.64 R110, [R30.64] ;  /* 0x000000141e6e8980 */ /* 0x000962000c101b00 */
[----:B---3--:R-:W-:-:S04]  /*7ee0*/  @!P1 IMAD.WIDE R26, R11, 0x2, R14 ;  /* 0x000000020b1a9825 */ /* 0x008fc800078e020e */
[----:B--2---:R-:W-:Y:S01]  /*7ef0*/  @!P0 IMAD.WIDE R28, R7, 0x2, R24 ;  /* 0x00000002071c8825 */ /* 0x004fe200078e0218 */
[----:B------:R1:W5:Y:S01]  /*7f00*/  @!P1 LD.E.64 R122, [R26.64] ;  /* 0x000000141a7a9980 */ /* 0x000362000c101b00 */
[----:B------:R-:W-:-:S03]  /*7f10*/  ISETP.GE.AND P1, PT, R6, c[0x0][0x27c], PT ;  /* 0x00009f0006007a0c */ /* 0x000fc60003f26270 */
[----:B------:R4:W5:Y:S01]  /*7f20*/  @!P0 LD.E.64 R112, [R28.64] ;  /* 0x000000141c708980 */ /* 0x000962000c101b00 */
[----:B------:R-:W-:-:S09]  /*7f30*/  ISETP.GE.AND P0, PT, R4, c[0x0][0x27c], PT ;  /* 0x00009f0004007a0c */ /* 0x000fd20003f06270 */
[----:B------:R-:W-:-:S04]  /*7f40*/  @!P1 SHF.R.S32.HI R11, RZ, 0x1f, R6 ;  /* 0x0000001fff0b9819 */ /* 0x000fc80000011406 */
[----:B------:R-:W-:Y:S02]  /*7f50*/  @!P0 SHF.R.S32.HI R7, RZ, 0x1f, R4 ;  /* 0x0000001fff078819 */ /* 0x000fe40000011404 */
[----:B------:R-:W-:Y:S02]  /*7f60*/  @!P1 LEA.HI R11, R11, R6, RZ, 0x2 ;  /* 0x000000060b0b9211 */ /* 0x000fe400078f10ff */
[----:B------:R-:W-:Y:S02]  /*7f70*/  @!P0 LEA.HI R7, R7, R4, RZ, 0x2 ;  /* 0x0000000407078211 */ /* 0x000fe400078f10ff */
[----:B------:R-:W-:Y:S02]  /*7f80*/  @!P1 LOP3.LUT R11, R11, 0xfffffffc, RZ, 0xc0, !PT ;  /* 0xfffffffc0b0b9812 */ /* 0x000fe400078ec0ff */
[----:B------:R-:W-:Y:S01]  /*7f90*/  @!P0 LOP3.LUT R7, R7, 0xfffffffc, RZ, 0xc0, !PT ;  /* 0xfffffffc07078812 */ /* 0x000fe200078ec0ff */
[----:B------:R-:W-:Y:S01]  /*7fa0*/  CS2R R104, SRZ ;  /* 0x0000000000687805 */ /* 0x000fe2000001ff00 */
[----:B------:R-:W-:Y:S01]  /*7fb0*/  CS2R R96, SRZ ;  /* 0x0000000000607805 */ /* 0x000fe2000001ff00 */
[----:B-1----:R-:W-:Y:S01]  /*7fc0*/  @!P1 IMAD.WIDE R26, R11, 0x2, R24 ;  /* 0x000000020b1a9825 */ /* 0x002fe200078e0218 */
[----:B------:R-:W-:Y:S01]  /*7fd0*/  CS2R R102, SRZ ;  /* 0x0000000000667805 */ /* 0x000fe2000001ff00 */
[----:B------:R-:W-:-:S02]  /*7fe0*/  CS2R R94, SRZ ;  /* 0x00000000005e7805 */ /* 0x000fc4000001ff00 */
[----:B------:R-:W-:Y:S01]  /*7ff0*/  @!P1 IMAD.WIDE R10, R11, 0x2, R14 ;  /* 0x000000020b0a9825 */ /* 0x000fe200078e020e */
[----:B------:R4:W5:Y:S03]  /*8000*/  @!P1 LD.E.64 R104, [R26.64] ;  /* 0x000000141a689980 */ /* 0x000966000c101b00 */
[C---:B------:R-:W-:Y:S01]  /*8010*/  @!P0 IMAD.WIDE R24, R7.reuse, 0x2, R24 ;  /* 0x0000000207188825 */ /* 0x040fe200078e0218 */
[----:B------:R4:W5:Y:S03]  /*8020*/  @!P1 LD.E.64 R102, [R10.64] ;  /* 0x000000140a669980 */ /* 0x000966000c101b00 */
[----:B------:R-:W-:Y:S01]  /*8030*/  @!P0 IMAD.WIDE R14, R7, 0x2, R14 ;  /* 0x00000002070e8825 */ /* 0x000fe200078e020e */
[----:B------:R4:W5:Y:S04]  /*8040*/  @!P0 LD.E.64 R96, [R24.64] ;  /* 0x0000001418608980 */ /* 0x000968000c101b00 */
[----:B------:R4:W5:Y:S02]  /*8050*/  @!P0 LD.E.64 R94, [R14.64] ;  /* 0x000000140e5e8980 */ /* 0x000964000c101b00 */
.L_x_776:
[----:B--2---:R-:W-:Y:S05]  /*8060*/  BSYNC B0 ;  /* 0x0000000000007941 */ /* 0x004fea0003800000 */
.L_x_775:
[----:B-----5:R-:W-:Y:S01]  /*8070*/  IMAD.MOV.U32 R4, RZ, RZ, R96 ;  /* 0x000000ffff047224 */ /* 0x020fe200078e0060 */
[----:B------:R-:W-:Y:S01]  /*8080*/  IADD3 R5, R5, 0x40, RZ ;  /* 0x0000004005057810 */ /* 0x000fe20007ffe0ff */
[----:B------:R-:W-:Y:S01]  /*8090*/  IMAD.MOV.U32 R6, RZ, RZ, R104 ;  /* 0x000000ffff067224 */ /* 0x000fe200078e0068 */
[----:B-1--4-:R1:W2:Y:S01]  /*80a0*/  SHFL.IDX PT, R15, R16, 0x1, 0x1c1f ;  /* 0x003c1f00100f7f89 */ /* 0x0122a200000e0000 */
[----:B------:R-:W-:Y:S01]  /*80b0*/  IMAD.MOV.U32 R7, RZ, RZ, R97 ;  /* 0x000000ffff077224 */ /* 0x000fe200078e0061 */
[----:B------:R-:W-:Y:S01]  /*80c0*/  ISETP.GE.AND P0, PT, R5, UR7, PT ;  /* 0x0000000705007c0c */ /* 0x000fe2000bf06270 */
        /* <DEDUP_REMOVED lines=41> */
[----:B---3--:R-:W3:Y:S01]  /*8360*/  SHFL.IDX PT, R14, R13, 0x1, 0x1c1f ;  /* 0x003c1f000d0e7f89 */ /* 0x008ee200000e0000 */
[----:B------:R-:W-:Y:S01]  /*8370*/  BSSY B0, `(.L_x_777) ;  /* 0x0000051000007945 */ /* 0x000fe20003800000 */
[----:B------:R-:W-:Y:S01]  /*8380*/  PRMT R98, R7, 0x7610, R98 ;  /* 0x0000761007627816 */ /* 0x000fe20000000062 */
[----:B------:R-:W-:Y:S01]  /*8390*/  CS2R R48, SRZ ;  /* 0x0000000000307805 */ /* 0x000fe2000001ff00 */
[----:B------:R-:W4:Y:S01]  /*83a0*/  SHFL.IDX PT, R11, R9, 0x1, 0x1c1f ;  /* 0x003c1f00090b7f89 */ /* 0x000f2200000e0000 */
[----:B------:R-:W-:Y:S01]  /*83b0*/  PRMT R92, R6, 0x7610, R92 ;  /* 0x00007610065c7816 */ /* 0x000fe2000000005c */
[----:B------:R-:W-:Y:S01]  /*83c0*/  CS2R R60, SRZ ;  /* 0x00000000003c7805 */ /* 0x000fe2000001ff00 */
[----:B------:R-:W-:Y:S01]  /*83d0*/  PRMT R101, R5, 0x7610, R101 ;  /* 0x0000761005657816 */ /* 0x000fe20000000065 */
[----:B------:R2:W3:Y:S01]  /*83e0*/  SHFL.IDX PT, R10, R8, 0x1, 0x1c1f ;  /* 0x003c1f00080a7f89 */ /* 0x0004e200000e0000 */
[----:B------:R-:W-:Y:S01]  /*83f0*/  CS2R R68, SRZ ;  /* 0x0000000000447805 */ /* 0x000fe2000001ff00 */
[----:B------:R-:W-:Y:S01]  /*8400*/  CS2R R74, SRZ ;  /* 0x00000000004a7805 */ /* 0x000fe2000001ff00 */
[----:B------:R-:W-:Y:S01]  /*8410*/  CS2R R86, SRZ ;  /* 0x0000000000567805 */ /* 0x000fe2000001ff00 */
[----:B-1----:R-:W-:Y:S01]  /*8420*/  CS2R R16, SRZ ;  /* 0x0000000000107805 */ /* 0x002fe2000001ff00 */
[----:B------:R-:W-:Y:S01]  /*8430*/  CS2R R44, SRZ ;  /* 0x00000000002c7805 */ /* 0x000fe2000001ff00 */
[----:B------:R-:W-:Y:S01]  /*8440*/  CS2R R58, SRZ ;  /* 0x00000000003a7805 */ /* 0x000fe2000001ff00 */
[----:B------:R-:W-:Y:S01]  /*8450*/  CS2R R62, SRZ ;  /* 0x00000000003e7805 */ /* 0x000fe2000001ff00 */
[----:B------:R-:W-:Y:S01]  /*8460*/  CS2R R72, SRZ ;  /* 0x0000000000487805 */ /* 0x000fe2000001ff00 */
[----:B------:R-:W-:Y:S01]  /*8470*/  CS2R R84, SRZ ;  /* 0x0000000000547805 */ /* 0x000fe2000001ff00 */
[----:B--2---:R-:W-:Y:S01]  /*8480*/  PRMT R8, R8, 0x5410, R4 ;  /* 0x0000541008087816 */ /* 0x004fe20000000004 */
[----:B------:R-:W-:Y:S05]  /*8490*/  @P0 BRA `(.L_x_778) ;  /* 0x000003e000000947 */ /* 0x000fea0003800000 */
[C---:B---34-:R-:W-:Y:S01]  /*84a0*/  IADD3 R4, R12.reuse, 0x10, RZ ;  /* 0x000000100c047810 */ /* 0x058fe20007ffe0ff */
[----:B------:R-:W-:Y:S01]  /*84b0*/  CS2R R86, SRZ ;  /* 0x0000000000567805 */ /* 0x000fe2000001ff00 */
[----:B------:R-:W-:Y:S01]  /*84c0*/  ISETP.GE.AND P0, PT, R12, c[0x0][0x27c], PT ;  /* 0x00009f000c007a0c */ /* 0x000fe20003f06270 */
[----:B------:R-:W-:Y:S01]  /*84d0*/  CS2R R84, SRZ ;  /* 0x0000000000547805 */ /* 0x000fe2000001ff00 */
[----:B------:R-:W-:-:S02]  /*84e0*/  ISETP.GE.AND P2, PT, R4, c[0x0][0x27c], PT ;  /* 0x00009f0004007a0c */ /* 0x000fc40003f46270 */
[----:B------:R-:W-:-:S09]  /*84f0*/  IADD3 R5, R12, 0x20, RZ ;  /* 0x000000200c057810 */ /* 0x000fd20007ffe0ff */
[C---:B------:R-:W-:Y:S02]  /*8500*/  @!P0 IMAD.WIDE R26, R12.reuse, 0x2, R14 ;  /* 0x000000020c1a8825 */ /* 0x040fe400078e020e */
[----:B------:R-:W-:Y:S02]  /*8510*/  @!P2 SHF.R.S32.HI R7, RZ, 0x1f, R4 ;  /* 0x0000001fff07a819 */ /* 0x000fe40000011404 */
[----:B------:R-:W-:Y:S01]  /*8520*/  @!P0 IMAD.WIDE R24, R12, 0x2, R10 ;  /* 0x000000020c188825 */ /* 0x000fe200078e020a */
[----:B------:R-:W-:Y:S01]  /*8530*/  ISETP.GE.AND P1, PT, R5, c[0x0][0x27c], PT ;  /* 0x00009f0005007a0c */ /* 0x000fe20003f26270 */
[----:B------:R1:W5:Y:S01]  /*8540*/  @!P0 LD.E.64 R86, [R26.64] ;  /* 0x000000141a568980 */ /* 0x000362000c101b00 */
[----:B------:R-:W-:-:S03]  /*8550*/  @!P2 LEA.HI R7, R7, R4, RZ, 0x2 ;  /* 0x000000040707a211 */ /* 0x000fc600078f10ff */
[----:B------:R2:W5:Y:S01]  /*8560*/  @!P0 LD.E.64 R84, [R24.64] ;  /* 0x0000001418548980 */ /* 0x000562000c101b00 */
[----:B------:R-:W-:-:S05]  /*8570*/  @!P2 LOP3.LUT R7, R7, 0xfffffffc, RZ, 0xc0, !PT ;  /* 0xfffffffc0707a812 */ /* 0x000fca00078ec0ff */
[----:B------:R-:W-:-:S04]  /*8580*/  @!P2 IMAD.WIDE R16, R7, 0x2, R14 ;  /* 0x000000020710a825 */ /* 0x000fc800078e020e */
[----:B------:R-:W-:Y:S01]  /*8590*/  @!P2 IMAD.WIDE R18, R7, 0x2, R10 ;  /* 0x000000020712a825 */ /* 0x000fe200078e020a */
[----:B------:R-:W-:-:S04]  /*85a0*/  IADD3 R7, R12, 0x30, RZ ;  /* 0x000000300c077810 */ /* 0x000fc80007ffe0ff */
[----:B------:R-:W-:Y:S02]  /*85b0*/  ISETP.GE.AND P0, PT, R7, c[0x0][0x27c], PT ;  /* 0x00009f0007007a0c */ /* 0x000fe40003f06270 */
[----:B------:R-:W-:-:S04]  /*85c0*/  @!P1 SHF.R.S32.HI R4, RZ, 0x1f, R5 ;  /* 0x0000001fff049819 */ /* 0x000fc80000011405 */
[----:B------:R-:W-:Y:S01]  /*85d0*/  @!P1 LEA.HI R5, R4, R5, RZ, 0x2 ;  /* 0x0000000504059211 */ /* 0x000fe200078f10ff */
[----:B------:R-:W-:-:S06]  /*85e0*/  CS2R R74, SRZ ;  /* 0x00000000004a7805 */ /* 0x000fcc000001ff00 */
[----:B------:R-:W-:Y:S01]  /*85f0*/  @!P0 SHF.R.S32.HI R4, RZ, 0x1f, R7 ;  /* 0x0000001fff048819 */ /* 0x000fe20000011407 */
[----:B------:R-:W-:Y:S01]  /*8600*/  CS2R R72, SRZ ;  /* 0x0000000000487805 */ /* 0x000fe2000001ff00 */
[----:B------:R-:W-:Y:S01]  /*8610*/  @!P1 LOP3.LUT R5, R5, 0xfffffffc, RZ, 0xc0, !PT ;  /* 0xfffffffc05059812 */ /* 0x000fe200078ec0ff */
[----:B------:R-:W-:Y:S01]  /*8620*/  CS2R R68, SRZ ;  /* 0x0000000000447805 */ /* 0x000fe2000001ff00 */
[----:B------:R-:W-:Y:S01]  /*8630*/  @!P0 LEA.HI R4, R4, R7, RZ, 0x2 ;  /* 0x0000000704048211 */ /* 0x000fe200078f10ff */
[----:B------:R-:W-:Y:S01]  /*8640*/  CS2R R62, SRZ ;  /* 0x00000000003e7805 */ /* 0x000fe2000001ff00 */
[----:B------:R3:W5:Y:S02]  /*8650*/  @!P2 LD.E.64 R74, [R16.64] ;  /* 0x00000014104aa980 */ /* 0x000764000c101b00 */
[----:B------:R-:W-:Y:S01]  /*8660*/  @!P0 LOP3.LUT R4, R4, 0xfffffffc, RZ, 0xc0, !PT ;  /* 0xfffffffc04048812 */ /* 0x000fe200078ec0ff */
[C---:B-1----:R-:W-:Y:S01]  /*8670*/  @!P1 IMAD.WIDE R26, R5.reuse, 0x2, R14 ;  /* 0x00000002051a9825 */ /* 0x042fe200078e020e */
[----:B------:R1:W5:Y:S01]  /*8680*/  @!P2 LD.E.64 R72, [R18.64] ;  /* 0x000000141248a980 */ /* 0x000362000c101b00 */
[----:B------:R-:W-:Y:S01]  /*8690*/  CS2R R60, SRZ ;  /* 0x00000000003c7805 */ /* 0x000fe2000001ff00 */
[----:B------:R-:W-:Y:S01]  /*86a0*/  CS2R R58, SRZ ;  /* 0x00000000003a7805 */ /* 0x000fe2000001ff00 */
[----:B--2---:R-:W-:Y:S01]  /*86b0*/  @!P1 IMAD.WIDE R24, R5, 0x2, R10 ;  /* 0x0000000205189825 */ /* 0x004fe200078e020a */
[C---:B------:R-:W-:Y:S01]  /*86c0*/  IADD3 R7, R12.reuse, 0x40, RZ ;  /* 0x000000400c077810 */ /* 0x040fe20007ffe0ff */
[----:B------:R2:W5:Y:S01]  /*86d0*/  @!P1 LD.E.64 R68, [R26.64] ;  /* 0x000000141a449980 */ /* 0x000562000c101b00 */
[----:B------:R-:W-:-:S03]  /*86e0*/  IADD3 R5, R12, 0x50, RZ ;  /* 0x000000500c057810 */ /* 0x000fc60007ffe0ff */
[----:B------:R4:W5:Y:S01]  /*86f0*/  @!P1 LD.E.64 R62, [R24.64] ;  /* 0x00000014183e9980 */ /* 0x000962000c101b00 */
[----:B------:R-:W-:Y:S01]  /*8700*/  ISETP.GE.AND P1, PT, R7, c[0x0][0x27c], PT ;  /* 0x00009f0007007a0c */ /* 0x000fe20003f26270 */
[----:B---3--:R-:W-:-:S04]  /*8710*/  @!P0 IMAD.WIDE R16, R4, 0x2, R14 ;  /* 0x0000000204108825 */ /* 0x008fc800078e020e */
[----:B-1----:R-:W-:Y:S01]  /*8720*/  @!P0 IMAD.WIDE R18, R4, 0x2, R10 ;  /* 0x0000000204128825 */ /* 0x002fe200078e020a */
[----:B------:R1:W5:Y:S04]  /*8730*/  @!P0 LD.E.64 R60, [R16.64] ;  /* 0x00000014103c8980 */ /* 0x000368000c101b00 */
[----:B------:R3:W5:Y:S01]  /*8740*/  @!P0 LD.E.64 R58, [R18.64] ;  /* 0x00000014123a8980 */ /* 0x000762000c101b00 */
[----:B------:R-:W-:Y:S02]  /*8750*/  ISETP.GE.AND P0, PT, R5, c[0x0][0x27c], PT ;  /* 0x00009f0005007a0c */ /* 0x000fe40003f06270 */
[----:B------:R-:W-:-:S04]  /*8760*/  @!P1 SHF.R.S32.HI R6, RZ, 0x1f, R7 ;  /* 0x0000001fff069819 */ /* 0x000fc80000011407 */
[----:B------:R-:W-:-:S07]  /*8770*/  @!P1 LEA.HI R6, R6, R7, RZ, 0x2 ;  /* 0x0000000706069211 */ /* 0x000fce00078f10ff */
[----:B------:R-:W-:-:S04]  /*8780*/  @!P0 SHF.R.S32.HI R4, RZ, 0x1f, R5 ;  /* 0x0000001fff048819 */ /* 0x000fc80000011405 */
[----:B------:R-:W-:Y:S02]  /*8790*/  @!P0 LEA.HI R4, R4, R5, RZ, 0x2 ;  /* 0x0000000504048211 */ /* 0x000fe400078f10ff */
[----:B------:R-:W-:Y:S02]  /*87a0*/  @!P1 LOP3.LUT R6, R6, 0xfffffffc, RZ, 0xc0, !PT ;  /* 0xfffffffc06069812 */ /* 0x000fe400078ec0ff */
[----:B------:R-:W-:Y:S01]  /*87b0*/  @!P0 LOP3.LUT R4, R4, 0xfffffffc, RZ, 0xc0, !PT ;  /* 0xfffffffc04048812 */ /* 0x000fe200078ec0ff */
[----:B------:R-:W-:Y:S01]  /*87c0*/  CS2R R48, SRZ ;  /* 0x0000000000307805 */ /* 0x000fe2000001ff00 */
[----:B------:R-:W-:Y:S01]  /*87d0*/  CS2R R44, SRZ ;  /* 0x00000000002c7805 */ /* 0x000fe2000001ff00 */
[--C-:B----4-:R-:W-:Y:S01]  /*87e0*/  @!P1 IMAD.WIDE R24, R6, 0x2, R14.reuse ;  /* 0x0000000206189825 */ /* 0x110fe200078e020e */
[----:B---3--:R-:W-:Y:S01]  /*87f0*/  CS2R R18, SRZ ;  /* 0x0000000000127805 */ /* 0x008fe2000001ff00 */
[----:B-1----:R-:W-:Y:S02]  /*8800*/  CS2R R16, SRZ ;  /* 0x0000000000107805 */ /* 0x002fe4000001ff00 */
[----:B------:R-:W-:Y:S01]  /*8810*/  @!P0 IMAD.WIDE R14, R4, 0x2, R14 ;  /* 0x00000002040e8825 */ /* 0x000fe200078e020e */
[----:B------:R2:W5:Y:S03]  /*8820*/  @!P1 LD.E.64 R48, [R24.64] ;  /* 0x0000001418309980 */ /* 0x000566000c101b00 */
[--C-:B------:R-:W-:Y:S01]  /*8830*/  @!P1 IMAD.WIDE R6, R6, 0x2, R10.reuse ;  /* 0x0000000206069825 */ /* 0x100fe200078e020a */
[----:B------:R2:W5:Y:S03]  /*8840*/  @!P0 LD.E.64 R18, [R14.64] ;  /* 0x000000140e128980 */ /* 0x000566000c101b00 */
[----:B------:R-:W-:Y:S01]  /*8850*/  @!P0 IMAD.WIDE R4, R4, 0x2, R10 ;  /* 0x0000000204048825 */ /* 0x000fe200078e020a */
[----:B------:R2:W5:Y:S04]  /*8860*/  @!P1 LD.E.64 R44, [R6.64] ;  /* 0x00000014062c9980 */ /* 0x000568000c101b00 */
[----:B------:R2:W5:Y:S02]  /*8870*/  @!P0 LD.E.64 R16, [R4.64] ;  /* 0x0000001404108980 */ /* 0x000564000c101b00 */
.L_x_778:
[----:B---34-:R-:W-:Y:S05]  /*8880*/  BSYNC B0 ;  /* 0x0000000000007941 */ /* 0x018fea0003800000 */
.L_x_777:
[----:B--2--5:R-:W-:Y:S01]  /*8890*/  IMAD.MOV.U32 R4, RZ, RZ, R19 ;  /* 0x000000ffff047224 */ /* 0x024fe200078e0013 */
[----:B------:R-:W-:Y:S01]  /*88a0*/  UIADD3 UR4, -UR12, UR7, URZ ;  /* 0x000000070c047290 */ /* 0x000fe2000fffe13f */
[----:B------:R-:W-:Y:S01]  /*88b0*/  IMAD.MOV.U32 R6, RZ, RZ, R18 ;  /* 0x000000ffff067224 */ /* 0x000fe200078e0012 */
[----:B------:R-:W-:-:S04]  /*88c0*/  DEPBAR.LE SB0, 0x1 ;  /* 0x000080400000791a */ /* 0x000fc80000000000 */
[----:B------:R-:W-:Y:S01]  /*88d0*/  PRMT R10, R4, 0x7610, R10 ;  /* 0x00007610040a7816 */ /* 0x000fe2000000000a */
[----:B------:R-:W-:Y:S01]  /*88e0*/  IMAD.MOV.U32 R4, RZ, RZ, R60 ;  /* 0x000000ffff047224 */ /* 0x000fe200078e003c */
[----:B------:R-:W-:Y:S01]  /*88f0*/  PRMT R11, R6, 0x7610, R11 ;  /* 0x00007610060b7816 */ /* 0x000fe2000000000b */
[----:B------:R-:W-:Y:S01]  /*8900*/  IMAD.MOV.U32 R6, RZ, RZ, R49 ;  /* 0x000000ffff067224 */ /* 0x000fe200078e0031 */
[----:B------:R-:W-:Y:S01]  /*8910*/  UISETP.LT.AND UP0, UPT, UR4, 0x80, UPT ;  /* 0x000000800400788c */ /* 0x000fe2000bf01270 */
        /* <DEDUP_REMOVED lines=19> */
[----:B------:R-:W-:Y:S01]  /*8a50*/  SHF.R.S32.HI R6, RZ, 0x1f, R93 ;  /* 0x0000001fff067819 */ /* 0x000fe2000001145d */
[----:B------:R-:W-:Y:S01]  /*8a60*/  USEL UR4, UR4, 0x80, UP0 ;  /* 0x0000008004047887 */ /* 0x000fe20008000000 */
[----:B------:R-:W-:Y:S01]  /*8a70*/  PRMT R9, R4, 0x7610, R9 ;  /* 0x0000761004097816 */ /* 0x000fe20000000009 */
[----:B------:R-:W-:Y:S01]  /*8a80*/  IMAD.MOV.U32 R4, RZ, RZ, R45 ;  /* 0x000000ffff047224 */ /* 0x000fe200078e002d */
[----:B------:R-:W-:Y:S01]  /*8a90*/  LEA.HI R6, R6, R93, RZ, 0x3 ;  /* 0x0000005d06067211 */ /* 0x000fe200078f18ff */
[----:B------:R-:W-:Y:S01]  /*8aa0*/  BSSY B1, `(.L_x_779) ;  /* 0x0000155000017945 */ /* 0x000fe20003800000 */
[----:B------:R-:W-:Y:S01]  /*8ab0*/  PRMT R39, R5, 0x7610, R39 ;  /* 0x0000761005277816 */ /* 0x000fe20000000027 */
[----:B------:R-:W-:Y:S01]  /*8ac0*/  IMAD.MOV.U32 R5, RZ, RZ, R44 ;  /* 0x000000ffff057224 */ /* 0x000fe200078e002c */
[----:B------:R-:W-:-:S02]  /*8ad0*/  LOP3.LUT R6, R6, 0xfffffff8, RZ, 0xc0, !PT ;  /* 0xfffffff806067812 */ /* 0x000fc400078ec0ff */
[----:B------:R-:W-:Y:S01]  /*8ae0*/  PRMT R15, R4, 0x7610, R15 ;  /* 0x00007610040f7816 */ /* 0x000fe2000000000f */
[----:B------:R-:W-:Y:S01]  /*8af0*/  IMAD.MOV.U32 R4, RZ, RZ, R58 ;  /* 0x000000ffff047224 */ /* 0x000fe200078e003a */
[----:B------:R-:W-:Y:S01]  /*8b00*/  PRMT R24, R5, 0x7610, R24 ;  /* 0x0000761005187816 */ /* 0x000fe20000000018 */
[----:B------:R-:W-:Y:S01]  /*8b10*/  IMAD.IADD R5, R93, 0x1, -R6 ;  /* 0x000000015d057824 */ /* 0x000fe200078e0a06 */
[----:B------:R-:W-:Y:S01]  /*8b20*/  PRMT R8, R7, 0x7610, R8 ;  /* 0x0000761007087816 */ /* 0x000fe20000000008 */
[----:B------:R-:W-:Y:S01]  /*8b30*/  IMAD.MOV.U32 R7, RZ, RZ, R59 ;  /* 0x000000ffff077224 */ /* 0x000fe200078e003b */
[----:B------:R-:W-:Y:S01]  /*8b40*/  PRMT R28, R4, 0x7610, R28 ;  /* 0x00007610041c7816 */ /* 0x000fe2000000001c */
[C---:B------:R-:W-:Y:S01]  /*8b50*/  IMAD.SHL.U32 R4, R5.reuse, 0x40, RZ ;  /* 0x0000004005047824 */ /* 0x040fe200078e00ff */
[----:B------:R-:W-:Y:S01]  /*8b60*/  BAR.SYNC.DEFER_BLOCKING 0x0 ;  /* 0x0000000000007b1d */ /* 0x000fe20000010000 */
[----:B------:R-:W-:Y:S01]  /*8b70*/  LOP3.LUT P1, RZ, R5, 0x4, RZ, 0xc0, !PT ;  /* 0x0000000405ff7812 */ /* 0x000fe2000782c0ff */
[----:B------:R-:W-:Y:S01]  /*8b80*/  IMAD.MOV.U32 R6, RZ, RZ, R62 ;  /* 0x000000ffff067224 */ /* 0x000fe200078e003e */
[----:B------:R-:W-:-:S02]  /*8b90*/  PRMT R27, R7, 0x7610, R27 ;  /* 0x00007610071b7816 */ /* 0x000fc4000000001b */
[----:B------:R-:W-:Y:S01]  /*8ba0*/  LOP3.LUT R5, R4, 0x1c0, RZ, 0xc0, !PT ;  /* 0x000001c004057812 */ /* 0x000fe200078ec0ff */
[----:B------:R-:W-:Y:S01]  /*8bb0*/  IMAD.MOV.U32 R4, RZ, RZ, R72 ;  /* 0x000000ffff047224 */ /* 0x000fe200078e0048 */
[----:B------:R-:W-:Y:S02]  /*8bc0*/  ISETP.GE.AND P0, PT, R93, UR4, PT ;  /* 0x000000045d007c0c */ /* 0x000fe4000bf06270 */
[----:B------:R-:W-:Y:S02]  /*8bd0*/  LOP3.LUT R7, R5, 0x18, R70, 0xf8, !PT ;  /* 0x0000001805077812 */ /* 0x000fe400078ef846 */
[----:B------:R-:W-:Y:S01]  /*8be0*/  SHF.R.U32.HI R14, RZ, 0x3, R5 ;  /* 0x00000003ff0e7819 */ /* 0x000fe20000011605 */
[----:B------:R-:W-:Y:S01]  /*8bf0*/  IMAD.MOV.U32 R5, RZ, RZ, R63 ;  /* 0x000000ffff057224 */ /* 0x000fe200078e003f */
[----:B------:R-:W-:Y:S01]  /*8c00*/  PRMT R31, R6, 0x7610, R31 ;  /* 0x00007610061f7816 */ /* 0x000fe2000000001f */
[----:B------:R-:W-:Y:S01]  /*8c10*/  IMAD.MOV.U32 R6, RZ, RZ, R73 ;  /* 0x000000ffff067224 */ /* 0x000fe200078e0049 */
[----:B------:R-:W-:-:S02]  /*8c20*/  LOP3.LUT R14, R7, R14, RZ, 0x3c, !PT ;  /* 0x0000000e070e7212 */ /* 0x000fc400078e3cff */
[----:B------:R-:W-:Y:S01]  /*8c30*/  PRMT R34, R5, 0x7610, R34 ;  /* 0x0000761005227816 */ /* 0x000fe20000000022 */
[----:B------:R-:W-:Y:S01]  /*8c40*/  IMAD.MOV.U32 R5, RZ, RZ, R84 ;  /* 0x000000ffff057224 */ /* 0x000fe200078e0054 */
[----:B------:R-:W-:Y:S01]  /*8c50*/  PRMT R38, R4, 0x7610, R38 ;  /* 0x0000761004267816 */ /* 0x000fe20000000026 */
[----:B------:R-:W-:Y:S01]  /*8c60*/  IMAD R14, R77, 0x200, R14 ;  /* 0x000002004d0e7824 */ /* 0x000fe200078e020e */
[----:B------:R-:W-:Y:S01]  /*8c70*/  PRMT R37, R6, 0x7610, R37 ;  /* 0x0000761006257816 */ /* 0x000fe20000000025 */
[----:B------:R-:W-:Y:S01]  /*8c80*/  IMAD.MOV.U32 R4, RZ, RZ, R85 ;  /* 0x000000ffff047224 */ /* 0x000fe200078e0055 */
[----:B------:R-:W-:Y:S02]  /*8c90*/  PRMT R50, R5, 0x7610, R50 ;  /* 0x0000761005327816 */ /* 0x000fe40000000032 */
[C---:B------:R-:W-:Y:S02]  /*8ca0*/  IADD3 R13, R14.reuse, 0x20, RZ ;  /* 0x000000200e0d7810 */ /* 0x040fe40007ffe0ff */
[----:B------:R-:W-:-:S02]  /*8cb0*/  @P1 IADD3 R13, R14, -0x20, RZ ;  /* 0xffffffe00e0d1810 */ /* 0x000fc40007ffe0ff */
[----:B------:R-:W-:Y:S02]  /*8cc0*/  PRMT R47, R4, 0x7610, R47 ;  /* 0x00007610042f7816 */ /* 0x000fe4000000002f */
[----:B------:R-:W-:Y:S02]  /*8cd0*/  LEA R14, R14, 0xc100, 0x1 ;  /* 0x0000c1000e0e7811 */ /* 0x000fe400078e08ff */
[----:B------:R-:W-:Y:S01]  /*8ce0*/  LEA R13, R13, 0xc100, 0x1 ;  /* 0x0000c1000d0d7811 */ /* 0x000fe200078e08ff */
[----:B------:R-:W-:Y:S05]  /*8cf0*/  @P0 BRA `(.L_x_780) ;  /* 0x000012f000000947 */ /* 0x000fea0003800000 */
[----:B------:R-:W-:Y:S01]  /*8d00*/  ISETP.GE.AND P0, PT, R12, c[0x0][0x27c], PT ;  /* 0x00009f000c007a0c */ /* 0x000fe20003f06270 */
[----:B------:R-:W-:-:S12]  /*8d10*/  BSSY B0, `(.L_x_781) ;  /* 0x0000030000007945 */ /* 0x000fd80003800000 */
[----:B------:R-:W-:Y:S05]  /*8d20*/  @P0 BRA `(.L_x_782) ;  /* 0x000002e000000947 */ /* 0x000fea0003800000 */
[----:B------:R-:W1:Y:S01]  /*8d30*/  LDS.128 R4, [R14] ;  /* 0x000000000e047984 */ /* 0x000e620000000c00 */
[--C-:B------:R-:W-:Y:S02]  /*8d40*/  SHF.R.U64 R108, R108, 0x10, R109.reuse ;  /* 0x000000106c6c7819 */ /* 0x100fe4000000126d */
[----:B------:R-:W-:Y:S02]  /*8d50*/  SHF.R.U32.HI R115, RZ, 0x10, R109 ;  /* 0x00000010ff737819 */ /* 0x000fe4000001166d */
[--C-:B------:R-:W-:Y:S02]  /*8d60*/  SHF.R.U64 R70, R116, 0x10, R117.reuse ;  /* 0x0000001074467819 */ /* 0x100fe40000001275 */
[----:B------:R-:W-:Y:S02]  /*8d70*/  SHF.R.U32.HI R109, RZ, 0x10, R117 ;  /* 0x00000010ff6d7819 */ /* 0x000fe40000011675 */
[----:B------:R-:W-:Y:S02]  /*8d80*/  PRMT R101, R101, 0x5410, R70 ;  /* 0x0000541065657816 */ /* 0x000fe40000000046 */
[----:B------:R-:W-:-:S02]  /*8d90*/  PRMT R70, R8, 0x5432, R109 ;  /* 0x0000543208467816 */ /* 0x000fc4000000006d */
[----:B------:R-:W-:Y:S02]  /*8da0*/  PRMT R106, R106, 0x5410, R115 ;  /* 0x000054106a6a7816 */ /* 0x000fe40000000073 */
[----:B------:R-:W-:Y:S02]  /*8db0*/  PRMT R107, R107, 0x5410, R108 ;  /* 0x000054106b6b7816 */ /* 0x000fe4000000006c */
[----:B------:R-:W-:Y:S02]  /*8dc0*/  LOP3.LUT R119, R70, 0xffff0000, RZ, 0xc0, !PT ;  /* 0xffff000046777812 */ /* 0x000fe400078ec0ff */
[----:B------:R-:W-:Y:S01]  /*8dd0*/  LOP3.LUT R121, R106, 0xffff0000, RZ, 0xc0, !PT ;  /* 0xffff00006a797812 */ /* 0x000fe200078ec0ff */
[C---:B-1----:R-:W-:Y:S01]  /*8de0*/  IMAD.U32 R109, R6.reuse, 0x10000, RZ ;  /* 0x00010000066d7824 */ /* 0x042fe200078e00ff */
        /* <DEDUP_REMOVED lines=33> */
[----:B------:R1:W-:Y:S02]  /*9000*/  STS.128 [R14], R4 ;  /* 0x000000040e007388 */ /* 0x0003e40000000c00 */
.L_x_782:
[----:B------:R-:W-:Y:S05]  /*9010*/  BSYNC B0 ;  /* 0x0000000000007941 */ /* 0x000fea0003800000 */
.L_x_781:
[----:B-1----:R-:W-:Y:S01]  /*9020*/  IADD3 R4, R12, 0x10, RZ ;  /* 0x000000100c047810 */ /* 0x002fe20007ffe0ff */
[----:B------:R-:W-:Y:S03]  /*9030*/  BSSY B0, `(.L_x_783) ;  /* 0x0000031000007945 */ /* 0x000fe60003800000 */
[----:B------:R-:W-:-:S13]  /*9040*/  ISETP.GE.AND P0, PT, R4, c[0x0][0x27c], PT ;  /* 0x00009f0004007a0c */ /* 0x000fda0003f06270 */
[----:B------:R-:W-:Y:S05]  /*9050*/  @P0 BRA `(.L_x_784) ;  /* 0x000002e000000947 */ /* 0x000fea0003800000 */
[----:B------:R-:W1:Y:S01]  /*9060*/  LDS.128 R4, [R13] ;  /* 0x000000000d047984 */ /* 0x000e620000000c00 */
[----:B------:R-:W-:Y:S02]  /*9070*/  SHF.R.U64 R107, R126, 0x10, R127 ;  /* 0x000000107e6b7819 */ /* 0x000fe4000000127f */
[----:B------:R-:W-:Y:S02]  /*9080*/  SHF.R.U64 R101, R128, 0x10, R129 ;  /* 0x0000001080657819 */ /* 0x000fe40000001281 */
[----:B------:R-:W-:Y:S02]  /*9090*/  SHF.R.U32.HI R127, RZ, 0x10, R127 ;  /* 0x00000010ff7f7819 */ /* 0x000fe4000001167f */
[----:B------:R-:W-:Y:S02]  /*90a0*/  SHF.R.U32.HI R128, RZ, 0x10, R129 ;  /* 0x00000010ff807819 */ /* 0x000fe40000011681 */
[----:B------:R-:W-:Y:S02]  /*90b0*/  PRMT R92, R92, 0x5410, R127 ;  /* 0x000054105c5c7816 */ /* 0x000fe4000000007f */
[----:B------:R-:W-:-:S02]  /*90c0*/  PRMT R99, R99, 0x5410, R128 ;  /* 0x0000541063637816 */ /* 0x000fc40000000080 */
[----:B------:R-:W-:Y:S02]  /*90d0*/  PRMT R100, R100, 0x5410, R101 ;  /* 0x0000541064647816 */ /* 0x000fe40000000065 */
[----:B------:R-:W-:Y:S02]  /*90e0*/  LOP3.LUT R115, R92, 0xffff0000, RZ, 0xc0, !PT ;  /* 0xffff00005c737812 */ /* 0x000fe400078ec0ff */
[----:B------:R-:W-:Y:S01]  /*90f0*/  PRMT R98, R98, 0x5410, R107 ;  /* 0x0000541062627816 */ /* 0x000fe2000000006b */
[C---:B-1----:R-:W-:Y:S01]  /*9100*/  IMAD.U32 R101, R6.reuse, 0x10000, RZ ;  /* 0x0001000006657824 */ /* 0x042fe200078e00ff */
[----:B------:R-:W-:Y:S01]  /*9110*/  LOP3.LUT R70, R6, 0xffff0000, RZ, 0xc0, !PT ;  /* 0xffff000006467812 */ /* 0x000fe200078ec0ff */
[C---:B------:R-:W-:Y:S01]  /*9120*/  IMAD.U32 R6, R7.reuse, 0x10000, RZ ;  /* 0x0001000007067824 */ /* 0x040fe200078e00ff */
[C---:B------:R-:W-:Y:S02]  /*9130*/  SHF.L.U32 R109, R4.reuse, 0x10, RZ ;  /* 0x00000010046d7819 */ /* 0x040fe400000006ff */
[----:B------:R-:W-:Y:S01]  /*9140*/  LOP3.LUT R108, R4, 0xffff0000, RZ, 0xc0, !PT ;  /* 0xffff0000046c7812 */ /* 0x000fe200078ec0ff */
[----:B------:R-:W-:Y:S01]  /*9150*/  IMAD.U32 R4, R92, 0x10000, RZ ;  /* 0x000100005c047824 */ /* 0x000fe200078e00ff */
[----:B------:R-:W-:Y:S01]  /*9160*/  LOP3.LUT R106, R7, 0xffff0000, RZ, 0xc0, !PT ;  /* 0xffff0000076a7812 */ /* 0x000fe200078ec0ff */
[C---:B------:R-:W-:Y:S01]  /*9170*/  IMAD.U32 R7, R99.reuse, 0x10000, RZ ;  /* 0x0001000063077824 */ /* 0x040fe200078e00ff */
[----:B------:R-:W-:Y:S01]  /*9180*/  LOP3.LUT R99, R99, 0xffff0000, RZ, 0xc0, !PT ;  /* 0xffff000063637812 */ /* 0x000fe200078ec0ff */
[CC--:B------:R-:W-:Y:S01]  /*9190*/  FMUL.FTZ R92, R70.reuse, R4.reuse ;  /* 0x00000004465c7220 */ /* 0x0c0fe20000410000 */
[C---:B------:R-:W-:Y:S01]  /*91a0*/  SHF.L.U32 R107, R5.reuse, 0x10, RZ ;  /* 0x00000010056b7819 */ /* 0x040fe200000006ff */
[-C--:B------:R-:W-:Y:S01]  /*91b0*/  FMUL.FTZ R70, R70, R7.reuse ;  /* 0x0000000746467220 */ /* 0x080fe20000410000 */
[----:B------:R-:W-:Y:S01]  /*91c0*/  LOP3.LUT R114, R5, 0xffff0000, RZ, 0xc0, !PT ;  /* 0xffff000005727812 */ /* 0x000fe200078ec0ff */
[C---:B------:R-:W-:Y:S01]  /*91d0*/  FFMA.FTZ R92, R101.reuse, R7, -R92 ;  /* 0x00000007655c7223 */ /* 0x040fe2000001085c */
[C---:B------:R-:W-:Y:S01]  /*91e0*/  SHF.L.U32 R7, R100.reuse, 0x10, RZ ;  /* 0x0000001064077819 */ /* 0x040fe200000006ff */
        /* <DEDUP_REMOVED lines=10> */
[-C--:B------:R-:W-:Y:S02]  /*9290*/  FMUL.FTZ R108, R108, R7.reuse ;  /* 0x000000076c6c7220 */ /* 0x080fe40000410000 */
[-C--:B------:R-:W-:Y:S02]  /*92a0*/  FMUL.FTZ R114, R114, R100.reuse ;  /* 0x0000006472727220 */ /* 0x080fe40000410000 */
[----:B------:R-:W-:Y:S02]  /*92b0*/  FFMA.FTZ R70, R107, R100, -R70 ;  /* 0x000000646b467223 */ /* 0x000fe40000010846 */
[C---:B------:R-:W-:Y:S01]  /*92c0*/  FFMA.FTZ R99, R109.reuse, R7, -R6 ;  /* 0x000000076d637223 */ /* 0x040fe20000010806 */
[----:B------:R-:W-:Y:S01]  /*92d0*/  F2FP.BF16.PACK_AB R7, R106, R5 ;  /* 0x000000056a07723e */ /* 0x000fe200000010ff */
[----:B------:R-:W-:Y:S01]  /*92e0*/  FFMA.FTZ R4, R109, R4, R108 ;  /* 0x000000046d047223 */ /* 0x000fe2000001006c */
[----:B------:R-:W-:Y:S01]  /*92f0*/  F2FP.BF16.PACK_AB R6, R101, R92 ;  /* 0x0000005c6506723e */ /* 0x000fe200000010ff */
[----:B------:R-:W-:-:S03]  /*9300*/  FFMA.FTZ R107, R107, R98, R114 ;  /* 0x000000626b6b7223 */ /* 0x000fc60000010072 */
[----:B------:R-:W-:Y:S02]  /*9310*/  F2FP.BF16.PACK_AB R4, R4, R99 ;  /* 0x000000630404723e */ /* 0x000fe400000010ff */
[----:B------:R-:W-:-:S05]  /*9320*/  F2FP.BF16.PACK_AB R5, R107, R70 ;  /* 0x000000466b05723e */ /* 0x000fca00000010ff */
[----:B------:R1:W-:Y:S02]  /*9330*/  STS.128 [R13], R4 ;  /* 0x000000040d007388 */ /* 0x0003e40000000c00 */
.L_x_784:
[----:B------:R-:W-:Y:S05]  /*9340*/  BSYNC B0 ;  /* 0x0000000000007941 */ /* 0x000fea0003800000 */
.L_x_783:
[----:B-1----:R-:W-:Y:S01]  /*9350*/  IADD3 R4, R12, 0x20, RZ ;  /* 0x000000200c047810 */ /* 0x002fe20007ffe0ff */
[----:B------:R-:W-:Y:S03]  /*9360*/  BSSY B0, `(.L_x_785) ;  /* 0x0000031000007945 */ /* 0x000fe60003800000 */
[----:B------:R-:W-:-:S13]  /*9370*/  ISETP.GE.AND P0, PT, R4, c[0x0][0x27c], PT ;  /* 0x00009f0004007a0c */ /* 0x000fda0003f06270 */
[----:B------:R-:W-:Y:S05]  /*9380*/  @P0 BRA `(.L_x_786) ;  /* 0x000002e000000947 */ /* 0x000fea0003800000 */
[----:B------:R-:W1:Y:S01]  /*9390*/  LDS.128 R4, [R14+0x4000] ;  /* 0x004000000e047984 */ /* 0x000e620000000c00 */
        /* <DEDUP_REMOVED lines=8> */
[----:B------:R-:W-:Y:S01]  /*9420*/  IMAD.U32 R99, R90, 0x10000, RZ ;  /* 0x000100005a637824 */ /* 0x000fe200078e00ff */
[----:B------:R-:W-:Y:S02]  /*9430*/  LOP3.LUT R107, R88, 0xffff0000, RZ, 0xc0, !PT ;  /* 0xffff0000586b7812 */ /* 0x000fe400078ec0ff */
[----:B------:R-:W-:Y:S01]  /*9440*/  LOP3.LUT R109, R90, 0xffff0000, RZ, 0xc0, !PT ;  /* 0xffff00005a6d7812 */ /* 0x000fe200078ec0ff */
[C---:B-1----:R-:W-:Y:S01]  /*9450*/  IMAD.U32 R92, R6.reuse, 0x10000, RZ ;  /* 0x00010000065c7824 */ /* 0x042fe200078e00ff */
        /* <DEDUP_REMOVED lines=20> */
[----:B------:R-:W-:Y:S02]  /*95a0*/  FMUL.FTZ R6, R100, R70 ;  /* 0x0000004664067220 */ /* 0x000fe40000410000 */
[----:B------:R-:W-:Y:S02]  /*95b0*/  FMUL.FTZ R99, R90, R89 ;  /* 0x000000595a637220 */ /* 0x000fe40000410000 */
        /* <DEDUP_REMOVED lines=10> */
[----:B------:R1:W-:Y:S02]  /*9660*/  STS.128 [R14+0x4000], R4 ;  /* 0x004000040e007388 */ /* 0x0003e40000000c00 */
.L_x_786:
[----:B------:R-:W-:Y:S05]  /*9670*/  BSYNC B0 ;  /* 0x0000000000007941 */ /* 0x000fea0003800000 */
.L_x_785:
        /* <DEDUP_REMOVED lines=15> */
[C---:B-1----:R-:W-:Y:S01]  /*9770*/  IMAD.U32 R88, R6.reuse, 0x10000, RZ ;  /* 0x0001000006587824 */ /* 0x042fe200078e00ff */
        /* <DEDUP_REMOVED lines=10> */
[C---:B------:R-:W-:Y:S01]  /*9820*/  FFMA.FTZ R81, R88.reuse, R89, -R81 ;  /* 0x0000005958517223 */ /* 0x040fe20000010851 */
        /* <DEDUP_REMOVED lines=22> */
[----:B------:R1:W-:Y:S02]  /*9990*/  STS.128 [R13+0x4000], R4 ;  /* 0x004000040d007388 */ /* 0x0003e40000000c00 */
.L_x_788:
[----:B------:R-:W-:Y:S05]  /*99a0*/  BSYNC B0 ;  /* 0x0000000000007941 */ /* 0x000fea0003800000 */
.L_x_787:
        /* <DEDUP_REMOVED lines=14> */
[C---:B-1----:R-:W-:Y:S01]  /*9a90*/  IMAD.U32 R70, R6.reuse, 0x10000, RZ ;  /* 0x0001000006467824 */ /* 0x042fe200078e00ff */
        /* <DEDUP_REMOVED lines=8> */
[----:B------:R-:W-:Y:S01]  /*9b20*/  FMUL.FTZ R65, R67, R4 ;  /* 0x0000000443417220 */ /* 0x000fe20000410000 */
[----:B------:R-:W-:Y:S01]  /*9b30*/  SHF.L.U32 R81, R5, 0x10, RZ ;  /* 0x0000001005517819 */ /* 0x000fe200000006ff */
[-C--:B------:R-:W-:Y:S01]  /*9b40*/  FMUL.FTZ R67, R67, R7.reuse ;  /* 0x0000000743437220 */ /* 0x080fe20000410000 */
[----:B------:R-:W-:Y:S01]  /*9b50*/  LOP3.LUT R90, R5, 0xffff0000, RZ, 0xc0, !PT ;  /* 0xffff0000055a7812 */ /* 0x000fe200078ec0ff */
[----:B------:R-:W-:-:S02]  /*9b60*/  FFMA.FTZ R65, R70, R7, -R65 ;  /* 0x0000000746417223 */ /* 0x000fc40000010841 */
[C---:B------:R-:W-:Y:S02]  /*9b70*/  FMUL.FTZ R5, R71.reuse, R57 ;  /* 0x0000003947057220 */ /* 0x040fe40000410000 */
[----:B------:R-:W-:Y:S01]  /*9b80*/  FFMA.FTZ R4, R70, R4, R67 ;  /* 0x0000000446047223 */ /* 0x000fe20000010043 */
[----:B------:R-:W-:Y:S01]  /*9b90*/  SHF.L.U32 R67, R66, 0x10, RZ ;  /* 0x0000001042437819 */ /* 0x000fe200000006ff */
[C---:B------:R-:W-:Y:S01]  /*9ba0*/  IMAD.U32 R7, R64.reuse, 0x10000, RZ ;  /* 0x0001000040077824 */ /* 0x040fe200078e00ff */
[----:B------:R-:W-:Y:S01]  /*9bb0*/  LOP3.LUT R64, R64, 0xffff0000, RZ, 0xc0, !PT ;  /* 0xffff000040407812 */ /* 0x000fe200078ec0ff */
[-C--:B------:R-:W-:Y:S01]  /*9bc0*/  FMUL.FTZ R71, R71, R89.reuse ;  /* 0x0000005947477220 */ /* 0x080fe20000410000 */
[----:B------:R-:W-:Y:S01]  /*9bd0*/  LOP3.LUT R66, R66, 0xffff0000, RZ, 0xc0, !PT ;  /* 0xffff000042427812 */ /* 0x000fe200078ec0ff */
[C---:B------:R-:W-:Y:S02]  /*9be0*/  FFMA.FTZ R5, R6.reuse, R89, -R5 ;  /* 0x0000005906057223 */ /* 0x040fe40000010805 */
[----:B------:R-:W-:-:S02]  /*9bf0*/  FFMA.FTZ R70, R6, R57, R71 ;  /* 0x0000003906467223 */ /* 0x000fc40000010047 */
[----:B------:R-:W-:Y:S02]  /*9c00*/  FMUL.FTZ R6, R82, R7 ;  /* 0x0000000752067220 */ /* 0x000fe40000410000 */
[----:B------:R-:W-:Y:S02]  /*9c10*/  FMUL.FTZ R57, R90, R64 ;  /* 0x000000405a397220 */ /* 0x000fe40000410000 */
[-C--:B------:R-:W-:Y:S02]  /*9c20*/  FMUL.FTZ R82, R82, R67.reuse ;  /* 0x0000004352527220 */ /* 0x080fe40000410000 */
[-C--:B------:R-:W-:Y:S02]  /*9c30*/  FMUL.FTZ R90, R90, R66.reuse ;  /* 0x000000425a5a7220 */ /* 0x080fe40000410000 */
        /* <DEDUP_REMOVED lines=9> */
.L_x_790:
[----:B------:R-:W-:Y:S05]  /*9cd0*/  BSYNC B0 ;  /* 0x0000000000007941 */ /* 0x000fea0003800000 */
.L_x_789:
[----:B-1----:R-:W-:-:S04]  /*9ce0*/  IADD3 R4, R12, 0x50, RZ ;  /* 0x000000500c047810 */ /* 0x002fc80007ffe0ff */
        /* <DEDUP_REMOVED lines=48> */
.L_x_780:
[----:B------:R-:W-:Y:S05]  /*9ff0*/  BSYNC B1 ;  /* 0x0000000000017941 */ /* 0x000fea0003800000 */
.L_x_779:
[----:B------:R-:W-:-:S04]  /*a000*/  IADD3 R93, R93, 0x40, RZ ;  /* 0x000000405d5d7810 */ /* 0x000fc80007ffe0ff */
[----:B------:R-:W-:-:S13]  /*a010*/  ISETP.GE.AND P0, PT, R93, UR4, PT ;  /* 0x000000045d007c0c */ /* 0x000fda000bf06270 */
[----:B------:R-:W-:Y:S05]  /*a020*/  @P0 BRA `(.L_x_791) ;  /* 0x00004f3000000947 */ /* 0x000fea0003800000 */
[----:B------:R-:W-:Y:S01]  /*a030*/  ISETP.GE.AND P0, PT, R12, c[0x0][0x27c], PT ;  /* 0x00009f000c007a0c */ /* 0x000fe20003f06270 */
[----:B------:R-:W-:-:S12]  /*a040*/  BSSY B0, `(.L_x_792) ;  /* 0x0000030000007945 */ /* 0x000fd80003800000 */
[----:B------:R-:W-:Y:S05]  /*a050*/  @P0 BRA `(.L_x_793) ;  /* 0x000002e000000947 */ /* 0x000fea0003800000 */
[----:B-1----:R-:W1:Y:S01]  /*a060*/  LDS.128 R4, [R14+0x2000] ;  /* 0x002000000e047984 */ /* 0x002e620000000c00 */
        /* <DEDUP_REMOVED lines=9> */
[----:B------:R-:W-:Y:S02]  /*a100*/  LOP3.LUT R67, R46, 0xffff0000, RZ, 0xc0, !PT ;  /* 0xffff00002e437812 */ /* 0x000fe400078ec0ff */
[----:B-1----:R-:W-:Y:S01]  /*a110*/  SHF.L.U32 R64, R4, 0x10, RZ ;  /* 0x0000001004407819 */ /* 0x002fe200000006ff */
[----:B------:R-:W-:Y:S01]  /*a120*/  IMAD.U32 R54, R6, 0x10000, RZ ;  /* 0x0001000006367824 */ /* 0x000fe200078e00ff */
[----:B------:R-:W-:Y:S01]  /*a130*/  LOP3.LUT R57, R4, 0xffff0000, RZ, 0xc0, !PT ;  /* 0xffff000004397812 */ /* 0x000fe200078ec0ff */
[----:B------:R-:W-:Y:S01]  /*a140*/  IMAD.U32 R4, R47, 0x10000, RZ ;  /* 0x000100002f047824 */ /* 0x000fe200078e00ff */
[----:B------:R-:W-:Y:S01]  /*a150*/  LOP3.LUT R51, R6, 0xffff0000, RZ, 0xc0, !PT ;  /* 0xffff000006337812 */ /* 0x000fe200078ec0ff */
[C---:B------:R-:W-:Y:S01]  /*a160*/  IMAD.U32 R6, R7.reuse, 0x10000, RZ ;  /* 0x0001000007067824 */ /* 0x040fe200078e00ff */
[----:B------:R-:W-:Y:S01]  /*a170*/  LOP3.LUT R55, R7, 0xffff0000, RZ, 0xc0, !PT ;  /* 0xffff000007377812 */ /* 0x000fe200078ec0ff */
[----:B------:R-:W-:Y:S01]  /*a180*/  IMAD.U32 R7, R39, 0x10000, RZ ;  /* 0x0001000027077824 */ /* 0x000fe200078e00ff */
[----:B------:R-:W-:Y:S01]  /*a190*/  LOP3.LUT R47, R47, 0xffff0000, RZ, 0xc0, !PT ;  /* 0xffff00002f2f7812 */ /* 0x000fe200078ec0ff */
[----:B------:R-:W-:Y:S01]  /*a1a0*/  FMUL.FTZ R39, R51, R4 ;  /* 0x0000000433277220 */ /* 0x000fe20000410000 */
[----:B------:R-:W-:Y:S01]  /*a1b0*/  SHF.L.U32 R56, R5, 0x10, RZ ;  /* 0x0000001005387819 */ /* 0x000fe200000006ff */
[----:B------:R-:W-:Y:S01]  /*a1c0*/  FMUL.FTZ R51, R51, R7 ;  /* 0x0000000733337220 */ /* 0x000fe20000410000 */
[----:B------:R-:W-:Y:S01]  /*a1d0*/  LOP3.LUT R66, R5, 0xffff0000, RZ, 0xc0, !PT ;  /* 0xffff000005427812 */ /* 0x000fe200078ec0ff */
[----:B------:R-:W-:-:S02]  /*a1e0*/  FMUL.FTZ R5, R55, R47 ;  /* 0x0000002f37057220 */ /* 0x000fc40000410000 */
[-C--:B------:R-:W-:Y:S02]  /*a1f0*/  FMUL.FTZ R55, R55, R65.reuse ;  /* 0x0000004137377220 */ /* 0x080fe40000410000 */
[----:B------:R-:W-:Y:S01]  /*a200*/  FFMA.FTZ R5, R6, R65, -R5 ;  /* 0x0000004106057223 */ /* 0x000fe20000010805 */
[----:B------:R-:W-:Y:S01]  /*a210*/  LOP3.LUT R65, R50, 0xffff0000, RZ, 0xc0, !PT ;  /* 0xffff000032417812 */ /* 0x000fe200078ec0ff */
[C---:B------:R-:W-:Y:S02]  /*a220*/  FFMA.FTZ R39, R54.reuse, R7, -R39 ;  /* 0x0000000736277223 */ /* 0x040fe40000010827 */
[----:B------:R-:W-:Y:S01]  /*a230*/  FFMA.FTZ R4, R54, R4, R51 ;  /* 0x0000000436047223 */ /* 0x000fe20000010033 */
[----:B------:R-:W-:Y:S01]  /*a240*/  SHF.L.U32 R51, R46, 0x10, RZ ;  /* 0x000000102e337819 */ /* 0x000fe200000006ff */
[----:B------:R-:W-:Y:S02]  /*a250*/  IMAD.U32 R7, R50, 0x10000, RZ ;  /* 0x0001000032077824 */ /* 0x000fe400078e00ff */
[----:B------:R-:W-:-:S02]  /*a260*/  FFMA.FTZ R46, R6, R47, R55 ;  /* 0x0000002f062e7223 */ /* 0x000fc40000010037 */
[C---:B------:R-:W-:Y:S02]  /*a270*/  FMUL.FTZ R6, R57.reuse, R7 ;  /* 0x0000000739067220 */ /* 0x040fe40000410000 */
[C---:B------:R-:W-:Y:S02]  /*a280*/  FMUL.FTZ R47, R66.reuse, R65 ;  /* 0x00000041422f7220 */ /* 0x040fe40000410000 */
[----:B------:R-:W-:Y:S02]  /*a290*/  FMUL.FTZ R57, R57, R51 ;  /* 0x0000003339397220 */ /* 0x000fe40000410000 */
        /* <DEDUP_REMOVED lines=10> */
.L_x_793:
[----:B------:R-:W-:Y:S05]  /*a340*/  BSYNC B0 ;  /* 0x0000000000007941 */ /* 0x000fea0003800000 */
.L_x_792:
[----:B-1----:R-:W-:Y:S01]  /*a350*/  IADD3 R4, R12, 0x10, RZ ;  /* 0x000000100c047810 */ /* 0x002fe20007ffe0ff */
[----:B------:R-:W-:Y:S03]  /*a360*/  BSSY B0, `(.L_x_794) ;  /* 0x0000031000007945 */ /* 0x000fe60003800000 */
[----:B------:R-:W-:-:S13]  /*a370*/  ISETP.GE.AND P0, PT, R4, c[0x0][0x27c], PT ;  /* 0x00009f0004007a0c */ /* 0x000fda0003f06270 */
[----:B------:R-:W-:Y:S05]  /*a380*/  @P0 BRA `(.L_x_795) ;  /* 0x000002e000000947 */ /* 0x000fea0003800000 */
[----:B------:R-:W1:Y:S01]  /*a390*/  LDS.128 R4, [R13+0x2000] ;  /* 0x002000000d047984 */ /* 0x000e620000000c00 */
        /* <DEDUP_REMOVED lines=45> */
.L_x_795:
[----:B------:R-:W-:Y:S05]  /*a670*/  BSYNC B0 ;  /* 0x0000000000007941 */ /* 0x000fea0003800000 */
.L_x_794:
        /* <DEDUP_REMOVED lines=28> */
[C---:B------:R-:W-:Y:S02]  /*a840*/  FFMA.FTZ R35, R36.reuse, R4, R35 ;  /* 0x0000000424237223 */ /* 0x040fe40000010023 */
[----:B------:R-:W-:Y:S01]  /*a850*/  FFMA.FTZ R32, R36, R7, -R32 ;  /* 0x0000000724207223 */ /* 0x000fe20000010820 */
[----:B------:R-:W-:Y:S01]  /*a860*/  SHF.L.U32 R7, R33, 0x10, RZ ;  /* 0x0000001021077819 */ /* 0x000fe200000006ff */
[C---:B------:R-:W-:Y:S01]  /*a870*/  IMAD.U32 R4, R31.reuse, 0x10000, RZ ;  /* 0x000100001f047824 */ /* 0x040fe200078e00ff */
[----:B------:R-:W-:Y:S01]  /*a880*/  LOP3.LUT R31, R31, 0xffff0000, RZ, 0xc0, !PT ;  /* 0xffff00001f1f7812 */ /* 0x000fe200078ec0ff */
[-C--:B------:R-:W-:Y:S01]  /*a890*/  FMUL.FTZ R37, R37, R47.reuse ;  /* 0x0000002f25257220 */ /* 0x080fe20000410000 */
[----:B------:R-:W-:Y:S01]  /*a8a0*/  LOP3.LUT R33, R33, 0xffff0000, RZ, 0xc0, !PT ;  /* 0xffff000021217812 */ /* 0x000fe200078ec0ff */
[C---:B------:R-:W-:Y:S02]  /*a8b0*/  FFMA.FTZ R5, R6.reuse, R47, -R5 ;  /* 0x0000002f06057223 */ /* 0x040fe40000010805 */
[----:B------:R-:W-:-:S02]  /*a8c0*/  FFMA.FTZ R34, R6, R34, R37 ;  /* 0x0000002206227223 */ /* 0x000fc40000010025 */
[CC--:B------:R-:W-:Y:S02]  /*a8d0*/  FMUL.FTZ R6, R39.reuse, R4.reuse ;  /* 0x0000000427067220 */ /* 0x0c0fe40000410000 */
        /* <DEDUP_REMOVED lines=12> */
.L_x_797:
[----:B------:R-:W-:Y:S05]  /*a9a0*/  BSYNC B0 ;  /* 0x0000000000007941 */ /* 0x000fea0003800000 */
.L_x_796:
        /* <DEDUP_REMOVED lines=50> */
.L_x_799:
[----:B------:R-:W-:Y:S05]  /*acd0*/  BSYNC B0 ;  /* 0x0000000000007941 */ /* 0x000fea0003800000 */
.L_x_798:
        /* <DEDUP_REMOVED lines=50> */
.L_x_801:
[----:B------:R-:W-:Y:S05]  /*b000*/  BSYNC B0 ;  /* 0x0000000000007941 */ /* 0x000fea0003800000 */
.L_x_800:
[----:B------:R-:W-:-:S04]  /*b010*/  IADD3 R12, R12, 0x50, RZ ;  /* 0x000000500c0c7810 */ /* 0x000fc80007ffe0ff */
[----:B------:R-:W-:-:S13]  /*b020*/  ISETP.GE.AND P0, PT, R12, c[0x0][0x27c], PT ;  /* 0x00009f000c007a0c */ /* 0x000fda0003f06270 */
[----:B------:R-:W-:Y:S05]  /*b030*/  @P0 BRA `(.L_x_791) ;  /* 0x00003f2000000947 */ /* 0x000fea0003800000 */
[----:B-1----:R-:W1:Y:S01]  /*b040*/  LDS.128 R4, [R13+0xa000] ;  /* 0x00a000000d047984 */ /* 0x002e620000000c00 */
        /* <DEDUP_REMOVED lines=36> */
[----:B------:R-:W-:-:S02]  /*b290*/  FFMA.FTZ R15, R18, R14, -R15 ;  /* 0x0000000e120f7223 */ /* 0x000fc4000001080f */
[----:B------:R-:W-:Y:S02]  /*b2a0*/  FFMA.FTZ R12, R18, R12, R17 ;  /* 0x0000000c120c7223 */ /* 0x000fe40000010011 */
[C---:B------:R-:W-:Y:S01]  /*b2b0*/  FFMA.FTZ R11, R4.reuse, R11, -R6 ;  /* 0x0000000b040b7223 */ /* 0x040fe20000010806 */
[----:B------:R-:W-:Y:S01]  /*b2c0*/  F2FP.BF16.PACK_AB R6, R7, R8 ;  /* 0x000000080706723e */ /* 0x000fe200000010ff */
[----:B------:R-:W-:Y:S01]  /*b2d0*/  FFMA.FTZ R10, R4, R9, R10 ;  /* 0x00000009040a7223 */ /* 0x000fe2000001000a */
[----:B------:R-:W-:Y:S02]  /*b2e0*/  F2FP.BF16.PACK_AB R7, R16, R5 ;  /* 0x000000051007723e */ /* 0x000fe400000010ff */
[----:B------:R-:W-:Y:S02]  /*b2f0*/  F2FP.BF16.PACK_AB R4, R12, R15 ;  /* 0x0000000f0c04723e */ /* 0x000fe400000010ff */
[----:B------:R-:W-:-:S05]  /*b300*/  F2FP.BF16.PACK_AB R5, R10, R11 ;  /* 0x0000000b0a05723e */ /* 0x000fca00000010ff */
[----:B------:R1:W-:Y:S01]  /*b310*/  STS.128 [R13+0xa000], R4 ;  /* 0x00a000040d007388 */ /* 0x0003e20000000c00 */
[----:B------:R-:W-:Y:S05]  /*b320*/  BRA `(.L_x_791) ;  /* 0x00003c3000007947 */ /* 0x000fea0003800000 */
.L_x_774:
[----:B------:R-:W-:Y:S01]  /*b330*/  PLOP3.LUT P1, PT, PT, PT, UP2, 0x80, 0x0 ;  /* 0x000000000000781c */ /* 0x000fe20003f2f028 */
[----:B------:R-:W-:Y:S01]  /*b340*/  IMAD.MOV.U32 R14, RZ, RZ, R6 ;  /* 0x000000ffff0e7224 */ /* 0x000fe200078e0006 */
[----:B------:R-:W-:Y:S01]  /*b350*/  PLOP3.LUT P0, PT, PT, PT, UP2, 0x80, 0x0 ;  /* 0x000000000000781c */ /* 0x000fe20003f0f028 */
[----:B------:R-:W-:Y:S01]  /*b360*/  IMAD.MOV.U32 R15, RZ, RZ, R13 ;  /* 0x000000ffff0f7224 */ /* 0x000fe200078e000d */
[----:B------:R-:W-:Y:S01]  /*b370*/  MOV R6, R84 ;  /* 0x0000005400067202 */ /* 0x000fe20000000f00 */
[----:B------:R-:W-:Y:S01]  /*b380*/  IMAD.MOV.U32 R7, RZ, RZ, R11 ;  /* 0x000000ffff077224 */ /* 0x000fe200078e000b */
[----:B------:R-:W-:Y:S01]  /*b390*/  BSSY B0, `(.L_x_802) ;  /* 0x0000046000007945 */ /* 0x000fe20003800000 */
        /* <DEDUP_REMOVED lines=13> */
[----:B------:R-:W-:Y:S01]  /*b470*/  CS2R R74, SRZ ;  /* 0x00000000004a7805 */ /* 0x000fe2000001ff00 */
[----:B------:R-:W-:Y:S01]  /*b480*/  CS2R R72, SRZ ;  /* 0x0000000000487805 */ /* 0x000fe2000001ff00 */
[----:B------:R-:W-:Y:S01]  /*b490*/  SHF.R.S32.HI R4, RZ, 0x1f, R9 ;  /* 0x0000001fff047819 */ /* 0x000fe20000011409 */
[----:B------:R-:W-:-:S04]  /*b4a0*/  IMAD.WIDE.U32 R14, R9, c[0x0][0x280], R14 ;  /* 0x0000a000090e7a25 */ /* 0x000fc800078e000e */
[----:B------:R-:W-:Y:S01]  /*b4b0*/  IMAD R8, R4, c[0x0][0x280], RZ ;  /* 0x0000a00004087a24 */ /* 0x000fe200078e02ff */
[----:B------:R-:W-:Y:S01]  /*b4c0*/  LEA R10, P1, R14, c[0x0][0x270], 0x1 ;  /* 0x00009c000e0a7a11 */ /* 0x000fe200078208ff */
[----:B------:R-:W-:Y:S02]  /*b4d0*/  IMAD R4, R4, c[0x0][0x290], RZ ;  /* 0x0000a40004047a24 */ /* 0x000fe400078e02ff */
[----:B------:R-:W-:-:S04]  /*b4e0*/  IMAD.WIDE.U32 R6, R9, c[0x0][0x290], R6 ;  /* 0x0000a40009067a25 */ /* 0x000fc800078e0006 */
[C---:B------:R-:W-:Y:S01]  /*b4f0*/  IMAD R13, R9.reuse, c[0x0][0x284], R8 ;  /* 0x0000a100090d7a24 */ /* 0x040fe200078e0208 */
[----:B------:R-:W-:Y:S01]  /*b500*/  LEA R8, P0, R6, c[0x0][0x288], 0x1 ;  /* 0x0000a20006087a11 */ /* 0x000fe200078008ff */
[----:B------:R-:W-:-:S03]  /*b510*/  IMAD R9, R9, c[0x0][0x294], R4 ;  /* 0x0000a50009097a24 */ /* 0x000fc600078e0204 */
[----:B------:R-:W-:Y:S01]  /*b520*/  IADD3 R13, R15, R13, RZ ;  /* 0x0000000d0f0d7210 */ /* 0x000fe20007ffe0ff */
[----:B------:R-:W-:-:S03]  /*b530*/  IMAD.IADD R12, R7, 0x1, R9 ;  /* 0x00000001070c7824 */ /* 0x000fc600078e0209 */
[----:B------:R-:W-:Y:S02]  /*b540*/  LEA.HI.X R13, R14, c[0x0][0x274], R13, 0x1, P1 ;  /* 0x00009d000e0d7a11 */ /* 0x000fe400008f0c0d */
[----:B------:R-:W-:Y:S01]  /*b550*/  LEA.HI.X R12, R6, c[0x0][0x28c], R12, 0x1, P0 ;  /* 0x0000a300060c7a11 */ /* 0x000fe200000f0c0c */
[----:B------:R1:W2:Y:S01]  /*b560*/  SHFL.IDX PT, R14, R10, RZ, 0x1c1f ;  /* 0x001c1fff0a0e7589 */ /* 0x0002a200000e0000 */
[----:B------:R-:W-:-:S03]  /*b570*/  ISETP.GE.AND P0, PT, R5, UR7, PT ;  /* 0x0000000705007c0c */ /* 0x000fc6000bf06270 */
[----:B------:R1:W3:Y:S04]  /*b580*/  SHFL.IDX PT, R6, R8, RZ, 0x1c1f ;  /* 0x001c1fff08067589 */ /* 0x0002e800000e0000 */
[----:B------:R1:W4:Y:S04]  /*b590*/  SHFL.IDX PT, R15, R13, RZ, 0x1c1f ;  /* 0x001c1fff0d0f7589 */ /* 0x00032800000e0000 */
[----:B------:R1:W1:Y:S02]  /*b5a0*/  SHFL.IDX PT, R7, R12, RZ, 0x1c1f ;  /* 0x001c1fff0c077589 */ /* 0x00026400000e0000 */
        /* <DEDUP_REMOVED lines=8> */
[----:B--2-4-:R-:W-:-:S04]  /*b630*/  @!P0 IMAD.WIDE R26, R70, 0x2, R14 ;  /* 0x00000002461a8825 */ /* 0x014fc800078e020e */
[----:B-1-3--:R-:W-:Y:S01]  /*b640*/  @!P0 IMAD.WIDE R24, R70, 0x2, R6 ;  /* 0x0000000246188825 */ /* 0x00afe200078e0206 */
[----:B------:R1:W5:Y:S01]  /*b650*/  @!P0 LD.E.128 R84, [R26.64] ;  /* 0x000000141a548980 */ /* 0x000362000c101d00 */
[----:B------:R-:W-:-:S03]  /*b660*/  ISETP.GE.AND P1, PT, R16, c[0x0][0x27c], PT ;  /* 0x00009f0010007a0c */ /* 0x000fc60003f26270 */
[----:B------:R2:W5:Y:S01]  /*b670*/  @!P0 LD.E.128 R72, [R24.64] ;  /* 0x0000001418488980 */ /* 0x000562000c101d00 */
[----:B------:R-:W-:Y:S01]  /*b680*/  ISETP.GE.AND P0, PT, R9, c[0x0][0x27c], PT ;  /* 0x00009f0009007a0c */ /* 0x000fe20003f06270 */
        /* <DEDUP_REMOVED lines=8> */
[----:B------:R-:W-:-:S04]  /*b710*/  @!P1 SHF.R.S32.HI R11, RZ, 0x1f, R16 ;  /* 0x0000001fff0b9819 */ /* 0x000fc80000011410 */
[----:B------:R-:W-:Y:S02]  /*b720*/  @!P0 SHF.R.S32.HI R4, RZ, 0x1f, R9 ;  /* 0x0000001fff048819 */ /* 0x000fe40000011409 */
[----:B------:R-:W-:Y:S02]  /*b730*/  @!P1 LEA.HI R11, R11, R16, RZ, 0x3 ;  /* 0x000000100b0b9211 */ /* 0x000fe400078f18ff */
[----:B------:R-:W-:Y:S02]  /*b740*/  @!P0 LEA.HI R9, R4, R9, RZ, 0x3 ;  /* 0x0000000904098211 */ /* 0x000fe400078f18ff */
[----:B------:R-:W-:Y:S02]  /*b750*/  @!P1 LOP3.LUT R11, R11, 0xfffffff8, RZ, 0xc0, !PT ;  /* 0xfffffff80b0b9812 */ /* 0x000fe400078ec0ff */
[----:B------:R-:W-:-:S03]  /*b760*/  @!P0 LOP3.LUT R9, R9, 0xfffffff8, RZ, 0xc0, !PT ;  /* 0xfffffff809098812 */ /* 0x000fc600078ec0ff */
[----:B------:R-:W-:-:S04]  /*b770*/  @!P1 IMAD.WIDE R16, R11, 0x2, R14 ;  /* 0x000000020b109825 */ /* 0x000fc800078e020e */
[----:B--2---:R-:W-:Y:S01]  /*b780*/  @!P1 IMAD.WIDE R24, R11, 0x2, R6 ;  /* 0x000000020b189825 */ /* 0x004fe200078e0206 */
[----:B------:R1:W5:Y:S03]  /*b790*/  @!P1 LD.E.128 R60, [R16.64] ;  /* 0x00000014103c9980 */ /* 0x000366000c101d00 */
[C---:B------:R-:W-:Y:S01]  /*b7a0*/  @!P0 IMAD.WIDE R14, R9.reuse, 0x2, R14 ;  /* 0x00000002090e8825 */ /* 0x040fe200078e020e */
[----:B------:R1:W5:Y:S03]  /*b7b0*/  @!P1 LD.E.128 R56, [R24.64] ;  /* 0x0000001418389980 */ /* 0x000366000c101d00 */
[----:B------:R-:W-:Y:S01]  /*b7c0*/  @!P0 IMAD.WIDE R6, R9, 0x2, R6 ;  /* 0x0000000209068825 */ /* 0x000fe200078e0206 */
[----:B------:R1:W5:Y:S04]  /*b7d0*/  @!P0 LD.E.128 R48, [R14.64] ;  /* 0x000000140e308980 */ /* 0x000368000c101d00 */
[----:B------:R1:W5:Y:S02]  /*b7e0*/  @!P0 LD.E.128 R44, [R6.64] ;  /* 0x00000014062c8980 */ /* 0x000364000c101d00 */
.L_x_803:
[----:B------:R-:W-:Y:S05]  /*b7f0*/  BSYNC B0 ;  /* 0x0000000000007941 */ /* 0x000fea0003800000 */
.L_x_802:
[----:B-----5:R-:W-:Y:S01]  /*b800*/  IMAD.MOV.U32 R4, RZ, RZ, R50 ;  /* 0x000000ffff047224 */ /* 0x020fe200078e0032 */
[----:B------:R-:W-:Y:S01]  /*b810*/  IADD3 R5, R5, 0x40, RZ ;  /* 0x0000004005057810 */ /* 0x000fe20007ffe0ff */
[----:B-1-3--:R-:W-:Y:S01]  /*b820*/  IMAD.MOV.U32 R6, RZ, RZ, R48 ;  /* 0x000000ffff067224 */ /* 0x00afe200078e0030 */
[----:B------:R-:W1:Y:S01]  /*b830*/  SHFL.IDX PT, R11, R13, 0x1, 0x1c1f ;  /* 0x003c1f000d0b7f89 */ /* 0x000e6200000e0000 */
        /* <DEDUP_REMOVED lines=43> */
[----:B------:R-:W3:Y:S01]  /*baf0*/  SHFL.IDX PT, R10, R10, 0x1, 0x1c1f ;  /* 0x003c1f000a0a7f89 */ /* 0x000ee200000e0000 */
[----:B------:R-:W-:Y:S01]  /*bb00*/  BSSY B0, `(.L_x_804) ;  /* 0x0000036000007945 */ /* 0x000fe20003800000 */
[----:B------:R-:W-:Y:S01]  /*bb10*/  PRMT R124, R7, 0x7610, R124 ;  /* 0x00007610077c7816 */ /* 0x000fe2000000007c */
[----:B------:R-:W-:Y:S01]  /*bb20*/  CS2R R16, SRZ ;  /* 0x0000000000107805 */ /* 0x000fe2000001ff00 */
[----:B------:R4:W2:Y:S01]  /*bb30*/  SHFL.IDX PT, R9, R12, 0x1, 0x1c1f ;  /* 0x003c1f000c097f89 */ /* 0x0008a200000e0000 */
[----:B------:R-:W-:Y:S01]  /*bb40*/  PRMT R123, R6, 0x7610, R123 ;  /* 0x00007610067b7816 */ /* 0x000fe2000000007b */
[----:B------:R-:W-:Y:S01]  /*bb50*/  CS2R R30, SRZ ;  /* 0x00000000001e7805 */ /* 0x000fe2000001ff00 */
[----:B------:R-:W-:Y:S01]  /*bb60*/  PRMT R122, R5, 0x7610, R122 ;  /* 0x00007610057a7816 */ /* 0x000fe2000000007a */
[----:B------:R-:W1:Y:S01]  /*bb70*/  SHFL.IDX PT, R8, R8, 0x1, 0x1c1f ;  /* 0x003c1f0008087f89 */ /* 0x000e6200000e0000 */
[----:B------:R-:W-:Y:S01]  /*bb80*/  PRMT R121, R4, 0x7610, R121 ;  /* 0x0000761004797816 */ /* 0x000fe20000000079 */
[----:B------:R-:W-:Y:S01]  /*bb90*/  CS2R R28, SRZ ;  /* 0x00000000001c7805 */ /* 0x000fe2000001ff00 */
[----:B------:R-:W-:Y:S01]  /*bba0*/  CS2R R38, SRZ ;  /* 0x0000000000267805 */ /* 0x000fe2000001ff00 */
[----:B------:R-:W-:Y:S01]  /*bbb0*/  CS2R R36, SRZ ;  /* 0x0000000000247805 */ /* 0x000fe2000001ff00 */
[----:B--2-4-:R-:W-:Y:S01]  /*bbc0*/  CS2R R14, SRZ ;  /* 0x00000000000e7805 */ /* 0x014fe2000001ff00 */
[----:B------:R-:W-:Y:S01]  /*bbd0*/  CS2R R26, SRZ ;  /* 0x00000000001a7805 */ /* 0x000fe2000001ff00 */
[----:B------:R-:W-:Y:S01]  /*bbe0*/  CS2R R24, SRZ ;  /* 0x0000000000187805 */ /* 0x000fe2000001ff00 */
[----:B------:R-:W-:Y:S01]  /*bbf0*/  CS2R R34, SRZ ;  /* 0x0000000000227805 */ /* 0x000fe2000001ff00 */
[----:B------:R-:W-:Y:S01]  /*bc00*/  CS2R R32, SRZ ;  /* 0x0000000000207805 */ /* 0x000fe2000001ff00 */
[----:B------:R-:W-:Y:S01]  /*bc10*/  CS2R R12, SRZ ;  /* 0x00000000000c7805 */ /* 0x000fe2000001ff00 */
[----:B------:R-:W-:Y:S05]  /*bc20*/  @P0 BRA `(.L_x_805) ;  /* 0x0000023000000947 */ /* 0x000fea0003800000 */
[C---:B---3--:R-:W-:Y:S01]  /*bc30*/  ISETP.GE.AND P0, PT, R70.reuse, c[0x0][0x27c], PT ;  /* 0x00009f0046007a0c */ /* 0x048fe20003f06270 */
[----:B------:R-:W-:Y:S01]  /*bc40*/  CS2R R38, SRZ ;  /* 0x0000000000267805 */ /* 0x000fe2000001ff00 */
[----:B------:R-:W-:Y:S01]  /*bc50*/  CS2R R36, SRZ ;  /* 0x0000000000247805 */ /* 0x000fe2000001ff00 */
[----:B------:R-:W-:Y:S01]  /*bc60*/  CS2R R34, SRZ ;  /* 0x0000000000227805 */ /* 0x000fe2000001ff00 */
[----:B------:R-:W-:Y:S01]  /*bc70*/  CS2R R32, SRZ ;  /* 0x0000000000207805 */ /* 0x000fe2000001ff00 */
[----:B------:R-:W-:-:S02]  /*bc80*/  IADD3 R7, R70, 0x20, RZ ;  /* 0x0000002046077810 */ /* 0x000fc40007ffe0ff */
[----:B------:R-:W-:-:S06]  /*bc90*/  IADD3 R5, R70, 0x40, RZ ;  /* 0x0000004046057810 */ /* 0x000fcc0007ffe0ff */
[----:B-1----:R-:W-:-:S04]  /*bca0*/  @!P0 IMAD.WIDE R14, R70, 0x2, R10 ;  /* 0x00000002460e8825 */ /* 0x002fc800078e020a */
        /* <DEDUP_REMOVED lines=10> */
[----:B------:R-:W-:-:S03]  /*bd50*/  CS2R R16, SRZ ;  /* 0x0000000000107805 */ /* 0x000fc6000001ff00 */
        /* <DEDUP_REMOVED lines=10> */
[----:B------:R1:W5:Y:S03]  /*be00*/  @!P1 LD.E.128 R28, [R54.64] ;  /* 0x00000014361c9980 */ /* 0x000366000c101d00 */
[--C-:B------:R-:W-:Y:S01]  /*be10*/  @!P1 IMAD.WIDE R6, R6, 0x2, R8.reuse ;  /* 0x0000000206069825 */ /* 0x100fe200078e0208 */
[----:B------:R1:W5:Y:S03]  /*be20*/  @!P0 LD.E.128 R16, [R10.64] ;  /* 0x000000140a108980 */ /* 0x000366000c101d00 */
[----:B------:R-:W-:Y:S01]  /*be30*/  @!P0 IMAD.WIDE R4, R4, 0x2, R8 ;  /* 0x0000000204048825 */ /* 0x000fe200078e0208 */
[----:B------:R1:W5:Y:S04]  /*be40*/  @!P1 LD.E.128 R24, [R6.64] ;  /* 0x0000001406189980 */ /* 0x000368000c101d00 */
[----:B------:R1:W5:Y:S02]  /*be50*/  @!P0 LD.E.128 R12, [R4.64] ;  /* 0x00000014040c8980 */ /* 0x000364000c101d00 */
.L_x_805:
[----:B---3--:R-:W-:Y:S05]  /*be60*/  BSYNC B0 ;  /* 0x0000000000007941 */ /* 0x008fea0003800000 */
.L_x_804:
[----:B-1---5:R-:W-:Y:S01]  /*be70*/  IMAD.MOV.U32 R4, RZ, RZ, R18 ;  /* 0x000000ffff047224 */ /* 0x022fe200078e0012 */
        /* <DEDUP_REMOVED lines=21> */
[----:B------:R-:W-:Y:S01]  /*bfd0*/  USEL UR4, UR4, 0x80, UP0 ;  /* 0x0000008004047887 */ /* 0x000fe20008000000 */
        /* <DEDUP_REMOVED lines=9> */
[----:B------:R-:W-:Y:S01]  /*c070*/  BAR.SYNC.DEFER_BLOCKING 0x0 ;  /* 0x0000000000007b1d */ /* 0x000fe20000010000 */
[----:B------:R-:W-:-:S02]  /*c080*/  ISETP.GE.AND P0, PT, R93, UR4, PT ;  /* 0x000000045d007c0c */ /* 0x000fc4000bf06270 */
        /* <DEDUP_REMOVED lines=16> */
[----:B------:R-:W-:Y:S01]  /*c190*/  BSSY B1, `(.L_x_806) ;  /* 0x000016c000017945 */ /* 0x000fe20003800000 */
[----:B------:R-:W-:-:S02]  /*c1a0*/  PRMT R97, R7, 0x7610, R97 ;  /* 0x0000761007617816 */ /* 0x000fc40000000061 */
[----:B------:R-:W-:Y:S02]  /*c1b0*/  PRMT R96, R6, 0x7610, R96 ;  /* 0x0000761006607816 */ /* 0x000fe40000000060 */
[----:B------:R-:W-:Y:S02]  /*c1c0*/  PRMT R95, R5, 0x7610, R95 ;  /* 0x00007610055f7816 */ /* 0x000fe4000000005f */
[----:B------:R-:W-:Y:S01]  /*c1d0*/  PRMT R94, R4, 0x7610, R94 ;  /* 0x00007610045e7816 */ /* 0x000fe2000000005e */
[----:B------:R-:W-:Y:S05]  /*c1e0*/  @P0 BRA `(.L_x_807) ;  /* 0x0000166000000947 */ /* 0x000fea0003800000 */
[----:B------:R-:W-:Y:S01]  /*c1f0*/  ISETP.GE.AND P0, PT, R70, c[0x0][0x27c], PT ;  /* 0x00009f0046007a0c */ /* 0x000fe20003f06270 */
[----:B------:R-:W-:-:S12]  /*c200*/  BSSY B0, `(.L_x_808) ;  /* 0x0000070000007945 */ /* 0x000fd80003800000 */
[----:B------:R-:W-:Y:S05]  /*c210*/  @P0 BRA `(.L_x_809) ;  /* 0x000006e000000947 */ /* 0x000fea0003800000 */
[----:B------:R-:W-:Y:S01]  /*c220*/  IMAD.MOV.U32 R5, RZ, RZ, c[0x0][0x27c] ;  /* 0x00009f00ff057624 */ /* 0x000fe200078e00ff */
[--C-:B------:R-:W-:Y:S01]  /*c230*/  SHF.R.U64 R129, R84, 0x10, R85.reuse ;  /* 0x0000001054817819 */ /* 0x100fe20000001255 */
[----:B------:R-:W-:Y:S01]  /*c240*/  IMAD.SHL.U32 R11, R93, 0x40, RZ ;  /* 0x000000405d0b7824 */ /* 0x000fe200078e00ff */
[----:B------:R-:W-:Y:S01]  /*c250*/  SHF.R.U32.HI R84, RZ, 0x10, R85 ;  /* 0x00000010ff547819 */ /* 0x000fe20000011655 */
[----:B------:R-:W-:Y:S01]  /*c260*/  IMAD.SHL.U32 R4, R77, 0x200, RZ ;  /* 0x000002004d047824 */ /* 0x000fe200078e00ff */
[----:B------:R-:W-:Y:S02]  /*c270*/  LEA.HI R8, R5, R102, RZ, 0x1d ;  /* 0x0000006605087211 */ /* 0x000fe400078fe8ff */
[----:B------:R-:W-:Y:S02]  /*c280*/  LOP3.LUT R11, R11, 0x1c0, RZ, 0xc0, !PT ;  /* 0x000001c00b0b7812 */ /* 0x000fe400078ec0ff */
[----:B------:R-:W-:Y:S01]  /*c290*/  SHF.R.S32.HI R5, RZ, 0x1f, R8 ;  /* 0x0000001fff057819 */ /* 0x000fe20000011408 */
[----:B------:R-:W-:Y:S01]  /*c2a0*/  IMAD.SHL.U32 R6, R8, 0x8, RZ ;  /* 0x0000000808067824 */ /* 0x000fe200078e00ff */
[----:B------:R-:W-:-:S02]  /*c2b0*/  SHF.R.U32.HI R7, RZ, 0x3, R11 ;  /* 0x00000003ff077819 */ /* 0x000fc4000001160b */
[----:B------:R-:W-:Y:S02]  /*c2c0*/  LEA.HI R5, R5, R8, RZ, 0x3 ;  /* 0x0000000805057211 */ /* 0x000fe400078f18ff */
[C---:B------:R-:W-:Y:S02]  /*c2d0*/  LOP3.LUT R6, R11.reuse, 0x38, R6, 0xf8, !PT ;  /* 0x000000380b067812 */ /* 0x040fe400078ef806 */
[----:B------:R-:W-:Y:S01]  /*c2e0*/  LOP3.LUT R9, R11, 0x38, R70, 0xf8, !PT ;  /* 0x000000380b097812 */ /* 0x000fe200078ef846 */
[----:B------:R-:W-:Y:S01]  /*c2f0*/  IMAD.SHL.U32 R5, R5, 0x400, RZ ;  /* 0x0000040005057824 */ /* 0x000fe200078e00ff */
[----:B------:R-:W-:Y:S02]  /*c300*/  LOP3.LUT R119, R6, R7, RZ, 0x3c, !PT ;  /* 0x0000000706777212 */ /* 0x000fe400078e3cff */
[----:B------:R-:W-:Y:S02]  /*c310*/  LOP3.LUT R9, R4, R9, R7, 0xf6, !PT ;  /* 0x0000000904097212 */ /* 0x000fe400078ef607 */
[----:B------:R-:W-:-:S02]  /*c320*/  LOP3.LUT R5, R5, 0x7fffe000, RZ, 0xc0, !PT ;  /* 0x7fffe00005057812 */ /* 0x000fc400078ec0ff */
[--C-:B------:R-:W-:Y:S01]  /*c330*/  SHF.R.U64 R85, R86, 0x10, R87.reuse ;  /* 0x0000001056557819 */ /* 0x100fe20000001257 */
[----:B------:R-:W-:Y:S01]  /*c340*/  IMAD.SHL.U32 R120, R9, 0x2, RZ ;  /* 0x0000000209787824 */ /* 0x000fe200078e00ff */
[----:B------:R-:W-:Y:S02]  /*c350*/  IADD3 R119, R119, R5, R4 ;  /* 0x0000000577777210 */ /* 0x000fe40007ffe004 */
[----:B------:R-:W-:Y:S02]  /*c360*/  SHF.R.U32.HI R86, RZ, 0x10, R87 ;  /* 0x00000010ff567819 */ /* 0x000fe40000011657 */
[----:B------:R-:W1:Y:S01]  /*c370*/  LDS.128 R8, [R120+0xc100] ;  /* 0x00c1000078087984 */ /* 0x000e620000000c00 */
[----:B------:R-:W-:Y:S01]  /*c380*/  IMAD.SHL.U32 R119, R119, 0x2, RZ ;  /* 0x0000000277777824 */ /* 0x000fe200078e00ff */
[--C-:B------:R-:W-:Y:S02]  /*c390*/  SHF.R.U64 R87, R72, 0x10, R73.reuse ;  /* 0x0000001048577819 */ /* 0x100fe40000001249 */
[----:B------:R-:W-:-:S02]  /*c3a0*/  SHF.R.U32.HI R72, RZ, 0x10, R73 ;  /* 0x00000010ff487819 */ /* 0x000fc40000011649 */
[----:B------:R-:W2:Y:S01]  /*c3b0*/  LDS.128 R4, [R119+0xc100] ;  /* 0x00c1000077047984 */ /* 0x000ea20000000c00 */
[----:B------:R-:W-:Y:S02]  /*c3c0*/  SHF.R.U64 R73, R74, 0x10, R75 ;  /* 0x000000104a497819 */ /* 0x000fe4000000124b */
[----:B------:R-:W-:Y:S02]  /*c3d0*/  PRMT R121, R121, 0x5410, R72 ;  /* 0x0000541079797816 */ /* 0x000fe40000000048 */
[----:B------:R-:W-:Y:S02]  /*c3e0*/  PRMT R124, R124, 0x5410, R73 ;  /* 0x000054107c7c7816 */ /* 0x000fe40000000049 */
[----:B------:R-:W-:Y:S01]  /*c3f0*/  SHF.R.U32.HI R74, RZ, 0x10, R75 ;  /* 0x00000010ff4a7819 */ /* 0x000fe2000001164b */
[----:B------:R-:W-:Y:S01]  /*c400*/  IMAD.U32 R133, R121, 0x10000, RZ ;  /* 0x0001000079857824 */ /* 0x000fe200078e00ff */
[----:B------:R-:W-:Y:S02]  /*c410*/  PRMT R128, R128, 0x5410, R85 ;  /* 0x0000541080807816 */ /* 0x000fe40000000055 */
[----:B------:R-:W-:-:S02]  /*c420*/  PRMT R122, R122, 0x5410, R87 ;  /* 0x000054107a7a7816 */ /* 0x000fc40000000057 */
[----:B------:R-:W-:Y:S02]  /*c430*/  PRMT R126, R126, 0x5410, R129 ;  /* 0x000054107e7e7816 */ /* 0x000fe40000000081 */
[----:B------:R-:W-:Y:S02]  /*c440*/  PRMT R125, R125, 0x5410, R84 ;  /* 0x000054107d7d7816 */ /* 0x000fe40000000054 */
[----:B------:R-:W-:Y:S01]  /*c450*/  PRMT R123, R123, 0x5410, R74 ;  /* 0x000054107b7b7816 */ /* 0x000fe2000000004a */
[C---:B------:R-:W-:Y:S01]  /*c460*/  IMAD.U32 R87, R126.reuse, 0x10000, RZ ;  /* 0x000100007e577824 */ /* 0x040fe200078e00ff */
[----:B------:R-:W-:Y:S02]  /*c470*/  LOP3.LUT R126, R126, 0xffff0000, RZ, 0xc0, !PT ;  /* 0xffff00007e7e7812 */ /* 0x000fe400078ec0ff */
[----:B------:R-:W-:Y:S02]  /*c480*/  PRMT R127, R127, 0x5410, R86 ;  /* 0x000054107f7f7816 */ /* 0x000fe40000000056 */
[----:B-1----:R-:W-:Y:S01]  /*c490*/  SHF.L.U32 R73, R8, 0x10, RZ ;  /* 0x0000001008497819 */ /* 0x002fe200000006ff */
[----:B------:R-:W-:Y:S01]  /*c4a0*/  IMAD.U32 R74, R10, 0x10000, RZ ;  /* 0x000100000a4a7824 */ /* 0x000fe200078e00ff */
[----:B------:R-:W-:Y:S01]  /*c4b0*/  LOP3.LUT R72, R8, 0xffff0000, RZ, 0xc0, !PT ;  /* 0xffff000008487812 */ /* 0x000fe200078ec0ff */
[C---:B------:R-:W-:Y:S01]  /*c4c0*/  IMAD.U32 R8, R9.reuse, 0x10000, RZ ;  /* 0x0001000009087824 */ /* 0x040fe200078e00ff */
[----:B------:R-:W-:Y:S01]  /*c4d0*/  LOP3.LUT R75, R9, 0xffff0000, RZ, 0xc0, !PT ;  /* 0xffff0000094b7812 */ /* 0x000fe200078ec0ff */
[C---:B------:R-:W-:Y:S01]  /*c4e0*/  IMAD.U32 R9, R11.reuse, 0x10000, RZ ;  /* 0x000100000b097824 */ /* 0x040fe200078e00ff */
[----:B------:R-:W-:Y:S01]  /*c4f0*/  LOP3.LUT R85, R11, 0xffff0000, RZ, 0xc0, !PT ;  /* 0xffff00000b557812 */ /* 0x000fe200078ec0ff */
[C---:B--2---:R-:W-:Y:S01]  /*c500*/  IMAD.U32 R84, R4.reuse, 0x10000, RZ ;  /* 0x0001000004547824 */ /* 0x044fe200078e00ff */
[----:B------:R-:W-:Y:S01]  /*c510*/  LOP3.LUT R11, R4, 0xffff0000, RZ, 0xc0, !PT ;  /* 0xffff0000040b7812 */ /* 0x000fe200078ec0ff */
[C---:B------:R-:W-:Y:S01]  /*c520*/  IMAD.U32 R4, R5.reuse, 0x10000, RZ ;  /* 0x0001000005047824 */ /* 0x040fe200078e00ff */
[----:B------:R-:W-:Y:S01]  /*c530*/  LOP3.LUT R131, R5, 0xffff0000, RZ, 0xc0, !PT ;  /* 0xffff000005837812 */ /* 0x000fe200078ec0ff */
[----:B------:R-:W-:Y:S01]  /*c540*/  IMAD.U32 R130, R6, 0x10000, RZ ;  /* 0x0001000006827824 */ /* 0x000fe200078e00ff */
[----:B------:R-:W-:Y:S01]  /*c550*/  SHF.L.U32 R5, R122, 0x10, RZ ;  /* 0x000000107a057819 */ /* 0x000fe200000006ff */
[----:B------:R-:W-:Y:S01]  /*c560*/  IMAD.U32 R86, R7, 0x10000, RZ ;  /* 0x0001000007567824 */ /* 0x000fe200078e00ff */
[----:B------:R-:W-:-:S02]  /*c570*/  LOP3.LUT R129, R6, 0xffff0000, RZ, 0xc0, !PT ;  /* 0xffff000006817812 */ /* 0x000fc400078ec0ff */
[----:B------:R-:W-:Y:S01]  /*c580*/  LOP3.LUT R122, R122, 0xffff0000, RZ, 0xc0, !PT ;  /* 0xffff00007a7a7812 */ /* 0x000fe200078ec0ff */
[C---:B------:R-:W-:Y:S01]  /*c590*/  FMUL.FTZ R6, R84.reuse, R5 ;  /* 0x0000000554067220 */ /* 0x040fe20000410000 */
[----:B------:R-:W-:Y:S01]  /*c5a0*/  LOP3.LUT R7, R7, 0xffff0000, RZ, 0xc0, !PT ;  /* 0xffff000007077812 */ /* 0x000fe200078ec0ff */
[-C--:B------:R-:W-:Y:S01]  /*c5b0*/  FMUL.FTZ R84, R84, R87.reuse ;  /* 0x0000005754547220 */ /* 0x080fe20000410000 */
[----:B------:R-:W-:Y:S01]  /*c5c0*/  LOP3.LUT R10, R10, 0xffff0000, RZ, 0xc0, !PT ;  /* 0xffff00000a0a7812 */ /* 0x000fe200078ec0ff */
[----:B------:R-:W-:Y:S02]  /*c5d0*/  FFMA.FTZ R6, R73, R87, -R6 ;  /* 0x0000005749067223 */ /* 0x000fe40000010806 */
[----:B------:R-:W-:Y:S02]  /*c5e0*/  FMUL.FTZ R87, R11, R122 ;  /* 0x0000007a0b577220 */ /* 0x000fe40000410000 */
[----:B------:R-:W-:Y:S02]  /*c5f0*/  FFMA.FTZ R84, R73, R5, R84 ;  /* 0x0000000549547223 */ /* 0x000fe40000010054 */
[----:B------:R-:W-:-:S02]  /*c600*/  IMAD.U32 R5, R125, 0x10000, RZ ;  /* 0x000100007d057824 */ /* 0x000fc400078e00ff */
[-C--:B------:R-:W-:Y:S02]  /*c610*/  FMUL.FTZ R11, R11, R126.reuse ;  /* 0x0000007e0b0b7220 */ /* 0x080fe40000410000 */
[----:B------:R-:W-:Y:S01]  /*c620*/  FFMA.FTZ R87, R72, R126, -R87 ;  /* 0x0000007e48577223 */ /* 0x000fe20000010857 */
[----:B------:R-:W-:Y:S01]  /*c630*/  SHF.L.U32 R126, R123, 0x10, RZ ;  /* 0x000000107b7e7819 */ /* 0x000fe200000006ff */
[C---:B------:R-:W-:Y:S02]  /*c640*/  FMUL.FTZ R73, R4.reuse, R133 ;  /* 0x0000008504497220 */ /* 0x040fe40000410000 */
[-C--:B------:R-:W-:Y:S02]  /*c650*/  FMUL.FTZ R4, R4, R5.reuse ;  /* 0x0000000504047220 */ /* 0x080fe40000410000 */
[----:B------:R-:W-:Y:S01]  /*c660*/  FFMA.FTZ R11, R72, R122, R11 ;  /* 0x0000007a480b7223 */ /* 0x000fe2000001000b */
[----:B------:R-:W-:Y:S01]  /*c670*/  LOP3.LUT R122, R121, 0xffff0000, RZ, 0xc0, !PT ;  /* 0xffff0000797a7812 */ /* 0x000fe200078ec0ff */
[----:B------:R-:W-:-:S02]  /*c680*/  FFMA.FTZ R73, R8, R5, -R73 ;  /* 0x0000000508497223 */ /* 0x000fc40000010849 */
[----:B------:R-:W-:Y:S02]  /*c690*/  IMAD.U32 R72, R127, 0x10000, RZ ;  /* 0x000100007f487824 */ /* 0x000fe400078e00ff */
[----:B------:R-:W-:Y:S01]  /*c6a0*/  FFMA.FTZ R5, R8, R133, R4 ;  /* 0x0000008508057223 */ /* 0x000fe20000010004 */
[----:B------:R-:W-:Y:S01]  /*c6b0*/  LOP3.LUT R4, R125, 0xffff0000, RZ, 0xc0, !PT ;  /* 0xffff00007d047812 */ /* 0x000fe200078ec0ff */
[C---:B------:R-:W-:Y:S02]  /*c6c0*/  FMUL.FTZ R8, R86.reuse, R126 ;  /* 0x0000007e56087220 */ /* 0x040fe40000410000 */
[-C--:B------:R-:W-:Y:S02]  /*c6d0*/  FMUL.FTZ R86, R86, R72.reuse ;  /* 0x0000004856567220 */ /* 0x080fe40000410000 */
[----:B------:R-:W-:Y:S02]  /*c6e0*/  FFMA.FTZ R72, R9, R72, -R8 ;  /* 0x0000004809487223 */ /* 0x000fe40000010808 */
[C---:B------:R-:W-:Y:S01]  /*c6f0*/  IMAD.U32 R121, R124.reuse, 0x10000, RZ ;  /* 0x000100007c797824 */ /* 0x040fe200078e00ff */
[----:B------:R-:W-:Y:S01]  /*c700*/  LOP3.LUT R124, R124, 0xffff0000, RZ, 0xc0, !PT ;  /* 0xffff00007c7c7812 */ /* 0x000fe200078ec0ff */
[----:B------:R-:W-:-:S02]  /*c710*/  FMUL.FTZ R8, R131, R122 ;  /* 0x0000007a83087220 */ /* 0x000fc40000410000 */
[C---:B------:R-:W-:Y:S01]  /*c720*/  IMAD.U32 R125, R128.reuse, 0x10000, RZ ;  /* 0x00010000807d7824 */ /* 0x040fe200078e00ff */
[----:B------:R-:W-:Y:S01]  /*c730*/  LOP3.LUT R128, R128, 0xffff0000, RZ, 0xc0, !PT ;  /* 0xffff000080807812 */ /* 0x000fe200078ec0ff */
[----:B------:R-:W-:Y:S02]  /*c740*/  FFMA.FTZ R126, R9, R126, R86 ;  /* 0x0000007e097e7223 */ /* 0x000fe40000010056 */
[-C--:B------:R-:W-:Y:S02]  /*c750*/  FMUL.FTZ R131, R131, R4.reuse ;  /* 0x0000000483837220 */ /* 0x080fe40000410000 */
[C---:B------:R-:W-:Y:S02]  /*c760*/  FMUL.FTZ R9, R130.reuse, R121 ;  /* 0x0000007982097220 */ /* 0x040fe40000410000 */
[----:B------:R-:W-:Y:S01]  /*c770*/  FFMA.FTZ R86, R75, R4, -R8 ;  /* 0x000000044b567223 */ /* 0x000fe20000010808 */
[----:B------:R-:W-:Y:S01]  /*c780*/  LOP3.LUT R4, R123, 0xffff0000, RZ, 0xc0, !PT ;  /* 0xffff00007b047812 */ /* 0x000fe200078ec0ff */
[-C--:B------:R-:W-:Y:S01]  /*c790*/  FMUL.FTZ R130, R130, R125.reuse ;  /* 0x0000007d82827220 */ /* 0x080fe20000410000 */
[----:B------:R-:W-:Y:S01]  /*c7a0*/  LOP3.LUT R8, R127, 0xffff0000, RZ, 0xc0, !PT ;  /* 0xffff00007f087812 */ /* 0x000fe200078ec0ff */
[----:B------:R-:W-:-:S02]  /*c7b0*/  FFMA.FTZ R125, R74, R125, -R9 ;  /* 0x0000007d4a7d7223 */ /* 0x000fc40000010809 */
[----:B------:R-:W-:Y:S02]  /*c7c0*/  FFMA.FTZ R130, R74, R121, R130 ;  /* 0x000000794a827223 */ /* 0x000fe40000010082 */
[----:B------:R-:W-:Y:S02]  /*c7d0*/  FFMA.FTZ R122, R75, R122, R131 ;  /* 0x0000007a4b7a7223 */ /* 0x000fe40000010083 */
[----:B------:R-:W-:Y:S02]  /*c7e0*/  FMUL.FTZ R121, R129, R124 ;  /* 0x0000007c81797220 */ /* 0x000fe40000410000 */
[----:B------:R-:W-:Y:S01]  /*c7f0*/  FMUL.FTZ R74, R7, R4 ;  /* 0x00000004074a7220 */ /* 0x000fe20000410000 */
[----:B------:R-:W-:Y:S01]  /*c800*/  F2FP.BF16.PACK_AB R5, R122, R5 ;  /* 0x000000057a05723e */ /* 0x000fe200000010ff */
[----:B------:R-:W-:Y:S02]  /*c810*/  FMUL.FTZ R75, R129, R128 ;  /* 0x00000080814b7220 */ /* 0x000fe40000410000 */
[----:B------:R-:W-:-:S02]  /*c820*/  FMUL.FTZ R9, R7, R8 ;  /* 0x0000000807097220 */ /* 0x000fc40000410000 */
[C---:B------:R-:W-:Y:S02]  /*c830*/  FFMA.FTZ R128, R10.reuse, R128, -R121 ;  /* 0x000000800a807223 */ /* 0x040fe40000010879 */
[----:B------:R-:W-:Y:S01]  /*c840*/  FFMA.FTZ R7, R85, R8, -R74 ;  /* 0x0000000855077223 */ /* 0x000fe2000001084a */
[----:B------:R-:W-:Y:S01]  /*c850*/  F2FP.BF16.PACK_AB R8, R87, R6 ;  /* 0x000000065708723e */ /* 0x000fe200000010ff */
        /* <DEDUP_REMOVED lines=8> */
[----:B------:R1:W-:Y:S04]  /*c8e0*/  STS.128 [R120+0xc100], R8 ;  /* 0x00c1000878007388 */ /* 0x0003e80000000c00 */
[----:B------:R1:W-:Y:S02]  /*c8f0*/  STS.128 [R119+0xc100], R4 ;  /* 0x00c1000477007388 */ /* 0x0003e40000000c00 */
.L_x_809:
[----:B------:R-:W-:Y:S05]  /*c900*/  BSYNC B0 ;  /* 0x0000000000007941 */ /* 0x000fea0003800000 */
.L_x_808:
[----:B-1----:R-:W-:Y:S01]  /*c910*/  IADD3 R8, R70, 0x20, RZ ;  /* 0x0000002046087810 */ /* 0x002fe20007ffe0ff */
[----:B------:R-:W-:Y:S03]  /*c920*/  BSSY B0, `(.L_x_810) ;  /* 0x0000079000007945 */ /* 0x000fe60003800000 */
[----:B------:R-:W-:-:S13]  /*c930*/  ISETP.GE.AND P0, PT, R8, c[0x0][0x27c], PT ;  /* 0x00009f0008007a0c */ /* 0x000fda0003f06270 */
[----:B------:R-:W-:Y:S05]  /*c940*/  @P0 BRA `(.L_x_811) ;  /* 0x0000076000000947 */ /* 0x000fea0003800000 */
[----:B------:R-:W-:Y:S01]  /*c950*/  SHF.R.S32.HI R7, RZ, 0x1f, R8 ;  /* 0x0000001fff077819 */ /* 0x000fe20000011408 */
[----:B------:R-:W-:Y:S01]  /*c960*/  IMAD.MOV.U32 R4, RZ, RZ, c[0x0][0x27c] ;  /* 0x00009f00ff047624 */ /* 0x000fe200078e00ff */
[----:B------:R-:W-:Y:S01]  /*c970*/  SHF.R.U64 R75, R60, 0x10, R61 ;  /* 0x000000103c4b7819 */ /* 0x000fe2000000123d */
[----:B------:R-:W-:Y:S01]  /*c980*/  IMAD.SHL.U32 R5, R93, 0x40, RZ ;  /* 0x000000405d057824 */ /* 0x000fe200078e00ff */
[CC--:B------:R-:W-:Y:S02]  /*c990*/  LEA.HI R6, R7.reuse, R8.reuse, RZ, 0x3 ;  /* 0x0000000807067211 */ /* 0x0c0fe400078f18ff */
[----:B------:R-:W-:Y:S02]  /*c9a0*/  LEA.HI R7, R7, R8, RZ, 0x6 ;  /* 0x0000000807077211 */ /* 0x000fe400078f30ff */
[----:B------:R-:W-:Y:S02]  /*c9b0*/  SHF.R.S32.HI R9, RZ, 0x3, R6 ;  /* 0x00000003ff097819 */ /* 0x000fe40000011406 */
[----:B------:R-:W-:Y:S01]  /*c9c0*/  LOP3.LUT R5, R5, 0x1c0, RZ, 0xc0, !PT ;  /* 0x000001c005057812 */ /* 0x000fe200078ec0ff */
[----:B------:R-:W-:Y:S01]  /*c9d0*/  IMAD.SHL.U32 R7, R7, 0x80, RZ ;  /* 0x0000008007077824 */ /* 0x000fe200078e00ff */
[----:B------:R-:W-:-:S02]  /*c9e0*/  LEA.HI R4, R4, R9, RZ, 0x1d ;  /* 0x0000000904047211 */ /* 0x000fc400078fe8ff */
[----:B------:R-:W-:Y:S02]  /*c9f0*/  LOP3.LUT R11, R5, 0x38, R6, 0xf8, !PT ;  /* 0x00000038050b7812 */ /* 0x000fe400078ef806 */
[----:B------:R-:W-:Y:S02]  /*ca00*/  SHF.R.S32.HI R9, RZ, 0x1f, R4 ;  /* 0x0000001fff097819 */ /* 0x000fe40000011404 */
[----:B------:R-:W-:Y:S02]  /*ca10*/  SHF.R.U32.HI R6, RZ, 0x3, R5 ;  /* 0x00000003ff067819 */ /* 0x000fe40000011605 */
[----:B------:R-:W-:Y:S01]  /*ca20*/  LEA.HI R9, R9, R4, RZ, 0x3 ;  /* 0x0000000409097211 */ /* 0x000fe200078f18ff */
[----:B------:R-:W-:Y:S01]  /*ca30*/  IMAD.SHL.U32 R4, R4, 0x8, RZ ;  /* 0x0000000804047824 */ /* 0x000fe200078e00ff */
[----:B------:R-:W-:Y:S02]  /*ca40*/  LOP3.LUT R8, R7, 0x7fffe000, RZ, 0xc0, !PT ;  /* 0x7fffe00007087812 */ /* 0x000fe400078ec0ff */
[----:B------:R-:W-:Y:S01]  /*ca50*/  LOP3.LUT R11, R11, R6, RZ, 0x3c, !PT ;  /* 0x000000060b0b7212 */ /* 0x000fe200078e3cff */
[----:B------:R-:W-:Y:S01]  /*ca60*/  IMAD.SHL.U32 R9, R9, 0x400, RZ ;  /* 0x0000040009097824 */ /* 0x000fe200078e00ff */
[----:B------:R-:W-:Y:S01]  /*ca70*/  LOP3.LUT R5, R5, 0x38, R4, 0xf8, !PT ;  /* 0x0000003805057812 */ /* 0x000fe200078ef804 */
[----:B------:R-:W-:Y:S01]  /*ca80*/  IMAD R8, R77, 0x200, R8 ;  /* 0x000002004d087824 */ /* 0x000fe200078e0208 */
[----:B------:R-:W-:-:S02]  /*ca90*/  SHF.R.U32.HI R60, RZ, 0x10, R61 ;  /* 0x00000010ff3c7819 */ /* 0x000fc4000001163d */
[----:B------:R-:W-:Y:S01]  /*caa0*/  LOP3.LUT R4, R9, 0x7fffe000, RZ, 0xc0, !PT ;  /* 0x7fffe00009047812 */ /* 0x000fe200078ec0ff */
[----:B------:R-:W-:Y:S01]  /*cab0*/  IMAD.IADD R8, R8, 0x1, R11 ;  /* 0x0000000108087824 */ /* 0x000fe200078e020b */
[----:B------:R-:W-:Y:S02]  /*cac0*/  LOP3.LUT R5, R5, R6, RZ, 0x3c, !PT ;  /* 0x0000000605057212 */ /* 0x000fe400078e3cff */
[--C-:B------:R-:W-:Y:S01]  /*cad0*/  SHF.R.U64 R61, R62, 0x10, R63.reuse ;  /* 0x000000103e3d7819 */ /* 0x100fe2000000123f */
[----:B------:R-:W-:Y:S01]  /*cae0*/  IMAD R4, R77, 0x200, R4 ;  /* 0x000002004d047824 */ /* 0x000fe200078e0204 */
[----:B------:R-:W-:Y:S01]  /*caf0*/  SHF.R.U32.HI R62, RZ, 0x10, R63 ;  /* 0x00000010ff3e7819 */ /* 0x000fe2000001163f */
[----:B------:R-:W-:Y:S01]  /*cb00*/  IMAD.SHL.U32 R73, R8, 0x2, RZ ;  /* 0x0000000208497824 */ /* 0x000fe200078e00ff */
[----:B------:R-:W-:Y:S02]  /*cb10*/  SHF.R.U64 R63, R56, 0x10, R57 ;  /* 0x00000010383f7819 */ /* 0x000fe40000001239 */
[----:B------:R-:W-:-:S02]  /*cb20*/  IADD3 R72, R4, R5, RZ ;  /* 0x0000000504487210 */ /* 0x000fc40007ffe0ff */
[----:B------:R-:W1:Y:S01]  /*cb30*/  LDS.128 R8, [R73+0xc100] ;  /* 0x00c1000049087984 */ /* 0x000e620000000c00 */
[----:B------:R-:W-:Y:S02]  /*cb40*/  SHF.R.U32.HI R56, RZ, 0x10, R57 ;  /* 0x00000010ff387819 */ /* 0x000fe40000011639 */
[----:B------:R-:W-:Y:S01]  /*cb50*/  IMAD.SHL.U32 R72, R72, 0x2, RZ ;  /* 0x0000000248487824 */ /* 0x000fe200078e00ff */
[----:B------:R-:W-:Y:S02]  /*cb60*/  SHF.R.U64 R57, R58, 0x10, R59 ;  /* 0x000000103a397819 */ /* 0x000fe4000000123b */
[----:B------:R-:W-:Y:S02]  /*cb70*/  PRMT R111, R111, 0x5410, R56 ;  /* 0x000054106f6f7816 */ /* 0x000fe40000000038 */
[----:B------:R-:W2:Y:S01]  /*cb80*/  LDS.128 R4, [R72+0xc100] ;  /* 0x00c1000048047984 */ /* 0x000ea20000000c00 */
[----:B------:R-:W-:Y:S02]  /*cb90*/  PRMT R114, R114, 0x5410, R57 ;  /* 0x0000541072727816 */ /* 0x000fe40000000039 */
[----:B------:R-:W-:Y:S01]  /*cba0*/  SHF.R.U32.HI R58, RZ, 0x10, R59 ;  /* 0x00000010ff3a7819 */ /* 0x000fe2000001163b */
[----:B------:R-:W-:Y:S01]  /*cbb0*/  IMAD.U32 R85, R111, 0x10000, RZ ;  /* 0x000100006f557824 */ /* 0x000fe200078e00ff */
[----:B------:R-:W-:-:S02]  /*cbc0*/  PRMT R112, R112, 0x5410, R63 ;  /* 0x0000541070707816 */ /* 0x000fc4000000003f */
[----:B------:R-:W-:Y:S02]  /*cbd0*/  PRMT R116, R116, 0x5410, R75 ;  /* 0x0000541074747816 */ /* 0x000fe4000000004b */
[----:B------:R-:W-:Y:S02]  /*cbe0*/  PRMT R118, R118, 0x5410, R61 ;  /* 0x0000541076767816 */ /* 0x000fe4000000003d */
[----:B------:R-:W-:Y:S01]  /*cbf0*/  PRMT R115, R115, 0x5410, R60 ;  /* 0x0000541073737816 */ /* 0x000fe2000000003c */
[C---:B------:R-:W-:Y:S01]  /*cc00*/  IMAD.U32 R63, R116.reuse, 0x10000, RZ ;  /* 0x00010000743f7824 */ /* 0x040fe200078e00ff */
[----:B------:R-:W-:Y:S02]  /*cc10*/  LOP3.LUT R116, R116, 0xffff0000, RZ, 0xc0, !PT ;  /* 0xffff000074747812 */ /* 0x000fe400078ec0ff */
[----:B------:R-:W-:Y:S02]  /*cc20*/  PRMT R113, R113, 0x5410, R58 ;  /* 0x0000541071717816 */ /* 0x000fe4000000003a */
[----:B------:R-:W-:-:S02]  /*cc30*/  PRMT R117, R117, 0x5410, R62 ;  /* 0x0000541075757816 */ /* 0x000fc4000000003e */
[----:B------:R-:W-:Y:S01]  /*cc40*/  LOP3.LUT R111, R111, 0xffff0000, RZ, 0xc0, !PT ;  /* 0xffff00006f6f7812 */ /* 0x000fe200078ec0ff */
[----:B------:R-:W-:Y:S02]  /*cc50*/  IMAD.U32 R86, R113, 0x10000, RZ ;  /* 0x0001000071567824 */ /* 0x000fe400078e00ff */
[C---:B-1----:R-:W-:Y:S01]  /*cc60*/  IMAD.U32 R57, R8.reuse, 0x10000, RZ ;  /* 0x0001000008397824 */ /* 0x042fe200078e00ff */
[----:B------:R-:W-:Y:S01]  /*cc70*/  LOP3.LUT R56, R8, 0xffff0000, RZ, 0xc0, !PT ;  /* 0xffff000008387812 */ /* 0x000fe200078ec0ff */
[C---:B------:R-:W-:Y:S01]  /*cc80*/  IMAD.U32 R8, R9.reuse, 0x10000, RZ ;  /* 0x0001000009087824 */ /* 0x040fe200078e00ff */
[----:B------:R-:W-:Y:S01]  /*cc90*/  LOP3.LUT R59, R9, 0xffff0000, RZ, 0xc0, !PT ;  /* 0xffff0000093b7812 */ /* 0x000fe200078ec0ff */
[C---:B------:R-:W-:Y:S01]  /*cca0*/  IMAD.U32 R9, R11.reuse, 0x10000, RZ ;  /* 0x000100000b097824 */ /* 0x040fe200078e00ff */
[----:B------:R-:W-:Y:S01]  /*ccb0*/  LOP3.LUT R61, R11, 0xffff0000, RZ, 0xc0, !PT ;  /* 0xffff00000b3d7812 */ /* 0x000fe200078ec0ff */
[C---:B------:R-:W-:Y:S01]  /*ccc0*/  IMAD.U32 R58, R10.reuse, 0x10000, RZ ;  /* 0x000100000a3a7824 */ /* 0x040fe200078e00ff */
[----:B------:R-:W-:Y:S01]  /*ccd0*/  LOP3.LUT R10, R10, 0xffff0000, RZ, 0xc0, !PT ;  /* 0xffff00000a0a7812 */ /* 0x000fe200078ec0ff */
[C---:B--2---:R-:W-:Y:S01]  /*cce0*/  IMAD.U32 R60, R4.reuse, 0x10000, RZ ;  /* 0x00010000043c7824 */ /* 0x044fe200078e00ff */
[----:B------:R-:W-:Y:S01]  /*ccf0*/  LOP3.LUT R11, R4, 0xffff0000, RZ, 0xc0, !PT ;  /* 0xffff0000040b7812 */ /* 0x000fe200078ec0ff */
[----:B------:R-:W-:Y:S01]  /*cd00*/  IMAD.U32 R75, R6, 0x10000, RZ ;  /* 0x00010000064b7824 */ /* 0x000fe200078e00ff */
[----:B------:R-:W-:Y:S01]  /*cd10*/  SHF.L.U32 R4, R5, 0x10, RZ ;  /* 0x0000001005047819 */ /* 0x000fe200000006ff */
[----:B------:R-:W-:Y:S01]  /*cd20*/  IMAD.U32 R62, R7, 0x10000, RZ ;  /* 0x00010000073e7824 */ /* 0x000fe200078e00ff */
[----:B------:R-:W-:Y:S01]  /*cd30*/  LOP3.LUT R84, R5, 0xffff0000, RZ, 0xc0, !PT ;  /* 0xffff000005547812 */ /* 0x000fe200078ec0ff */
[----:B------:R-:W-:Y:S01]  /*cd40*/  IMAD.U32 R5, R112, 0x10000, RZ ;  /* 0x0001000070057824 */ /* 0x000fe200078e00ff */
[----:B------:R-:W-:-:S02]  /*cd50*/  LOP3.LUT R74, R6, 0xffff0000, RZ, 0xc0, !PT ;  /* 0xffff0000064a7812 */ /* 0x000fc400078ec0ff */
[----:B------:R-:W-:Y:S01]  /*cd60*/  LOP3.LUT R112, R112, 0xffff0000, RZ, 0xc0, !PT ;  /* 0xffff000070707812 */ /* 0x000fe200078ec0ff */
[C---:B------:R-:W-:Y:S01]  /*cd70*/  FMUL.FTZ R6, R60.reuse, R5 ;  /* 0x000000053c067220 */ /* 0x040fe20000410000 */
[----:B------:R-:W-:Y:S01]  /*cd80*/  LOP3.LUT R7, R7, 0xffff0000, RZ, 0xc0, !PT ;  /* 0xffff000007077812 */ /* 0x000fe200078ec0ff */
[-C--:B------:R-:W-:Y:S02]  /*cd90*/  FMUL.FTZ R60, R60, R63.reuse ;  /* 0x0000003f3c3c7220 */ /* 0x080fe40000410000 */
[C---:B------:R-:W-:Y:S02]  /*cda0*/  FFMA.FTZ R6, R57.reuse, R63, -R6 ;  /* 0x0000003f39067223 */ /* 0x040fe40000010806 */
[----:B------:R-:W-:Y:S01]  /*cdb0*/  FFMA.FTZ R60, R57, R5, R60 ;  /* 0x00000005393c7223 */ /* 0x000fe2000001003c */
[----:B------:R-:W-:Y:S01]  /*cdc0*/  SHF.L.U32 R5, R115, 0x10, RZ ;  /* 0x0000001073057819 */ /* 0x000fe200000006ff */
[----:B------:R-:W-:Y:S01]  /*cdd0*/  FMUL.FTZ R63, R11, R112 ;  /* 0x000000700b3f7220 */ /* 0x000fe20000410000 */
[----:B------:R-:W-:Y:S01]  /*cde0*/  LOP3.LUT R115, R115, 0xffff0000, RZ, 0xc0, !PT ;  /* 0xffff000073737812 */ /* 0x000fe200078ec0ff */
[----:B------:R-:W-:-:S02]  /*cdf0*/  FMUL.FTZ R11, R11, R116 ;  /* 0x000000740b0b7220 */ /* 0x000fc40000410000 */
[C---:B------:R-:W-:Y:S02]  /*ce00*/  FMUL.FTZ R57, R4.reuse, R85 ;  /* 0x0000005504397220 */ /* 0x040fe40000410000 */
[-C--:B------:R-:W-:Y:S02]  /*ce10*/  FMUL.FTZ R4, R4, R5.reuse ;  /* 0x0000000504047220 */ /* 0x080fe40000410000 */
[C---:B------:R-:W-:Y:S02]  /*ce20*/  FFMA.FTZ R63, R56.reuse, R116, -R63 ;  /* 0x00000074383f7223 */ /* 0x040fe4000001083f */
[----:B------:R-:W-:Y:S01]  /*ce30*/  FFMA.FTZ R11, R56, R112, R11 ;  /* 0x00000070380b7223 */ /* 0x000fe2000001000b */
[C---:B------:R-:W-:Y:S01]  /*ce40*/  LOP3.LUT R112, R117.reuse, 0xffff0000, RZ, 0xc0, !PT ;  /* 0xffff000075707812 */ /* 0x040fe200078ec0ff */
[----:B------:R-:W-:Y:S02]  /*ce50*/  IMAD.U32 R56, R117, 0x10000, RZ ;  /* 0x0001000075387824 */ /* 0x000fe400078e00ff */
[----:B------:R-:W-:-:S02]  /*ce60*/  FFMA.FTZ R57, R8, R5, -R57 ;  /* 0x0000000508397223 */ /* 0x000fc40000010839 */
[----:B------:R-:W-:Y:S02]  /*ce70*/  FFMA.FTZ R5, R8, R85, R4 ;  /* 0x0000005508057223 */ /* 0x000fe40000010004 */
[C---:B------:R-:W-:Y:S02]  /*ce80*/  FMUL.FTZ R4, R62.reuse, R86 ;  /* 0x000000563e047220 */ /* 0x040fe40000410000 */
[-C--:B------:R-:W-:Y:S02]  /*ce90*/  FMUL.FTZ R62, R62, R56.reuse ;  /* 0x000000383e3e7220 */ /* 0x080fe40000410000 */
[----:B------:R-:W-:Y:S02]  /*cea0*/  IMAD.U32 R8, R114, 0x10000, RZ ;  /* 0x0001000072087824 */ /* 0x000fe400078e00ff */
[----:B------:R-:W-:Y:S02]  /*ceb0*/  FFMA.FTZ R56, R9, R56, -R4 ;  /* 0x0000003809387223 */ /* 0x000fe40000010804 */
[----:B------:R-:W-:-:S02]  /*cec0*/  IMAD.U32 R85, R118, 0x10000, RZ ;  /* 0x0001000076557824 */ /* 0x000fc400078e00ff */
[----:B------:R-:W-:Y:S02]  /*ced0*/  FFMA.FTZ R86, R9, R86, R62 ;  /* 0x0000005609567223 */ /* 0x000fe4000001003e */
[C---:B------:R-:W-:Y:S02]  /*cee0*/  FMUL.FTZ R4, R84.reuse, R111 ;  /* 0x0000006f54047220 */ /* 0x040fe40000410000 */
[CC--:B------:R-:W-:Y:S02]  /*cef0*/  FMUL.FTZ R9, R75.reuse, R8.reuse ;  /* 0x000000084b097220 */ /* 0x0c0fe40000410000 */
[----:B------:R-:W-:Y:S02]  /*cf00*/  FMUL.FTZ R84, R84, R115 ;  /* 0x0000007354547220 */ /* 0x000fe40000410000 */
[----:B------:R-:W-:Y:S02]  /*cf10*/  FMUL.FTZ R75, R75, R85 ;  /* 0x000000554b4b7220 */ /* 0x000fe40000410000 */
[----:B------:R-:W-:Y:S01]  /*cf20*/  FFMA.FTZ R62, R59, R115, -R4 ;  /* 0x000000733b3e7223 */ /* 0x000fe20000010804 */
[----:B------:R-:W-:Y:S01]  /*cf30*/  LOP3.LUT R4, R113, 0xffff0000, RZ, 0xc0, !PT ;  /* 0xffff000071047812 */ /* 0x000fe200078ec0ff */
[----:B------:R-:W-:Y:S01]  /*cf40*/  FFMA.FTZ R85, R58, R85, -R9 ;  /* 0x000000553a557223 */ /* 0x000fe20000010809 */
[----:B------:R-:W-:Y:S01]  /*cf50*/  LOP3.LUT R9, R114, 0xffff0000, RZ, 0xc0, !PT ;  /* 0xffff000072097812 */ /* 0x000fe200078ec0ff */
[----:B------:R-:W-:Y:S01]  /*cf60*/  FFMA.FTZ R84, R59, R111, R84 ;  /* 0x0000006f3b547223 */ /* 0x000fe20000010054 */
[----:B------:R-:W-:Y:S01]  /*cf70*/  LOP3.LUT R59, R118, 0xffff0000, RZ, 0xc0, !PT ;  /* 0xffff0000763b7812 */ /* 0x000fe200078ec0ff */
[----:B------:R-:W-:-:S02]  /*cf80*/  FFMA.FTZ R75, R58, R8, R75 ;  /* 0x000000083a4b7223 */ /* 0x000fc4000001004b */
[----:B------:R-:W-:Y:S01]  /*cf90*/  FMUL.FTZ R58, R74, R9 ;  /* 0x000000094a3a7220 */ /* 0x000fe20000410000 */
[----:B------:R-:W-:Y:S01]  /*cfa0*/  F2FP.BF16.PACK_AB R5, R84, R5 ;  /* 0x000000055405723e */ /* 0x000fe200000010ff */
[C---:B------:R-:W-:Y:S02]  /*cfb0*/  FMUL.FTZ R87, R7.reuse, R4 ;  /* 0x0000000407577220 */ /* 0x040fe40000410000 */
[-C--:B------:R-:W-:Y:S02]  /*cfc0*/  FMUL.FTZ R74, R74, R59.reuse ;  /* 0x0000003b4a4a7220 */ /* 0x080fe40000410000 */
[-C--:B------:R-:W-:Y:S02]  /*cfd0*/  FMUL.FTZ R8, R7, R112.reuse ;  /* 0x0000007007087220 */ /* 0x080fe40000410000 */
[----:B------:R-:W-:Y:S02]  /*cfe0*/  FFMA.FTZ R58, R10, R59, -R58 ;  /* 0x0000003b0a3a7223 */ /* 0x000fe4000001083a */
[----:B------:R-:W-:-:S02]  /*cff0*/  FFMA.FTZ R7, R61, R112, -R87 ;  /* 0x000000703d077223 */ /* 0x000fc40000010857 */
[----:B------:R-:W-:Y:S01]  /*d000*/  FFMA.FTZ R74, R10, R9, R74 ;  /* 0x000000090a4a7223 */ /* 0x000fe2000001004a */
[----:B------:R-:W-:Y:S01]  /*d010*/  F2FP.BF16.PACK_AB R9, R62, R57 ;  /* 0x000000393e09723e */ /* 0x000fe200000010ff */
[----:B------:R-:W-:Y:S01]  /*d020*/  FFMA.FTZ R61, R61, R4, R8 ;  /* 0x000000043d3d7223 */ /* 0x000fe20000010008 */
[----:B------:R-:W-:Y:S02]  /*d030*/  F2FP.BF16.PACK_AB R4, R11, R60 ;  /* 0x0000003c0b04723e */ /* 0x000fe400000010ff */
[----:B------:R-:W-:Y:S02]  /*d040*/  F2FP.BF16.PACK_AB R8, R63, R6 ;  /* 0x000000063f08723e */ /* 0x000fe400000010ff */
[----:B------:R-:W-:Y:S02]  /*d050*/  F2FP.BF16.PACK_AB R10, R58, R85 ;  /* 0x000000553a0a723e */ /* 0x000fe400000010ff */
[----:B------:R-:W-:Y:S02]  /*d060*/  F2FP.BF16.PACK_AB R11, R7, R56 ;  /* 0x00000038070b723e */ /* 0x000fe400000010ff */
[----:B------:R-:W-:-:S02]  /*d070*/  F2FP.BF16.PACK_AB R6, R74, R75 ;  /* 0x0000004b4a06723e */ /* 0x000fc400000010ff */
[----:B------:R-:W-:Y:S01]  /*d080*/  F2FP.BF16.PACK_AB R7, R61, R86 ;  /* 0x000000563d07723e */ /* 0x000fe200000010ff */
[----:B------:R1:W-:Y:S04]  /*d090*/  STS.128 [R73+0xc100], R8 ;  /* 0x00c1000849007388 */ /* 0x0003e80000000c00 */
[----:B------:R1:W-:Y:S02]  /*d0a0*/  STS.128 [R72+0xc100], R4 ;  /* 0x00c1000448007388 */ /* 0x0003e40000000c00 */
.L_x_811:
[----:B------:R-:W-:Y:S05]  /*d0b0*/  BSYNC B0 ;  /* 0x0000000000007941 */ /* 0x000fea0003800000 */
.L_x_810:
[----:B-1----:R-:W-:-:S04]  /*d0c0*/  IADD3 R8, R70, 0x40, RZ ;  /* 0x0000004046087810 */ /* 0x002fc80007ffe0ff */
        /* <DEDUP_REMOVED lines=50> */
[----:B------:R-:W-:Y:S01]  /*d3f0*/  IMAD.U32 R62, R105, 0x10000, RZ ;  /* 0x00010000693e7824 */ /* 0x000fe200078e00ff */
[----:B------:R-:W-:Y:S01]  /*d400*/  LOP3.LUT R72, R109, 0xffff0000, RZ, 0xc0, !PT ;  /* 0xffff00006d487812 */ /* 0x000fe200078ec0ff */
        /* <DEDUP_REMOVED lines=29> */
[----:B------:R-:W-:Y:S02]  /*d5e0*/  FFMA.FTZ R11, R44, R104, R11 ;  /* 0x000000682c0b7223 */ /* 0x000fe4000001000b */
        /* <DEDUP_REMOVED lines=38> */
.L_x_807:
[----:B------:R-:W-:Y:S05]  /*d850*/  BSYNC B1 ;  /* 0x0000000000017941 */ /* 0x000fea0003800000 */
.L_x_806:
[----:B------:R-:W-:-:S04]  /*d860*/  IADD3 R44, R93, 0x40, RZ ;  /* 0x000000405d2c7810 */ /* 0x000fc80007ffe0ff */
[----:B------:R-:W-:-:S13]  /*d870*/  ISETP.GE.AND P0, PT, R44, UR4, PT ;  /* 0x000000042c007c0c */ /* 0x000fda000bf06270 */
[----:B------:R-:W-:Y:S05]  /*d880*/  @P0 BRA `(.L_x_791) ;  /* 0x000016d000000947 */ /* 0x000fea0003800000 */
[----:B------:R-:W-:Y:S01]  /*d890*/  ISETP.GE.AND P0, PT, R70, c[0x0][0x27c], PT ;  /* 0x00009f0046007a0c */ /* 0x000fe20003f06270 */
[----:B------:R-:W-:-:S12]  /*d8a0*/  BSSY B0, `(.L_x_812) ;  /* 0x0000073000007945 */ /* 0x000fd80003800000 */
[----:B------:R-:W-:Y:S05]  /*d8b0*/  @P0 BRA `(.L_x_813) ;  /* 0x0000071000000947 */ /* 0x000fea0003800000 */
[----:B-1----:R-:W-:Y:S01]  /*d8c0*/  IMAD.MOV.U32 R7, RZ, RZ, c[0x0][0x27c] ;  /* 0x00009f00ff077624 */ /* 0x002fe200078e00ff */
[----:B------:R-:W-:Y:S01]  /*d8d0*/  SHF.R.S32.HI R9, RZ, 0x1f, R44 ;  /* 0x0000001fff097819 */ /* 0x000fe2000001142c */
[----:B------:R-:W-:Y:S01]  /*d8e0*/  IMAD.SHL.U32 R5, R44, 0x40, RZ ;  /* 0x000000402c057824 */ /* 0x000fe200078e00ff */
[----:B------:R-:W-:Y:S02]  /*d8f0*/  SHF.R.U64 R32, R32, 0x10, R33 ;  /* 0x0000001020207819 */ /* 0x000fe40000001221 */
[----:B------:R-:W-:Y:S02]  /*d900*/  LEA.HI R7, R7, R102, RZ, 0x1d ;  /* 0x0000006607077211 */ /* 0x000fe400078fe8ff */
[----:B------:R-:W-:Y:S02]  /*d910*/  LEA.HI R4, R9, R44, RZ, 0x3 ;  /* 0x0000002c09047211 */ /* 0x000fe400078f18ff */
[----:B------:R-:W-:Y:S01]  /*d920*/  SHF.R.S32.HI R6, RZ, 0x1f, R7 ;  /* 0x0000001fff067819 */ /* 0x000fe20000011407 */
[----:B------:R-:W-:Y:S01]  /*d930*/  IMAD.SHL.U32 R8, R7, 0x8, RZ ;  /* 0x0000000807087824 */ /* 0x000fe200078e00ff */
[----:B------:R-:W-:Y:S01]  /*d940*/  LOP3.LUT R5, R5, 0x1c0, RZ, 0xc0, !PT ;  /* 0x000001c005057812 */ /* 0x000fe200078ec0ff */
[----:B------:R-:W-:Y:S01]  /*d950*/  IMAD.SHL.U32 R4, R4, 0x40, RZ ;  /* 0x0000004004047824 */ /* 0x000fe200078e00ff */
[----:B------:R-:W-:-:S02]  /*d960*/  LEA.HI R6, R6, R7, RZ, 0x3 ;  /* 0x0000000706067211 */ /* 0x000fc400078f18ff */
[----:B------:R-:W-:Y:S02]  /*d970*/  SHF.R.U32.HI R9, RZ, 0x3, R5 ;  /* 0x00000003ff097819 */ /* 0x000fe40000011605 */
[C---:B------:R-:W-:Y:S01]  /*d980*/  LOP3.LUT R8, R5.reuse, 0x38, R8, 0xf8, !PT ;  /* 0x0000003805087812 */ /* 0x040fe200078ef808 */
[----:B------:R-:W-:Y:S01]  /*d990*/  IMAD.SHL.U32 R6, R6, 0x400, RZ ;  /* 0x0000040006067824 */ /* 0x000fe200078e00ff */
[----:B------:R-:W-:Y:S02]  /*d9a0*/  LOP3.LUT R10, R5, 0x38, R70, 0xf8, !PT ;  /* 0x00000038050a7812 */ /* 0x000fe400078ef846 */
[----:B------:R-:W-:Y:S02]  /*d9b0*/  LOP3.LUT R4, R4, 0xfffffe00, RZ, 0xc0, !PT ;  /* 0xfffffe0004047812 */ /* 0x000fe400078ec0ff */
[----:B------:R-:W-:Y:S02]  /*d9c0*/  LOP3.LUT R45, R8, R9, RZ, 0x3c, !PT ;  /* 0x00000009082d7212 */ /* 0x000fe400078e3cff */
[----:B------:R-:W-:-:S02]  /*d9d0*/  LOP3.LUT R6, R6, 0x7fffe000, RZ, 0xc0, !PT ;  /* 0x7fffe00006067812 */ /* 0x000fc400078ec0ff */
[----:B------:R-:W-:Y:S02]  /*d9e0*/  LOP3.LUT R10, R4, R10, R9, 0xf6, !PT ;  /* 0x0000000a040a7212 */ /* 0x000fe400078ef609 */
[----:B------:R-:W-:Y:S02]  /*d9f0*/  IADD3 R45, R45, R6, R4 ;  /* 0x000000062d2d7210 */ /* 0x000fe40007ffe004 */
[----:B------:R-:W-:Y:S01]  /*da00*/  SHF.R.U32.HI R33, RZ, 0x10, R33 ;  /* 0x00000010ff217819 */ /* 0x000fe20000011621 */
[----:B------:R-:W-:Y:S01]  /*da10*/  IMAD.SHL.U32 R46, R10, 0x2, RZ ;  /* 0x000000020a2e7824 */ /* 0x000fe200078e00ff */
[----:B------:R-:W-:Y:S01]  /*da20*/  SHF.R.U64 R34, R34, 0x10, R35 ;  /* 0x0000001022227819 */ /* 0x000fe20000001223 */
[----:B------:R-:W-:Y:S01]  /*da30*/  IMAD.SHL.U32 R45, R45, 0x2, RZ ;  /* 0x000000022d2d7824 */ /* 0x000fe200078e00ff */
[----:B------:R-:W-:Y:S02]  /*da40*/  SHF.R.U64 R36, R36, 0x10, R37 ;  /* 0x0000001024247819 */ /* 0x000fe40000001225 */
[----:B------:R-:W1:Y:S01]  /*da50*/  LDS.128 R8, [R46+0xc100] ;  /* 0x00c100002e087984 */ /* 0x000e620000000c00 */
[----:B------:R-:W-:-:S02]  /*da60*/  SHF.R.U32.HI R35, RZ, 0x10, R35 ;  /* 0x00000010ff237819 */ /* 0x000fc40000011623 */
[----:B------:R-:W-:Y:S01]  /*da70*/  SHF.R.U32.HI R37, RZ, 0x10, R37 ;  /* 0x00000010ff257819 */ /* 0x000fe20000011625 */
[----:B------:R-:W2:Y:S01]  /*da80*/  LDS.128 R4, [R45+0xc100] ;  /* 0x00c100002d047984 */ /* 0x000ea20000000c00 */
[----:B------:R-:W-:Y:S02]  /*da90*/  PRMT R95, R95, 0x5410, R32 ;  /* 0x000054105f5f7816 */ /* 0x000fe40000000020 */
[----:B------:R-:W-:Y:S02]  /*daa0*/  PRMT R94, R94, 0x5410, R33 ;  /* 0x000054105e5e7816 */ /* 0x000fe40000000021 */
[----:B------:R-:W-:Y:S02]  /*dab0*/  SHF.R.U64 R38, R38, 0x10, R39 ;  /* 0x0000001026267819 */ /* 0x000fe40000001227 */
[----:B------:R-:W-:Y:S01]  /*dac0*/  PRMT R96, R96, 0x5410, R35 ;  /* 0x0000541060607816 */ /* 0x000fe20000000023 */
[----:B------:R-:W-:Y:S01]  /*dad0*/  IMAD.U32 R51, R94, 0x10000, RZ ;  /* 0x000100005e337824 */ /* 0x000fe200078e00ff */
[----:B------:R-:W-:-:S02]  /*dae0*/  SHF.R.U32.HI R39, RZ, 0x10, R39 ;  /* 0x00000010ff277819 */ /* 0x000fc40000011627 */
[----:B------:R-:W-:Y:S02]  /*daf0*/  PRMT R99, R99, 0x5410, R36 ;  /* 0x0000541063637816 */ /* 0x000fe40000000024 */
[----:B------:R-:W-:Y:S02]  /*db00*/  PRMT R98, R98, 0x5410, R37 ;  /* 0x0000541062627816 */ /* 0x000fe40000000025 */
[----:B------:R-:W-:Y:S01]  /*db10*/  PRMT R100, R100, 0x5410, R39 ;  /* 0x0000541064647816 */ /* 0x000fe20000000027 */
[C---:B------:R-:W-:Y:S01]  /*db20*/  IMAD.U32 R39, R99.reuse, 0x10000, RZ ;  /* 0x0001000063277824 */ /* 0x040fe200078e00ff */
[----:B------:R-:W-:Y:S02]  /*db30*/  LOP3.LUT R50, R99, 0xffff0000, RZ, 0xc0, !PT ;  /* 0xffff000063327812 */ /* 0x000fe400078ec0ff */
[----:B------:R-:W-:Y:S02]  /*db40*/  PRMT R97, R97, 0x5410, R34 ;  /* 0x0000541061617816 */ /* 0x000fe40000000022 */
[----:B------:R-:W-:-:S02]  /*db50*/  PRMT R101, R101, 0x5410, R38 ;  /* 0x0000541065657816 */ /* 0x000fc40000000026 */
[----:B------:R-:W-:-:S03]  /*db60*/  LOP3.LUT R94, R94, 0xffff0000, RZ, 0xc0, !PT ;  /* 0xffff00005e5e7812 */ /* 0x000fc600078ec0ff */
[C---:B------:R-:W-:Y:S01]  /*db70*/  IMAD.U32 R57, R101.reuse, 0x10000, RZ ;  /* 0x0001000065397824 */ /* 0x040fe200078e00ff */
[----:B------:R-:W-:Y:S01]  /*db80*/  LOP3.LUT R101, R101, 0xffff0000, RZ, 0xc0, !PT ;  /* 0xffff000065657812 */ /* 0x000fe200078ec0ff */
[C---:B-1----:R-:W-:Y:S01]  /*db90*/  IMAD.U32 R33, R8.reuse, 0x10000, RZ ;  /* 0x0001000008217824 */ /* 0x042fe200078e00ff */
[----:B------:R-:W-:Y:S01]  /*dba0*/  LOP3.LUT R32, R8, 0xffff0000, RZ, 0xc0, !PT ;  /* 0xffff000008207812 */ /* 0x000fe200078ec0ff */
[C---:B------:R-:W-:Y:S01]  /*dbb0*/  IMAD.U32 R8, R9.reuse, 0x10000, RZ ;  /* 0x0001000009087824 */ /* 0x040fe200078e00ff */
[----:B------:R-:W-:Y:S01]  /*dbc0*/  LOP3.LUT R35, R9, 0xffff0000, RZ, 0xc0, !PT ;  /* 0xffff000009237812 */ /* 0x000fe200078ec0ff */
[C---:B------:R-:W-:Y:S01]  /*dbd0*/  IMAD.U32 R9, R11.reuse, 0x10000, RZ ;  /* 0x000100000b097824 */ /* 0x040fe200078e00ff */
[----:B------:R-:W-:Y:S01]  /*dbe0*/  LOP3.LUT R37, R11, 0xffff0000, RZ, 0xc0, !PT ;  /* 0xffff00000b257812 */ /* 0x000fe200078ec0ff */
[----:B--2---:R-:W-:Y:S01]  /*dbf0*/  IMAD.U32 R48, R6, 0x10000, RZ ;  /* 0x0001000006307824 */ /* 0x004fe200078e00ff */
[C---:B------:R-:W-:Y:S01]  /*dc00*/  SHF.L.U32 R36, R4.reuse, 0x10, RZ ;  /* 0x0000001004247819 */ /* 0x040fe200000006ff */
[----:B------:R-:W-:Y:S01]  /*dc10*/  IMAD.U32 R38, R7, 0x10000, RZ ;  /* 0x0001000007267824 */ /* 0x000fe200078e00ff */
[----:B------:R-:W-:Y:S01]  /*dc20*/  LOP3.LUT R11, R4, 0xffff0000, RZ, 0xc0, !PT ;  /* 0xffff0000040b7812 */ /* 0x000fe200078ec0ff */
[C---:B------:R-:W-:Y:S01]  /*dc30*/  IMAD.U32 R4, R5.reuse, 0x10000, RZ ;  /* 0x0001000005047824 */ /* 0x040fe200078e00ff */
[----:B------:R-:W-:Y:S01]  /*dc40*/  LOP3.LUT R49, R5, 0xffff0000, RZ, 0xc0, !PT ;  /* 0xffff000005317812 */ /* 0x000fe200078ec0ff */
[C---:B------:R-:W-:Y:S01]  /*dc50*/  IMAD.U32 R5, R95.reuse, 0x10000, RZ ;  /* 0x000100005f057824 */ /* 0x040fe200078e00ff */
[----:B------:R-:W-:Y:S01]  /*dc60*/  LOP3.LUT R47, R6, 0xffff0000, RZ, 0xc0, !PT ;  /* 0xffff0000062f7812 */ /* 0x000fe200078ec0ff */
[----:B------:R-:W-:Y:S01]  /*dc70*/  IMAD.U32 R34, R10, 0x10000, RZ ;  /* 0x000100000a227824 */ /* 0x000fe200078e00ff */
[----:B------:R-:W-:Y:S01]  /*dc80*/  LOP3.LUT R95, R95, 0xffff0000, RZ, 0xc0, !PT ;  /* 0xffff00005f5f7812 */ /* 0x000fe200078ec0ff */
[C---:B------:R-:W-:Y:S01]  /*dc90*/  FMUL.FTZ R6, R36.reuse, R5 ;  /* 0x0000000524067220 */ /* 0x040fe20000410000 */
[----:B------:R-:W-:Y:S01]  /*dca0*/  LOP3.LUT R7, R7, 0xffff0000, RZ, 0xc0, !PT ;  /* 0xffff000007077812 */ /* 0x000fe200078ec0ff */
[-C--:B------:R-:W-:Y:S01]  /*dcb0*/  FMUL.FTZ R36, R36, R39.reuse ;  /* 0x0000002724247220 */ /* 0x080fe20000410000 */
[----:B------:R-:W-:Y:S01]  /*dcc0*/  LOP3.LUT R10, R10, 0xffff0000, RZ, 0xc0, !PT ;  /* 0xffff00000a0a7812 */ /* 0x000fe200078ec0ff */
[----:B------:R-:W-:-:S02]  /*dcd0*/  FFMA.FTZ R6, R33, R39, -R6 ;  /* 0x0000002721067223 */ /* 0x000fc40000010806 */
[----:B------:R-:W-:Y:S01]  /*dce0*/  FFMA.FTZ R36, R33, R5, R36 ;  /* 0x0000000521247223 */ /* 0x000fe20000010024 */
[C---:B------:R-:W-:Y:S01]  /*dcf0*/  SHF.L.U32 R5, R98.reuse, 0x10, RZ ;  /* 0x0000001062057819 */ /* 0x040fe200000006ff */
[C---:B------:R-:W-:Y:S01]  /*dd00*/  FMUL.FTZ R39, R11.reuse, R95 ;  /* 0x0000005f0b277220 */ /* 0x040fe20000410000 */
[----:B------:R-:W-:Y:S01]  /*dd10*/  LOP3.LUT R98, R98, 0xffff0000, RZ, 0xc0, !PT ;  /* 0xffff000062627812 */ /* 0x000fe200078ec0ff */
[C---:B------:R-:W-:Y:S02]  /*dd20*/  FMUL.FTZ R33, R4.reuse, R51 ;  /* 0x0000003304217220 */ /* 0x040fe40000410000 */
[-C--:B------:R-:W-:Y:S02]  /*dd30*/  FMUL.FTZ R11, R11, R50.reuse ;  /* 0x000000320b0b7220 */ /* 0x080fe40000410000 */
[----:B------:R-:W-:Y:S02]  /*dd40*/  FMUL.FTZ R4, R4, R5 ;  /* 0x0000000504047220 */ /* 0x000fe40000410000 */
[----:B------:R-:W-:-:S02]  /*dd50*/  FFMA.FTZ R39, R32, R50, -R39 ;  /* 0x0000003220277223 */ /* 0x000fc40000010827 */
[C---:B------:R-:W-:Y:S01]  /*dd60*/  IMAD.U32 R50, R96.reuse, 0x10000, RZ ;  /* 0x0001000060327824 */ /* 0x040fe200078e00ff */
[----:B------:R-:W-:Y:S01]  /*dd70*/  LOP3.LUT R96, R96, 0xffff0000, RZ, 0xc0, !PT ;  /* 0xffff000060607812 */ /* 0x000fe200078ec0ff */
[----:B------:R-:W-:Y:S02]  /*dd80*/  FFMA.FTZ R33, R8, R5, -R33 ;  /* 0x0000000508217223 */ /* 0x000fe40000010821 */
[----:B------:R-:W-:Y:S02]  /*dd90*/  FFMA.FTZ R11, R32, R95, R11 ;  /* 0x0000005f200b7223 */ /* 0x000fe4000001000b */
[----:B------:R-:W-:Y:S02]  /*dda0*/  FFMA.FTZ R5, R8, R51, R4 ;  /* 0x0000003308057223 */ /* 0x000fe40000010004 */
[C---:B------:R-:W-:Y:S01]  /*ddb0*/  IMAD.U32 R32, R100.reuse, 0x10000, RZ ;  /* 0x0001000064207824 */ /* 0x040fe200078e00ff */
[----:B------:R-:W-:Y:S01]  /*ddc0*/  LOP3.LUT R100, R100, 0xffff0000, RZ, 0xc0, !PT ;  /* 0xffff000064647812 */ /* 0x000fe200078ec0ff */
[C---:B------:R-:W-:Y:S01]  /*ddd0*/  IMAD.U32 R51, R97.reuse, 0x10000, RZ ;  /* 0x0001000061337824 */ /* 0x040fe200078e00ff */
[----:B------:R-:W-:Y:S01]  /*dde0*/  LOP3.LUT R97, R97, 0xffff0000, RZ, 0xc0, !PT ;  /* 0xffff000061617812 */ /* 0x000fe200078ec0ff */
[----:B------:R-:W-:-:S02]  /*ddf0*/  FMUL.FTZ R4, R38, R50 ;  /* 0x0000003226047220 */ /* 0x000fc40000410000 */
[-C--:B------:R-:W-:Y:S02]  /*de00*/  FMUL.FTZ R38, R38, R32.reuse ;  /* 0x0000002026267220 */ /* 0x080fe40000410000 */
[C---:B------:R-:W-:Y:S02]  /*de10*/  FMUL.FTZ R8, R48.reuse, R51 ;  /* 0x0000003330087220 */ /* 0x040fe40000410000 */
[----:B------:R-:W-:Y:S02]  /*de20*/  FFMA.FTZ R32, R9, R32, -R4 ;  /* 0x0000002009207223 */ /* 0x000fe40000010804 */
[----:B------:R-:W-:Y:S02]  /*de30*/  FMUL.FTZ R48, R48, R57 ;  /* 0x0000003930307220 */ /* 0x000fe40000410000 */
[C---:B------:R-:W-:Y:S02]  /*de40*/  FMUL.FTZ R4, R49.reuse, R94 ;  /* 0x0000005e31047220 */ /* 0x040fe40000410000 */
[----:B------:R-:W-:-:S02]  /*de50*/  FMUL.FTZ R49, R49, R98 ;  /* 0x0000006231317220 */ /* 0x000fc40000410000 */
[C---:B------:R-:W-:Y:S02]  /*de60*/  FFMA.FTZ R57, R34.reuse, R57, -R8 ;  /* 0x0000003922397223 */ /* 0x040fe40000010808 */
[----:B------:R-:W-:Y:S02]  /*de70*/  FFMA.FTZ R48, R34, R51, R48 ;  /* 0x0000003322307223 */ /* 0x000fe40000010030 */
[----:B------:R-:W-:Y:S02]  /*de80*/  FFMA.FTZ R98, R35, R98, -R4 ;  /* 0x0000006223627223 */ /* 0x000fe40000010804 */
[----:B------:R-:W-:Y:S02]  /*de90*/  FMUL.FTZ R34, R47, R97 ;  /* 0x000000612f227220 */ /* 0x000fe40000410000 */
[----:B------:R-:W-:Y:S02]  /*dea0*/  FMUL.FTZ R8, R7, R96 ;  /* 0x0000006007087220 */ /* 0x000fe40000410000 */
[----:B------:R-:W-:-:S02]  /*deb0*/  FMUL.FTZ R47, R47, R101 ;  /* 0x000000652f2f7220 */ /* 0x000fc40000410000 */
[-C--:B------:R-:W-:Y:S02]  /*dec0*/  FMUL.FTZ R4, R7, R100.reuse ;  /* 0x0000006407047220 */ /* 0x080fe40000410000 */
[----:B------:R-:W-:Y:S02]  /*ded0*/  FFMA.FTZ R34, R10, R101, -R34 ;  /* 0x000000650a227223 */ /* 0x000fe40000010822 */
[----:B------:R-:W-:Y:S01]  /*dee0*/  FFMA.FTZ R7, R37, R100, -R8 ;  /* 0x0000006425077223 */ /* 0x000fe20000010808 */
[----:B------:R-:W-:Y:S01]  /*def0*/  F2FP.BF16.PACK_AB R8, R39, R6 ;  /* 0x000000062708723e */ /* 0x000fe200000010ff */
[----:B------:R-:W-:Y:S01]  /*df00*/  FFMA.FTZ R50, R9, R50, R38 ;  /* 0x0000003209327223 */ /* 0x000fe20000010026 */
[----:B------:R-:W-:Y:S01]  /*df10*/  F2FP.BF16.PACK_AB R9, R98, R33 ;  /* 0x000000216209723e */ /* 0x000fe200000010ff */
[----:B------:R-:W-:Y:S02]  /*df20*/  FFMA.FTZ R94, R35, R94, R49 ;  /* 0x0000005e235e7223 */ /* 0x000fe40000010031 */
[----:B------:R-:W-:Y:S01]  /*df30*/  FFMA.FTZ R97, R10, R97, R47 ;  /* 0x000000610a617223 */ /* 0x000fe2000001002f */
[----:B------:R-:W-:Y:S01]  /*df40*/  F2FP.BF16.PACK_AB R10, R34, R57 ;  /* 0x00000039220a723e */ /* 0x000fe200000010ff */
[----:B------:R-:W-:Y:S01]  /*df50*/  FFMA.FTZ R37, R37, R96, R4 ;  /* 0x0000006025257223 */ /* 0x000fe20000010004 */
[----:B------:R-:W-:-:S02]  /*df60*/  F2FP.BF16.PACK_AB R4, R11, R36 ;  /* 0x000000240b04723e */ /* 0x000fc400000010ff */
[----:B------:R-:W-:Y:S02]  /*df70*/  F2FP.BF16.PACK_AB R11, R7, R32 ;  /* 0x00000020070b723e */ /* 0x000fe400000010ff */
[----:B------:R-:W-:Y:S02]  /*df80*/  F2FP.BF16.PACK_AB R5, R94, R5 ;  /* 0x000000055e05723e */ /* 0x000fe400000010ff */
[----:B------:R-:W-:Y:S01]  /*df90*/  F2FP.BF16.PACK_AB R6, R97, R48 ;  /* 0x000000306106723e */ /* 0x000fe200000010ff */
[----:B------:R1:W-:Y:S01]  /*dfa0*/  STS.128 [R46+0xc100], R8 ;  /* 0x00c100082e007388 */ /* 0x0003e20000000c00 */
[----:B------:R-:W-:-:S05]  /*dfb0*/  F2FP.BF16.PACK_AB R7, R37, R50 ;  /* 0x000000322507723e */ /* 0x000fca00000010ff */
[----:B------:R1:W-:Y:S02]  /*dfc0*/  STS.128 [R45+0xc100], R4 ;  /* 0x00c100042d007388 */ /* 0x0003e40000000c00 */
.L_x_813:
[----:B------:R-:W-:Y:S05]  /*dfd0*/  BSYNC B0 ;  /* 0x0000000000007941 */ /* 0x000fea0003800000 */
.L_x_812:
        /* <DEDUP_REMOVED lines=29> */
[----:B------:R-:W-:-:S02]  /*e1b0*/  IADD3 R32, R32, R6, R5 ;  /* 0x0000000620207210 */ /* 0x000fc40007ffe005 */
[--C-:B------:R-:W-:Y:S01]  /*e1c0*/  SHF.R.U64 R24, R24, 0x10, R25.reuse ;  /* 0x0000001018187819 */ /* 0x100fe20000001219 */
[----:B------:R-:W-:Y:S01]  /*e1d0*/  IMAD.SHL.U32 R33, R8, 0x2, RZ ;  /* 0x0000000208217824 */ /* 0x000fe200078e00ff */
[----:B------:R-:W-:Y:S01]  /*e1e0*/  SHF.R.U32.HI R34, RZ, 0x10, R25 ;  /* 0x00000010ff227819 */ /* 0x000fe20000011619 */
[----:B------:R-:W-:Y:S01]  /*e1f0*/  IMAD.SHL.U32 R32, R32, 0x2, RZ ;  /* 0x0000000220207824 */ /* 0x000fe200078e00ff */
[----:B------:R-:W-:Y:S02]  /*e200*/  SHF.R.U64 R35, R28, 0x10, R29 ;  /* 0x000000101c237819 */ /* 0x000fe4000000121d */
[----:B------:R-:W1:Y:S01]  /*e210*/  LDS.128 R8, [R33+0xc100] ;  /* 0x00c1000021087984 */ /* 0x000e620000000c00 */
[----:B------:R-:W-:Y:S02]  /*e220*/  SHF.R.U64 R25, R26, 0x10, R27 ;  /* 0x000000101a197819 */ /* 0x000fe4000000121b */
[----:B------:R-:W-:Y:S01]  /*e230*/  SHF.R.U32.HI R28, RZ, 0x10, R29 ;  /* 0x00000010ff1c7819 */ /* 0x000fe2000001161d */
[----:B------:R-:W2:Y:S01]  /*e240*/  LDS.128 R4, [R32+0xc100] ;  /* 0x00c1000020047984 */ /* 0x000ea20000000c00 */
[----:B------:R-:W-:-:S02]  /*e250*/  SHF.R.U32.HI R27, RZ, 0x10, R27 ;  /* 0x00000010ff1b7819 */ /* 0x000fc4000001161b */
[----:B------:R-:W-:Y:S02]  /*e260*/  SHF.R.U64 R29, R30, 0x10, R31 ;  /* 0x000000101e1d7819 */ /* 0x000fe4000000121f */
[----:B------:R-:W-:Y:S02]  /*e270*/  PRMT R81, R81, 0x5410, R24 ;  /* 0x0000541051517816 */ /* 0x000fe40000000018 */
[----:B------:R-:W-:Y:S02]  /*e280*/  PRMT R88, R88, 0x5410, R25 ;  /* 0x0000541058587816 */ /* 0x000fe40000000019 */
[----:B------:R-:W-:Y:S02]  /*e290*/  PRMT R82, R82, 0x5410, R27 ;  /* 0x0000541052527816 */ /* 0x000fe4000000001b */
[----:B------:R-:W-:Y:S02]  /*e2a0*/  PRMT R90, R90, 0x5410, R35 ;  /* 0x000054105a5a7816 */ /* 0x000fe40000000023 */
[----:B------:R-:W-:Y:S01]  /*e2b0*/  PRMT R92, R92, 0x5410, R29 ;  /* 0x000054105c5c7816 */ /* 0x000fe2000000001d */
[----:B------:R-:W-:Y:S01]  /*e2c0*/  IMAD.U32 R38, R82, 0x10000, RZ ;  /* 0x0001000052267824 */ /* 0x000fe200078e00ff */
[----:B------:R-:W-:-:S02]  /*e2d0*/  PRMT R89, R89, 0x5410, R28 ;  /* 0x0000541059597816 */ /* 0x000fc4000000001c */
[----:B------:R-:W-:Y:S01]  /*e2e0*/  SHF.R.U32.HI R30, RZ, 0x10, R31 ;  /* 0x00000010ff1e7819 */ /* 0x000fe2000001161f */
[C---:B------:R-:W-:Y:S01]  /*e2f0*/  IMAD.U32 R31, R90.reuse, 0x10000, RZ ;  /* 0x000100005a1f7824 */ /* 0x040fe200078e00ff */
[----:B------:R-:W-:Y:S02]  /*e300*/  PRMT R71, R71, 0x5410, R34 ;  /* 0x0000541047477816 */ /* 0x000fe40000000022 */
[----:B------:R-:W-:Y:S02]  /*e310*/  LOP3.LUT R90, R90, 0xffff0000, RZ, 0xc0, !PT ;  /* 0xffff00005a5a7812 */ /* 0x000fe400078ec0ff */
[----:B------:R-:W-:Y:S01]  /*e320*/  PRMT R91, R91, 0x5410, R30 ;  /* 0x000054105b5b7816 */ /* 0x000fe2000000001e */
[C---:B------:R-:W-:Y:S01]  /*e330*/  IMAD.U32 R37, R71.reuse, 0x10000, RZ ;  /* 0x0001000047257824 */ /* 0x040fe200078e00ff */
[----:B------:R-:W-:Y:S02]  /*e340*/  LOP3.LUT R71, R71, 0xffff0000, RZ, 0xc0, !PT ;  /* 0xffff000047477812 */ /* 0x000fe400078ec0ff */
[----:B------:R-:W-:Y:S01]  /*e350*/  LOP3.LUT R82, R82, 0xffff0000, RZ, 0xc0, !PT ;  /* 0xffff000052527812 */ /* 0x000fe200078ec0ff */
[C---:B-1----:R-:W-:Y:S01]  /*e360*/  IMAD.U32 R25, R8.reuse, 0x10000, RZ ;  /* 0x0001000008197824 */ /* 0x042fe200078e00ff */
        /* <DEDUP_REMOVED lines=17> */
[----:B------:R-:W-:Y:S02]  /*e480*/  FMUL.FTZ R31, R11, R81 ;  /* 0x000000510b1f7220 */ /* 0x000fe40000410000 */
[C---:B------:R-:W-:Y:S01]  /*e490*/  IMAD.U32 R5, R89.reuse, 0x10000, RZ ;  /* 0x0001000059057824 */ /* 0x040fe200078e00ff */
[----:B------:R-:W-:Y:S01]  /*e4a0*/  LOP3.LUT R89, R89, 0xffff0000, RZ, 0xc0, !PT ;  /* 0xffff000059597812 */ /* 0x000fe200078ec0ff */
[----:B------:R-:W-:-:S02]  /*e4b0*/  FMUL.FTZ R11, R11, R90 ;  /* 0x0000005a0b0b7220 */ /* 0x000fc40000410000 */
[C---:B------:R-:W-:Y:S02]  /*e4c0*/  FMUL.FTZ R25, R4.reuse, R37 ;  /* 0x0000002504197220 */ /* 0x040fe40000410000 */
[----:B------:R-:W-:Y:S02]  /*e4d0*/  FMUL.FTZ R4, R4, R5 ;  /* 0x0000000504047220 */ /* 0x000fe40000410000 */
[C---:B------:R-:W-:Y:S01]  /*e4e0*/  IMAD.U32 R30, R7.reuse, 0x10000, RZ ;  /* 0x00010000071e7824 */ /* 0x040fe200078e00ff */
[----:B------:R-:W-:Y:S01]  /*e4f0*/  LOP3.LUT R7, R7, 0xffff0000, RZ, 0xc0, !PT ;  /* 0xffff000007077812 */ /* 0x000fe200078ec0ff */
[C---:B------:R-:W-:Y:S02]  /*e500*/  FFMA.FTZ R31, R24.reuse, R90, -R31 ;  /* 0x0000005a181f7223 */ /* 0x040fe4000001081f */
[----:B------:R-:W-:Y:S02]  /*e510*/  FFMA.FTZ R11, R24, R81, R11 ;  /* 0x00000051180b7223 */ /* 0x000fe4000001000b */
[----:B------:R-:W-:-:S02]  /*e520*/  IMAD.U32 R24, R91, 0x10000, RZ ;  /* 0x000100005b187824 */ /* 0x000fc400078e00ff */
[C---:B------:R-:W-:Y:S02]  /*e530*/  FFMA.FTZ R25, R8.reuse, R5, -R25 ;  /* 0x0000000508197223 */ /* 0x040fe40000010819 */
[----:B------:R-:W-:Y:S02]  /*e540*/  FFMA.FTZ R5, R8, R37, R4 ;  /* 0x0000002508057223 */ /* 0x000fe40000010004 */
[C---:B------:R-:W-:Y:S02]  /*e550*/  FMUL.FTZ R4, R30.reuse, R38 ;  /* 0x000000261e047220 */ /* 0x040fe40000410000 */
[-C--:B------:R-:W-:Y:S02]  /*e560*/  FMUL.FTZ R30, R30, R24.reuse ;  /* 0x000000181e1e7220 */ /* 0x080fe40000410000 */
[----:B------:R-:W-:Y:S02]  /*e570*/  IMAD.U32 R8, R88, 0x10000, RZ ;  /* 0x0001000058087824 */ /* 0x000fe400078e00ff */
[----:B------:R-:W-:-:S02]  /*e580*/  FFMA.FTZ R24, R9, R24, -R4 ;  /* 0x0000001809187223 */ /* 0x000fc40000010804 */
[----:B------:R-:W-:Y:S02]  /*e590*/  IMAD.U32 R37, R92, 0x10000, RZ ;  /* 0x000100005c257824 */ /* 0x000fe400078e00ff */
[----:B------:R-:W-:Y:S02]  /*e5a0*/  FFMA.FTZ R38, R9, R38, R30 ;  /* 0x0000002609267223 */ /* 0x000fe4000001001e */
[C---:B------:R-:W-:Y:S01]  /*e5b0*/  IMAD.U32 R26, R10.reuse, 0x10000, RZ ;  /* 0x000100000a1a7824 */ /* 0x040fe200078e00ff */
[----:B------:R-:W-:Y:S01]  /*e5c0*/  LOP3.LUT R10, R10, 0xffff0000, RZ, 0xc0, !PT ;  /* 0xffff00000a0a7812 */ /* 0x000fe200078ec0ff */
[C---:B------:R-:W-:Y:S02]  /*e5d0*/  FMUL.FTZ R4, R36.reuse, R71 ;  /* 0x0000004724047220 */ /* 0x040fe40000410000 */
[----:B------:R-:W-:Y:S02]  /*e5e0*/  FMUL.FTZ R9, R35, R8 ;  /* 0x0000000823097220 */ /* 0x000fe40000410000 */
[----:B------:R-:W-:-:S02]  /*e5f0*/  FMUL.FTZ R36, R36, R89 ;  /* 0x0000005924247220 */ /* 0x000fc40000410000 */
[-C--:B------:R-:W-:Y:S02]  /*e600*/  FMUL.FTZ R35, R35, R37.reuse ;  /* 0x0000002523237220 */ /* 0x080fe40000410000 */
[----:B------:R-:W-:Y:S01]  /*e610*/  FFMA.FTZ R37, R26, R37, -R9 ;  /* 0x000000251a257223 */ /* 0x000fe20000010809 */
[----:B------:R-:W-:Y:S01]  /*e620*/  LOP3.LUT R9, R88, 0xffff0000, RZ, 0xc0, !PT ;  /* 0xffff000058097812 */ /* 0x000fe200078ec0ff */
[----:B------:R-:W-:Y:S01]  /*e630*/  FFMA.FTZ R30, R27, R89, -R4 ;  /* 0x000000591b1e7223 */ /* 0x000fe20000010804 */
[----:B------:R-:W-:Y:S01]  /*e640*/  LOP3.LUT R4, R91, 0xffff0000, RZ, 0xc0, !PT ;  /* 0xffff00005b047812 */ /* 0x000fe200078ec0ff */
[----:B------:R-:W-:Y:S01]  /*e650*/  FFMA.FTZ R36, R27, R71, R36 ;  /* 0x000000471b247223 */ /* 0x000fe20000010024 */
[----:B------:R-:W-:Y:S01]  /*e660*/  LOP3.LUT R27, R92, 0xffff0000, RZ, 0xc0, !PT ;  /* 0xffff00005c1b7812 */ /* 0x000fe200078ec0ff */
[----:B------:R-:W-:Y:S02]  /*e670*/  FFMA.FTZ R35, R26, R8, R35 ;  /* 0x000000081a237223 */ /* 0x000fe40000010023 */
[----:B------:R-:W-:Y:S01]  /*e680*/  FMUL.FTZ R26, R34, R9 ;  /* 0x00000009221a7220 */ /* 0x000fe20000410000 */
[----:B------:R-:W-:Y:S01]  /*e690*/  F2FP.BF16.PACK_AB R5, R36, R5 ;  /* 0x000000052405723e */ /* 0x000fe200000010ff */
[----:B------:R-:W-:-:S02]  /*e6a0*/  FMUL.FTZ R39, R7, R82 ;  /* 0x0000005207277220 */ /* 0x000fc40000410000 */
[-C--:B------:R-:W-:Y:S02]  /*e6b0*/  FMUL.FTZ R34, R34, R27.reuse ;  /* 0x0000001b22227220 */ /* 0x080fe40000410000 */
[-C--:B------:R-:W-:Y:S02]  /*e6c0*/  FMUL.FTZ R8, R7, R4.reuse ;  /* 0x0000000407087220 */ /* 0x080fe40000410000 */
[C---:B------:R-:W-:Y:S02]  /*e6d0*/  FFMA.FTZ R26, R10.reuse, R27, -R26 ;  /* 0x0000001b0a1a7223 */ /* 0x040fe4000001081a */
[----:B------:R-:W-:Y:S01]  /*e6e0*/  FFMA.FTZ R7, R29, R4, -R39 ;  /* 0x000000041d077223 */ /* 0x000fe20000010827 */
[----:B------:R-:W-:Y:S01]  /*e6f0*/  F2FP.BF16.PACK_AB R4, R11, R28 ;  /* 0x0000001c0b04723e */ /* 0x000fe200000010ff */
[----:B------:R-:W-:Y:S01]  /*e700*/  FFMA.FTZ R34, R10, R9, R34 ;  /* 0x000000090a227223 */ /* 0x000fe20000010022 */
[----:B------:R-:W-:Y:S01]  /*e710*/  F2FP.BF16.PACK_AB R9, R30, R25 ;  /* 0x000000191e09723e */ /* 0x000fe200000010ff */
[----:B------:R-:W-:Y:S01]  /*e720*/  FFMA.FTZ R29, R29, R82, R8 ;  /* 0x000000521d1d7223 */ /* 0x000fe20000010008 */
[----:B------:R-:W-:-:S02]  /*e730*/  F2FP.BF16.PACK_AB R8, R31, R6 ;  /* 0x000000061f08723e */ /* 0x000fc400000010ff */
[----:B------:R-:W-:Y:S02]  /*e740*/  F2FP.BF16.PACK_AB R10, R26, R37 ;  /* 0x000000251a0a723e */ /* 0x000fe400000010ff */
[----:B------:R-:W-:Y:S02]  /*e750*/  F2FP.BF16.PACK_AB R11, R7, R24 ;  /* 0x00000018070b723e */ /* 0x000fe400000010ff */
[----:B------:R-:W-:Y:S02]  /*e760*/  F2FP.BF16.PACK_AB R6, R34, R35 ;  /* 0x000000232206723e */ /* 0x000fe400000010ff */
[----:B------:R-:W-:Y:S01]  /*e770*/  F2FP.BF16.PACK_AB R7, R29, R38 ;  /* 0x000000261d07723e */ /* 0x000fe200000010ff */
[----:B------:R1:W-:Y:S04]  /*e780*/  STS.128 [R33+0xc100], R8 ;  /* 0x00c1000821007388 */ /* 0x0003e80000000c00 */
[----:B------:R1:W-:Y:S02]  /*e790*/  STS.128 [R32+0xc100], R4 ;  /* 0x00c1000420007388 */ /* 0x0003e40000000c00 */
.L_x_815:
[----:B------:R-:W-:Y:S05]  /*e7a0*/  BSYNC B0 ;  /* 0x0000000000007941 */ /* 0x000fea0003800000 */
.L_x_814:
[----:B-1----:R-:W-:-:S04]  /*e7b0*/  IADD3 R11, R70, 0x40, RZ ;  /* 0x00000040460b7810 */ /* 0x002fc80007ffe0ff */
        /* <DEDUP_REMOVED lines=38> */
[----:B------:R-:W-:Y:S02]  /*ea20*/  PRMT R55, R55, 0x5410, R12 ;  /* 0x0000541037377816 */ /* 0x000fe4000000000c */
[----:B------:R-:W-:Y:S02]  /*ea30*/  PRMT R54, R54, 0x5410, R13 ;  /* 0x0000541036367816 */ /* 0x000fe4000000000d */
[----:B------:R-:W-:Y:S02]  /*ea40*/  SHF.R.U64 R18, R18, 0x10, R19 ;  /* 0x0000001012127819 */ /* 0x000fe40000001213 */
[----:B------:R-:W-:Y:S01]  /*ea50*/  PRMT R64, R64, 0x5410, R15 ;  /* 0x0000541040407816 */ /* 0x000fe2000000000f */
[----:B------:R-:W-:Y:S01]  /*ea60*/  IMAD.U32 R29, R54, 0x10000, RZ ;  /* 0x00010000361d7824 */ /* 0x000fe200078e00ff */
[----:B------:R-:W-:Y:S02]  /*ea70*/  SHF.R.U32.HI R19, RZ, 0x10, R19 ;  /* 0x00000010ff137819 */ /* 0x000fe40000011613 */
[----:B------:R-:W-:-:S02]  /*ea80*/  PRMT R67, R67, 0x5410, R16 ;  /* 0x0000541043437816 */ /* 0x000fc40000000010 */
[----:B------:R-:W-:Y:S02]  /*ea90*/  PRMT R66, R66, 0x5410, R17 ;  /* 0x0000541042427816 */ /* 0x000fe40000000011 */
[----:B------:R-:W-:Y:S01]  /*eaa0*/  PRMT R68, R68, 0x5410, R19 ;  /* 0x0000541044447816 */ /* 0x000fe20000000013 */
[C---:B------:R-:W-:Y:S01]  /*eab0*/  IMAD.U32 R19, R67.reuse, 0x10000, RZ ;  /* 0x0001000043137824 */ /* 0x040fe200078e00ff */
[----:B------:R-:W-:Y:S02]  /*eac0*/  LOP3.LUT R30, R67, 0xffff0000, RZ, 0xc0, !PT ;  /* 0xffff0000431e7812 */ /* 0x000fe400078ec0ff */
[----:B------:R-:W-:Y:S02]  /*ead0*/  PRMT R69, R69, 0x5410, R18 ;  /* 0x0000541045457816 */ /* 0x000fe40000000012 */
[----:B------:R-:W-:Y:S02]  /*eae0*/  PRMT R65, R65, 0x5410, R14 ;  /* 0x0000541041417816 */ /* 0x000fe4000000000e */
        /* <DEDUP_REMOVED lines=19> */
[C---:B------:R-:W-:Y:S02]  /*ec20*/  FMUL.FTZ R19, R11.reuse, R55 ;  /* 0x000000370b137220 */ /* 0x040fe40000410000 */
[C---:B------:R-:W-:Y:S01]  /*ec30*/  IMAD.U32 R5, R66.reuse, 0x10000, RZ ;  /* 0x0001000042057824 */ /* 0x040fe200078e00ff */
[----:B------:R-:W-:Y:S01]  /*ec40*/  LOP3.LUT R66, R66, 0xffff0000, RZ, 0xc0, !PT ;  /* 0xffff000042427812 */ /* 0x000fe200078ec0ff */
[----:B------:R-:W-:-:S02]  /*ec50*/  FMUL.FTZ R11, R11, R30 ;  /* 0x0000001e0b0b7220 */ /* 0x000fc40000410000 */
[----:B------:R-:W-:Y:S02]  /*ec60*/  FMUL.FTZ R13, R4, R29 ;  /* 0x0000001d040d7220 */ /* 0x000fe40000410000 */
[----:B------:R-:W-:Y:S02]  /*ec70*/  FFMA.FTZ R19, R12, R30, -R19 ;  /* 0x0000001e0c137223 */ /* 0x000fe40000010813 */
[----:B------:R-:W-:Y:S02]  /*ec80*/  FMUL.FTZ R4, R4, R5 ;  /* 0x0000000504047220 */ /* 0x000fe40000410000 */
[C---:B------:R-:W-:Y:S01]  /*ec90*/  IMAD.U32 R18, R7.reuse, 0x10000, RZ ;  /* 0x0001000007127824 */ /* 0x040fe200078e00ff */
[----:B------:R-:W-:Y:S01]  /*eca0*/  LOP3.LUT R7, R7, 0xffff0000, RZ, 0xc0, !PT ;  /* 0xffff000007077812 */ /* 0x000fe200078ec0ff */
[C---:B------:R-:W-:Y:S01]  /*ecb0*/  IMAD.U32 R30, R64.reuse, 0x10000, RZ ;  /* 0x00010000401e7824 */ /* 0x040fe200078e00ff */
[----:B------:R-:W-:Y:S01]  /*ecc0*/  LOP3.LUT R64, R64, 0xffff0000, RZ, 0xc0, !PT ;  /* 0xffff000040407812 */ /* 0x000fe200078ec0ff */
[----:B------:R-:W-:-:S02]  /*ecd0*/  FFMA.FTZ R11, R12, R55, R11 ;  /* 0x000000370c0b7223 */ /* 0x000fc4000001000b */
[C---:B------:R-:W-:Y:S01]  /*ece0*/  IMAD.U32 R12, R68.reuse, 0x10000, RZ ;  /* 0x00010000440c7824 */ /* 0x040fe200078e00ff */
[----:B------:R-:W-:Y:S01]  /*ecf0*/  LOP3.LUT R68, R68, 0xffff0000, RZ, 0xc0, !PT ;  /* 0xffff000044447812 */ /* 0x000fe200078ec0ff */
[C---:B------:R-:W-:Y:S02]  /*ed00*/  FFMA.FTZ R13, R8.reuse, R5, -R13 ;  /* 0x00000005080d7223 */ /* 0x040fe4000001080d */
[----:B------:R-:W-:Y:S02]  /*ed10*/  FFMA.FTZ R5, R8, R29, R4 ;  /* 0x0000001d08057223 */ /* 0x000fe40000010004 */
[C---:B------:R-:W-:Y:S02]  /*ed20*/  FMUL.FTZ R4, R18.reuse, R30 ;  /* 0x0000001e12047220 */ /* 0x040fe40000410000 */
[-C--:B------:R-:W-:Y:S02]  /*ed30*/  FMUL.FTZ R18, R18, R12.reuse ;  /* 0x0000000c12127220 */ /* 0x080fe40000410000 */
[C---:B------:R-:W-:Y:S01]  /*ed40*/  IMAD.U32 R8, R65.reuse, 0x10000, RZ ;  /* 0x0001000041087824 */ /* 0x040fe200078e00ff */
[----:B------:R-:W-:Y:S01]  /*ed50*/  LOP3.LUT R65, R65, 0xffff0000, RZ, 0xc0, !PT ;  /* 0xffff000041417812 */ /* 0x000fe200078ec0ff */
[C---:B------:R-:W-:Y:S01]  /*ed60*/  IMAD.U32 R29, R69.reuse, 0x10000, RZ ;  /* 0x00010000451d7824 */ /* 0x040fe200078e00ff */
[----:B------:R-:W-:Y:S01]  /*ed70*/  LOP3.LUT R69, R69, 0xffff0000, RZ, 0xc0, !PT ;  /* 0xffff000045457812 */ /* 0x000fe200078ec0ff */
[----:B------:R-:W-:-:S02]  /*ed80*/  FFMA.FTZ R12, R9, R12, -R4 ;  /* 0x0000000c090c7223 */ /* 0x000fc40000010804 */
[----:B------:R-:W-:Y:S02]  /*ed90*/  FFMA.FTZ R30, R9, R30, R18 ;  /* 0x0000001e091e7223 */ /* 0x000fe40000010012 */
[C---:B------:R-:W-:Y:S02]  /*eda0*/  FMUL.FTZ R9, R27.reuse, R8 ;  /* 0x000000081b097220 */ /* 0x040fe40000410000 */
[C---:B------:R-:W-:Y:S01]  /*edb0*/  IMAD.U32 R14, R10.reuse, 0x10000, RZ ;  /* 0x000100000a0e7824 */ /* 0x040fe200078e00ff */
[----:B------:R-:W-:Y:S01]  /*edc0*/  LOP3.LUT R10, R10, 0xffff0000, RZ, 0xc0, !PT ;  /* 0xffff00000a0a7812 */ /* 0x000fe200078ec0ff */
[----:B------:R-:W-:Y:S02]  /*edd0*/  FMUL.FTZ R27, R27, R29 ;  /* 0x0000001d1b1b7220 */ /* 0x000fe40000410000 */
[C---:B------:R-:W-:Y:S02]  /*ede0*/  FMUL.FTZ R4, R28.reuse, R54 ;  /* 0x000000361c047220 */ /* 0x040fe40000410000 */
[----:B------:R-:W-:-:S02]  /*edf0*/  FMUL.FTZ R28, R28, R66 ;  /* 0x000000421c1c7220 */ /* 0x000fc40000410000 */
[C---:B------:R-:W-:Y:S02]  /*ee00*/  FFMA.FTZ R29, R14.reuse, R29, -R9 ;  /* 0x0000001d0e1d7223 */ /* 0x040fe40000010809 */
[----:B------:R-:W-:Y:S02]  /*ee10*/  FFMA.FTZ R27, R14, R8, R27 ;  /* 0x000000080e1b7223 */ /* 0x000fe4000001001b */
[----:B------:R-:W-:Y:S02]  /*ee20*/  FFMA.FTZ R66, R15, R66, -R4 ;  /* 0x000000420f427223 */ /* 0x000fe40000010804 */
[----:B------:R-:W-:Y:S02]  /*ee30*/  FMUL.FTZ R14, R26, R65 ;  /* 0x000000411a0e7220 */ /* 0x000fe40000410000 */
[----:B------:R-:W-:Y:S01]  /*ee40*/  FMUL.FTZ R8, R7, R64 ;  /* 0x0000004007087220 */ /* 0x000fe20000410000 */
[----:B------:R-:W-:Y:S01]  /*ee50*/  F2FP.BF16.PACK_AB R9, R66, R13 ;  /* 0x0000000d4209723e */ /* 0x000fe200000010ff */
[----:B------:R-:W-:-:S02]  /*ee60*/  FMUL.FTZ R18, R26, R69 ;  /* 0x000000451a127220 */ /* 0x000fc40000410000 */
[-C--:B------:R-:W-:Y:S02]  /*ee70*/  FMUL.FTZ R4, R7, R68.reuse ;  /* 0x0000004407047220 */ /* 0x080fe40000410000 */
[C---:B------:R-:W-:Y:S02]  /*ee80*/  FFMA.FTZ R14, R10.reuse, R69, -R14 ;  /* 0x000000450a0e7223 */ /* 0x040fe4000001080e */
[----:B------:R-:W-:Y:S01]  /*ee90*/  FFMA.FTZ R7, R17, R68, -R8 ;  /* 0x0000004411077223 */ /* 0x000fe20000010808 */
        /* <DEDUP_REMOVED lines=12> */
.L_x_791:
[----:B------:R-:W-:Y:S05]  /*ef60*/  BSYNC B2 ;  /* 0x0000000000027941 */ /* 0x000fea0003800000 */
.L_x_773:
[----:B------:R-:W-:Y:S01]  /*ef70*/  IMAD R52, R52, c[0x0][0x208], RZ ;  /* 0x0000820034347a24 */ /* 0x000fe200078e02ff */
[----:B-1----:R-:W-:Y:S01]  /*ef80*/  SHF.R.S32.HI R8, RZ, 0x4, R53 ;  /* 0x00000004ff087819 */ /* 0x002fe20000011435 */
[----:B------:R-:W-:Y:S01]  /*ef90*/  IMAD.WIDE.U32 R6, R201, c[0x0][0x208], RZ ;  /* 0x00008200c9067a25 */ /* 0x000fe200078e00ff */
[----:B------:R-:W-:-:S04]  /*efa0*/  DEPBAR.LE SB0, 0x0 ;  /* 0x000080000000791a */ /* 0x000fc80000000000 */
[----:B------:R-:W-:Y:S01]  /*efb0*/  IMAD R5, R201, c[0x0][0x20c], R52 ;  /* 0x00008300c9057a24 */ /* 0x000fe200078e0234 */
[----:B------:R-:W-:Y:S01]  /*efc0*/  ISETP.GE.AND P2, PT, R21, c[0x0][0x1d4], PT ;  /* 0x0000750015007a0c */ /* 0x000fe20003f46270 */
[----:B------:R-:W-:Y:S01]  /*efd0*/  IMAD.SHL.U32 R43, R43, 0x8, RZ ;  /* 0x000000082b2b7824 */ /* 0x000fe200078e00ff */
[----:B------:R-:W-:Y:S01]  /*efe0*/  P2R R4, PR, RZ, 0x8 ;  /* 0x00000008ff047803 */ /* 0x000fe20000000000 */
[----:B------:R-:W-:Y:S01]  /*eff0*/  IMAD.IADD R7, R7, 0x1, R5 ;  /* 0x0000000107077824 */ /* 0x000fe200078e0205 */
[----:B------:R-:W-:Y:S01]  /*f000*/  UISETP.GE.AND UP0, UPT, UR8, 0x2, UPT ;  /* 0x000000020800788c */ /* 0x000fe2000bf06270 */
[----:B------:R-:W-:Y:S02]  /*f010*/  IMAD R5, R42, c[0x0][0x218], RZ ;  /* 0x000086002a057a24 */ /* 0x000fe400078e02ff */
[----:B------:R-:W-:-:S04]  /*f020*/  IMAD.WIDE.U32 R6, R200, c[0x0][0x218], R6 ;  /* 0x00008600c8067a25 */ /* 0x000fc800078e0006 */
[----:B------:R-:W-:Y:S01]  /*f030*/  IMAD R12, R200, c[0x0][0x21c], R5 ;  /* 0x00008700c80c7a24 */ /* 0x000fe200078e0205 */
[----:B------:R-:W-:Y:S01]  /*f040*/  BAR.SYNC.DEFER_BLOCKING 0x0 ;  /* 0x0000000000007b1d */ /* 0x000fe20000010000 */
[----:B------:R-:W-:Y:S01]  /*f050*/  IADD3 R5, P0, R6, UR24, RZ ;  /* 0x0000001806057c10 */ /* 0x000fe2000ff1e0ff */
[----:B------:R-:W-:Y:S02]  /*f060*/  IMAD.SHL.U32 R6, R22, 0x40, RZ ;  /* 0x0000004016067824 */ /* 0x000fe400078e00ff */
[----:B------:R-:W-:Y:S01]  /*f070*/  IMAD.SHL.U32 R81, R41, 0x40, RZ ;  /* 0x0000004029517824 */ /* 0x000fe200078e00ff */
[----:B------:R-:W-:Y:S01]  /*f080*/  IADD3.X R12, R7, UR10, R12, P0, !PT ;  /* 0x0000000a070c7c10 */ /* 0x000fe200087fe40c */
[----:B------:R-:W-:Y:S01]  /*f090*/  IMAD.SHL.U32 R82, R23, 0x40, RZ ;  /* 0x0000004017527824 */ /* 0x000fe200078e00ff */
[----:B------:R-:W-:Y:S01]  /*f0a0*/  LEA R11, P0, R5, c[0x0][0x1f8], 0x1 ;  /* 0x00007e00050b7a11 */ /* 0x000fe200078008ff */
[----:B------:R-:W-:Y:S01]  /*f0b0*/  IMAD.SHL.U32 R203, R0, 0x2, RZ ;  /* 0x0000000200cb7824 */ /* 0x000fe200078e00ff */
[----:B------:R-:W-:-:S02]  /*f0c0*/  LEA.HI R7, R53, R8, RZ, 0x1 ;  /* 0x0000000835077211 */ /* 0x000fc400078f08ff */
[----:B------:R-:W-:Y:S01]  /*f0d0*/  LOP3.LUT R6, R6, 0x1c0, RZ, 0xc0, !PT ;  /* 0x000001c006067812 */ /* 0x000fe200078ec0ff */
[----:B------:R-:W-:Y:S01]  /*f0e0*/  SHFL.IDX PT, R68, R11, 0x1, 0x181f ;  /* 0x00381f000b447f89 */ /* 0x000fe200000e0000 */
[----:B------:R-:W-:Y:S02]  /*f0f0*/  LEA.HI.X R12, R5, c[0x0][0x1fc], R12, 0x1, P0 ;  /* 0x00007f00050c7a11 */ /* 0x000fe400000f0c0c */
[----:B------:R-:W-:Y:S02]  /*f100*/  LOP3.LUT R7, R7, 0xfffffffe, RZ, 0xc0, !PT ;  /* 0xfffffffe07077812 */ /* 0x000fe400078ec0ff */
[----:B------:R-:W-:Y:S02]  /*f110*/  LOP3.LUT R10, R6, 0x8, R43, 0xf8, !PT ;  /* 0x00000008060a7812 */ /* 0x000fe400078ef82b */
[----:B------:R-:W-:Y:S01]  /*f120*/  SHF.R.U32.HI R5, RZ, 0x3, R6 ;  /* 0x00000003ff057819 */ /* 0x000fe20000011606 */
[----:B------:R-:W-:Y:S01]  /*f130*/  IMAD.IADD R8, R8, 0x1, -R7 ;  /* 0x0000000108087824 */ /* 0x000fe200078e0a07 */
[----:B------:R1:W2:Y:S01]  /*f140*/  SHFL.IDX PT, R6, R11, RZ, 0x181f ;  /* 0x00181fff0b067589 */ /* 0x0002a200000e0000 */
[----:B------:R-:W-:-:S02]  /*f150*/  LOP3.LUT P0, RZ, R22, 0x2, RZ, 0xc0, !PT ;  /* 0x0000000216ff7812 */ /* 0x000fc4000780c0ff */
[----:B------:R-:W-:Y:S01]  /*f160*/  LOP3.LUT R197, R10, R5, RZ, 0x3c, !PT ;  /* 0x000000050ac57212 */ /* 0x000fe200078e3cff */
[----:B------:R-:W3:Y:S01]  /*f170*/  SHFL.IDX PT, R7, R12, RZ, 0x181f ;  /* 0x00181fff0c077589 */ /* 0x000ee200000e0000 */
[----:B------:R-:W-:Y:S02]  /*f180*/  SHF.R.S32.HI R10, RZ, 0x1f, R21 ;  /* 0x0000001fff0a7819 */ /* 0x000fe40000011415 */
[----:B------:R-:W-:Y:S01]  /*f190*/  LOP3.LUT R81, R81, 0x1c0, RZ, 0xc0, !PT ;  /* 0x000001c051517812 */ /* 0x000fe200078ec0ff */
[----:B------:R-:W-:Y:S01]  /*f1a0*/  IMAD R197, R8, 0x200, R197 ;  /* 0x0000020008c57824 */ /* 0x000fe200078e02c5 */
[----:B------:R4:W5:Y:S01]  /*f1b0*/  SHFL.IDX PT, R5, R12, 0x1, 0x181f ;  /* 0x00381f000c057f89 */ /* 0x00096200000e0000 */
[----:B------:R-:W-:Y:S01]  /*f1c0*/  LEA.HI R173, R10, R21, RZ, 0x3 ;  /* 0x000000150aad7211 */ /* 0x000fe200078f18ff */
[----:B------:R-:W-:Y:S01]  /*f1d0*/  IMAD.SHL.U32 R8, R8, 0x8, RZ ;  /* 0x0000000808087824 */ /* 0x000fe200078e00ff */
[----:B------:R-:W-:Y:S01]  /*f1e0*/  LOP3.LUT R82, R82, 0xfffffe00, RZ, 0xc0, !PT ;  /* 0xfffffe0052527812 */ /* 0x000fe200078ec0ff */
[----:B------:R-:W-:Y:S01]  /*f1f0*/  IMAD.SHL.U32 R197, R197, 0x2, RZ ;  /* 0x00000002c5c57824 */ /* 0x000fe200078e00ff */
[----:B------:R-:W-:-:S02]  /*f200*/  LOP3.LUT R173, R173, 0xfffffff8, RZ, 0xc0, !PT ;  /* 0xfffffff8adad7812 */ /* 0x000fc400078ec0ff */
[----:B------:R-:W-:Y:S02]  /*f210*/  LOP3.LUT R8, R81, 0x8, R8, 0xf8, !PT ;  /* 0x0000000851087812 */ /* 0x000fe400078ef808 */
[----:B------:R-:W-:Y:S01]  /*f220*/  IADD3 R9, R197, 0x6100, RZ ;  /* 0x00006100c5097810 */ /* 0x000fe20007ffe0ff */
[----:B------:R-:W-:Y:S01]  /*f230*/  IMAD.WIDE R16, R173, 0x2, RZ ;  /* 0x00000002ad107825 */ /* 0x000fe200078e02ff */
[----:B------:R-:W-:Y:S01]  /*f240*/  IADD3 R196, R197, 0x6120, RZ ;  /* 0x00006120c5c47810 */ /* 0x000fe20007ffe0ff */
[----:B------:R-:W-:Y:S01]  /*f250*/  LDSM.16.M88.4 R24, [R197+0x6100] ;  /* 0x00610000c518783b */ /* 0x000fe20000000200 */
[----:B------:R-:W-:Y:S01]  /*f260*/  @P0 IADD3 R196, R9, -0x20, RZ ;  /* 0xffffffe009c40810 */ /* 0x000fe20007ffe0ff */
[----:B-1----:R-:W-:Y:S01]  /*f270*/  IMAD.WIDE R10, R80, 0x2, RZ ;  /* 0x00000002500a7825 */ /* 0x002fe200078e02ff */
[----:B------:R-:W-:Y:S01]  /*f280*/  SHF.R.S32.HI R9, RZ, 0x1f, R20 ;  /* 0x0000001fff097819 */ /* 0x000fe20000011414 */
[----:B------:R-:W-:Y:S01]  /*f290*/  LDSM.16.M88.4 R36, [R197+0x7900] ;  /* 0x00790000c524783b */ /* 0x000fe20000000200 */
[----:B------:R-:W-:-:S02]  /*f2a0*/  SHF.R.U32.HI R81, RZ, 0x3, R81 ;  /* 0x00000003ff517819 */ /* 0x000fc40000011651 */
[----:B------:R-:W-:Y:S01]  /*f2b0*/  LEA.HI R172, R9, R20, RZ, 0x3 ;  /* 0x0000001409ac7211 */ /* 0x000fe200078f18ff */
[----:B------:R-:W-:Y:S01]  /*f2c0*/  LDSM.16.M88.4 R32, [R196] ;  /* 0x00000000c420783b */ /* 0x000fe20000000200 */
[----:B--2---:R-:W-:Y:S02]  /*f2d0*/  IADD3 R14, P1, R6, R10, RZ ;  /* 0x0000000a060e7210 */ /* 0x004fe40007f3e0ff */
[----:B------:R-:W-:Y:S01]  /*f2e0*/  IADD3 R42, P0, R10, R68, RZ ;  /* 0x000000440a2a7210 */ /* 0x000fe20007f1e0ff */
[----:B------:R-:W-:Y:S01]  /*f2f0*/  LDSM.16.M88.4 R64, [R196+0x800] ;  /* 0x00080000c440783b */ /* 0x000fe20000000200 */
[----:B------:R-:W-:Y:S01]  /*f300*/  LOP3.LUT R172, R172, 0xfffffff8, RZ, 0xc0, !PT ;  /* 0xfffffff8acac7812 */ /* 0x000fe200078ec0ff */
[----:B---3--:R-:W-:Y:S01]  /*f310*/  IMAD.X R15, R7, 0x1, R11, P1 ;  /* 0x00000001070f7824 */ /* 0x008fe200008e060b */
[----:B----4-:R-:W-:Y:S01]  /*f320*/  IADD3 R12, P1, R6, R16, RZ ;  /* 0x00000010060c7210 */ /* 0x010fe20007f3e0ff */
[----:B-----5:R-:W-:Y:S01]  /*f330*/  IMAD.X R43, R11, 0x1, R5, P0 ;  /* 0x000000010b2b7824 */ /* 0x020fe200000e0605 */
[----:B------:R-:W-:Y:S01]  /*f340*/  LOP3.LUT R81, R8, R81, RZ, 0x3c, !PT ;  /* 0x0000005108517212 */ /* 0x000fe200078e3cff */
[----:B------:R-:W-:Y:S01]  /*f350*/  IMAD.WIDE R10, R172, 0x2, RZ ;  /* 0x00000002ac0a7825 */ /* 0x000fe200078e02ff */
[----:B------:R-:W-:Y:S01]  /*f360*/  IADD3 R70, P0, R16, R68, RZ ;  /* 0x0000004410467210 */ /* 0x000fe20007f1e0ff */
[----:B------:R-:W-:Y:S01]  /*f370*/  LDSM.16.M88.4 R60, [R196+0x1000] ;  /* 0x00100000c43c783b */ /* 0x000fe20000000200 */
[C---:B------:R-:W-:Y:S01]  /*f380*/  IADD3 R187, R196.reuse, 0x800, RZ ;  /* 0x00000800c4bb7810 */ /* 0x040fe20007ffe0ff */
[----:B------:R-:W-:Y:S01]  /*f390*/  IMAD R8, R77, 0x400, R82 ;  /* 0x000004004d087824 */ /* 0x000fe200078e0252 */
[----:B------:R-:W-:Y:S01]  /*f3a0*/  IADD3 R186, R196, 0x1000, RZ ;  /* 0x00001000c4ba7810 */ /* 0x000fe20007ffe0ff */
[----:B------:R-:W-:Y:S01]  /*f3b0*/  IMAD.X R13, R7, 0x1, R17, P1 ;  /* 0x00000001070d7824 */ /* 0x000fe200008e0611 */
[----:B------:R-:W-:Y:S01]  /*f3c0*/  IADD3 R6, P1, R6, R10, RZ ;  /* 0x0000000a06067210 */ /* 0x000fe20007f3e0ff */
[----:B------:R-:W-:Y:S01]  /*f3d0*/  IMAD.IADD R0, R81, 0x1, R8 ;  /* 0x0000000151007824 */ /* 0x000fe200078e0208 */
[----:B------:R-:W-:Y:S01]  /*f3e0*/  LDSM.16.M88.4 R56, [R196+0x1800] ;  /* 0x00180000c438783b */ /* 0x000fe20000000200 */
[----:B------:R-:W-:Y:S01]  /*f3f0*/  IMAD.X R71, R17, 0x1, R5, P0 ;  /* 0x0000000111477824 */ /* 0x000fe200000e0605 */
[----:B------:R-:W-:Y:S01]  /*f400*/  IADD3 R68, P0, R10, R68, RZ ;  /* 0x000000440a447210 */ /* 0x000fe20007f1e0ff */
[----:B------:R-:W-:Y:S01]  /*f410*/  IMAD.X R7, R7, 0x1, R11, P1 ;  /* 0x0000000107077824 */ /* 0x000fe200008e060b */
[----:B------:R-:W-:Y:S01]  /*f420*/  ISETP.GE.AND P1, PT, R80, c[0x0][0x1d4], PT ;  /* 0x0000750050007a0c */ /* 0x000fe20003f26270 */
[----:B------:R-:W-:Y:S01]  /*f430*/  IMAD.SHL.U32 R198, R0, 0x2, RZ ;  /* 0x0000000200c67824 */ /* 0x000fe200078e00ff */
[----:B------:R-:W-:Y:S01]  /*f440*/  LDSM.16.M88.4 R16, [R197+0x6900] ;  /* 0x00690000c510783b */ /* 0x000fe20000000200 */
[----:B------:R-:W-:Y:S01]  /*f450*/  IMAD.X R69, R11, 0x1, R5, P0 ;  /* 0x000000010b457824 */ /* 0x000fe200000e0605 */
[----:B------:R-:W-:Y:S01]  /*f460*/  ISETP.LT.OR P0, PT, R40, 0x1, P1 ;  /* 0x000000012800780c */ /* 0x000fe20000f01670 */
[--C-:B------:R-:W-:Y:S01]  /*f470*/  IMAD R194, R2, 0x2, R198.reuse ;  /* 0x0000000202c27824 */ /* 0x100fe200078e02c6 */
[----:B------:R-:W1:Y:S01]  /*f480*/  LDSM.16.M88.4 R72, [R198+0xc100] ;  /* 0x00c10000c648783b */ /* 0x000e620000000200 */
[----:B------:R-:W-:Y:S01]  /*f490*/  ISETP.LT.OR P1, PT, R40, 0x21, P1 ;  /* 0x000000212800780c */ /* 0x000fe20000f21670 */
[----:B------:R-:W-:Y:S01]  /*f4a0*/  IMAD.MOV.U32 R0, RZ, RZ, 0x40 ;  /* 0x00000040ff007424 */ /* 0x000fe200078e00ff */
[C---:B------:R-:W-:Y:S01]  /*f4b0*/  IADD3 R185, R196.reuse, 0x1800, RZ ;  /* 0x00001800c4b97810 */ /* 0x040fe20007ffe0ff */
[----:B------:R-:W2:Y:S01]  /*f4c0*/  LDSM.16.M88.4 R8, [R197+0x7100] ;  /* 0x00710000c508783b */ /* 0x000ea20000000200 */
[C---:B------:R-:W-:Y:S01]  /*f4d0*/  IMAD R193, R3.reuse, 0x2, R198 ;  /* 0x0000000203c17824 */ /* 0x040fe200078e02c6 */
[C---:B------:R-:W-:Y:S01]  /*f4e0*/  IADD3 R183, R196.reuse, 0x2000, RZ ;  /* 0x00002000c4b77810 */ /* 0x040fe20007ffe0ff */
[----:B------:R-:W-:Y:S01]  /*f4f0*/  IMAD R191, R3, 0x2, R194 ;  /* 0x0000000203bf7824 */ /* 0x000fe200078e02c2 */
[----:B------:R-:W3:Y:S01]  /*f500*/  LDSM.16.M88.4 R52, [R194+0xc100] ;  /* 0x00c10000c234783b */ /* 0x000ee20000000200 */
[----:B------:R-:W-:-:S02]  /*f510*/  IADD3 R182, R196, 0x2800, RZ ;  /* 0x00002800c4b67810 */ /* 0x000fc40007ffe0ff */
        /* <DEDUP_REMOVED lines=8> */
[C---:B------:R-:W-:Y:S02]  /*f5a0*/  IADD3 R178, R196.reuse, 0x4800, RZ ;  /* 0x00004800c4b27810 */ /* 0x040fe40007ffe0ff */
[----:B------:R-:W-:-:S02]  /*f5b0*/  IADD3 R177, R196, 0x5000, RZ ;  /* 0x00005000c4b17810 */ /* 0x000fc40007ffe0ff */
[----:B------:R-:W-:-:S03]  /*f5c0*/  IADD3 R176, R196, 0x5800, RZ ;  /* 0x00005800c4b07810 */ /* 0x000fc60007ffe0ff */
        /* <DEDUP_REMOVED lines=12> */
[----:B------:R-:W-:Y:S02]  /*f690*/  HMMA.16816.F32.BF16 R20, R72, R16, RZ ;  /* 0x000000104814723c */ /* 0x000fe400000418ff */
[----:B------:R-:W-:Y:S02]  /*f6a0*/  IMAD.IADD R192, R197, 0x1, R0 ;  /* 0x00000001c5c07824 */ /* 0x000fe400078e0200 */
[----:B------:R-:W-:-:S04]  /*f6b0*/  IMAD.IADD R184, R0, 0x1, R196 ;  /* 0x0000000100b87824 */ /* 0x000fc800078e02c4 */
[C---:B--2---:R-:W-:Y:S04]  /*f6c0*/  HMMA.16816.F32.BF16 R12, R72.reuse, R8, RZ ;  /* 0x00000008480c723c */ /* 0x044fe800000418ff */
[----:B------:R2:W-:Y:S04]  /*f6d0*/  LDGSTS.E.BYPASS.LTC128B.128 [R203+0x3100], [R70.64], !P1 ;  /* 0x0310000046cb7fae */ /* 0x0005e8000c901d54 */
[----:B------:R-:W-:Y:S01]  /*f6e0*/  HMMA.16816.F32.BF16 R16, R72, R18, RZ ;  /* 0x000000124810723c */ /* 0x000fe200000418ff */
[----:B------:R2:W-:Y:S01]  /*f6f0*/  LDGSTS.E.BYPASS.LTC128B.128 [R203+0x5100], [R68.64], !P0 ;  /* 0x0510000044cb7fae */ /* 0x0005e2000c101d54 */
[----:B------:R-:W-:-:S03]  /*f700*/  PLOP3.LUT P0, PT, PT, PT, UP0, 0x80, 0x0 ;  /* 0x000000000000781c */ /* 0x000fc60003f0f008 */
[----:B------:R-:W-:Y:S03]  /*f710*/  LDSM.16.M88.4 R48, [R193+0xc100] ;  /* 0x00c10000c130783b */ /* 0x000fe60000000200 */
[C---:B------:R-:W-:Y:S01]  /*f720*/  HMMA.16816.F32.BF16 R8, R72.reuse, R10, RZ ;  /* 0x0000000a4808723c */ /* 0x040fe200000418ff */
[----:B------:R-:W5:Y:S04]  /*f730*/  LDSM.16.M88.4 R44, [R192+0x6100] ;  /* 0x00610000c02c783b */ /* 0x000f680000000200 */
[----:B----4-:R-:W4:Y:S03]  /*f740*/  LDSM.16.M88.4 R40, [R192+0x6900] ;  /* 0x00690000c028783b */ /* 0x010f260000000200 */
        /* <DEDUP_REMOVED lines=18> */
[C---:B-----5:R-:W-:Y:S08]  /*f870*/  HMMA.16816.F32.BF16 R28, R48.reuse, R44, R28 ;  /* 0x0000002c301c723c */ /* 0x060ff0000004181c */
        /* <DEDUP_REMOVED lines=106> */
[C---:B------:R-:W-:Y:S07]  /*ff20*/  HMMA.16816.F32.BF16 R20, R48.reuse, R40, R20 ;  /* 0x000000283014723c */ /* 0x040fee0000041814 */
[----:B------:R-:W-:Y:S01]  /*ff30*/  SHF.R.S32.HI R41, RZ, 0x1f, R80 ;  /* 0x0000001fff297819 */ /* 0x000fe20000011450 */
[----:B------:R-:W-:Y:S01]  /*ff40*/  HMMA.16816.F32.BF16 R16, R48, R42, R16 ;  /* 0x0000002a3010723c */ /* 0x000fe20000041810 */
[----:B------:R-:W-:-:S07]  /*ff50*/  SHF.R.S32.HI R40, RZ, 0x1f, R173 ;  /* 0x0000001fff287819 */ /* 0x000fce00000114ad */
        /* <DEDUP_REMOVED lines=10> */
[C---:B----4-:R-:W-:Y:S07]  /*10000*/  HMMA.16816.F32.BF16 R32, R68.reuse, R52, R4 ;  /* 0x000000344420723c */ /* 0x050fee0000041804 */
[----:B------:R-:W-:Y:S01]  /*10010*/  LOP3.LUT R4, R81, R82, RZ, 0xfc, !PT ;  /* 0x0000005251047212 */ /* 0x000fe200078efcff */
[----:B------:R-:W-:Y:S01]  /*10020*/  HMMA.16816.F32.BF16 R72, R68, R54, R72 ;  /* 0x000000364448723c */ /* 0x000fe20000041848 */
[----:B------:R-:W-:Y:S01]  /*10030*/  SHF.R.S32.HI R7, RZ, 0x1f, R172 ;  /* 0x0000001fff077819 */ /* 0x000fe200000114ac */
[----:B------:R-:W-:Y:S06]  /*10040*/  BAR.SYNC.DEFER_BLOCKING 0x0 ;  /* 0x0000000000007b1d */ /* 0x000fec0000010000 */
[----:B------:R-:W-:Y:S05]  /*10050*/  @!P0 BRA `(.L_x_816) ;  /* 0x0000043000008947 */ /* 0x000fea0003800000 */
        /* <DEDUP_REMOVED lines=14> */
[C---:B------:R-:W-:Y:S01]  /*10140*/  SHF.L.U64.HI R6, R80.reuse, 0x1, R41 ;  /* 0x0000000150067819 */ /* 0x040fe20000010229 */
[----:B------:R-:W-:Y:S01]  /*10150*/  IMAD.SHL.U32 R43, R80, 0x2, RZ ;  /* 0x00000002502b7824 */ /* 0x000fe200078e00ff */
[----:B------:R-:W-:Y:S01]  /*10160*/  IADD3 R42, -R79, 0x10, RZ ;  /* 0x000000104f2a7810 */ /* 0x000fe20007ffe1ff */
[----:B------:R-:W-:Y:S01]  /*10170*/  IMAD R201, R0, c[0x0][0x2b8], R201 ;  /* 0x0000ae0000c97a24 */ /* 0x000fe200078e02c9 */
[C---:B------:R-:W-:Y:S01]  /*10180*/  SHF.L.U64.HI R40, R173.reuse, 0x1, R40 ;  /* 0x00000001ad287819 */ /* 0x040fe20000010228 */
[----:B------:R-:W-:Y:S01]  /*10190*/  IMAD.SHL.U32 R41, R173, 0x2, RZ ;  /* 0x00000002ad297824 */ /* 0x000fe200078e00ff */
[----:B------:R-:W-:Y:S01]  /*101a0*/  LOP3.LUT R42, R42, 0xf, RZ, 0xc0, !PT ;  /* 0x0000000f2a2a7812 */ /* 0x000fe200078ec0ff */
        /* <DEDUP_REMOVED lines=8> */
[----:B------:R-:W-:-:S03]  /*10230*/  IADD3 R44, P0, R36, UR22, RZ ;  /* 0x00000016242c7c10 */ /* 0x000fc6000ff1e0ff */
[----:B------:R-:W-:Y:S01]  /*10240*/  IMAD R0, R200, c[0x0][0x1f4], R5 ;  /* 0x00007d00c8007a24 */ /* 0x000fe200078e0205 */
[----:B------:R-:W-:-:S04]  /*10250*/  SEL R5, RZ, 0x10, P4 ;  /* 0x00000010ff057807 */ /* 0x000fc80002000000 */
[----:B------:R-:W-:Y:S02]  /*10260*/  IADD3.X R37, R37, UR16, R0, P0, !PT ;  /* 0x0000001025257c10 */ /* 0x000fe400087fe400 */
[C---:B------:R-:W-:Y:S02]  /*10270*/  LEA R39, P0, R44.reuse, c[0x0][0x1c8], 0x1 ;  /* 0x000072002c277a11 */ /* 0x040fe400078008ff */
[----:B------:R-:W-:Y:S02]  /*10280*/  IADD3 R48, -R5, 0x10, RZ ;  /* 0x0000001005307810 */ /* 0x000fe40007ffe1ff */
[----:B------:R-:W-:Y:S01]  /*10290*/  LEA.HI.X R44, R44, c[0x0][0x1cc], R37, 0x1, P0 ;  /* 0x000073002c2c7a11 */ /* 0x000fe200000f0c25 */
[----:B------:R-:W1:Y:S01]  /*102a0*/  SHFL.IDX PT, R36, R39, 0x1, 0x181f ;  /* 0x00381f0027247f89 */ /* 0x000e6200000e0000 */
[----:B------:R-:W-:Y:S02]  /*102b0*/  SEL R0, RZ, 0x10, P6 ;  /* 0x00000010ff007807 */ /* 0x000fe40003000000 */
[----:B------:R-:W-:Y:S01]  /*102c0*/  LOP3.LUT R48, R48, 0xf, RZ, 0xc0, !PT ;  /* 0x0000000f30307812 */ /* 0x000fe200078ec0ff */
[----:B------:R-:W2:Y:S01]  /*102d0*/  SHFL.IDX PT, R37, R44, 0x1, 0x181f ;  /* 0x00381f002c257f89 */ /* 0x000ea200000e0000 */
[----:B------:R-:W-:-:S02]  /*102e0*/  IADD3 R46, -R0, 0x10, RZ ;  /* 0x00000010002e7810 */ /* 0x000fc40007ffe1ff */
[----:B------:R-:W-:Y:S01]  /*102f0*/  ISETP.NE.U32.AND P2, PT, R5, RZ, PT ;  /* 0x000000ff0500720c */ /* 0x000fe20003f45070 */
[----:B------:R3:W4:Y:S01]  /*10300*/  SHFL.IDX PT, R38, R39, RZ, 0x181f ;  /* 0x00181fff27267589 */ /* 0x00072200000e0000 */
[----:B------:R-:W-:-:S03]  /*10310*/  LOP3.LUT R46, R46, 0xf, RZ, 0xc0, !PT ;  /* 0x0000000f2e2e7812 */ /* 0x000fc600078ec0ff */
        /* <DEDUP_REMOVED lines=11> */
[C---:B-----5:R-:W-:Y:S01]  /*103d0*/  IMAD.X R53, R45.reuse, 0x1, R40, P0 ;  /* 0x000000012d357824 */ /* 0x060fe200000e0628 */
[----:B------:R-:W-:Y:S01]  /*103e0*/  IADD3 R38, P0, R38, R39, RZ ;  /* 0x0000002726267210 */ /* 0x000fe20007f1e0ff */
[----:B------:R-:W-:Y:S01]  /*103f0*/  IMAD.X R43, R45, 0x1, R6, P1 ;  /* 0x000000012d2b7824 */ /* 0x000fe200008e0606 */
[----:B------:R-:W-:-:S03]  /*10400*/  ISETP.NE.U32.AND P1, PT, R0, RZ, PT ;  /* 0x000000ff0000720c */ /* 0x000fc60003f25070 */
[----:B------:R-:W-:Y:S01]  /*10410*/  IMAD.X R39, R45, 0x1, R36, P0 ;  /* 0x000000012d277824 */ /* 0x000fe200000e0624 */
[----:B------:R-:W-:Y:S01]  /*10420*/  ISETP.NE.U32.AND P0, PT, R79, RZ, PT ;  /* 0x000000ff4f00720c */ /* 0x000fe20003f05070 */
[----:B------:R1:W-:Y:S04]  /*10430*/  LDGSTS.E.BYPASS.LTC128B.128 [R203+0x6100], [R42.64], !P4 ;  /* 0x061000002acb7fae */ /* 0x0003e8000e101d54 */
[----:B------:R1:W-:Y:S04]  /*10440*/  LDGSTS.E.BYPASS.LTC128B.128 [R203+0x8100], [R52.64], !P6 ;  /* 0x0810000034cb7fae */ /* 0x0003e8000f101d54 */
[----:B------:R1:W-:Y:S04]  /*10450*/  LDGSTS.E.BYPASS.LTC128B.128 [R203+0xa100], [R38.64], !P5 ;  /* 0x0a10000026cb7fae */ /* 0x0003e8000e901d54 */
[----:B------:R1:W-:Y:S04]  /*10460*/  LDGSTS.E.BYPASS.LTC128B.128.ZFILL [R203+0x7100], [R48.64], P2 ;  /* 0x0710000030cb7fae */ /* 0x0003e80009141d54 */
[----:B------:R1:W-:Y:S04]  /*10470*/  LDGSTS.E.BYPASS.LTC128B.128.ZFILL [R203+0x9100], [R46.64], P1 ;  /* 0x091000002ecb7fae */ /* 0x0003e80008941d54 */
[----:B------:R1:W-:Y:S02]  /*10480*/  LDGSTS.E.BYPASS.LTC128B.128.ZFILL [R203+0xb100], [R50.64], P0 ;  /* 0x0b10000032cb7fae */ /* 0x0003e40008141d54 */
.L_x_816:
[----:B------:R-:W-:Y:S01]  /*10490*/  LOP3.LUT R0, R76, 0xffffffe0, RZ, 0xc0, !PT ;  /* 0xffffffe04c007812 */ /* 0x000fe200078ec0ff */
[----:B------:R-:W-:Y:S01]  /*104a0*/  UMOV UR4, 0xffffffc0 ;  /* 0xffffffc000047882 */ /* 0x000fe20000000000 */
[----:B------:R-:W-:Y:S01]  /*104b0*/  LEA.HI R6, R78, R83, RZ, 0x2 ;  /* 0x000000534e067211 */ /* 0x000fe200078f10ff */
[----:B------:R-:W-:Y:S01]  /*104c0*/  UIMAD UR4, UR8, UR4, 0x41 ;  /* 0x00000041080474a4 */ /* 0x000fe2000f8e0204 */
[----:B------:R-:W-:Y:S01]  /*104d0*/  SHF.R.S32.HI R36, RZ, 0x1f, R77 ;  /* 0x0000001fff247819 */ /* 0x000fe2000001144d */
[C---:B------:R-:W-:Y:S01]  /*104e0*/  IMAD.IADD R0, R83.reuse, 0x1, -R0 ;  /* 0x0000000153007824 */ /* 0x040fe200078e0a00 */
[----:B------:R-:W-:Y:S01]  /*104f0*/  LOP3.LUT R6, R6, 0xfffffffc, RZ, 0xc0, !PT ;  /* 0xfffffffc06067812 */ /* 0x000fe200078ec0ff */
[----:B------:R-:W-:Y:S01]  /*10500*/  IMAD.SHL.U32 R195, R4, 0x2, RZ ;  /* 0x0000000204c37824 */ /* 0x000fe200078e00ff */
[----:B------:R-:W-:Y:S01]  /*10510*/  LEA.HI R5, R36, R77, RZ, 0x3 ;  /* 0x0000004d24057211 */ /* 0x000fe200078f18ff */
[----:B------:R-:W-:Y:S01]  /*10520*/  UIADD3 UR8, UR8, -0x2, URZ ;  /* 0xfffffffe08087890 */ /* 0x000fe2000fffe03f */
[----:B------:R-:W-:Y:S01]  /*10530*/  SHF.R.S32.HI R7, RZ, 0x1f, R0 ;  /* 0x0000001fff077819 */ /* 0x000fe20000011400 */
[----:B------:R-:W-:Y:S01]  /*10540*/  IMAD.IADD R83, R83, 0x1, -R6 ;  /* 0x0000000153537824 */ /* 0x000fe200078e0a06 */
[----:B------:R-:W-:Y:S01]  /*10550*/  LOP3.LUT R36, R5, 0xffffff8, RZ, 0xc0, !PT ;  /* 0x0ffffff805247812 */ /* 0x000fe200078ec0ff */
[----:B-1----:R-:W-:Y:S01]  /*10560*/  LDSM.16.MT88.4 R40, [R195+0x2100] ;  /* 0x00210000c328783b */ /* 0x002fe20000004200 */
[----:B------:R-:W-:Y:S01]  /*10570*/  LEA.HI R6, R7, R0, RZ, 0x2 ;  /* 0x0000000007067211 */ /* 0x000fe200078f10ff */
[--C-:B------:R-:W-:Y:S01]  /*10580*/  IMAD R190, R2, 0x2, R195.reuse ;  /* 0x0000000202be7824 */ /* 0x100fe200078e02c3 */
[----:B------:R-:W-:Y:S01]  /*10590*/  LEA.HI R5, R83, R83, RZ, 0x1 ;  /* 0x0000005353057211 */ /* 0x000fe200078f08ff */
[----:B------:R-:W-:Y:S01]  /*105a0*/  IMAD.IADD R36, R77, 0x1, -R36 ;  /* 0x000000014d247824 */ /* 0x000fe200078e0a24 */
[----:B------:R-:W-:Y:S01]  /*105b0*/  PLOP3.LUT P1, PT, PT, PT, UP2, 0x80, 0x0 ;  /* 0x000000000000781c */ /* 0x000fe20003f2f028 */
[C---:B------:R-:W-:Y:S01]  /*105c0*/  IMAD R189, R3.reuse, 0x2, R195 ;  /* 0x0000000203bd7824 */ /* 0x040fe200078e02c3 */
        /* <DEDUP_REMOVED lines=8> */
[----:B------:R-:W-:Y:S01]  /*10650*/  LDSM.16.MT88.4 R108, [R190+0x100] ;  /* 0x00010000be6c783b */ /* 0x000fe20000004200 */
[----:B------:R-:W-:-:S02]  /*10660*/  IMAD.U32 R206, RZ, RZ, UR8 ;  /* 0x00000008ffce7e24 */ /* 0x000fc4000f8e00ff */
[----:B------:R-:W-:Y:S01]  /*10670*/  IMAD R174, R38, 0x8, R7 ;  /* 0x0000000826ae7824 */ /* 0x000fe200078e0207 */
[----:B------:R-:W-:Y:S01]  /*10680*/  LDSM.16.MT88.4 R116, [R189+0x100] ;  /* 0x00010000bd74783b */ /* 0x000fe20000004200 */
[----:B------:R-:W-:Y:S02]  /*10690*/  IMAD.IADD R175, R0, 0x1, -R175 ;  /* 0x0000000100af7824 */ /* 0x000fe400078e0aaf */
[----:B------:R-:W-:Y:S01]  /*106a0*/  @P1 IMAD.HI.U32 R7, R174, c[0x0][0x2c8], RZ ;  /* 0x0000b200ae071a27 */ /* 0x000fe200078e00ff */
[----:B------:R-:W-:Y:S03]  /*106b0*/  LDSM.16.MT88.4 R124, [R188+0x100] ;  /* 0x00010000bc7c783b */ /* 0x000fe60000004200 */
[----:B------:R-:W-:Y:S01]  /*106c0*/  IMAD.MOV.U32 R5, RZ, RZ, R174 ;  /* 0x000000ffff057224 */ /* 0x000fe200078e00ae */
[----:B------:R-:W-:Y:S01]  /*106d0*/  @P0 SHF.R.U32.HI R5, RZ, c[0x0][0x2cc], R7 ;  /* 0x0000b300ff050a19 */ /* 0x000fe20000011607 */
[----:B------:R-:W-:Y:S01]  /*106e0*/  IMAD.U32 R0, RZ, RZ, UR4 ;  /* 0x00000004ff007e24 */ /* 0x000fe2000f8e00ff */
[----:B------:R-:W-:Y:S01]  /*106f0*/  LDSM.16.MT88.4 R48, [R190+0x2100] ;  /* 0x00210000be30783b */ /* 0x000fe20000004200 */
[----:B------:R-:W-:Y:S01]  /*10700*/  IMAD.SHL.U32 R175, R175, 0x2, RZ ;  /* 0x00000002afaf7824 */ /* 0x000fe200078e00ff */
[----:B------:R-:W-:-:S02]  /*10710*/  ULDC.64 UR4, c[0x0][0x2c8] ;  /* 0x0000b20000047ab9 */ /* 0x000fc40000000a00 */
[----:B------:R-:W1:Y:S01]  /*10720*/  SHFL.IDX PT, R7, R5, RZ, 0x1c1f ;  /* 0x001c1fff05077589 */ /* 0x000e6200000e0000 */
[----:B------:R-:W-:Y:S01]  /*10730*/  UIMAD.WIDE.U32 UR22, UR12, UR4, URZ ;  /* 0x000000040c1672a5 */ /* 0x000fe2000f8e003f */
[C---:B------:R-:W-:Y:S02]  /*10740*/  IADD3 R0, -R175.reuse, UR9, R0 ;  /* 0x00000009af007c10 */ /* 0x040fe4000fffe100 */
[----:B------:R-:W-:Y:S01]  /*10750*/  IADD3 R6, -R175, UR19, RZ ;  /* 0x00000013af067c10 */ /* 0x000fe2000fffe1ff */
[----:B------:R-:W2:Y:S01]  /*10760*/  SHFL.IDX PT, R39, R5, 0x1, 0x1c1f ;  /* 0x003c1f0005277f89 */ /* 0x000ea200000e0000 */
[----:B------:R-:W-:Y:S02]  /*10770*/  IADD3 R36, R0, -UR17, RZ ;  /* 0x8000001100247c10 */ /* 0x000fe4000fffe0ff */
[----:B------:R-:W-:Y:S01]  /*10780*/  @UP2 UMOV UR7, UR23 ;  /* 0x0000001700072c82 */ /* 0x000fe20008000000 */
[----:B------:R-:W-:Y:S01]  /*10790*/  LDSM.16.MT88.4 R56, [R189+0x2100] ;  /* 0x00210000bd38783b */ /* 0x000fe20000004200 */
[----:B------:R-:W-:-:S03]  /*107a0*/  @UP2 USHF.R.U32.HI UR12, URZ, UR5, UR7 ;  /* 0x000000053f0c2299 */ /* 0x000fc60008011607 */
[----:B------:R-:W-:Y:S01]  /*107b0*/  LDSM.16.MT88.4 R64, [R188+0x2100] ;  /* 0x00210000bc40783b */ /* 0x000fe20000004200 */
[----:B------:R-:W-:-:S03]  /*107c0*/  UIADD3 UR12, UR12, UR9, -UR17 ;  /* 0x000000090c0c7290 */ /* 0x000fc6000fffe811 */
[----:B------:R-:W-:Y:S01]  /*107d0*/  LDSM.16.MT88.4 R80, [R190+0x4100] ;  /* 0x00410000be50783b */ /* 0x000fe20000004200 */
[----:B------:R-:W-:-:S03]  /*107e0*/  USHF.R.S32.HI UR4, URZ, 0x1f, UR12 ;  /* 0x0000001f3f047899 */ /* 0x000fc6000801140c */
[----:B------:R-:W-:Y:S01]  /*107f0*/  LDSM.16.MT88.4 R88, [R189+0x4100] ;  /* 0x00410000bd58783b */ /* 0x000fe20000004200 */
[----:B------:R-:W-:Y:S01]  /*10800*/  ULEA.HI UR4, UR4, UR12, URZ, 0x6 ;  /* 0x0000000c04047291 */ /* 0x000fe2000f8f303f */
[----:B-1----:R-:W-:Y:S02]  /*10810*/  IMAD.IADD R7, R36, 0x1, R7 ;  /* 0x0000000124077824 */ /* 0x002fe400078e0207 */
[----:B------:R-:W-:Y:S01]  /*10820*/  LDSM.16.MT88.4 R136, [R190+0x900] ;  /* 0x00090000be88783b */ /* 0x000fe20000004200 */
[----:B------:R-:W-:Y:S02]  /*10830*/  USHF.R.S32.HI UR7, URZ, 0x6, UR4 ;  /* 0x000000063f077899 */ /* 0x000fe40008011404 */
[----:B------:R-:W-:Y:S01]  /*10840*/  IMNMX R0, R6, R7, PT ;  /* 0x0000000706007217 */ /* 0x000fe20003800200 */
[----:B--2---:R-:W-:Y:S01]  /*10850*/  IMAD.IADD R39, R36, 0x1, R39 ;  /* 0x0000000124277824 */ /* 0x004fe200078e0227 */
[----:B------:R-:W-:Y:S01]  /*10860*/  UISETP.LT.AND UP0, UPT, URZ, UR7, UPT ;  /* 0x000000073f00728c */ /* 0x000fe2000bf01270 */
[----:B------:R-:W0:Y:S01]  /*10870*/  LDGDEPBAR ;  /* 0x00000000000079af */ /* 0x000e220000000000 */
[----:B------:R-:W-:-:S02]  /*10880*/  ISETP.GT.AND P0, PT, R0, RZ, PT ;  /* 0x000000ff0000720c */ /* 0x000fc40003f04270 */
[----:B------:R-:W-:Y:S01]  /*10890*/  ISETP.GT.AND P1, PT, R0, 0x1, PT ;  /* 0x000000010000780c */ /* 0x000fe20003f24270 */
[----:B------:R-:W-:Y:S01]  /*108a0*/  USEL UR7, URZ, UR7, !UP0 ;  /* 0x000000073f077287 */ /* 0x000fe2000c000000 */
        /* <DEDUP_REMOVED lines=21> */
[----:B------:R-:W-:Y:S02]  /*10a00*/  IMNMX R13, R6, R39, PT ;  /* 0x00000027060d7217 */ /* 0x000fe40003800200 */
[----:B------:R-:W-:-:S02]  /*10a10*/  ISETP.GT.AND P0, PT, R0, 0x30, PT ;  /* 0x000000300000780c */ /* 0x000fc40003f04270 */
[----:B------:R-:W-:Y:S02]  /*10a20*/  FSEL R161, R9, -INF , P1 ;  /* 0xff80000009a17808 */ /* 0x000fe40000800000 */
[----:B------:R-:W-:Y:S02]  /*10a30*/  FMNMX.FTZ R6, R28, R37, !PT ;  /* 0x000000251c067209 */ /* 0x000fe40007810000 */
[C---:B------:R-:W-:Y:S02]  /*10a40*/  ISETP.GT.AND P1, PT, R13.reuse, RZ, PT ;  /* 0x000000ff0d00720c */ /* 0x040fe40003f24270 */
[----:B------:R-:W-:Y:S02]  /*10a50*/  FSEL R147, R32, -INF , P0 ;  /* 0xff80000020937808 */ /* 0x000fe40000000000 */
[----:B------:R-:W-:Y:S02]  /*10a60*/  ISETP.GT.AND P0, PT, R13, 0x1, PT ;  /* 0x000000010d00780c */ /* 0x000fe40003f04270 */
[----:B------:R-:W-:-:S02]  /*10a70*/  FMNMX.FTZ R6, R29, R6, !PT ;  /* 0x000000061d067209 */ /* 0x000fc40007810000 */
[----:B------:R-:W-:Y:S02]  /*10a80*/  FSEL R30, R30, -INF , P1 ;  /* 0xff8000001e1e7808 */ /* 0x000fe40000800000 */
[----:B------:R-:W-:Y:S02]  /*10a90*/  ISETP.GT.AND P1, PT, R13, 0x8, PT ;  /* 0x000000080d00780c */ /* 0x000fe40003f24270 */
[----:B------:R-:W-:Y:S02]  /*10aa0*/  FSEL R16, R31, -INF , P0 ;  /* 0xff8000001f107808 */ /* 0x000fe40000000000 */
[----:B------:R-:W-:Y:S02]  /*10ab0*/  FMNMX.FTZ R6, R25, R6, !PT ;  /* 0x0000000619067209 */ /* 0x000fe40007810000 */
[----:B------:R-:W-:Y:S02]  /*10ac0*/  ISETP.GT.AND P0, PT, R13, 0x9, PT ;  /* 0x000000090d00780c */ /* 0x000fe40003f04270 */
[----:B------:R-:W-:-:S02]  /*10ad0*/  FSEL R26, R26, -INF , P1 ;  /* 0xff8000001a1a7808 */ /* 0x000fc40000800000 */
[----:B------:R-:W-:Y:S02]  /*10ae0*/  FMNMX.FTZ R9, R30, R16, !PT ;  /* 0x000000101e097209 */ /* 0x000fe40007810000 */
[----:B------:R-:W-:Y:S02]  /*10af0*/  FMNMX.FTZ R20, R7, R6, !PT ;  /* 0x0000000607147209 */ /* 0x000fe40007810000 */
[----:B------:R-:W-:Y:S02]  /*10b00*/  ISETP.GT.AND P1, PT, R13, 0x10, PT ;  /* 0x000000100d00780c */ /* 0x000fe40003f24270 */
[----:B------:R-:W-:Y:S02]  /*10b10*/  FSEL R6, R27, -INF , P0 ;  /* 0xff8000001b067808 */ /* 0x000fe40000000000 */
[----:B------:R-:W-:Y:S02]  /*10b20*/  FMNMX.FTZ R9, R26, R9, !PT ;  /* 0x000000091a097209 */ /* 0x000fe40007810000 */
[----:B------:R-:W-:-:S02]  /*10b30*/  ISETP.GT.AND P0, PT, R13, 0x11, PT ;  /* 0x000000110d00780c */ /* 0x000fc40003f04270 */
[----:B------:R-:W-:Y:S02]  /*10b40*/  FSEL R22, R22, -INF , P1 ;  /* 0xff80000016167808 */ /* 0x000fe40000800000 */
[----:B------:R-:W-:Y:S02]  /*10b50*/  FMNMX.FTZ R9, R6, R9, !PT ;  /* 0x0000000906097209 */ /* 0x000fe40007810000 */
[----:B------:R-:W-:Y:S02]  /*10b60*/  FSEL R12, R23, -INF , P0 ;  /* 0xff800000170c7808 */ /* 0x000fe40000000000 */
[----:B------:R-:W-:Y:S02]  /*10b70*/  ISETP.GT.AND P0, PT, R13, 0x18, PT ;  /* 0x000000180d00780c */ /* 0x000fe40003f04270 */
[----:B------:R-:W-:Y:S02]  /*10b80*/  FMNMX.FTZ R20, R21, R20, !PT ;  /* 0x0000001415147209 */ /* 0x000fe40007810000 */
[----:B------:R-:W-:-:S02]  /*10b90*/  ISETP.GT.AND P1, PT, R0, 0x31, PT ;  /* 0x000000310000780c */ /* 0x000fc40003f24270 */
[----:B------:R-:W-:Y:S02]  /*10ba0*/  FMNMX.FTZ R9, R22, R9, !PT ;  /* 0x0000000916097209 */ /* 0x000fe40007810000 */
[----:B------:R-:W-:Y:S02]  /*10bb0*/  FSEL R18, R18, -INF , P0 ;  /* 0xff80000012127808 */ /* 0x000fe40000000000 */
[----:B------:R-:W-:Y:S02]  /*10bc0*/  FMNMX.FTZ R20, R5, R20, !PT ;  /* 0x0000001405147209 */ /* 0x000fe40007810000 */
[----:B------:R-:W-:Y:S02]  /*10bd0*/  FSEL R145, R33, -INF , P1 ;  /* 0xff80000021917808 */ /* 0x000fe40000800000 */
[----:B------:R-:W-:Y:S02]  /*10be0*/  ISETP.GT.AND P0, PT, R0, 0x38, PT ;  /* 0x000000380000780c */ /* 0x000fe40003f04270 */
[----:B------:R-:W-:-:S02]  /*10bf0*/  ISETP.GT.AND P1, PT, R13, 0x19, PT ;  /* 0x000000190d00780c */ /* 0x000fc40003f24270 */
[----:B------:R-:W-:Y:S02]  /*10c00*/  FMNMX.FTZ R9, R12, R9, !PT ;  /* 0x000000090c097209 */ /* 0x000fe40007810000 */
[----:B------:R-:W-:Y:S02]  /*10c10*/  FMNMX.FTZ R20, R17, R20, !PT ;  /* 0x0000001411147209 */ /* 0x000fe40007810000 */
[----:B------:R-:W-:Y:S02]  /*10c20*/  FSEL R143, R72, -INF , P0 ;  /* 0xff800000488f7808 */ /* 0x000fe40000000000 */
[----:B------:R-:W-:Y:S02]  /*10c30*/  FSEL R8, R19, -INF , P1 ;  /* 0xff80000013087808 */ /* 0x000fe40000800000 */
[----:B------:R-:W-:Y:S02]  /*10c40*/  ISETP.GT.AND P0, PT, R13, 0x20, PT ;  /* 0x000000200d00780c */ /* 0x000fe40003f04270 */
[----:B------:R-:W-:-:S02]  /*10c50*/  FMNMX.FTZ R9, R18, R9, !PT ;  /* 0x0000000912097209 */ /* 0x000fc40007810000 */
[----:B------:R-:W-:Y:S02]  /*10c60*/  FMNMX.FTZ R20, R159, R20, !PT ;  /* 0x000000149f147209 */ /* 0x000fe40007810000 */
[----:B------:R-:W-:Y:S02]  /*10c70*/  ISETP.GT.AND P1, PT, R13, 0x21, PT ;  /* 0x000000210d00780c */ /* 0x000fe40003f24270 */
[----:B------:R-:W-:Y:S02]  /*10c80*/  FSEL R204, R14, -INF , P0 ;  /* 0xff8000000ecc7808 */ /* 0x000fe40000000000 */
[----:B------:R-:W-:Y:S02]  /*10c90*/  FMNMX.FTZ R9, R8, R9, !PT ;  /* 0x0000000908097209 */ /* 0x000fe40007810000 */
[----:B------:R-:W-:Y:S02]  /*10ca0*/  ISETP.GT.AND P0, PT, R0, 0x39, PT ;  /* 0x000000390000780c */ /* 0x000fe40003f04270 */
[----:B------:R-:W-:-:S02]  /*10cb0*/  FMNMX.FTZ R20, R167, R20, !PT ;  /* 0x00000014a7147209 */ /* 0x000fc40007810000 */
[----:B------:R-:W-:Y:S02]  /*10cc0*/  FSEL R166, R15, -INF , P1 ;  /* 0xff8000000fa67808 */ /* 0x000fe40000800000 */
[----:B------:R-:W-:Y:S02]  /*10cd0*/  ISETP.GT.AND P1, PT, R13, 0x28, PT ;  /* 0x000000280d00780c */ /* 0x000fe40003f24270 */
[----:B------:R-:W-:Y:S02]  /*10ce0*/  FMNMX.FTZ R9, R204, R9, !PT ;  /* 0x00000009cc097209 */ /* 0x000fe40007810000 */
[----:B------:R-:W-:Y:S02]  /*10cf0*/  FSEL R141, R73, -INF , P0 ;  /* 0xff800000498d7808 */ /* 0x000fe40000000000 */
        /* <DEDUP_REMOVED lines=43> */
[----:B------:R-:W-:Y:S01]  /*10fb0*/  ISETP.GE.AND P0, PT, R206, UR7, PT ;  /* 0x00000007ce007c0c */ /* 0x000fe2000bf06270 */
        /* <DEDUP_REMOVED lines=16> */
[----:B------:R-:W3:Y:S01]  /*110c0*/  LDSM.16.MT88.4 R8, [R195+0x2900] ;  /* 0x00290000c308783b */ /* 0x000ee20000004200 */
[----:B------:R-:W-:-:S02]  /*110d0*/  FFMA.FTZ R151, R22, c[0x0][0x2d0], -R163 ;  /* 0x0000b40016977a23 */ /* 0x000fc400000108a3 */
[--C-:B------:R-:W-:Y:S01]  /*110e0*/  FFMA.FTZ R134, R12, c[0x0][0x2d0], -R163.reuse ;  /* 0x0000b4000c867a23 */ /* 0x100fe200000108a3 */
[----:B------:R-:W4:Y:S01]  /*110f0*/  LDSM.16.MT88.4 R20, [R195+0x900] ;  /* 0x00090000c314783b */ /* 0x000f220000004200 */
[----:B------:R-:W-:Y:S01]  /*11100*/  FFMA.FTZ R3, R18, c[0x0][0x2d0], -R163 ;  /* 0x0000b40012037a23 */ /* 0x000fe200000108a3 */
[----:B------:R-:W5:Y:S01]  /*11110*/  MUFU.EX2 R149, R149 ;  /* 0x0000009500957308 */ /* 0x000f620000000800 */
[----:B-1----:R-:W-:Y:S01]  /*11120*/  F2FP.BF16.PACK_AB R96, R153, R156 ;  /* 0x0000009c9960723e */ /* 0x002fe200000010ff */
[----:B------:R-:W1:Y:S01]  /*11130*/  LDSM.16.MT88.4 R12, [R189+0x2900] ;  /* 0x00290000bd0c783b */ /* 0x000e620000004200 */
[--C-:B------:R-:W-:Y:S02]  /*11140*/  FFMA.FTZ R162, R167, c[0x0][0x2d0], -R146.reuse ;  /* 0x0000b400a7a27a23 */ /* 0x100fe40000010892 */
[--C-:B------:R-:W-:Y:S01]  /*11150*/  FFMA.FTZ R160, R165, c[0x0][0x2d0], -R146.reuse ;  /* 0x0000b400a5a07a23 */ /* 0x100fe20000010892 */
[----:B------:R-:W1:Y:S01]  /*11160*/  LDSM.16.MT88.4 R16, [R188+0x2900] ;  /* 0x00290000bc10783b */ /* 0x000e620000004200 */
[--C-:B------:R-:W-:Y:S01]  /*11170*/  FFMA.FTZ R159, R159, c[0x0][0x2d0], -R146.reuse ;  /* 0x0000b4009f9f7a23 */ /* 0x100fe20000010892 */
[----:B------:R-:W-:Y:S01]  /*11180*/  MUFU.EX2 R155, R155 ;  /* 0x0000009b009b7308 */ /* 0x000fe20000000800 */
[----:B------:R-:W-:-:S02]  /*11190*/  FFMA.FTZ R161, R161, c[0x0][0x2d0], -R146 ;  /* 0x0000b400a1a17a23 */ /* 0x000fc40000010892 */
[--C-:B------:R-:W-:Y:S02]  /*111a0*/  FFMA.FTZ R165, R204, c[0x0][0x2d0], -R163.reuse ;  /* 0x0000b400cca57a23 */ /* 0x100fe400000108a3 */
[--C-:B------:R-:W-:Y:S02]  /*111b0*/  FFMA.FTZ R166, R166, c[0x0][0x2d0], -R163.reuse ;  /* 0x0000b400a6a67a23 */ /* 0x100fe400000108a3 */
[--C-:B------:R-:W-:Y:S01]  /*111c0*/  FFMA.FTZ R167, R170, c[0x0][0x2d0], -R163.reuse ;  /* 0x0000b400aaa77a23 */ /* 0x100fe200000108a3 */
[----:B------:R-:W2:Y:S01]  /*111d0*/  MUFU.EX2 R158, R158 ;  /* 0x0000009e009e7308 */ /* 0x000ea20000000800 */
[----:B-----5:R-:W-:Y:S01]  /*111e0*/  F2FP.BF16.PACK_AB R98, R149, R154 ;  /* 0x0000009a9562723e */ /* 0x020fe200000010ff */
        /* <DEDUP_REMOVED lines=8> */
[----:B------:R-:W5:Y:S01]  /*11270*/  MUFU.EX2 R150, R150 ;  /* 0x0000009600967308 */ /* 0x000f620000000800 */
[----:B--2---:R-:W-:Y:S01]  /*11280*/  F2FP.BF16.PACK_AB R97, R158, R155 ;  /* 0x0000009b9e61723e */ /* 0x004fe200000010ff */
[--C-:B------:R-:W-:Y:S01]  /*11290*/  FFMA.FTZ R207, R140, c[0x0][0x2d0], -R163.reuse ;  /* 0x0000b4008ccf7a23 */ /* 0x100fe200000108a3 */
[----:B------:R-:W-:Y:S01]  /*112a0*/  LDSM.16.MT88.4 R144, [R195+0x1900] ;  /* 0x00190000c390783b */ /* 0x000fe20000004200 */
[----:B------:R-:W-:-:S02]  /*112b0*/  FFMA.FTZ R164, R164, c[0x0][0x2d0], -R163 ;  /* 0x0000b400a4a47a23 */ /* 0x000fc400000108a3 */
[----:B------:R-:W-:Y:S01]  /*112c0*/  FADD.FTZ R153, R156, R153 ;  /* 0x000000999c997221 */ /* 0x000fe20000010000 */
[----:B------:R-:W-:Y:S01]  /*112d0*/  LDSM.16.MT88.4 R140, [R190+0x1900] ;  /* 0x00190000be8c783b */ /* 0x000fe20000004200 */
[----:B------:R-:W-:Y:S01]  /*112e0*/  MUFU.EX2 R152, R152 ;  /* 0x0000009800987308 */ /* 0x000fe20000000800 */
[----:B------:R-:W-:Y:S02]  /*112f0*/  FADD.FTZ R158, R155, R158 ;  /* 0x0000009e9b9e7221 */ /* 0x000fe40000010000 */
[----:B------:R-:W-:-:S04]  /*11300*/  FADD.FTZ R154, R154, R153 ;  /* 0x000000999a9a7221 */ /* 0x000fc80000010000 */
[----:B------:R-:W-:Y:S01]  /*11310*/  FADD.FTZ R149, R149, R154 ;  /* 0x0000009a95957221 */ /* 0x000fe20000010000 */
[----:B-----5:R-:W-:Y:S01]  /*11320*/  F2FP.BF16.PACK_AB R99, R150, R157 ;  /* 0x0000009d9663723e */ /* 0x020fe200000010ff */
        /* <DEDUP_REMOVED lines=90> */
[----:B------:R-:W-:Y:S07]  /*118d0*/  LDSM.16.MT88.4 R20, [R195+0x5100] ;  /* 0x00510000c314783b */ /* 0x000fee0000004200 */
[C---:B---3--:R-:W-:Y:S08]  /*118e0*/  HMMA.16816.F32.BF16 R84, R4.reuse, R12, R84 ;  /* 0x0000000c0454723c */ /* 0x048ff00000041854 */
[C---:B------:R-:W-:Y:S01]  /*118f0*/  HMMA.16816.F32.BF16 R88, R4.reuse, R14, R88 ;  /* 0x0000000e0458723c */ /* 0x040fe20000041858 */
[----:B------:R-:W2:Y:S07]  /*11900*/  LDSM.16.MT88.4 R12, [R190+0x1100] ;  /* 0x00110000be0c783b */ /* 0x000eae0000004200 */
        /* <DEDUP_REMOVED lines=33> */
[----:B------:R-:W-:Y:S07]  /*11b20*/  LDSM.16.MT88.4 R16, [R195+0x5900] ;  /* 0x00590000c310783b */ /* 0x000fee0000004200 */
        /* <DEDUP_REMOVED lines=16> */
[----:B------:R-:W2:Y:S06]  /*11c30*/  LDSM.16.MT88.4 R12, [R190+0x5900] ;  /* 0x00590000be0c783b */ /* 0x000eac0000004200 */
        /* <DEDUP_REMOVED lines=15> */
[C---:B------:R-:W-:Y:S08]  /*11d30*/  HMMA.16816.F32.BF16 R68, R4.reuse, R16, R68 ;  /* 0x000000100444723c */ /* 0x040ff00000041844 */
[C---:B------:R-:W-:Y:S01]  /*11d40*/  HMMA.16816.F32.BF16 R72, R4.reuse, R18, R72 ;  /* 0x000000120448723c */ /* 0x040fe20000041848 */
[----:B------:R-:W5:Y:S07]  /*11d50*/  LDSM.16.MT88.4 R16, [R188+0x5900] ;  /* 0x00590000bc10783b */ /* 0x000f6e0000004200 */
        /* <DEDUP_REMOVED lines=10> */
[C---:B----4-:R-:W-:Y:S08]  /*11e00*/  HMMA.16816.F32.BF16 R52, R4.reuse, R24, R52 ;  /* 0x000000180434723c */ /* 0x050ff00000041834 */
[C---:B------:R-:W-:Y:S08]  /*11e10*/  HMMA.16816.F32.BF16 R56, R4.reuse, R26, R56 ;  /* 0x0000001a0438723c */ /* 0x040ff00000041838 */
[C---:B------:R-:W-:Y:S08]  /*11e20*/  HMMA.16816.F32.BF16 R60, R4.reuse, R20, R60 ;  /* 0x00000014043c723c */ /* 0x040ff0000004183c */
[C---:B------:R-:W-:Y:S08]  /*11e30*/  HMMA.16816.F32.BF16 R64, R4.reuse, R22, R64 ;  /* 0x000000160440723c */ /* 0x040ff00000041840 */
[C---:B--2---:R-:W-:Y:S08]  /*11e40*/  HMMA.16816.F32.BF16 R76, R4.reuse, R12, R76 ;  /* 0x0000000c044c723c */ /* 0x044ff0000004184c */
[C---:B------:R-:W-:Y:S08]  /*11e50*/  HMMA.16816.F32.BF16 R80, R4.reuse, R14, R80 ;  /* 0x0000000e0450723c */ /* 0x040ff00000041850 */
[C---:B-1----:R-:W-:Y:S08]  /*11e60*/  HMMA.16816.F32.BF16 R84, R4.reuse, R8, R84 ;  /* 0x000000080454723c */ /* 0x042ff00000041854 */
[C---:B------:R-:W-:Y:S08]  /*11e70*/  HMMA.16816.F32.BF16 R88, R4.reuse, R10, R88 ;  /* 0x0000000a0458723c */ /* 0x040ff00000041858 */
[C---:B-----5:R-:W-:Y:S08]  /*11e80*/  HMMA.16816.F32.BF16 R92, R4.reuse, R16, R92 ;  /* 0x00000010045c723c */ /* 0x060ff0000004185c */
[----:B------:R-:W-:Y:S01]  /*11e90*/  HMMA.16816.F32.BF16 R96, R4, R18, R96 ;  /* 0x000000120460723c */ /* 0x000fe20000041860 */
[----:B------:R-:W-:Y:S07]  /*11ea0*/  @!P0 BRA `(.L_x_817) ;  /* 0x000030a000008947 */ /* 0x000fee0003800000 */
[----:B------:R-:W1:Y:S01]  /*11eb0*/  S2R R5, SR_TID.X ;  /* 0x0000000000057919 */ /* 0x000e620000002100 */
[----:B------:R-:W-:Y:S01]  /*11ec0*/  PLOP3.LUT P1, PT, PT, PT, UP2, 0x80, 0x0 ;  /* 0x000000000000781c */ /* 0x000fe20003f2f028 */
[----:B------:R-:W-:Y:S01]  /*11ed0*/  IMAD.MOV.U32 R3, RZ, RZ, R0 ;  /* 0x000000ffff037224 */ /* 0x000fe200078e0000 */
[----:B------:R-:W-:Y:S01]  /*11ee0*/  PLOP3.LUT P0, PT, PT, PT, UP2, 0x80, 0x0 ;  /* 0x000000000000781c */ /* 0x000fe20003f0f028 */
[----:B------:R-:W-:Y:S01]  /*11ef0*/  IMAD.MOV.U32 R2, RZ, RZ, R132 ;  /* 0x000000ffff027224 */ /* 0x000fe200078e0084 */
[----:B------:R-:W-:Y:S01]  /*11f00*/  SHF.R.S32.HI R0, RZ, 0x1f, R173 ;  /* 0x0000001fff007819 */ /* 0x000fe200000114ad */
[----:B------:R-:W-:Y:S01]  /*11f10*/  IMAD.MOV.U32 R217, RZ, RZ, R206 ;  /* 0x000000ffffd97224 */ /* 0x000fe200078e00ce */
[----:B------:R-:W-:Y:S01]  /*11f20*/  SHF.R.S32.HI R207, RZ, 0x1f, R172 ;  /* 0x0000001fffcf7819 */ /* 0x000fe200000114ac */
[C---:B------:R-:W-:Y:S01]  /*11f30*/  IMAD.SHL.U32 R212, R173.reuse, 0x2, RZ ;  /* 0x00000002add47824 */ /* 0x040fe200078e00ff */
[----:B------:R-:W-:Y:S01]  /*11f40*/  SEL R211, RZ, 0x10, P6 ;  /* 0x00000010ffd37807 */ /* 0x000fe20003000000 */
[----:B------:R-:W-:Y:S01]  /*11f50*/  IMAD.SHL.U32 R210, R172, 0x2, RZ ;  /* 0x00000002acd27824 */ /* 0x000fe200078e00ff */
[----:B------:R-:W-:Y:S01]  /*11f60*/  SEL R208, RZ, 0x10, P5 ;  /* 0x00000010ffd07807 */ /* 0x000fe20002800000 */
[----:B------:R-:W-:Y:S01]  /*11f70*/  IMAD.MOV.U32 R216, RZ, RZ, 0x1 ;  /* 0x00000001ffd87424 */ /* 0x000fe200078e00ff */
[----:B------:R-:W-:Y:S01]  /*11f80*/  SHF.L.U64.HI R213, R173, 0x1, R0 ;  /* 0x00000001add57819 */ /* 0x000fe20000010200 */
[----:B------:R-:W-:Y:S01]  /*11f90*/  @P1 IMAD.HI.U32 R215, R174, c[0x0][0x2c8], RZ ;  /* 0x0000b200aed71a27 */ /* 0x000fe200078e00ff */
[----:B------:R-:W-:Y:S01]  /*11fa0*/  SHF.L.U64.HI R207, R172, 0x1, R207 ;  /* 0x00000001accf7819 */ /* 0x000fe200000102cf */
[----:B------:R-:W-:-:S02]  /*11fb0*/  ULDC UR5, c[0x0][0x210] ;  /* 0x0000840000057ab9 */ /* 0x000fc40000000800 */
[----:B------:R-:W-:Y:S01]  /*11fc0*/  ULDC UR4, c[0x0][0x1e8] ;  /* 0x00007a0000047ab9 */ /* 0x000fe20000000800 */
[----:B------:R-:W-:Y:S01]  /*11fd0*/  @P0 SHF.R.U32.HI R215, RZ, c[0x0][0x2cc], R215 ;  /* 0x0000b300ffd70a19 */ /* 0x000fe200000116d7 */
[----:B------:R-:W-:Y:S02]  /*11fe0*/  UIMAD UR5, UR11, UR5, URZ ;  /* 0x000000050b0572a4 */ /* 0x000fe4000f8e023f */
[----:B------:R-:W-:Y:S01]  /*11ff0*/  UIMAD UR4, UR11, UR4, URZ ;  /* 0x000000040b0472a4 */ /* 0x000fe2000f8e023f */
[----:B-1----:R-:W-:-:S04]  /*12000*/  SHF.R.S32.HI R214, RZ, 0x1f, R5 ;  /* 0x0000001fffd67819 */ /* 0x002fc80000011405 */
[----:B------:R-:W-:-:S04]  /*12010*/  LEA.HI R214, R214, R5, RZ, 0x3 ;  /* 0x00000005d6d67211 */ /* 0x000fc800078f18ff */
[----:B------:R-:W-:-:S05]  /*12020*/  LOP3.LUT R214, R214, 0xfffffff8, RZ, 0xc0, !PT ;  /* 0xfffffff8d6d67812 */ /* 0x000fca00078ec0ff */
[----:B------:R-:W-:-:S04]  /*12030*/  IMAD.IADD R214, R5, 0x1, -R214 ;  /* 0x0000000105d67824 */ /* 0x000fc800078e0ad6 */
[----:B------:R-:W-:-:S05]  /*12040*/  IMAD.SHL.U32 R214, R214, 0x8, RZ ;  /* 0x00000008d6d67824 */ /* 0x000fca00078e00ff */
[----:B------:R-:W-:-:S04]  /*12050*/  SHF.R.S32.HI R209, RZ, 0x1f, R214 ;  /* 0x0000001fffd17819 */ /* 0x000fc800000114d6 */
[C---:B------:R-:W-:Y:S01]  /*12060*/  SHF.L.U64.HI R209, R214.reuse, 0x1, R209 ;  /* 0x00000001d6d17819 */ /* 0x040fe200000102d1 */
[----:B------:R-:W-:Y:S02]  /*12070*/  IMAD.SHL.U32 R214, R214, 0x2, RZ ;  /* 0x00000002d6d67824 */ /* 0x000fe400078e00ff */
.L_x_820:
[----:B------:R-:W-:Y:S04]  /*12080*/  DEPBAR.LE SB0, 0x0 ;  /* 0x000080000000791a */ /* 0x000fe80000000000 */
[----:B------:R-:W-:Y:S01]  /*12090*/  BAR.SYNC.DEFER_BLOCKING 0x0 ;  /* 0x0000000000007b1d */ /* 0x000fe20000010000 */
[----:B------:R-:W-:Y:S05]  /*120a0*/  ISETP.GE.AND P0, PT, R217, RZ, PT ;  /* 0x000000ffd900720c */ /* 0x000fea0003f06270 */
        /* <DEDUP_REMOVED lines=31> */
[----:B------:R2:W1:Y:S01]  /*122a0*/  SHFL.IDX PT, R4, R14, RZ, 0x181f ;  /* 0x00181fff0e047589 */ /* 0x00046200000e0000 */
[-C--:B-----5:R-:W-:Y:S04]  /*122b0*/  IADD3 R10, P1, P0, R10, R5.reuse, R212 ;  /* 0x000000050a0a7210 */ /* 0x0a0fe8000783e0d4 */
[----:B----4-:R-:W-:Y:S02]  /*122c0*/  IADD3.X R11, RZ, R0, R213, P1, P0 ;  /* 0x00000000ff0b7210 */ /* 0x010fe40000fe04d5 */
[----:B------:R-:W-:Y:S02]  /*122d0*/  IADD3 R8, P1, P0, R8, R5, R210 ;  /* 0x0000000508087210 */ /* 0x000fe4000783e0d2 */
[C---:B---3--:R-:W-:Y:S02]  /*122e0*/  IADD3 R6, P2, R7.reuse, R212, RZ ;  /* 0x000000d407067210 */ /* 0x048fe40007f5e0ff */
[----:B------:R-:W-:Y:S02]  /*122f0*/  IADD3.X R9, RZ, R0, R207, P1, P0 ;  /* 0x00000000ff097210 */ /* 0x000fe40000fe04cf */
[C---:B------:R-:W-:Y:S02]  /*12300*/  IADD3 R12, P0, R7.reuse, R214, RZ ;  /* 0x000000d6070c7210 */ /* 0x040fe40007f1e0ff */
[----:B--2---:R-:W-:Y:S01]  /*12310*/  IADD3 R14, P1, R7, R210, RZ ;  /* 0x000000d2070e7210 */ /* 0x004fe20007f3e0ff */
[C---:B-1----:R-:W-:Y:S02]  /*12320*/  IMAD.X R7, R4.reuse, 0x1, R213, P2 ;  /* 0x0000000104077824 */ /* 0x042fe400010e06d5 */
[C---:B------:R-:W-:Y:S01]  /*12330*/  IMAD.X R13, R4.reuse, 0x1, R209, P0 ;  /* 0x00000001040d7824 */ /* 0x040fe200000e06d1 */
[----:B------:R-:W-:Y:S01]  /*12340*/  IADD3 R16, P0, R5, R214, RZ ;  /* 0x000000d605107210 */ /* 0x000fe20007f1e0ff */
[----:B------:R-:W-:Y:S01]  /*12350*/  IMAD.X R15, R4, 0x1, R207, P1 ;  /* 0x00000001040f7824 */ /* 0x000fe200008e06cf */
[----:B------:R-:W-:Y:S02]  /*12360*/  IADD3 R5, R203, 0x100, RZ ;  /* 0x00000100cb057810 */ /* 0x000fe40007ffe0ff */
[----:B------:R-:W-:Y:S01]  /*12370*/  ISETP.NE.U32.AND P1, PT, R211, RZ, PT ;  /* 0x000000ffd300720c */ /* 0x000fe20003f25070 */
[----:B------:R-:W-:Y:S01]  /*12380*/  IMAD.X R17, R0, 0x1, R209, P0 ;  /* 0x0000000100117824 */ /* 0x000fe200000e06d1 */
[----:B------:R-:W-:Y:S01]  /*12390*/  ISETP.NE.U32.AND P0, PT, R208, RZ, PT ;  /* 0x000000ffd000720c */ /* 0x000fe20003f05070 */
[----:B------:R1:W-:Y:S04]  /*123a0*/  LDGSTS.E.BYPASS.LTC128B.128 [R5], [R12.64], !P4 ;  /* 0x000000000c057fae */ /* 0x0003e8000e101d54 */
[----:B------:R1:W-:Y:S04]  /*123b0*/  LDGSTS.E.BYPASS.LTC128B.128 [R5+0x2000], [R6.64], !P6 ;  /* 0x0200000006057fae */ /* 0x0003e8000f101d54 */
[----:B------:R1:W-:Y:S04]  /*123c0*/  LDGSTS.E.BYPASS.LTC128B.128 [R5+0x4000], [R14.64], !P5 ;  /* 0x040000000e057fae */ /* 0x0003e8000e901d54 */
[----:B------:R1:W-:Y:S04]  /*123d0*/  LDGSTS.E.BYPASS.LTC128B.128 [R5+0x1000], [R16.64], !P4 ;  /* 0x0100000010057fae */ /* 0x0003e8000e101d54 */
[----:B------:R1:W-:Y:S04]  /*123e0*/  LDGSTS.E.BYPASS.LTC128B.128.ZFILL [R5+0x3000], [R10.64], P1 ;  /* 0x030000000a057fae */ /* 0x0003e80008941d54 */
[----:B------:R1:W-:Y:S02]  /*123f0*/  LDGSTS.E.BYPASS.LTC128B.128.ZFILL [R5+0x5000], [R8.64], P0 ;  /* 0x0500000008057fae */ /* 0x0003e40008141d54 */
.L_x_818:
[C---:B-123--:R-:W-:Y:S01]  /*12400*/  HMMA.16816.F32.BF16 R4, R132.reuse, R136, RZ ;  /* 0x000000888404723c */ /* 0x04efe200000418ff */
[----:B------:R-:W0:Y:S02]  /*12410*/  LDGDEPBAR ;  /* 0x00000000000079af */ /* 0x000e240000000000 */
[----:B------:R-:W-:Y:S05]  /*12420*/  ISETP.GE.AND P0, PT, R217, 0x1, PT ;  /* 0x00000001d900780c */ /* 0x000fea0003f06270 */
[C---:B------:R-:W-:Y:S01]  /*12430*/  HMMA.16816.F32.BF16 R8, R132.reuse, R138, RZ ;  /* 0x0000008a8408723c */ /* 0x040fe200000418ff */
[----:B------:R-:W-:Y:S07]  /*12440*/  LDSM.16.M88.4 R136, [R193+0xc100] ;  /* 0x00c10000c188783b */ /* 0x000fee0000000200 */
[C---:B----4-:R-:W-:Y:S08]  /*12450*/  HMMA.16816.F32.BF16 R12, R132.reuse, R140, RZ ;  /* 0x0000008c840c723c */ /* 0x050ff000000418ff */
[C---:B------:R-:W-:Y:S01]  /*12460*/  HMMA.16816.F32.BF16 R16, R132.reuse, R142, RZ ;  /* 0x0000008e8410723c */ /* 0x040fe200000418ff */
[----:B------:R-:W1:Y:S07]  /*12470*/  LDSM.16.M88.4 R140, [R192+0x6100] ;  /* 0x00610000c08c783b */ /* 0x000e6e0000000200 */
[C---:B------:R-:W-:Y:S08]  /*12480*/  HMMA.16816.F32.BF16 R20, R132.reuse, R144, RZ ;  /* 0x000000908414723c */ /* 0x040ff000000418ff */
[C---:B------:R-:W-:Y:S01]  /*12490*/  HMMA.16816.F32.BF16 R24, R132.reuse, R146, RZ ;  /* 0x000000928418723c */ /* 0x040fe200000418ff */
[----:B------:R-:W2:Y:S07]  /*124a0*/  LDSM.16.M88.4 R144, [R192+0x6900] ;  /* 0x00690000c090783b */ /* 0x000eae0000000200 */
        /* <DEDUP_REMOVED lines=140> */
[----:B------:R-:W-:Y:S01]  /*12d70*/  ISETP.NE.AND P1, PT, R199, 0x1, PT ;  /* 0x00000001c700780c */ /* 0x000fe20003f25270 */
[----:B------:R-:W-:Y:S01]  /*12d80*/  IMAD.MOV.U32 R200, RZ, RZ, RZ ;  /* 0x000000ffffc87224 */ /* 0x000fe200078e00ff */
[----:B------:R-:W-:Y:S02]  /*12d90*/  LEA R201, R217, UR13, 0x6 ;  /* 0x0000000dd9c97c11 */ /* 0x000fe4000f8e30ff */
[----:B------:R-:W-:Y:S02]  /*12da0*/  IADD3 R138, -R211, 0x10, RZ ;  /* 0x00000010d38a7810 */ /* 0x000fe40007ffe1ff */
[----:B------:R-:W-:Y:S02]  /*12db0*/  IADD3 R201, R201, -0x40, R202 ;  /* 0xffffffc0c9c97810 */ /* 0x000fe40007ffe0ca */
[----:B------:R-:W-:Y:S03]  /*12dc0*/  LOP3.LUT R138, R138, 0xf, RZ, 0xc0, !PT ;  /* 0x0000000f8a8a7812 */ /* 0x000fe600078ec0ff */
[--C-:B------:R-:W-:Y:S02]  /*12dd0*/  IMAD.MOV.U32 R0, RZ, RZ, R201.reuse ;  /* 0x000000ffff007224 */ /* 0x100fe400078e00c9 */
[----:B------:R-:W-:Y:S05]  /*12de0*/  @P1 IMAD.HI.U32 R134, R201, c[0x0][0x2bc], RZ ;  /* 0x0000af00c9861a27 */ /* 0x000fea00078e00ff */
        /* <DEDUP_REMOVED lines=23> */
[----:B------:R-:W1:Y:S04]  /*12f60*/  SHFL.IDX PT, R135, R134, RZ, 0x181f ;  /* 0x00181fff86877589 */ /* 0x000e6800000e0000 */
[----:B------:R1:W2:Y:S04]  /*12f70*/  SHFL.IDX PT, R133, R134, 0x1, 0x181f ;  /* 0x00381f0086857f89 */ /* 0x0002a800000e0000 */
[----:B------:R-:W3:Y:S04]  /*12f80*/  SHFL.IDX PT, R0, R142, 0x1, 0x181f ;  /* 0x00381f008e007f89 */ /* 0x000ee800000e0000 */
[----:B------:R4:W5:Y:S01]  /*12f90*/  SHFL.IDX PT, R132, R142, RZ, 0x181f ;  /* 0x00181fff8e847589 */ /* 0x00096200000e0000 */
[C---:B-1----:R-:W-:Y:S02]  /*12fa0*/  IADD3 R134, P2, R135.reuse, R212, RZ ;  /* 0x000000d487867210 */ /* 0x042fe40007f5e0ff */
[-C--:B--2---:R-:W-:Y:S04]  /*12fb0*/  IADD3 R138, P1, P0, R138, R133.reuse, R212 ;  /* 0x000000858a8a7210 */ /* 0x084fe8000783e0d4 */
[-C--:B---3--:R-:W-:Y:S02]  /*12fc0*/  IADD3.X R139, RZ, R0.reuse, R213, P1, P0 ;  /* 0x00000000ff8b7210 */ /* 0x088fe40000fe04d5 */
[----:B------:R-:W-:Y:S04]  /*12fd0*/  IADD3 R136, P1, P0, R136, R133, R210 ;  /* 0x0000008588887210 */ /* 0x000fe8000783e0d2 */
[----:B------:R-:W-:Y:S02]  /*12fe0*/  IADD3.X R137, RZ, R0, R207, P1, P0 ;  /* 0x00000000ff897210 */ /* 0x000fe40000fe04cf */
[C---:B------:R-:W-:Y:S02]  /*12ff0*/  IADD3 R140, P0, R135.reuse, R214, RZ ;  /* 0x000000d6878c7210 */ /* 0x040fe40007f1e0ff */
[----:B----4-:R-:W-:Y:S01]  /*13000*/  IADD3 R142, P1, R135, R210, RZ ;  /* 0x000000d2878e7210 */ /* 0x010fe20007f3e0ff */
[C---:B-----5:R-:W-:Y:S02]  /*13010*/  IMAD.X R135, R132.reuse, 0x1, R213, P2 ;  /* 0x0000000184877824 */ /* 0x060fe400010e06d5 */
[C---:B------:R-:W-:Y:S01]  /*13020*/  IMAD.X R141, R132.reuse, 0x1, R209, P0 ;  /* 0x00000001848d7824 */ /* 0x040fe200000e06d1 */
[----:B------:R-:W-:Y:S01]  /*13030*/  IADD3 R144, P0, R133, R214, RZ ;  /* 0x000000d685907210 */ /* 0x000fe20007f1e0ff */
[----:B------:R-:W-:Y:S01]  /*13040*/  IMAD.X R143, R132, 0x1, R207, P1 ;  /* 0x00000001848f7824 */ /* 0x000fe200008e06cf */
[----:B------:R-:W-:Y:S02]  /*13050*/  ISETP.NE.U32.AND P1, PT, R211, RZ, PT ;  /* 0x000000ffd300720c */ /* 0x000fe40003f25070 */
[----:B------:R1:W-:Y:S01]  /*13060*/  LDGSTS.E.BYPASS.LTC128B.128 [R203+0x6100], [R140.64], !P4 ;  /* 0x061000008ccb7fae */ /* 0x0003e2000e101d54 */
[----:B------:R-:W-:Y:S01]  /*13070*/  IMAD.X R145, R0, 0x1, R209, P0 ;  /* 0x0000000100917824 */ /* 0x000fe200000e06d1 */
[----:B------:R-:W-:Y:S02]  /*13080*/  ISETP.NE.U32.AND P0, PT, R208, RZ, PT ;  /* 0x000000ffd000720c */ /* 0x000fe40003f05070 */
[----:B------:R1:W-:Y:S04]  /*13090*/  LDGSTS.E.BYPASS.LTC128B.128 [R203+0x8100], [R134.64], !P6 ;  /* 0x0810000086cb7fae */ /* 0x0003e8000f101d54 */
[----:B------:R1:W-:Y:S04]  /*130a0*/  LDGSTS.E.BYPASS.LTC128B.128 [R203+0xa100], [R142.64], !P5 ;  /* 0x0a1000008ecb7fae */ /* 0x0003e8000e901d54 */
[----:B------:R1:W-:Y:S04]  /*130b0*/  LDGSTS.E.BYPASS.LTC128B.128 [R203+0x7100], [R144.64], !P4 ;  /* 0x0710000090cb7fae */ /* 0x0003e8000e101d54 */
[----:B------:R1:W-:Y:S04]  /*130c0*/  LDGSTS.E.BYPASS.LTC128B.128.ZFILL [R203+0x9100], [R138.64], P1 ;  /* 0x091000008acb7fae */ /* 0x0003e80008941d54 */
[----:B------:R1:W-:Y:S02]  /*130d0*/  LDGSTS.E.BYPASS.LTC128B.128.ZFILL [R203+0xb100], [R136.64], P0 ;  /* 0x0b10000088cb7fae */ /* 0x0003e40008141d54 */
.L_x_819:
[----:B------:R-:W-:Y:S01]  /*130e0*/  PLOP3.LUT P0, PT, PT, PT, UP2, 0x80, 0x0 ;  /* 0x000000000000781c */ /* 0x000fe20003f0f028 */
[----:B------:R-:W-:Y:S01]  /*130f0*/  IMAD R132, R217, -0x40, R216 ;  /* 0xffffffc0d9847824 */ /* 0x000fe200078e02d8 */
[----:B-1----:R-:W-:Y:S01]  /*13100*/  MOV R134, R174 ;  /* 0x000000ae00867202 */ /* 0x002fe20000000f00 */
[----:B------:R-:W0:Y:S03]  /*13110*/  LDGDEPBAR ;  /* 0x00000000000079af */ /* 0x000e260000000000 */
[----:B------:R-:W-:Y:S04]  /*13120*/  IADD3 R132, R132, UR9, -R175 ;  /* 0x0000000984847c10 */ /* 0x000fe8000fffe8af */
[----:B------:R-:W-:Y:S03]  /*13130*/  IADD3 R132, R132, -UR17, RZ ;  /* 0x8000001184847c10 */ /* 0x000fe6000fffe0ff */
        /* <DEDUP_REMOVED lines=8> */
[----:B------:R-:W-:Y:S02]  /*131c0*/  FSEL R135, R6, -INF , P1 ;  /* 0xff80000006877808 */ /* 0x000fe40000800000 */
[C---:B------:R-:W-:Y:S02]  /*131d0*/  ISETP.GT.AND P1, PT, R132.reuse, RZ, PT ;  /* 0x000000ff8400720c */ /* 0x040fe40003f24270 */
[----:B------:R-:W-:Y:S02]  /*131e0*/  ISETP.GT.AND P0, PT, R132, 0x1, PT ;  /* 0x000000018400780c */ /* 0x000fe40003f04270 */
[----:B------:R-:W-:Y:S02]  /*131f0*/  FSEL R136, R4, -INF , P1 ;  /* 0xff80000004887808 */ /* 0x000fe40000800000 */
[----:B------:R-:W-:Y:S02]  /*13200*/  FSEL R6, R5, -INF , P0 ;  /* 0xff80000005067808 */ /* 0x000fe40000000000 */
[C---:B------:R-:W-:Y:S02]  /*13210*/  ISETP.GT.AND P1, PT, R0.reuse, 0x8, PT ;  /* 0x000000080000780c */ /* 0x040fe40003f24270 */
[----:B------:R-:W-:Y:S02]  /*13220*/  ISETP.GT.AND P0, PT, R0, 0x9, PT ;  /* 0x000000090000780c */ /* 0x000fe40003f04270 */
[----:B------:R-:W-:Y:S02]  /*13230*/  FSEL R137, R10, -INF , P1 ;  /* 0xff8000000a897808 */ /* 0x000fe40000800000 */
[----:B------:R-:W-:Y:S02]  /*13240*/  FSEL R11, R11, -INF , P0 ;  /* 0xff8000000b0b7808 */ /* 0x000fe40000000000 */
[C---:B------:R-:W-:Y:S02]  /*13250*/  ISETP.GT.AND P1, PT, R132.reuse, 0x8, PT ;  /* 0x000000088400780c */ /* 0x040fe40003f24270 */
[----:B------:R-:W-:Y:S02]  /*13260*/  ISETP.GT.AND P0, PT, R132, 0x9, PT ;  /* 0x000000098400780c */ /* 0x000fe40003f04270 */
[----:B------:R-:W-:Y:S02]  /*13270*/  FSEL R10, R8, -INF , P1 ;  /* 0xff800000080a7808 */ /* 0x000fe40000800000 */
[C---:B------:R-:W-:Y:S02]  /*13280*/  ISETP.GT.AND P1, PT, R0.reuse, 0x10, PT ;  /* 0x000000100000780c */ /* 0x040fe40003f24270 */
[----:B------:R-:W-:Y:S02]  /*13290*/  FSEL R8, R9, -INF , P0 ;  /* 0xff80000009087808 */ /* 0x000fe40000000000 */
[----:B------:R-:W-:Y:S02]  /*132a0*/  ISETP.GT.AND P0, PT, R0, 0x11, PT ;  /* 0x000000110000780c */ /* 0x000fe40003f04270 */
[----:B------:R-:W-:Y:S02]  /*132b0*/  FMNMX.FTZ R5, R136, R3, !PT ;  /* 0x0000000388057209 */ /* 0x000fe40007810000 */
[----:B------:R-:W-:Y:S02]  /*132c0*/  FMNMX.FTZ R4, R135, R2, !PT ;  /* 0x0000000287047209 */ /* 0x000fe40007810000 */
[----:B------:R-:W-:Y:S02]  /*132d0*/  FSEL R171, R14, -INF , P1 ;  /* 0xff8000000eab7808 */ /* 0x000fe40000800000 */
[----:B------:R-:W-:Y:S02]  /*132e0*/  FSEL R169, R15, -INF , P0 ;  /* 0xff8000000fa97808 */ /* 0x000fe40000000000 */
[----:B------:R-:W-:Y:S02]  /*132f0*/  ISETP.GT.AND P0, PT, R132, 0x11, PT ;  /* 0x000000118400780c */ /* 0x000fe40003f04270 */
[----:B------:R-:W-:Y:S02]  /*13300*/  FMNMX.FTZ R4, R7, R4, !PT ;  /* 0x0000000407047209 */ /* 0x000fe40007810000 */
[----:B------:R-:W-:Y:S02]  /*13310*/  FMNMX.FTZ R5, R6, R5, !PT ;  /* 0x0000000506057209 */ /* 0x000fe40007810000 */
[----:B------:R-:W-:Y:S02]  /*13320*/  ISETP.GT.AND P1, PT, R132, 0x10, PT ;  /* 0x000000108400780c */ /* 0x000fe40003f24270 */
[----:B------:R-:W-:Y:S02]  /*13330*/  FSEL R168, R13, -INF , P0 ;  /* 0xff8000000da87808 */ /* 0x000fe40000000000 */
[----:B------:R-:W-:Y:S02]  /*13340*/  FSEL R166, R12, -INF , P1 ;  /* 0xff8000000ca67808 */ /* 0x000fe40000800000 */
[C---:B------:R-:W-:Y:S02]  /*13350*/  ISETP.GT.AND P1, PT, R0.reuse, 0x18, PT ;  /* 0x000000180000780c */ /* 0x040fe40003f24270 */
[----:B------:R-:W-:Y:S02]  /*13360*/  ISETP.GT.AND P0, PT, R0, 0x19, PT ;  /* 0x000000190000780c */ /* 0x000fe40003f04270 */
[----:B------:R-:W-:Y:S02]  /*13370*/  FMNMX.FTZ R4, R137, R4, !PT ;  /* 0x0000000489047209 */ /* 0x000fe40007810000 */
[----:B------:R-:W-:Y:S02]  /*13380*/  FMNMX.FTZ R5, R10, R5, !PT ;  /* 0x000000050a057209 */ /* 0x000fe40007810000 */
[----:B------:R-:W-:Y:S02]  /*13390*/  FSEL R143, R18, -INF , P1 ;  /* 0xff800000128f7808 */ /* 0x000fe40000800000 */
[----:B------:R-:W-:Y:S02]  /*133a0*/  FSEL R141, R19, -INF , P0 ;  /* 0xff800000138d7808 */ /* 0x000fe40000000000 */
[C---:B------:R-:W-:Y:S02]  /*133b0*/  ISETP.GT.AND P1, PT, R132.reuse, 0x18, PT ;  /* 0x000000188400780c */ /* 0x040fe40003f24270 */
[----:B------:R-:W-:Y:S02]  /*133c0*/  FMNMX.FTZ R4, R11, R4, !PT ;  /* 0x000000040b047209 */ /* 0x000fe40007810000 */
[----:B------:R-:W-:Y:S02]  /*133d0*/  ISETP.GT.AND P0, PT, R132, 0x19, PT ;  /* 0x000000198400780c */ /* 0x000fe40003f04270 */
        /* <DEDUP_REMOVED lines=9> */
[----:B------:R-:W-:Y:S02]  /*13470*/  FMNMX.FTZ R4, R169, R4, !PT ;  /* 0x00000004a9047209 */ /* 0x000fe40007810000 */
[C---:B------:R-:W-:Y:S02]  /*13480*/  ISETP.GT.AND P1, PT, R132.reuse, 0x20, PT ;  /* 0x000000208400780c */ /* 0x040fe40003f24270 */
[----:B------:R-:W-:Y:S02]  /*13490*/  ISETP.GT.AND P0, PT, R132, 0x21, PT ;  /* 0x000000218400780c */ /* 0x000fe40003f04270 */
[----:B------:R-:W-:Y:S02]  /*134a0*/  FMNMX.FTZ R5, R168, R5, !PT ;  /* 0x00000005a8057209 */ /* 0x000fe40007810000 */
[----:B------:R-:W-:Y:S02]  /*134b0*/  FMNMX.FTZ R4, R143, R4, !PT ;  /* 0x000000048f047209 */ /* 0x000fe40007810000 */
[----:B------:R-:W-:Y:S02]  /*134c0*/  FSEL R218, R20, -INF , P1 ;  /* 0xff80000014da7808 */ /* 0x000fe40000800000 */
[----:B------:R-:W-:Y:S02]  /*134d0*/  FSEL R158, R21, -INF , P0 ;  /* 0xff800000159e7808 */ /* 0x000fe40000000000 */
[----:B------:R-:W-:Y:S01]  /*134e0*/  FMNMX.FTZ R5, R142, R5, !PT ;  /* 0x000000058e057209 */ /* 0x000fe20007810000 */
[----:B------:R-:W-:Y:S01]  /*134f0*/  LDSM.16.MT88.4 R20, [R190+0x100] ;  /* 0x00010000be14783b */ /* 0x000fe20000004200 */
[C---:B------:R-:W-:Y:S02]  /*13500*/  ISETP.GT.AND P0, PT, R0.reuse, 0x28, PT ;  /* 0x000000280000780c */ /* 0x040fe40003f04270 */
        /* <DEDUP_REMOVED lines=15> */
[----:B------:R-:W-:Y:S02]  /*13600*/  FMNMX.FTZ R9, R158, R9, !PT ;  /* 0x000000099e097209 */ /* 0x000fe40007810000 */
[----:B------:R-:W-:Y:S02]  /*13610*/  FSEL R133, R35, -INF , P0 ;  /* 0xff80000023857808 */ /* 0x000fe40000000000 */
        /* <DEDUP_REMOVED lines=9> */
[----:B------:R-:W-:Y:S02]  /*136b0*/  ISETP.GT.AND P0, PT, R132, 0x31, PT ;  /* 0x000000318400780c */ /* 0x000fe40003f04270 */
[----:B------:R-:W-:Y:S02]  /*136c0*/  FSEL R147, R31, -INF , P2 ;  /* 0xff8000001f937808 */ /* 0x000fe40001000000 */
[----:B------:R-:W-:Y:S02]  /*136d0*/  FMNMX.FTZ R4, R151, R4, !PT ;  /* 0x0000000497047209 */ /* 0x000fe40007810000 */
[----:B------:R-:W-:Y:S02]  /*136e0*/  FSEL R150, R29, -INF , P0 ;  /* 0xff8000001d967808 */ /* 0x000fe40000000000 */
[----:B------:R-:W-:Y:S01]  /*136f0*/  FMNMX.FTZ R9, R152, R9, !PT ;  /* 0x0000000998097209 */ /* 0x000fe20007810000 */
[----:B------:R-:W-:Y:S01]  /*13700*/  LDSM.16.MT88.4 R28, [R189+0x100] ;  /* 0x00010000bd1c783b */ /* 0x000fe20000004200 */
        /* <DEDUP_REMOVED lines=8> */
[----:B------:R-:W-:Y:S02]  /*13790*/  FMNMX.FTZ R0, R133, R4, !PT ;  /* 0x0000000485007209 */ /* 0x000fe40007810000 */
[----:B------:R-:W-:Y:S03]  /*137a0*/  FMNMX.FTZ R12, R146, R9, !PT ;  /* 0x00000009920c7209 */ /* 0x000fe60007810000 */
[----:B------:R-:W1:Y:S08]  /*137b0*/  SHFL.BFLY PT, R5, R0, 0x2, 0x1f ;  /* 0x0c401f0000057f89 */ /* 0x000e7000000e0000 */
[----:B------:R-:W2:Y:S01]  /*137c0*/  SHFL.BFLY PT, R9, R12, 0x2, 0x1f ;  /* 0x0c401f000c097f89 */ /* 0x000ea200000e0000 */
[----:B-1----:R-:W-:Y:S07]  /*137d0*/  FMNMX.FTZ R5, R0, R5, !PT ;  /* 0x0000000500057209 */ /* 0x002fee0007810000 */
[----:B------:R-:W1:Y:S01]  /*137e0*/  SHFL.BFLY PT, R132, R5, 0x1, 0x1f ;  /* 0x0c201f0005847f89 */ /* 0x000e6200000e0000 */
[----:B--2---:R-:W-:Y:S07]  /*137f0*/  FMNMX.FTZ R4, R9, R12, !PT ;  /* 0x0000000c09047209 */ /* 0x004fee0007810000 */
[----:B------:R-:W2:Y:S08]  /*13800*/  SHFL.BFLY PT, R9, R4, 0x1, 0x1f ;  /* 0x0c201f0004097f89 */ /* 0x000eb000000e0000 */
[----:B------:R-:W3:Y:S01]  /*13810*/  LDSM.16.MT88.4 R12, [R195+0x100] ;  /* 0x00010000c30c783b */ /* 0x000ee20000004200 */
[----:B-1----:R-:W-:Y:S04]  /*13820*/  FMNMX.FTZ R132, R132, R5, !PT ;  /* 0x0000000584847209 */ /* 0x002fe80007810000 */
[C---:B------:R-:W-:Y:S01]  /*13830*/  FSETP.NEU.FTZ.AND P1, PT, R132.reuse, -INF , PT ;  /* 0xff8000008400780b */ /* 0x040fe20003f3d000 */
[----:B------:R-:W-:Y:S01]  /*13840*/  FMUL.FTZ R144, R132, c[0x0][0x2d0] ;  /* 0x0000b40084907a20 */ /* 0x000fe20000410000 */
[----:B--2---:R-:W-:Y:S02]  /*13850*/  FMNMX.FTZ R0, R4, R9, !PT ;  /* 0x0000000904007209 */ /* 0x004fe40007810000 */
[----:B------:R-:W-:Y:S02]  /*13860*/  FSEL R5, R132, RZ, P1 ;  /* 0x000000ff84057208 */ /* 0x000fe40000800000 */
[C---:B------:R-:W-:Y:S01]  /*13870*/  FSETP.NEU.FTZ.AND P0, PT, R0.reuse, -INF , PT ;  /* 0xff8000000000780b */ /* 0x040fe20003f1d000 */
[----:B------:R-:W-:Y:S01]  /*13880*/  FMUL.FTZ R149, R0, c[0x0][0x2d0] ;  /* 0x0000b40000957a20 */ /* 0x000fe20000410000 */
[----:B------:R-:W-:Y:S01]  /*13890*/  FSEL R144, R144, RZ, P1 ;  /* 0x000000ff90907208 */ /* 0x000fe20000800000 */
[----:B------:R-:W-:Y:S01]  /*138a0*/  FADD.FTZ R5, -R5, R2 ;  /* 0x0000000205057221 */ /* 0x000fe20000010100 */
[----:B------:R-:W-:Y:S02]  /*138b0*/  FSEL R4, R0, RZ, P0 ;  /* 0x000000ff00047208 */ /* 0x000fe40000000000 */
[----:B------:R-:W-:Y:S01]  /*138c0*/  FSEL R149, R149, RZ, P0 ;  /* 0x000000ff95957208 */ /* 0x000fe20000000000 */
[--C-:B------:R-:W-:Y:S01]  /*138d0*/  FFMA.FTZ R165, R135, c[0x0][0x2d0], -R144.reuse ;  /* 0x0000b40087a57a23 */ /* 0x100fe20000010890 */
[----:B------:R-:W-:Y:S01]  /*138e0*/  ISETP.GT.AND P0, PT, R217, UR7, PT ;  /* 0x00000007d9007c0c */ /* 0x000fe2000bf04270 */
[----:B------:R-:W-:Y:S02]  /*138f0*/  FADD.FTZ R4, -R4, R3 ;  /* 0x0000000304047221 */ /* 0x000fe40000010100 */
        /* <DEDUP_REMOVED lines=8> */
[----:B------:R-:W1:Y:S01]  /*13980*/  MUFU.EX2 R160, R160 ;  /* 0x000000a000a07308 */ /* 0x000e620000000800 */
[----:B------:R-:W-:Y:S02]  /*13990*/  FMUL.FTZ R3, R4, c[0x0][0x2d0] ;  /* 0x0000b40004037a20 */ /* 0x000fe40000410000 */
[----:B------:R-:W-:Y:S02]  /*139a0*/  FMUL.FTZ R2, R5, c[0x0][0x2d0] ;  /* 0x0000b40005027a20 */ /* 0x000fe40000410000 */
        /* <DEDUP_REMOVED lines=8> */
[----:B------:R-:W-:Y:S01]  /*13a30*/  LDSM.16.MT88.4 R156, [R195+0x5900] ;  /* 0x00590000c39c783b */ /* 0x000fe20000004200 */
[----:B------:R-:W2:Y:S01]  /*13a40*/  MUFU.EX2 R134, R134 ;  /* 0x0000008600867308 */ /* 0x000ea20000000800 */
[--C-:B------:R-:W-:Y:S02]  /*13a50*/  FFMA.FTZ R225, R154, c[0x0][0x2d0], -R149.reuse ;  /* 0x0000b4009ae17a23 */ /* 0x100fe40000010895 */
[--C-:B------:R-:W-:Y:S01]  /*13a60*/  FFMA.FTZ R224, R155, c[0x0][0x2d0], -R144.reuse ;  /* 0x0000b4009be07a23 */ /* 0x100fe20000010890 */
[----:B-1----:R-:W-:Y:S01]  /*13a70*/  F2FP.BF16.PACK_AB R137, R160, R165 ;  /* 0x000000a5a089723e */ /* 0x002fe200000010ff */
[--C-:B------:R-:W-:Y:S02]  /*13a80*/  FFMA.FTZ R227, R153, c[0x0][0x2d0], -R144.reuse ;  /* 0x0000b40099e37a23 */ /* 0x100fe40000010890 */
[--C-:B------:R-:W-:Y:S02]  /*13a90*/  FFMA.FTZ R226, R152, c[0x0][0x2d0], -R149.reuse ;  /* 0x0000b40098e27a23 */ /* 0x100fe40000010895 */
        /* <DEDUP_REMOVED lines=9> */
[--C-:B------:R-:W-:Y:S01]  /*13b30*/  FFMA.FTZ R167, R168, c[0x0][0x2d0], -R149.reuse ;  /* 0x0000b400a8a77a23 */ /* 0x100fe20000010895 */
[----:B--2---:R-:W-:Y:S01]  /*13b40*/  F2FP.BF16.PACK_AB R139, R134, R135 ;  /* 0x00000087868b723e */ /* 0x004fe200000010ff */
[--C-:B------:R-:W-:Y:S02]  /*13b50*/  FFMA.FTZ R168, R171, c[0x0][0x2d0], -R144.reuse ;  /* 0x0000b400aba87a23 */ /* 0x100fe40000010890 */
[--C-:B------:R-:W-:Y:S02]  /*13b60*/  FFMA.FTZ R171, R140, c[0x0][0x2d0], -R149.reuse ;  /* 0x0000b4008cab7a23 */ /* 0x100fe40000010895 */
[----:B------:R-:W-:Y:S01]  /*13b70*/  LDSM.16.MT88.4 R140, [R189+0x2900] ;  /* 0x00290000bd8c783b */ /* 0x000fe20000004200 */
[----:B------:R-:W-:Y:S01]  /*13b80*/  MUFU.EX2 R162, R162 ;  /* 0x000000a200a27308 */ /* 0x000fe20000000800 */
[--C-:B------:R-:W-:Y:S02]  /*13b90*/  FFMA.FTZ R169, R169, c[0x0][0x2d0], -R144.reuse ;  /* 0x0000b400a9a97a23 */ /* 0x100fe40000010890 */
[----:B------:R-:W-:Y:S02]  /*13ba0*/  FFMA.FTZ R144, R133, c[0x0][0x2d0], -R144 ;  /* 0x0000b40085907a23 */ /* 0x000fe40000010890 */
[--C-:B------:R-:W-:Y:S02]  /*13bb0*/  FFMA.FTZ R218, R218, c[0x0][0x2d0], -R149.reuse ;  /* 0x0000b400dada7a23 */ /* 0x100fe40000010895 */
[----:B------:R-:W-:Y:S03]  /*13bc0*/  FFMA.FTZ R149, R146, c[0x0][0x2d0], -R149 ;  /* 0x0000b40092957a23 */ /* 0x000fe60000010895 */
[----:B------:R-:W2:Y:S01]  /*13bd0*/  MUFU.EX2 R161, R161 ;  /* 0x000000a100a17308 */ /* 0x000ea20000000800 */
[----:B-1----:R-:W-:Y:S09]  /*13be0*/  F2FP.BF16.PACK_AB R136, R163, R164 ;  /* 0x000000a4a388723e */ /* 0x002ff200000010ff */
[----:B------:R-:W1:Y:S10]  /*13bf0*/  MUFU.EX2 R3, R3 ;  /* 0x0000000300037308 */ /* 0x000e740000000800 */
[----:B------:R-:W4:Y:S01]  /*13c00*/  MUFU.EX2 R2, R2 ;  /* 0x0000000200027308 */ /* 0x000f220000000800 */
[----:B--2---:R-:W-:Y:S09]  /*13c10*/  F2FP.BF16.PACK_AB R138, R161, R162 ;  /* 0x000000a2a18a723e */ /* 0x004ff200000010ff */
[----:B------:R2:W-:Y:S01]  /*13c20*/  MUFU.EX2 R233, R149 ;  /* 0x0000009500e97308 */ /* 0x0005e20000000800 */
[C---:B-1----:R-:W-:Y:S02]  /*13c30*/  FMUL.FTZ R4, R3.reuse, R128 ;  /* 0x0000008003047220 */ /* 0x042fe40000410000 */
[C---:B------:R-:W-:Y:S02]  /*13c40*/  FMUL.FTZ R5, R3.reuse, R129 ;  /* 0x0000008103057220 */ /* 0x040fe40000410000 */
[C---:B------:R-:W-:Y:S02]  /*13c50*/  FMUL.FTZ R8, R3.reuse, R100 ;  /* 0x0000006403087220 */ /* 0x040fe40000410000 */
[C---:B------:R-:W-:Y:S03]  /*13c60*/  FMUL.FTZ R9, R3.reuse, R101 ;  /* 0x0000006503097220 */ /* 0x040fe60000410000 */
[----:B------:R1:W-:Y:S01]  /*13c70*/  MUFU.EX2 R133, R144 ;  /* 0x0000009000857308 */ /* 0x0003e20000000800 */
[C---:B------:R-:W-:Y:S02]  /*13c80*/  FMUL.FTZ R16, R3.reuse, R108 ;  /* 0x0000006c03107220 */ /* 0x040fe40000410000 */
[C---:B----4-:R-:W-:Y:S02]  /*13c90*/  FMUL.FTZ R6, R2.reuse, R130 ;  /* 0x0000008202067220 */ /* 0x050fe40000410000 */
[C---:B------:R-:W-:Y:S02]  /*13ca0*/  FMUL.FTZ R7, R2.reuse, R131 ;  /* 0x0000008302077220 */ /* 0x040fe40000410000 */
[----:B------:R-:W-:Y:S01]  /*13cb0*/  LDSM.16.MT88.4 R128, [R190+0x2900] ;  /* 0x00290000be80783b */ /* 0x000fe20000004200 */
[C---:B------:R-:W-:Y:S02]  /*13cc0*/  FMUL.FTZ R10, R2.reuse, R102 ;  /* 0x00000066020a7220 */ /* 0x040fe40000410000 */
[C---:B------:R-:W-:Y:S01]  /*13cd0*/  FMUL.FTZ R11, R2.reuse, R103 ;  /* 0x00000067020b7220 */ /* 0x040fe20000410000 */
[----:B------:R-:W-:Y:S01]  /*13ce0*/  MUFU.EX2 R166, R166 ;  /* 0x000000a600a67308 */ /* 0x000fe20000000800 */
[C---:B---3--:R-:W-:Y:S03]  /*13cf0*/  HMMA.16816.F32.BF16 R4, R136.reuse, R12, R4 ;  /* 0x0000000c8804723c */ /* 0x048fe60000041804 */
[----:B------:R-:W3:Y:S02]  /*13d00*/  LDSM.16.MT88.4 R100, [R188+0x100] ;  /* 0x00010000bc64783b */ /* 0x000ee40000004200 */
[C---:B------:R-:W-:Y:S02]  /*13d10*/  FMUL.FTZ R17, R3.reuse, R109 ;  /* 0x0000006d03117220 */ /* 0x040fe40000410000 */
[C---:B------:R-:W-:Y:S01]  /*13d20*/  FMUL.FTZ R12, R3.reuse, R104 ;  /* 0x00000068030c7220 */ /* 0x040fe20000410000 */
[C---:B------:R-:W-:Y:S01]  /*13d30*/  HMMA.16816.F32.BF16 R8, R136.reuse, R14, R8 ;  /* 0x0000000e8808723c */ /* 0x040fe20000041808 */
[----:B------:R-:W4:Y:S02]  /*13d40*/  MUFU.EX2 R167, R167 ;  /* 0x000000a700a77308 */ /* 0x000f240000000800 */
[----:B--2---:R-:W-:Y:S01]  /*13d50*/  LDSM.16.MT88.4 R148, [R189+0x3900] ;  /* 0x00390000bd94783b */ /* 0x004fe20000004200 */
[C---:B------:R-:W-:Y:S02]  /*13d60*/  FMUL.FTZ R13, R3.reuse, R105 ;  /* 0x00000069030d7220 */ /* 0x040fe40000410000 */
[C---:B------:R-:W-:Y:S02]  /*13d70*/  FMUL.FTZ R18, R2.reuse, R110 ;  /* 0x0000006e02127220 */ /* 0x040fe40000410000 */
[C---:B------:R-:W-:Y:S03]  /*13d80*/  FMUL.FTZ R14, R2.reuse, R106 ;  /* 0x0000006a020e7220 */ /* 0x040fe60000410000 */
[----:B-1----:R-:W-:Y:S01]  /*13d90*/  LDSM.16.MT88.4 R144, [R190+0x3900] ;  /* 0x00390000be90783b */ /* 0x002fe20000004200 */
[C---:B------:R-:W-:Y:S01]  /*13da0*/  FMUL.FTZ R15, R2.reuse, R107 ;  /* 0x0000006b020f7220 */ /* 0x040fe20000410000 */
[----:B------:R-:W-:Y:S01]  /*13db0*/  MUFU.EX2 R168, R168 ;  /* 0x000000a800a87308 */ /* 0x000fe20000000800 */
[C---:B------:R-:W-:Y:S02]  /*13dc0*/  FMUL.FTZ R19, R2.reuse, R111 ;  /* 0x0000006f02137220 */ /* 0x040fe40000410000 */
[C---:B------:R-:W-:Y:S02]  /*13dd0*/  FMUL.FTZ R24, R3.reuse, R116 ;  /* 0x0000007403187220 */ /* 0x040fe40000410000 */
[C---:B------:R-:W-:Y:S01]  /*13de0*/  FMUL.FTZ R25, R3.reuse, R117 ;  /* 0x0000007503197220 */ /* 0x040fe20000410000 */
[C---:B------:R-:W-:Y:S01]  /*13df0*/  HMMA.16816.F32.BF16 R12, R136.reuse, R20, R12 ;  /* 0x00000014880c723c */ /* 0x040fe2000004180c */
[----:B------:R-:W1:Y:S02]  /*13e00*/  LDSM.16.MT88.4 R104, [R195+0x2100] ;  /* 0x00210000c368783b */ /* 0x000e640000004200 */
[C---:B------:R-:W-:Y:S01]  /*13e10*/  FMUL.FTZ R26, R2.reuse, R118 ;  /* 0x00000076021a7220 */ /* 0x040fe20000410000 */
[----:B------:R-:W2:Y:S01]  /*13e20*/  MUFU.EX2 R169, R169 ;  /* 0x000000a900a97308 */ /* 0x000ea20000000800 */
[C---:B------:R-:W-:Y:S02]  /*13e30*/  FMUL.FTZ R27, R2.reuse, R119 ;  /* 0x00000077021b7220 */ /* 0x040fe40000410000 */
[C---:B------:R-:W-:Y:S01]  /*13e40*/  FMUL.FTZ R20, R3.reuse, R112 ;  /* 0x0000007003147220 */ /* 0x040fe20000410000 */
[C---:B------:R-:W-:Y:S01]  /*13e50*/  HMMA.16816.F32.BF16 R16, R136.reuse, R22, R16 ;  /* 0x000000168810723c */ /* 0x040fe20000041810 */
[----:B------:R-:W5:Y:S03]  /*13e60*/  LDSM.16.MT88.4 R108, [R190+0x2100] ;  /* 0x00210000be6c783b */ /* 0x000f660000004200 */
        /* <DEDUP_REMOVED lines=11> */
[----:B------:R-:W1:Y:S02]  /*13f20*/  MUFU.EX2 R171, R171 ;  /* 0x000000ab00ab7308 */ /* 0x000e640000000800 */
[C---:B------:R-:W-:Y:S02]  /*13f30*/  FMUL.FTZ R36, R3.reuse, R36 ;  /* 0x0000002403247220 */ /* 0x040fe40000410000 */
[C---:B------:R-:W-:Y:S01]  /*13f40*/  FMUL.FTZ R37, R3.reuse, R37 ;  /* 0x0000002503257220 */ /* 0x040fe20000410000 */
[----:B------:R-:W-:Y:S01]  /*13f50*/  LDSM.16.MT88.4 R124, [R195+0x2900] ;  /* 0x00290000c37c783b */ /* 0x000fe20000004200 */
[C---:B------:R-:W-:Y:S01]  /*13f60*/  FMUL.FTZ R28, R3.reuse, R120 ;  /* 0x00000078031c7220 */ /* 0x040fe20000410000 */
[C---:B------:R-:W-:Y:S03]  /*13f70*/  HMMA.16816.F32.BF16 R24, R136.reuse, R30, R24 ;  /* 0x0000001e8818723c */ /* 0x040fe60000041818 */
[----:B------:R-:W-:Y:S01]  /*13f80*/  MUFU.EX2 R206, R206 ;  /* 0x000000ce00ce7308 */ /* 0x000fe20000000800 */
[C---:B------:R-:W-:Y:S02]  /*13f90*/  FMUL.FTZ R29, R3.reuse, R121 ;  /* 0x00000079031d7220 */ /* 0x040fe40000410000 */
[C---:B------:R-:W-:Y:S02]  /*13fa0*/  FMUL.FTZ R38, R2.reuse, R38 ;  /* 0x0000002602267220 */ /* 0x040fe40000410000 */
[C---:B------:R-:W-:Y:S04]  /*13fb0*/  FMUL.FTZ R30, R2.reuse, R122 ;  /* 0x0000007a021e7220 */ /* 0x040fe80000410000 */
[C---:B------:R-:W-:Y:S01]  /*13fc0*/  FMUL.FTZ R31, R2.reuse, R123 ;  /* 0x0000007b021f7220 */ /* 0x040fe20000410000 */
[----:B------:R-:W2:Y:S01]  /*13fd0*/  MUFU.EX2 R219, R219 ;  /* 0x000000db00db7308 */ /* 0x000ea20000000800 */
[----:B------:R-:W-:Y:S01]  /*13fe0*/  LDSM.16.MT88.4 R120, [R188+0x900] ;  /* 0x00090000bc78783b */ /* 0x000fe20000004200 */
[C---:B------:R-:W-:Y:S02]  /*13ff0*/  FMUL.FTZ R39, R2.reuse, R39 ;  /* 0x0000002702277220 */ /* 0x040fe40000410000 */
[C---:B------:R-:W-:Y:S02]  /*14000*/  FMUL.FTZ R40, R3.reuse, R40 ;  /* 0x0000002803287220 */ /* 0x040fe40000410000 */
[C---:B---3--:R-:W-:Y:S03]  /*14010*/  HMMA.16816.F32.BF16 R28, R136.reuse, R100, R28 ;  /* 0x00000064881c723c */ /* 0x048fe6000004181c */
[C---:B------:R-:W-:Y:S01]  /*14020*/  FMUL.FTZ R41, R3.reuse, R41 ;  /* 0x0000002903297220 */ /* 0x040fe20000410000 */
[----:B------:R-:W-:Y:S01]  /*14030*/  MUFU.EX2 R218, R218 ;  /* 0x000000da00da7308 */ /* 0x000fe20000000800 */
[C---:B------:R-:W-:Y:S02]  /*14040*/  FMUL.FTZ R42, R2.reuse, R42 ;  /* 0x0000002a022a7220 */ /* 0x040fe40000410000 */
[C---:B------:R-:W-:Y:S01]  /*14050*/  FMUL.FTZ R43, R2.reuse, R43 ;  /* 0x0000002b022b7220 */ /* 0x040fe20000410000 */
[C---:B------:R-:W-:Y:S01]  /*14060*/  HMMA.16816.F32.BF16 R32, R136.reuse, R102, R32 ;  /* 0x000000668820723c */ /* 0x040fe20000041820 */
[----:B------:R-:W3:Y:S03]  /*14070*/  LDSM.16.MT88.4 R100, [R189+0x2100] ;  /* 0x00210000bd64783b */ /* 0x000ee60000004200 */
[C---:B------:R-:W-:Y:S02]  /*14080*/  FMUL.FTZ R44, R3.reuse, R44 ;  /* 0x0000002c032c7220 */ /* 0x040fe40000410000 */
[C---:B------:R-:W-:Y:S01]  /*14090*/  FMUL.FTZ R45, R3.reuse, R45 ;  /* 0x0000002d032d7220 */ /* 0x040fe20000410000 */
[----:B------:R-:W2:Y:S01]  /*140a0*/  MUFU.EX2 R221, R221 ;  /* 0x000000dd00dd7308 */ /* 0x000ea20000000800 */
        /* <DEDUP_REMOVED lines=8> */
[C---:B-----5:R-:W-:Y:S04]  /*14130*/  HMMA.16816.F32.BF16 R44, R136.reuse, R108, R44 ;  /* 0x0000006c882c723c */ /* 0x060fe8000004182c */
[C---:B------:R-:W-:Y:S01]  /*14140*/  FMUL.FTZ R50, R2.reuse, R50 ;  /* 0x0000003202327220 */ /* 0x040fe20000410000 */
[----:B------:R-:W5:Y:S01]  /*14150*/  MUFU.EX2 R223, R223 ;  /* 0x000000df00df7308 */ /* 0x000f620000000800 */
[C---:B------:R-:W-:Y:S02]  /*14160*/  FMUL.FTZ R51, R2.reuse, R51 ;  /* 0x0000003302337220 */ /* 0x040fe40000410000 */
[C---:B------:R-:W-:Y:S04]  /*14170*/  FMUL.FTZ R52, R3.reuse, R52 ;  /* 0x0000003403347220 */ /* 0x040fe80000410000 */
[C---:B------:R-:W-:Y:S01]  /*14180*/  FMUL.FTZ R53, R3.reuse, R53 ;  /* 0x0000003503357220 */ /* 0x040fe20000410000 */
[C---:B------:R-:W-:Y:S01]  /*14190*/  HMMA.16816.F32.BF16 R48, R136.reuse, R110, R48 ;  /* 0x0000006e8830723c */ /* 0x040fe20000041830 */
[----:B------:R-:W2:Y:S01]  /*141a0*/  LDSM.16.MT88.4 R108, [R195+0x4100] ;  /* 0x00410000c36c783b */ /* 0x000ea20000004200 */
[----:B------:R-:W-:Y:S01]  /*141b0*/  MUFU.EX2 R222, R222 ;  /* 0x000000de00de7308 */ /* 0x000fe20000000800 */
[C---:B------:R-:W-:Y:S02]  /*141c0*/  FMUL.FTZ R54, R2.reuse, R54 ;  /* 0x0000003602367220 */ /* 0x040fe40000410000 */
[C---:B------:R-:W-:Y:S02]  /*141d0*/  FMUL.FTZ R55, R2.reuse, R55 ;  /* 0x0000003702377220 */ /* 0x040fe40000410000 */
[C---:B------:R-:W-:Y:S02]  /*141e0*/  FMUL.FTZ R56, R3.reuse, R56 ;  /* 0x0000003803387220 */ /* 0x040fe40000410000 */
[C---:B------:R-:W-:Y:S03]  /*141f0*/  FMUL.FTZ R57, R3.reuse, R57 ;  /* 0x0000003903397220 */ /* 0x040fe60000410000 */
[C---:B---3--:R-:W-:Y:S01]  /*14200*/  HMMA.16816.F32.BF16 R52, R136.reuse, R100, R52 ;  /* 0x000000648834723c */ /* 0x048fe20000041834 */
[----:B------:R-:W3:Y:S02]  /*14210*/  MUFU.EX2 R225, R225 ;  /* 0x000000e100e17308 */ /* 0x000ee40000000800 */
[C---:B------:R-:W-:Y:S02]  /*14220*/  FMUL.FTZ R58, R2.reuse, R58 ;  /* 0x0000003a023a7220 */ /* 0x040fe40000410000 */
[C---:B------:R-:W-:Y:S02]  /*14230*/  FMUL.FTZ R59, R2.reuse, R59 ;  /* 0x0000003b023b7220 */ /* 0x040fe40000410000 */
[C---:B------:R-:W-:Y:S02]  /*14240*/  FMUL.FTZ R60, R3.reuse, R60 ;  /* 0x0000003c033c7220 */ /* 0x040fe40000410000 */
[C---:B------:R-:W-:Y:S02]  /*14250*/  FMUL.FTZ R61, R3.reuse, R61 ;  /* 0x0000003d033d7220 */ /* 0x040fe40000410000 */
[----:B------:R-:W-:Y:S01]  /*14260*/  MUFU.EX2 R224, R224 ;  /* 0x000000e000e07308 */ /* 0x000fe20000000800 */
[C---:B------:R-:W-:Y:S01]  /*14270*/  HMMA.16816.F32.BF16 R56, R136.reuse, R102, R56 ;  /* 0x000000668838723c */ /* 0x040fe20000041838 */
[----:B------:R-:W3:Y:S02]  /*14280*/  LDSM.16.MT88.4 R100, [R190+0x4100] ;  /* 0x00410000be64783b */ /* 0x000ee40000004200 */
[C---:B------:R-:W-:Y:S02]  /*14290*/  FMUL.FTZ R62, R2.reuse, R62 ;  /* 0x0000003e023e7220 */ /* 0x040fe40000410000 */
[C---:B------:R-:W-:Y:S02]  /*142a0*/  FMUL.FTZ R63, R2.reuse, R63 ;  /* 0x0000003f023f7220 */ /* 0x040fe40000410000 */
[C---:B------:R-:W-:Y:S02]  /*142b0*/  FMUL.FTZ R64, R3.reuse, R64 ;  /* 0x0000004003407220 */ /* 0x040fe40000410000 */
[C---:B------:R-:W-:Y:S01]  /*142c0*/  FMUL.FTZ R65, R3.reuse, R65 ;  /* 0x0000004103417220 */ /* 0x040fe20000410000 */
[----:B------:R-:W2:Y:S02]  /*142d0*/  MUFU.EX2 R227, R227 ;  /* 0x000000e300e37308 */ /* 0x000ea40000000800 */
[C---:B-1----:R-:W-:Y:S03]  /*142e0*/  HMMA.16816.F32.BF16 R60, R136.reuse, R104, R60 ;  /* 0x00000068883c723c */ /* 0x042fe6000004183c */
[C---:B------:R-:W-:Y:S02]  /*142f0*/  FMUL.FTZ R66, R2.reuse, R66 ;  /* 0x0000004202427220 */ /* 0x040fe40000410000 */
[C---:B------:R-:W-:Y:S02]  /*14300*/  FMUL.FTZ R67, R2.reuse, R67 ;  /* 0x0000004302437220 */ /* 0x040fe40000410000 */
[C---:B------:R-:W-:Y:S01]  /*14310*/  FMUL.FTZ R68, R3.reuse, R68 ;  /* 0x0000004403447220 */ /* 0x040fe20000410000 */
[----:B------:R-:W-:Y:S01]  /*14320*/  MUFU.EX2 R226, R226 ;  /* 0x000000e200e27308 */ /* 0x000fe20000000800 */
[C---:B------:R-:W-:Y:S03]  /*14330*/  FMUL.FTZ R69, R3.reuse, R69 ;  /* 0x0000004503457220 */ /* 0x040fe60000410000 */
[C---:B------:R-:W-:Y:S01]  /*14340*/  HMMA.16816.F32.BF16 R64, R136.reuse, R106, R64 ;  /* 0x0000006a8840723c */ /* 0x040fe20000041840 */
[----:B------:R-:W1:Y:S02]  /*14350*/  LDSM.16.MT88.4 R104, [R189+0x4100] ;  /* 0x00410000bd68783b */ /* 0x000e640000004200 */
[C---:B------:R-:W-:Y:S02]  /*14360*/  FMUL.FTZ R70, R2.reuse, R70 ;  /* 0x0000004602467220 */ /* 0x040fe40000410000 */
[C---:B------:R-:W-:Y:S01]  /*14370*/  FMUL.FTZ R71, R2.reuse, R71 ;  /* 0x0000004702477220 */ /* 0x040fe20000410000 */
[----:B------:R-:W1:Y:S01]  /*14380*/  MUFU.EX2 R229, R229 ;  /* 0x000000e500e57308 */ /* 0x000e620000000800 */
[C---:B------:R-:W-:Y:S02]  /*14390*/  FMUL.FTZ R72, R3.reuse, R72 ;  /* 0x0000004803487220 */ /* 0x040fe40000410000 */
[C---:B------:R-:W-:Y:S03]  /*143a0*/  FMUL.FTZ R73, R3.reuse, R73 ;  /* 0x0000004903497220 */ /* 0x040fe60000410000 */
[C---:B--2---:R-:W-:Y:S03]  /*143b0*/  HMMA.16816.F32.BF16 R68, R136.reuse, R108, R68 ;  /* 0x0000006c8844723c */ /* 0x044fe60000041844 */
[C---:B------:R-:W-:Y:S01]  /*143c0*/  FMUL.FTZ R74, R2.reuse, R74 ;  /* 0x0000004a024a7220 */ /* 0x040fe20000410000 */
[----:B------:R-:W-:Y:S01]  /*143d0*/  MUFU.EX2 R228, R228 ;  /* 0x000000e400e47308 */ /* 0x000fe20000000800 */
[C---:B------:R-:W-:Y:S02]  /*143e0*/  FMUL.FTZ R75, R2.reuse, R75 ;  /* 0x0000004b024b7220 */ /* 0x040fe40000410000 */
[C---:B------:R-:W-:Y:S02]  /*143f0*/  FMUL.FTZ R76, R3.reuse, R76 ;  /* 0x0000004c034c7220 */ /* 0x040fe40000410000 */
[C---:B------:R-:W-:Y:S03]  /*14400*/  FMUL.FTZ R77, R3.reuse, R77 ;  /* 0x0000004d034d7220 */ /* 0x040fe60000410000 */
[C---:B------:R-:W-:Y:S01]  /*14410*/  HMMA.16816.F32.BF16 R72, R136.reuse, R110, R72 ;  /* 0x0000006e8848723c */ /* 0x040fe20000041848 */
[----:B------:R-:W2:Y:S01]  /*14420*/  LDSM.16.MT88.4 R108, [R188+0x4100] ;  /* 0x00410000bc6c783b */ /* 0x000ea20000004200 */
[----:B------:R-:W1:Y:S01]  /*14430*/  MUFU.EX2 R231, R231 ;  /* 0x000000e700e77308 */ /* 0x000e620000000800 */
        /* <DEDUP_REMOVED lines=8> */
[----:B------:R-:W-:Y:S01]  /*144c0*/  FMUL.FTZ R84, R3, R84 ;  /* 0x0000005403547220 */ /* 0x000fe20000410000 */
[----:B----4-:R-:W-:Y:S01]  /*144d0*/  F2FP.BF16.PACK_AB R100, R167, R166 ;  /* 0x000000a6a764723e */ /* 0x010fe200000010ff */
[----:B------:R-:W-:Y:S02]  /*144e0*/  FMUL.FTZ R85, R3, R85 ;  /* 0x0000005503557220 */ /* 0x000fe40000410000 */
[----:B------:R-:W4:Y:S01]  /*144f0*/  MUFU.EX2 R232, R232 ;  /* 0x000000e800e87308 */ /* 0x000f220000000800 */
[C---:B------:R-:W-:Y:S03]  /*14500*/  HMMA.16816.F32.BF16 R80, R136.reuse, R102, R80 ;  /* 0x000000668850723c */ /* 0x040fe60000041850 */
[C---:B------:R-:W-:Y:S01]  /*14510*/  FMUL.FTZ R86, R2.reuse, R86 ;  /* 0x0000005602567220 */ /* 0x040fe20000410000 */
[----:B------:R-:W-:Y:S01]  /*14520*/  F2FP.BF16.PACK_AB R101, R169, R168 ;  /* 0x000000a8a965723e */ /* 0x000fe200000010ff */
[C---:B------:R-:W-:Y:S02]  /*14530*/  FMUL.FTZ R87, R2.reuse, R87 ;  /* 0x0000005702577220 */ /* 0x040fe40000410000 */
[----:B------:R-:W-:Y:S01]  /*14540*/  FMUL.FTZ R88, R3, R88 ;  /* 0x0000005803587220 */ /* 0x000fe20000410000 */
[----:B------:R-:W-:Y:S01]  /*14550*/  F2FP.BF16.PACK_AB R102, R171, R170 ;  /* 0x000000aaab66723e */ /* 0x000fe200000010ff */
[----:B------:R-:W-:Y:S03]  /*14560*/  FMUL.FTZ R89, R3, R89 ;  /* 0x0000005903597220 */ /* 0x000fe60000410000 */
[C---:B-1----:R-:W-:Y:S03]  /*14570*/  HMMA.16816.F32.BF16 R84, R136.reuse, R104, R84 ;  /* 0x000000688854723c */ /* 0x042fe60000041854 */
        /* <DEDUP_REMOVED lines=14> */
[----:B------:R-:W-:Y:S01]  /*14660*/  FFMA.FTZ R165, R2, R205, R165 ;  /* 0x000000cd02a57223 */ /* 0x000fe200000100a5 */
[----:B------:R-:W-:Y:S01]  /*14670*/  MOV R2, R132 ;  /* 0x0000008400027202 */ /* 0x000fe20000000f00 */
[----:B------:R-:W-:Y:S03]  /*14680*/  FFMA.FTZ R164, R3, R204, R164 ;  /* 0x000000cc03a47223 */ /* 0x000fe600000100a4 */
[----:B------:R-:W-:Y:S01]  /*14690*/  HMMA.16816.F32.BF16 R96, R136, R110, R96 ;  /* 0x0000006e8860723c */ /* 0x000fe20000041860 */
[----:B------:R-:W2:Y:S02]  /*146a0*/  LDSM.16.MT88.4 R108, [R188+0x2900] ;  /* 0x00290000bc6c783b */ /* 0x000ea40000004200 */
[----:B------:R-:W-:Y:S01]  /*146b0*/  FADD.FTZ R160, R160, R165 ;  /* 0x000000a5a0a07221 */ /* 0x000fe20000010000 */
[----:B------:R-:W-:Y:S01]  /*146c0*/  MOV R3, R0 ;  /* 0x0000000000037202 */ /* 0x000fe20000000f00 */
        /* <DEDUP_REMOVED lines=19> */
[----:B------:R-:W-:Y:S01]  /*14800*/  FADD.FTZ R219, R219, R206 ;  /* 0x000000cedbdb7221 */ /* 0x000fe20000010000 */
[----:B------:R-:W-:Y:S01]  /*14810*/  IADD3 R206, R217, -0x1, RZ ;  /* 0xffffffffd9ce7810 */ /* 0x000fe20007ffe0ff */
[C---:B------:R-:W-:Y:S01]  /*14820*/  HMMA.16816.F32.BF16 R24, R100.reuse, R106, R24 ;  /* 0x0000006a6418723c */ /* 0x040fe20000041818 */
[----:B------:R-:W1:Y:S03]  /*14830*/  LDSM.16.MT88.4 R104, [R195+0x4900] ;  /* 0x00490000c368783b */ /* 0x000e660000004200 */
[----:B------:R-:W-:Y:S01]  /*14840*/  FADD.FTZ R171, R171, R170 ;  /* 0x000000aaabab7221 */ /* 0x000fe20000010000 */
[----:B------:R-:W-:Y:S03]  /*14850*/  MOV R217, R206 ;  /* 0x000000ce00d97202 */ /* 0x000fe60000000f00 */
        /* <DEDUP_REMOVED lines=20> */
[----:B------:R-:W1:Y:S07]  /*149a0*/  LDSM.16.MT88.4 R112, [R189+0x1100] ;  /* 0x00110000bd70783b */ /* 0x000e6e0000004200 */
[C---:B------:R-:W-:Y:S08]  /*149b0*/  HMMA.16816.F32.BF16 R84, R100.reuse, R116, R84 ;  /* 0x000000746454723c */ /* 0x040ff00000041854 */
[C---:B------:R-:W-:Y:S01]  /*149c0*/  HMMA.16816.F32.BF16 R88, R100.reuse, R118, R88 ;  /* 0x000000766458723c */ /* 0x040fe20000041858 */
[----:B------:R-:W3:Y:S07]  /*149d0*/  LDSM.16.MT88.4 R116, [R195+0x3100] ;  /* 0x00310000c374783b */ /* 0x000eee0000004200 */
[C---:B--2---:R-:W-:Y:S08]  /*149e0*/  HMMA.16816.F32.BF16 R92, R100.reuse, R108, R92 ;  /* 0x0000006c645c723c */ /* 0x044ff0000004185c */
[----:B------:R-:W-:Y:S01]  /*149f0*/  HMMA.16816.F32.BF16 R96, R100, R110, R96 ;  /* 0x0000006e6460723c */ /* 0x000fe20000041860 */
[----:B------:R-:W-:Y:S06]  /*14a00*/  LDSM.16.MT88.4 R108, [R195+0x5100] ;  /* 0x00510000c36c783b */ /* 0x000fec0000004200 */
[----:B------:R-:W-:Y:S01]  /*14a10*/  F2FP.BF16.PACK_AB R100, R221, R218 ;  /* 0x000000dadd64723e */ /* 0x000fe200000010ff */
[----:B------:R-:W-:Y:S01]  /*14a20*/  FADD.FTZ R218, R218, R171 ;  /* 0x000000abdada7221 */ /* 0x000fe20000010000 */
[----:B-----5:R-:W-:Y:S03]  /*14a30*/  F2FP.BF16.PACK_AB R101, R223, R220 ;  /* 0x000000dcdf65723e */ /* 0x020fe600000010ff */
[----:B------:R-:W-:Y:S01]  /*14a40*/  F2FP.BF16.PACK_AB R102, R225, R222 ;  /* 0x000000dee166723e */ /* 0x000fe200000010ff */
[----:B------:R-:W-:Y:S01]  /*14a50*/  FADD.FTZ R220, R220, R219 ;  /* 0x000000dbdcdc7221 */ /* 0x000fe20000010000 */
[----:B------:R-:W-:Y:S01]  /*14a60*/  F2FP.BF16.PACK_AB R103, R227, R224 ;  /* 0x000000e0e367723e */ /* 0x000fe200000010ff */
[----:B------:R-:W-:Y:S02]  /*14a70*/  FADD.FTZ R221, R221, R218 ;  /* 0x000000dadddd7221 */ /* 0x000fe40000010000 */
        /* <DEDUP_REMOVED lines=9> */
[C---:B------:R-:W-:Y:S08]  /*14b10*/  HMMA.16816.F32.BF16 R16, R100.reuse, R122, R16 ;  /* 0x0000007a6410723c */ /* 0x040ff00000041810 */
[C---:B------:R-:W-:Y:S08]  /*14b20*/  HMMA.16816.F32.BF16 R20, R100.reuse, R112, R20 ;  /* 0x000000706414723c */ /* 0x040ff00000041814 */
        /* <DEDUP_REMOVED lines=17> */
[----:B----4-:R-:W-:Y:S01]  /*14c40*/  F2FP.BF16.PACK_AB R139, R133, R232 ;  /* 0x000000e8858b723e */ /* 0x010fe200000010ff */
        /* <DEDUP_REMOVED lines=43> */
[C---:B----4-:R-:W-:Y:S08]  /*14f00*/  HMMA.16816.F32.BF16 R84, R136.reuse, R8, R84 ;  /* 0x000000088854723c */ /* 0x050ff00000041854 */
[C---:B------:R-:W-:Y:S08]  /*14f10*/  HMMA.16816.F32.BF16 R88, R136.reuse, R10, R88 ;  /* 0x0000000a8858723c */ /* 0x040ff00000041858 */
[C---:B--2---:R-:W-:Y:S08]  /*14f20*/  HMMA.16816.F32.BF16 R92, R136.reuse, R12, R92 ;  /* 0x0000000c885c723c */ /* 0x044ff0000004185c */
[----:B------:R-:W-:Y:S01]  /*14f30*/  HMMA.16816.F32.BF16 R96, R136, R14, R96 ;  /* 0x0000000e8860723c */ /* 0x000fe20000041860 */
[----:B------:R-:W-:-:S07]  /*14f40*/  @P0 BRA `(.L_x_820) ;  /* 0xffffd13000000947 */ /* 0x000fce000383ffff */
.L_x_817:
[----:B------:R-:W-:-:S13]  /*14f50*/  ISETP.GE.AND P0, PT, R206, RZ, PT ;  /* 0x000000ffce00720c */ /* 0x000fda0003f06270 */
[----:B------:R-:W-:Y:S05]  /*14f60*/  @!P0 BRA `(.L_x_821) ;  /* 0x00002a6000008947 */ /* 0x000fea0003800000 */
[----:B------:R-:W1:Y:S01]  /*14f70*/  S2R R3, SR_TID.X ;  /* 0x0000000000037919 */ /* 0x000e620000002100 */
[----:B------:R-:W-:Y:S01]  /*14f80*/  SHF.R.S32.HI R5, RZ, 0x1f, R172 ;  /* 0x0000001fff057819 */ /* 0x000fe200000114ac */
[----:B------:R-:W-:Y:S01]  /*14f90*/  IMAD.MOV.U32 R133, RZ, RZ, R132 ;  /* 0x000000ffff857224 */ /* 0x000fe200078e0084 */
[----:B------:R-:W-:Y:S01]  /*14fa0*/  IADD3 R212, R203, 0x100, RZ ;  /* 0x00000100cbd47810 */ /* 0x000fe20007ffe0ff */
[----:B------:R-:W-:Y:S01]  /*14fb0*/  IMAD.SHL.U32 R207, R173, 0x2, RZ ;  /* 0x00000002adcf7824 */ /* 0x000fe200078e00ff */
[C---:B------:R-:W-:Y:S01]  /*14fc0*/  SHF.L.U64.HI R210, R172.reuse, 0x1, R5 ;  /* 0x00000001acd27819 */ /* 0x040fe20000010205 */
[----:B------:R-:W-:Y:S01]  /*14fd0*/  IMAD.SHL.U32 R213, R172, 0x2, RZ ;  /* 0x00000002acd57824 */ /* 0x000fe200078e00ff */
[----:B------:R-:W-:Y:S02]  /*14fe0*/  ULDC UR5, c[0x0][0x210] ;  /* 0x0000840000057ab9 */ /* 0x000fe40000000800 */
[----:B------:R-:W-:Y:S02]  /*14ff0*/  ULDC UR4, c[0x0][0x1e8] ;  /* 0x00007a0000047ab9 */ /* 0x000fe40000000800 */
[----:B------:R-:W-:-:S02]  /*15000*/  UIMAD UR5, UR11, UR5, URZ ;  /* 0x000000050b0572a4 */ /* 0x000fc4000f8e023f */
[----:B------:R-:W-:Y:S01]  /*15010*/  UIMAD UR4, UR11, UR4, URZ ;  /* 0x000000040b0472a4 */ /* 0x000fe2000f8e023f */
[----:B-1----:R-:W-:-:S04]  /*15020*/  SHF.R.S32.HI R2, RZ, 0x1f, R3 ;  /* 0x0000001fff027819 */ /* 0x002fc80000011403 */
[----:B------:R-:W-:-:S04]  /*15030*/  LEA.HI R2, R2, R3, RZ, 0x3 ;  /* 0x0000000302027211 */ /* 0x000fc800078f18ff */
[----:B------:R-:W-:-:S05]  /*15040*/  LOP3.LUT R2, R2, 0xfffffff8, RZ, 0xc0, !PT ;  /* 0xfffffff802027812 */ /* 0x000fca00078ec0ff */
[----:B------:R-:W-:Y:S02]  /*15050*/  IMAD.IADD R2, R3, 0x1, -R2 ;  /* 0x0000000103027824 */ /* 0x000fe400078e0a02 */
[----:B------:R-:W-:Y:S01]  /*15060*/  IMAD.MOV.U32 R3, RZ, RZ, R0 ;  /* 0x000000ffff037224 */ /* 0x000fe200078e0000 */
[----:B------:R-:W-:Y:S01]  /*15070*/  SHF.R.S32.HI R0, RZ, 0x1f, R173 ;  /* 0x0000001fff007819 */ /* 0x000fe200000114ad */
[----:B------:R-:W-:-:S03]  /*15080*/  IMAD.SHL.U32 R208, R2, 0x8, RZ ;  /* 0x0000000802d07824 */ /* 0x000fc600078e00ff */
[----:B------:R-:W-:Y:S02]  /*15090*/  SHF.L.U64.HI R211, R173, 0x1, R0 ;  /* 0x00000001add37819 */ /* 0x000fe40000010200 */
[----:B------:R-:W-:-:S04]  /*150a0*/  SHF.R.S32.HI R209, RZ, 0x1f, R208 ;  /* 0x0000001fffd17819 */ /* 0x000fc800000114d0 */
[C---:B------:R-:W-:Y:S01]  /*150b0*/  SHF.L.U64.HI R209, R208.reuse, 0x1, R209 ;  /* 0x00000001d0d17819 */ /* 0x040fe200000102d1 */
[----:B------:R-:W-:Y:S01]  /*150c0*/  IMAD.SHL.U32 R208, R208, 0x2, RZ ;  /* 0x00000002d0d07824 */ /* 0x000fe200078e00ff */
[----:B------:R-:W-:Y:S05]  /*150d0*/  BRA `(.L_x_822) ;  /* 0x0000032000007947 */ /* 0x000fea0003800000 */
.L_x_824:
[----:B------:R-:W-:Y:S01]  /*150e0*/  ISETP.NE.AND P2, PT, R199, 0x1, PT ;  /* 0x00000001c700780c */ /* 0x000fe20003f45270 */
[----:B------:R-:W-:Y:S01]  /*150f0*/  IMAD.MOV.U32 R200, RZ, RZ, RZ ;  /* 0x000000ffffc87224 */ /* 0x000fe200078e00ff */
[----:B------:R-:W-:Y:S04]  /*15100*/  LEA R201, R206, UR13, 0x6 ;  /* 0x0000000dcec97c11 */ /* 0x000fe8000f8e30ff */
[----:B------:R-:W-:Y:S05]  /*15110*/  IADD3 R201, R201, -0x40, R202 ;  /* 0xffffffc0c9c97810 */ /* 0x000fea0007ffe0ca */
        /* <DEDUP_REMOVED lines=28> */
[----:B------:R-:W-:Y:S03]  /*152e0*/  IADD3 R136, P1, R132, R207, RZ ;  /* 0x000000cf84887210 */ /* 0x000fe60007f3e0ff */
[----:B--2---:R-:W-:Y:S01]  /*152f0*/  IMAD.X R139, R134, 0x1, R209, P0 ;  /* 0x00000001868b7824 */ /* 0x004fe200000e06d1 */
[----:B------:R-:W-:Y:S01]  /*15300*/  IADD3 R142, P0, R132, R213, RZ ;  /* 0x000000d5848e7210 */ /* 0x000fe20007f1e0ff */
[----:B------:R-:W-:Y:S01]  /*15310*/  IMAD.X R137, R134, 0x1, R211, P1 ;  /* 0x0000000186897824 */ /* 0x000fe200008e06d3 */
[----:B---3--:R-:W-:Y:S02]  /*15320*/  IADD3 R140, P2, R0, R208, RZ ;  /* 0x000000d0008c7210 */ /* 0x008fe40007f5e0ff */
[----:B------:R1:W-:Y:S01]  /*15330*/  LDGSTS.E.BYPASS.LTC128B.128 [R203+0x6100], [R138.64], !P4 ;  /* 0x061000008acb7fae */ /* 0x0003e2000e101d54 */
[--C-:B------:R-:W-:Y:S01]  /*15340*/  IMAD.X R143, R134, 0x1, R210.reuse, P0 ;  /* 0x00000001868f7824 */ /* 0x100fe200000e06d2 */
[----:B------:R-:W-:Y:S01]  /*15350*/  IADD3 R134, P1, R0, R207, RZ ;  /* 0x000000cf00867210 */ /* 0x000fe20007f3e0ff */
[----:B----4-:R-:W-:Y:S01]  /*15360*/  IMAD.X R141, R2, 0x1, R209, P2 ;  /* 0x00000001028d7824 */ /* 0x010fe200010e06d1 */
        /* <DEDUP_REMOVED lines=9> */
.L_x_822:
        /* <DEDUP_REMOVED lines=32> */
[C---:B---3--:R-:W-:Y:S03]  /*15600*/  IADD3 R160, P0, R2.reuse, R207, RZ ;  /* 0x000000cf02a07210 */ /* 0x048fe60007f1e0ff */
[-C--:B------:R-:W-:Y:S04]  /*15610*/  IADD3 R162, P1, R2, R208.reuse, RZ ;  /* 0x000000d002a27210 */ /* 0x080fe80007f3e0ff */
[C---:B------:R-:W-:Y:S01]  /*15620*/  HMMA.16816.F32.BF16 R16, R32.reuse, R18, RZ ;  /* 0x000000122010723c */ /* 0x040fe200000418ff */
[----:B-1----:R-:W-:Y:S03]  /*15630*/  IMAD.X R161, R30, 0x1, R211, P0 ;  /* 0x000000011ea17824 */ /* 0x002fe600000e06d3 */
[----:B------:R-:W-:Y:S01]  /*15640*/  IADD3 R172, P0, R2, R213, RZ ;  /* 0x000000d502ac7210 */ /* 0x000fe20007f1e0ff */
[--C-:B------:R-:W-:Y:S01]  /*15650*/  IMAD.X R163, R30, 0x1, R209.reuse, P1 ;  /* 0x000000011ea37824 */ /* 0x100fe200008e06d1 */
[----:B----4-:R-:W-:Y:S02]  /*15660*/  IADD3 R216, P2, R0, R208, RZ ;  /* 0x000000d000d87210 */ /* 0x010fe40007f5e0ff */
[C---:B-----5:R-:W-:Y:S01]  /*15670*/  HMMA.16816.F32.BF16 R20, R32.reuse, R24, RZ ;  /* 0x000000182014723c */ /* 0x060fe200000418ff */
[--C-:B------:R-:W-:Y:S01]  /*15680*/  IMAD.X R173, R30, 0x1, R210.reuse, P0 ;  /* 0x000000011ead7824 */ /* 0x100fe200000e06d2 */
[----:B------:R1:W-:Y:S02]  /*15690*/  LDGSTS.E.BYPASS.LTC128B.128 [R212], [R162.64], !P4 ;  /* 0x00000000a2d47fae */ /* 0x0003e4000e101d54 */
[----:B------:R-:W-:Y:S01]  /*156a0*/  IADD3 R134, P1, R0, R207, RZ ;  /* 0x000000cf00867210 */ /* 0x000fe20007f3e0ff */
[----:B------:R-:W-:Y:S01]  /*156b0*/  IMAD.X R217, R28, 0x1, R209, P2 ;  /* 0x000000011cd97824 */ /* 0x000fe200010e06d1 */
[----:B------:R1:W-:Y:S01]  /*156c0*/  LDGSTS.E.BYPASS.LTC128B.128 [R212+0x2000], [R160.64], !P6 ;  /* 0x02000000a0d47fae */ /* 0x0003e2000f101d54 */
[----:B------:R-:W-:Y:S01]  /*156d0*/  IADD3 R214, P0, R0, R213, RZ ;  /* 0x000000d500d67210 */ /* 0x000fe20007f1e0ff */
[C---:B------:R-:W-:Y:S01]  /*156e0*/  HMMA.16816.F32.BF16 R24, R32.reuse, R26, RZ ;  /* 0x0000001a2018723c */ /* 0x040fe200000418ff */
[C---:B------:R-:W-:Y:S01]  /*156f0*/  IMAD.X R135, R28.reuse, 0x1, R211, P1 ;  /* 0x000000011c877824 */ /* 0x040fe200008e06d3 */
[----:B------:R2:W-:Y:S02]  /*15700*/  LDGSTS.E.BYPASS.LTC128B.128 [R212+0x4000], [R172.64], !P5 ;  /* 0x04000000acd47fae */ /* 0x0005e4000e901d54 */
[----:B------:R-:W-:Y:S01]  /*15710*/  IMAD.X R215, R28, 0x1, R210, P0 ;  /* 0x000000011cd77824 */ /* 0x000fe200000e06d2 */
[----:B------:R-:W-:Y:S01]  /*15720*/  ISETP.GE.AND P0, PT, R206, 0x1, PT ;  /* 0x00000001ce00780c */ /* 0x000fe20003f06270 */
[----:B------:R3:W-:Y:S02]  /*15730*/  LDGSTS.E.BYPASS.LTC128B.128 [R212+0x1000], [R216.64], !P4 ;  /* 0x01000000d8d47fae */ /* 0x0007e4000e101d54 */
[C---:B------:R-:W-:Y:S02]  /*15740*/  HMMA.16816.F32.BF16 R28, R32.reuse, R136, RZ ;  /* 0x00000088201c723c */ /* 0x040fe400000418ff */
[----:B------:R3:W-:Y:S04]  /*15750*/  LDGSTS.E.BYPASS.LTC128B.128 [R212+0x3000], [R134.64], !P6 ;  /* 0x0300000086d47fae */ /* 0x0007e8000f101d54 */
[----:B------:R3:W-:Y:S02]  /*15760*/  LDGSTS.E.BYPASS.LTC128B.128 [R212+0x5000], [R214.64], !P5 ;  /* 0x05000000d6d47fae */ /* 0x0007e4000e901d54 */
[----:B------:R-:W-:Y:S02]  /*15770*/  HMMA.16816.F32.BF16 R32, R32, R138, RZ ;  /* 0x0000008a2020723c */ /* 0x000fe400000418ff */
[----:B------:R-:W-:Y:S04]  /*15780*/  LDSM.16.M88.4 R164, [R192+0x6100] ;  /* 0x00610000c0a4783b */ /* 0x000fe80000000200 */
[----:B------:R-:W0:Y:S02]  /*15790*/  LDGDEPBAR ;  /* 0x00000000000079af */ /* 0x000e240000000000 */
[C---:B------:R-:W-:Y:S02]  /*157a0*/  HMMA.16816.F32.BF16 R4, R140.reuse, R144, R4 ;  /* 0x000000908c04723c */ /* 0x040fe40000041804 */
[----:B-1----:R-:W1:Y:S04]  /*157b0*/  LDSM.16.M88.4 R160, [R193+0xc100] ;  /* 0x00c10000c1a0783b */ /* 0x002e680000000200 */
[----:B------:R-:W4:Y:S02]  /*157c0*/  LDSM.16.M88.4 R168, [R192+0x6900] ;  /* 0x00690000c0a8783b */ /* 0x000f240000000200 */
[C---:B------:R-:W-:Y:S02]  /*157d0*/  HMMA.16816.F32.BF16 R8, R140.reuse, R146, R8 ;  /* 0x000000928c08723c */ /* 0x040fe40000041808 */
[----:B------:R-:W5:Y:S04]  /*157e0*/  LDSM.16.M88.4 R136, [R192+0x7100] ;  /* 0x00710000c088783b */ /* 0x000f680000000200 */
[----:B--2---:R-:W2:Y:S02]  /*157f0*/  LDSM.16.M88.4 R172, [R192+0x7900] ;  /* 0x00790000c0ac783b */ /* 0x004ea40000000200 */
[C---:B------:R-:W-:Y:S02]  /*15800*/  HMMA.16816.F32.BF16 R12, R140.reuse, R148, R12 ;  /* 0x000000948c0c723c */ /* 0x040fe4000004180c */
[----:B------:R-:W-:Y:S06]  /*15810*/  LDSM.16.M88.4 R144, [R191+0xc100] ;  /* 0x00c10000bf90783b */ /* 0x000fec0000000200 */
        /* <DEDUP_REMOVED lines=132> */
.L_x_823:
        /* <DEDUP_REMOVED lines=34> */
[----:B------:R-:W-:Y:S02]  /*16280*/  ISETP.GT.AND P0, PT, R206, RZ, PT ;  /* 0x000000ffce00720c */ /* 0x000fe40003f04270 */
        /* <DEDUP_REMOVED lines=208> */
[----:B------:R-:W-:Y:S01]  /*16f90*/  FFMA.FTZ R6, R2, R205, R6 ;  /* 0x000000cd02067223 */ /* 0x000fe20000010006 */
[----:B------:R-:W-:Y:S01]  /*16fa0*/  IADD3 R2, R206, -0x1, RZ ;  /* 0xffffffffce027810 */ /* 0x000fe20007ffe0ff */
[----:B------:R-:W-:Y:S01]  /*16fb0*/  FADD.FTZ R5, R5, R160 ;  /* 0x000000a005057221 */ /* 0x000fe20000010000 */
[----:B-----5:R-:W-:Y:S01]  /*16fc0*/  F2FP.BF16.PACK_AB R14, R169, R168 ;  /* 0x000000a8a90e723e */ /* 0x020fe200000010ff */
[----:B------:R-:W-:Y:S01]  /*16fd0*/  FADD.FTZ R6, R7, R6 ;  /* 0x0000000607067221 */ /* 0x000fe20000010000 */
[----:B------:R-:W-:Y:S03]  /*16fe0*/  F2FP.BF16.PACK_AB R15, R171, R170 ;  /* 0x000000aaab0f723e */ /* 0x000fe600000010ff */
[----:B------:R-:W-:Y:S01]  /*16ff0*/  MOV R206, R2 ;  /* 0x0000000200ce7202 */ /* 0x000fe20000000f00 */
[----:B------:R-:W-:Y:S02]  /*17000*/  FADD.FTZ R134, R134, R5 ;  /* 0x0000000586867221 */ /* 0x000fe40000010000 */
[----:B------:R-:W-:Y:S01]  /*17010*/  FADD.FTZ R5, R133, R6 ;  /* 0x0000000685057221 */ /* 0x000fe20000010000 */
[C---:B-1----:R-:W-:Y:S05]  /*17020*/  HMMA.16816.F32.BF16 R8, R12.reuse, R136, R8 ;  /* 0x000000880c08723c */ /* 0x042fea0000041808 */
[----:B------:R-:W-:Y:S01]  /*17030*/  FADD.FTZ R135, R135, R134 ;  /* 0x0000008687877221 */ /* 0x000fe20000010000 */
[----:B------:R-:W-:Y:S01]  /*17040*/  MOV R133, R132 ;  /* 0x0000008400857202 */ /* 0x000fe20000000f00 */
        /* <DEDUP_REMOVED lines=145> */
[C---:B---3--:R-:W-:Y:S08]  /*17960*/  HMMA.16816.F32.BF16 R76, R12.reuse, R8, R76 ;  /* 0x000000080c4c723c */ /* 0x048ff0000004184c */
[C---:B------:R-:W-:Y:S08]  /*17970*/  HMMA.16816.F32.BF16 R80, R12.reuse, R10, R80 ;  /* 0x0000000a0c50723c */ /* 0x040ff00000041850 */
[C---:B----4-:R-:W-:Y:S08]  /*17980*/  HMMA.16816.F32.BF16 R84, R12.reuse, R20, R84 ;  /* 0x000000140c54723c */ /* 0x050ff00000041854 */
[C---:B------:R-:W-:Y:S08]  /*17990*/  HMMA.16816.F32.BF16 R88, R12.reuse, R22, R88 ;  /* 0x000000160c58723c */ /* 0x040ff00000041858 */
[C---:B-1----:R-:W-:Y:S08]  /*179a0*/  HMMA.16816.F32.BF16 R92, R12.reuse, R16, R92 ;  /* 0x000000100c5c723c */ /* 0x042ff0000004185c */
[----:B------:R-:W-:Y:S01]  /*179b0*/  HMMA.16816.F32.BF16 R96, R12, R18, R96 ;  /* 0x000000120c60723c */ /* 0x000fe20000041860 */
[----:B------:R-:W-:-:S07]  /*179c0*/  @P0 BRA `(.L_x_822) ;  /* 0xffffda3000000947 */ /* 0x000fce000383ffff */
.L_x_821:
[----:B------:R-:W1:Y:S01]  /*179d0*/  SHFL.BFLY PT, R3, R204, 0x2, 0x1f ;  /* 0x0c401f00cc037f89 */ /* 0x000e6200000e0000 */
[----:B------:R-:W-:-:S02]  /*179e0*/  MOV R4, RZ ;  /* 0x000000ff00047202 */ /* 0x000fc40000000f00 */
[----:B------:R-:W-:Y:S01]  /*179f0*/  MOV R8, 0xff800000 ;  /* 0xff80000000087802 */ /* 0x000fe20000000f00 */
[----:B------:R-:W2:Y:S01]  /*17a00*/  SHFL.BFLY PT, R2, R205, 0x2, 0x1f ;  /* 0x0c401f00cd027f89 */ /* 0x000ea200000e0000 */
[----:B------:R-:W-:Y:S01]  /*17a10*/  PLOP3.LUT P2, PT, PT, PT, PT, 0x8, 0x0 ;  /* 0x000000000000781c */ /* 0x000fe20003f4e170 */
        /* <DEDUP_REMOVED lines=118> */
.L_x_765:
        /* <DEDUP_REMOVED lines=49> */
[----:B------:R-:W-:Y:S01]  /*18490*/  SEL R10, R10, 0xffffffe0, !P1 ;  /* 0xffffffe00a0a7807 */ /* 0x000fe20004800000 */
[----:B------:R-:W-:Y:S01]  /*184a0*/  IMAD.SHL.U32 R13, R12, 0x2, RZ ;  /* 0x000000020c0d7824 */ /* 0x000fe200078e00ff */
[----:B------:R-:W-:Y:S01]  /*184b0*/  BAR.SYNC.DEFER_BLOCKING 0x1, 0x100 ;  /* 0x0044000000007b1d */ /* 0x000fe20000010000 */
[----:B------:R-:W-:-:S02]  /*184c0*/  F2FP.BF16.PACK_AB R44, R45, R44 ;  /* 0x0000002c2d2c723e */ /* 0x000fc400000010ff */
[C---:B------:R-:W-:Y:S01]  /*184d0*/  IMAD.IADD R17, R13.reuse, 0x1, R10 ;  /* 0x000000010d117824 */ /* 0x040fe200078e020a */
[C---:B------:R-:W-:Y:S02]  /*184e0*/  IADD3 R12, R13.reuse, 0x80, RZ ;  /* 0x000000800d0c7810 */ /* 0x040fe40007ffe0ff */
[----:B------:R-:W-:Y:S02]  /*184f0*/  IADD3 R15, R13, 0x70, RZ ;  /* 0x000000700d0f7810 */ /* 0x000fe40007ffe0ff */
[----:B------:R-:W-:Y:S01]  /*18500*/  @P0 IADD3 R15, R12, 0x10, RZ ;  /* 0x000000100c0f0810 */ /* 0x000fe20007ffe0ff */
[----:B------:R-:W-:Y:S01]  /*18510*/  IMAD.MOV.U32 R12, RZ, RZ, 0x40 ;  /* 0x00000040ff0c7424 */ /* 0x000fe200078e00ff */
[----:B------:R-:W-:Y:S02]  /*18520*/  F2FP.BF16.PACK_AB R46, R47, R46 ;  /* 0x0000002e2f2e723e */ /* 0x000fe400000010ff */
[----:B------:R-:W-:Y:S01]  /*18530*/  F2FP.BF16.PACK_AB R48, R49, R48 ;  /* 0x000000303130723e */ /* 0x000fe200000010ff */
[----:B------:R-:W-:Y:S01]  /*18540*/  IMAD.IADD R19, R10, 0x1, R15 ;  /* 0x000000010a137824 */ /* 0x000fe200078e020f */
[----:B------:R-:W-:-:S02]  /*18550*/  SEL R12, R12, 0xffffffc0, !P2 ;  /* 0xffffffc00c0c7807 */ /* 0x000fc40005000000 */
[----:B------:R-:W-:Y:S02]  /*18560*/  F2FP.BF16.PACK_AB R50, R51, R50 ;  /* 0x000000323332723e */ /* 0x000fe400000010ff */
[----:B------:R-:W-:Y:S01]  /*18570*/  F2FP.BF16.PACK_AB R52, R53, R52 ;  /* 0x000000343534723e */ /* 0x000fe200000010ff */
[--C-:B------:R-:W-:Y:S01]  /*18580*/  IMAD.IADD R21, R13, 0x1, R12.reuse ;  /* 0x000000010d157824 */ /* 0x100fe200078e020c */
[----:B------:R-:W-:Y:S01]  /*18590*/  F2FP.BF16.PACK_AB R54, R55, R54 ;  /* 0x000000363736723e */ /* 0x000fe200000010ff */
[C---:B------:R-:W-:Y:S01]  /*185a0*/  IMAD.IADD R23, R12.reuse, 0x1, R15 ;  /* 0x000000010c177824 */ /* 0x040fe200078e020f */
[----:B------:R-:W-:Y:S01]  /*185b0*/  F2FP.BF16.PACK_AB R56, R57, R56 ;  /* 0x000000383938723e */ /* 0x000fe200000010ff */
[----:B------:R-:W-:Y:S01]  /*185c0*/  IMAD.IADD R25, R12, 0x1, R17 ;  /* 0x000000010c197824 */ /* 0x000fe200078e0211 */
[----:B------:R-:W-:Y:S01]  /*185d0*/  STS [R13+0x80], R128 ;  /* 0x000080800d007388 */ /* 0x000fe20000000800 */
[----:B------:R-:W-:Y:S01]  /*185e0*/  IMAD.IADD R27, R19, 0x1, R12 ;  /* 0x00000001131b7824 */ /* 0x000fe200078e020c */
[----:B------:R-:W-:Y:S01]  /*185f0*/  F2FP.BF16.PACK_AB R58, R59, R58 ;  /* 0x0000003a3b3a723e */ /* 0x000fe200000010ff */
[----:B------:R-:W-:Y:S01]  /*18600*/  IMAD.U32 R12, RZ, RZ, UR4 ;  /* 0x00000004ff0c7e24 */ /* 0x000fe2000f8e00ff */
        /* <DEDUP_REMOVED lines=92> */
.L_x_826:
[----:B-1----:R-:W-:Y:S01]  /*18bd0*/  SHF.R.S32.HI R3, RZ, 0x1f, R2 ;  /* 0x0000001fff037819 */ /* 0x002fe20000011402 */
[----:B------:R-:W1:Y:S01]  /*18be0*/  S2R R57, SR_CTAID.X ;  /* 0x0000000000397919 */ /* 0x000e620000002500 */
[----:B------:R-:W-:Y:S01]  /*18bf0*/  LOP3.LUT R13, R9, 0xffffffe0, RZ, 0xc0, !PT ;  /* 0xffffffe0090d7812 */ /* 0x000fe200078ec0ff */
[----:B------:R-:W-:Y:S01]  /*18c00*/  IMAD.MOV.U32 R6, RZ, RZ, c[0x0][0x4e8] ;  /* 0x00013a00ff067624 */ /* 0x000fe200078e00ff */
[----:B------:R-:W-:Y:S01]  /*18c10*/  LEA.HI R3, R3, R2, RZ, 0x3 ;  /* 0x0000000203037211 */ /* 0x000fe200078f18ff */
[----:B------:R-:W-:Y:S01]  /*18c20*/  ULDC.64 UR6, c[0x0][0x490] ;  /* 0x0001240000067ab9 */ /* 0x000fe20000000a00 */
[----:B------:R-:W-:Y:S01]  /*18c30*/  BSSY B0, `(.L_x_827) ;  /* 0x000008c000007945 */ /* 0x000fe20003800000 */
[----:B------:R-:W-:Y:S01]  /*18c40*/  USHF.R.S32.HI UR10, URZ, 0x1f, UR18 ;  /* 0x0000001f3f0a7899 */ /* 0x000fe20008011412 */
[----:B------:R-:W-:Y:S01]  /*18c50*/  LOP3.LUT R9, R3, 0xffffff8, RZ, 0xc0, !PT ;  /* 0x0ffffff803097812 */ /* 0x000fe200078ec0ff */
[----:B------:R-:W-:Y:S01]  /*18c60*/  IMAD.IADD R3, R0, 0x1, -R13 ;  /* 0x0000000100037824 */ /* 0x000fe200078e0a0d */
[----:B------:R-:W-:Y:S01]  /*18c70*/  ISETP.NE.AND P1, PT, R6, 0x1, PT ;  /* 0x000000010600780c */ /* 0x000fe20003f25270 */
[----:B------:R-:W-:Y:S01]  /*18c80*/  UIMAD UR9, UR8, UR6, URZ ;  /* 0x00000006080972a4 */ /* 0x000fe2000f8e023f */
[----:B------:R-:W-:Y:S01]  /*18c90*/  LEA.HI R6, R11, R11, RZ, 0x1 ;  /* 0x0000000b0b067211 */ /* 0x000fe200078f08ff */
[----:B------:R-:W-:Y:S01]  /*18ca0*/  IMAD.IADD R2, R2, 0x1, -R9 ;  /* 0x0000000102027824 */ /* 0x000fe200078e0a09 */
[----:B------:R-:W-:Y:S01]  /*18cb0*/  SHF.R.S32.HI R10, RZ, 0x1f, R3 ;  /* 0x0000001fff0a7819 */ /* 0x000fe20000011403 */
[----:B------:R-:W-:Y:S01]  /*18cc0*/  UMOV UR12, UR22 ;  /* 0x00000016000c7c82 */ /* 0x000fe20008000000 */
[----:B------:R-:W-:Y:S01]  /*18cd0*/  LOP3.LUT R6, R6, 0x1ffffffe, RZ, 0xc0, !PT ;  /* 0x1ffffffe06067812 */ /* 0x000fe200078ec0ff */
[----:B------:R-:W-:Y:S01]  /*18ce0*/  UMOV UR13, UR23 ;  /* 0x00000017000d7c82 */ /* 0x000fe20008000000 */
[----:B------:R-:W-:Y:S01]  /*18cf0*/  LEA.HI R9, R10, R3, RZ, 0x2 ;  /* 0x000000030a097211 */ /* 0x000fe200078f10ff */
[----:B------:R-:W-:Y:S01]  /*18d00*/  USEL UR10, UR10, URZ, !UP1 ;  /* 0x0000003f0a0a7287 */ /* 0x000fe2000c800000 */
[----:B------:R-:W-:Y:S01]  /*18d10*/  LOP3.LUT P2, RZ, R3, 0x3, RZ, 0xc0, !PT ;  /* 0x0000000303ff7812 */ /* 0x000fe2000784c0ff */
[----:B------:R-:W-:Y:S01]  /*18d20*/  IMAD.IADD R11, R11, 0x1, -R6 ;  /* 0x000000010b0b7824 */ /* 0x000fe200078e0a06 */
[----:B------:R-:W-:Y:S01]  /*18d30*/  SHF.R.S32.HI R9, RZ, 0x2, R9 ;  /* 0x00000002ff097819 */ /* 0x000fe20000011409 */
[----:B------:R-:W-:-:S02]  /*18d40*/  UIMAD.WIDE.U32 UR12, UR11, UR6, UR12 ;  /* 0x000000060b0c72a5 */ /* 0x000fc4000f8e000c */
[----:B------:R-:W-:Y:S02]  /*18d50*/  UIMAD UR9, UR11, UR7, UR9 ;  /* 0x000000070b0972a4 */ /* 0x000fe4000f8e0209 */
[----:B------:R-:W-:Y:S01]  /*18d60*/  IMAD R2, R2, 0x10, R9 ;  /* 0x0000001002027824 */ /* 0x000fe200078e0209 */
[----:B------:R-:W-:Y:S02]  /*18d70*/  ULDC.64 UR6, c[0x0][0x498] ;  /* 0x0001260000067ab9 */ /* 0x000fe40000000a00 */
[----:B------:R-:W-:Y:S01]  /*18d80*/  USEL UR18, UR18, URZ, !UP1 ;  /* 0x0000003f12127287 */ /* 0x000fe2000c800000 */
[----:B------:R-:W-:Y:S01]  /*18d90*/  IMAD R6, R11, 0x8, R2 ;  /* 0x000000080b067824 */ /* 0x000fe200078e0202 */
[----:B------:R-:W-:Y:S02]  /*18da0*/  UIMAD UR15, UR10, UR6, URZ ;  /* 0x000000060a0f72a4 */ /* 0x000fe4000f8e023f */
[----:B------:R-:W-:Y:S02]  /*18db0*/  UIADD3 UR13, UR13, UR9, URZ ;  /* 0x000000090d0d7290 */ /* 0x000fe4000fffe03f */
[----:B-1----:R-:W-:Y:S01]  /*18dc0*/  LEA R9, R57, R6, 0x7 ;  /* 0x0000000639097211 */ /* 0x002fe200078e38ff */
[----:B------:R-:W-:Y:S01]  /*18dd0*/  UIMAD UR7, UR18, UR7, UR15 ;  /* 0x00000007120772a4 */ /* 0x000fe2000f8e020f */
[CC--:B------:R-:W-:Y:S01]  /*18de0*/  LEA.HI R6, R5.reuse, R0.reuse, RZ, 0x3 ;  /* 0x0000000005067211 */ /* 0x0c0fe200078f18ff */
[----:B------:R-:W-:Y:S01]  /*18df0*/  UIMAD.WIDE.U32 UR12, UR18, UR6, UR12 ;  /* 0x00000006120c72a5 */ /* 0x000fe2000f8e000c */
[----:B------:R-:W-:Y:S01]  /*18e00*/  LEA.HI R5, R5, R0, RZ, 0x6 ;  /* 0x0000000005057211 */ /* 0x000fe200078f30ff */
[----:B------:R-:W-:Y:S01]  /*18e10*/  @P1 IMAD.HI.U32 R3, R9, c[0x0][0x4ec], RZ ;  /* 0x00013b0009031a27 */ /* 0x000fe200078e00ff */
[----:B------:R-:W-:-:S02]  /*18e20*/  ULDC.64 UR4, c[0x0][0x3a0] ;  /* 0x0000e80000047ab9 */ /* 0x000fc40000000a00 */
[----:B------:R-:W-:Y:S01]  /*18e30*/  UIMAD UR14, UR23, UR4, URZ ;  /* 0x00000004170e72a4 */ /* 0x000fe2000f8e023f */
[----:B------:R-:W-:Y:S01]  /*18e40*/  IMAD.MOV.U32 R14, RZ, RZ, R9 ;  /* 0x000000ffff0e7224 */ /* 0x000fe200078e0009 */
[----:B------:R-:W-:Y:S01]  /*18e50*/  @P1 SHF.R.U32.HI R14, RZ, c[0x0][0x4f0], R3 ;  /* 0x00013c00ff0e1a19 */ /* 0x000fe20000011603 */
[----:B------:R-:W-:Y:S01]  /*18e60*/  UIMAD.WIDE.U32 UR16, UR22, UR4, URZ ;  /* 0x00000004161072a5 */ /* 0x000fe2000f8e003f */
[----:B------:R-:W-:Y:S01]  /*18e70*/  LOP3.LUT R3, R6, 0xfffffff8, RZ, 0xc0, !PT ;  /* 0xfffffff806037812 */ /* 0x000fe200078ec0ff */
[----:B------:R-:W-:Y:S01]  /*18e80*/  UIMAD UR14, UR22, UR5, UR14 ;  /* 0x00000005160e72a4 */ /* 0x000fe2000f8e020e */
[----:B------:R-:W-:Y:S01]  /*18e90*/  SHF.R.S32.HI R6, RZ, 0x3, R6 ;  /* 0x00000003ff067819 */ /* 0x000fe20000011406 */
[--C-:B------:R-:W-:Y:S01]  /*18ea0*/  IMAD.MOV R10, RZ, RZ, -R14.reuse ;  /* 0x000000ffff0a7224 */ /* 0x100fe200078e0a0e */
[----:B------:R-:W-:Y:S01]  /*18eb0*/  ULDC.64 UR4, c[0x0][0x3e8] ;  /* 0x0000fa0000047ab9 */ /* 0x000fe20000000a00 */
[----:B------:R-:W-:Y:S01]  /*18ec0*/  IMAD.IADD R3, R0, 0x1, -R3 ;  /* 0x0000000100037824 */ /* 0x000fe200078e0a03 */
[----:B------:R-:W-:Y:S01]  /*18ed0*/  UIMAD UR8, UR8, UR4, URZ ;  /* 0x00000004080872a4 */ /* 0x000fe2000f8e023f */
[----:B------:R-:W-:Y:S01]  /*18ee0*/  IMAD R10, R10, c[0x0][0x4e8], R9 ;  /* 0x00013a000a0a7a24 */ /* 0x000fe200078e0209 */
[----:B------:R-:W-:Y:S01]  /*18ef0*/  SHF.R.S32.HI R9, RZ, 0x1f, R14 ;  /* 0x0000001fff097819 */ /* 0x000fe2000001140e */
[----:B------:R-:W-:Y:S01]  /*18f00*/  IMAD.U32 R0, RZ, RZ, UR7 ;  /* 0x00000007ff007e24 */ /* 0x000fe2000f8e00ff */
[----:B------:R-:W-:Y:S01]  /*18f10*/  IADD3 R14, P0, R14, UR12, RZ ;  /* 0x0000000c0e0e7c10 */ /* 0x000fe2000ff1e0ff */
[----:B------:R-:W-:Y:S01]  /*18f20*/  IMAD.SHL.U32 R19, R6, 0x40, RZ ;  /* 0x0000004006137824 */ /* 0x000fe200078e00ff */
[----:B------:R-:W-:Y:S01]  /*18f30*/  SHF.R.S32.HI R17, RZ, 0x1f, R10 ;  /* 0x0000001fff117819 */ /* 0x000fe2000001140a */
[----:B------:R-:W-:Y:S01]  /*18f40*/  UIADD3 UR17, UR17, UR14, URZ ;  /* 0x0000000e11117290 */ /* 0x000fe2000fffe03f */
[----:B------:R-:W-:Y:S01]  /*18f50*/  IADD3.X R15, R9, UR13, R0, P0, !PT ;  /* 0x0000000d090f7c10 */ /* 0x000fe200087fe400 */
[----:B------:R-:W-:Y:S01]  /*18f60*/  UIMAD UR5, UR11, UR5, UR8 ;  /* 0x000000050b0572a4 */ /* 0x000fe2000f8e0208 */
[----:B------:R-:W-:Y:S01]  /*18f70*/  LEA R0, R3, R6, 0x5 ;  /* 0x0000000603007211 */ /* 0x000fe200078e28ff */
[----:B------:R-:W-:Y:S01]  /*18f80*/  IMAD R17, R17, c[0x0][0x488], RZ ;  /* 0x0001220011117a24 */ /* 0x000fe200078e02ff */
[----:B------:R-:W-:Y:S01]  /*18f90*/  LOP3.LUT R19, R19, 0x1c0, RZ, 0xc0, !PT ;  /* 0x000001c013137812 */ /* 0x000fe200078ec0ff */
[----:B------:R-:W-:Y:S01]  /*18fa0*/  IMAD.WIDE.U32 R14, R10, c[0x0][0x488], R14 ;  /* 0x000122000a0e7a25 */ /* 0x000fe200078e000e */
[----:B------:R-:W-:-:S02]  /*18fb0*/  UIMAD.WIDE.U32 UR16, UR11, UR4, UR16 ;  /* 0x000000040b1072a5 */ /* 0x000fc4000f8e0010 */
[----:B------:R-:W-:Y:S01]  /*18fc0*/  ULDC.64 UR6, c[0x0][0x3f0] ;  /* 0x0000fc0000067ab9 */ /* 0x000fe20000000a00 */
[----:B------:R-:W-:Y:S01]  /*18fd0*/  IMAD R13, R57, 0x80, R0 ;  /* 0x00000080390d7824 */ /* 0x000fe200078e0200 */
[----:B------:R-:W-:Y:S01]  /*18fe0*/  LEA R16, P0, R14, c[0x0][0x450], 0x2 ;  /* 0x000114000e107a11 */ /* 0x000fe200078010ff */
[----:B------:R-:W-:Y:S01]  /*18ff0*/  IMAD R17, R10, c[0x0][0x48c], R17 ;  /* 0x000123000a117a24 */ /* 0x000fe200078e0211 */
[----:B------:R-:W-:Y:S01]  /*19000*/  UIMAD UR10, UR10, UR6, URZ ;  /* 0x000000060a0a72a4 */ /* 0x000fe2000f8e023f */
[----:B------:R-:W-:Y:S01]  /*19010*/  IMAD.SHL.U32 R0, R3, 0x8, RZ ;  /* 0x0000000803007824 */ /* 0x000fe200078e00ff */
[----:B------:R-:W-:Y:S01]  /*19020*/  SHF.R.U32.HI R3, RZ, 0x3, R19 ;  /* 0x00000003ff037819 */ /* 0x000fe20000011613 */
[----:B------:R-:W-:Y:S01]  /*19030*/  @P1 IMAD.HI.U32 R11, R13, c[0x0][0x4ec], RZ ;  /* 0x00013b000d0b1a27 */ /* 0x000fe200078e00ff */
[----:B------:R-:W-:Y:S01]  /*19040*/  UIADD3 UR17, UR17, UR5, URZ ;  /* 0x0000000511117290 */ /* 0x000fe2000fffe03f */
[----:B------:R-:W-:Y:S01]  /*19050*/  SHFL.IDX PT, R50, R16, RZ, 0x1c1f ;  /* 0x001c1fff10327589 */ /* 0x000fe200000e0000 */
[----:B------:R-:W-:Y:S01]  /*19060*/  LOP3.LUT R10, R19, 0x38, R0, 0xf8, !PT ;  /* 0x00000038130a7812 */ /* 0x000fe200078ef800 */
[----:B------:R-:W-:Y:S01]  /*19070*/  IMAD.IADD R12, R15, 0x1, R17 ;  /* 0x000000010f0c7824 */ /* 0x000fe200078e0211 */
[----:B------:R-:W-:Y:S01]  /*19080*/  UIMAD UR7, UR18, UR7, UR10 ;  /* 0x00000007120772a4 */ /* 0x000fe2000f8e020a */
[----:B------:R-:W-:Y:S01]  /*19090*/  IMAD.MOV.U32 R9, RZ, RZ, R13 ;  /* 0x000000ffff097224 */ /* 0x000fe200078e000d */
[----:B------:R-:W-:Y:S01]  /*190a0*/  @P1 SHF.R.U32.HI R9, RZ, c[0x0][0x4f0], R11 ;  /* 0x00013c00ff091a19 */ /* 0x000fe2000001160b */
[----:B------:R-:W-:Y:S01]  /*190b0*/  UIMAD.WIDE.U32 UR16, UR18, UR6, UR16 ;  /* 0x00000006121072a5 */ /* 0x000fe2000f8e0010 */
[----:B------:R-:W-:Y:S01]  /*190c0*/  LEA.HI.X R12, R14, c[0x0][0x454], R12, 0x2, P0 ;  /* 0x000115000e0c7a11 */ /* 0x000fe200000f140c */
[----:B------:R-:W-:Y:S01]  /*190d0*/  SHFL.IDX PT, R48, R16, 0x1, 0x1c1f ;  /* 0x003c1f0010307f89 */ /* 0x000fe200000e0000 */
[----:B------:R-:W-:Y:S01]  /*190e0*/  LOP3.LUT R3, R10, R3, RZ, 0x3c, !PT ;  /* 0x000000030a037212 */ /* 0x000fe200078e3cff */
[--C-:B------:R-:W-:Y:S01]  /*190f0*/  IMAD.MOV R10, RZ, RZ, -R9.reuse ;  /* 0x000000ffff0a7224 */ /* 0x100fe200078e0a09 */
[----:B------:R-:W-:Y:S01]  /*19100*/  UIADD3 UR7, UR17, UR7, URZ ;  /* 0x0000000711077290 */ /* 0x000fe2000fffe03f */
[----:B------:R-:W1:Y:S01]  /*19110*/  SHFL.IDX PT, R51, R12, RZ, 0x1c1f ;  /* 0x001c1fff0c337589 */ /* 0x000e6200000e0000 */
[----:B------:R-:W-:Y:S01]  /*19120*/  SHF.R.S32.HI R11, RZ, 0x1f, R9 ;  /* 0x0000001fff0b7819 */ /* 0x000fe20000011409 */
[----:B------:R-:W-:Y:S01]  /*19130*/  IMAD R10, R10, c[0x0][0x4e8], R13 ;  /* 0x00013a000a0a7a24 */ /* 0x000fe200078e020d */
[----:B------:R-:W-:Y:S01]  /*19140*/  MOV R14, UR16 ;  /* 0x00000010000e7c02 */ /* 0x000fe20008000f00 */
[----:B------:R2:W3:Y:S01]  /*19150*/  SHFL.IDX PT, R49, R12, 0x1, 0x1c1f ;  /* 0x003c1f000c317f89 */ /* 0x0004e200000e0000 */
[----:B------:R-:W-:-:S02]  /*19160*/  IMAD R13, R57, 0x80, R2 ;  /* 0x00000080390d7824 */ /* 0x000fc400078e0202 */
[----:B-----5:R-:W-:Y:S02]  /*19170*/  IMAD R2, R7, c[0x0][0x4e8], RZ ;  /* 0x00013a0007027a24 */ /* 0x020fe400078e02ff */
[----:B------:R-:W-:Y:S01]  /*19180*/  IMAD.U32 R15, RZ, RZ, UR17 ;  /* 0x00000011ff0f7e24 */ /* 0x000fe2000f8e00ff */
[C---:B------:R-:W-:Y:S01]  /*19190*/  IADD3 R7, R13.reuse, 0x8, RZ ;  /* 0x000000080d077810 */ /* 0x040fe20007ffe0ff */
[----:B------:R-:W-:Y:S01]  /*191a0*/  IMAD.U32 R15, RZ, RZ, UR7 ;  /* 0x00000007ff0f7e24 */ /* 0x000fe2000f8e00ff */
[-C--:B------:R-:W-:Y:S01]  /*191b0*/  ISETP.GE.OR P1, PT, R13, R2.reuse, P2 ;  /* 0x000000020d00720c */ /* 0x080fe20001726670 */
[----:B------:R-:W-:Y:S01]  /*191c0*/  IMAD R18, R11, c[0x0][0x3e0], RZ ;  /* 0x0000f8000b127a24 */ /* 0x000fe200078e02ff */
[----:B------:R-:W-:Y:S01]  /*191d0*/  ISETP.GE.OR P0, PT, R7, R2, P2 ;  /* 0x000000020700720c */ /* 0x000fe20001706670 */
[----:B------:R-:W-:-:S04]  /*191e0*/  IMAD.WIDE.U32 R14, R9, c[0x0][0x3e0], R14 ;  /* 0x0000f800090e7a25 */ /* 0x000fc800078e000e */
[----:B------:R-:W-:Y:S01]  /*191f0*/  IMAD R18, R9, c[0x0][0x3e4], R18 ;  /* 0x0000f90009127a24 */ /* 0x000fe200078e0212 */
[----:B------:R-:W-:Y:S01]  /*19200*/  SHF.R.S32.HI R9, RZ, 0x1f, R10 ;  /* 0x0000001fff097819 */ /* 0x000fe2000001140a */
[----:B------:R-:W-:-:S03]  /*19210*/  IMAD R57, R57, 0x80, R6 ;  /* 0x0000008039397824 */ /* 0x000fc600078e0206 */
[----:B------:R-:W-:Y:S01]  /*19220*/  IADD3 R15, R15, R18, RZ ;  /* 0x000000120f0f7210 */ /* 0x000fe20007ffe0ff */
[----:B------:R-:W-:Y:S01]  /*19230*/  IMAD R9, R9, c[0x0][0x3d8], RZ ;  /* 0x0000f60009097a24 */ /* 0x000fe200078e02ff */
[----:B-1----:R1:W-:Y:S01]  /*19240*/  @!P1 ST.E [R50.64], R4 ;  /* 0x0000000432009985 */ /* 0x0023e2000c101914 */
[----:B--2---:R-:W-:-:S03]  /*19250*/  IMAD.SHL.U32 R12, R5, 0x8, RZ ;  /* 0x00000008050c7824 */ /* 0x004fc600078e00ff */
[----:B---3--:R1:W-:Y:S02]  /*19260*/  @!P0 ST.E [R48.64], R8 ;  /* 0x0000000830008985 */ /* 0x0083e4000c101914 */
[----:B------:R-:W-:Y:S01]  /*19270*/  LOP3.LUT R12, R3, 0x7ffffe00, R12, 0xf8, !PT ;  /* 0x7ffffe00030c7812 */ /* 0x000fe200078ef80c */
[C---:B------:R-:W-:Y:S02]  /*19280*/  IMAD R3, R10.reuse, c[0x0][0x3dc], R9 ;  /* 0x0000f7000a037a24 */ /* 0x040fe400078e0209 */
[----:B------:R-:W-:-:S04]  /*19290*/  IMAD.WIDE.U32 R10, R10, c[0x0][0x3d8], R14 ;  /* 0x0000f6000a0a7a25 */ /* 0x000fc800078e000e */
[----:B------:R-:W-:Y:S01]  /*192a0*/  IMAD.SHL.U32 R58, R12, 0x2, RZ ;  /* 0x000000020c3a7824 */ /* 0x000fe200078e00ff */
[----:B------:R-:W-:Y:S01]  /*192b0*/  LEA R56, P0, R10, c[0x0][0x380], 0x1 ;  /* 0x0000e0000a387a11 */ /* 0x000fe200078008ff */
[----:B------:R-:W-:-:S03]  /*192c0*/  IMAD.IADD R3, R11, 0x1, R3 ;  /* 0x000000010b037824 */ /* 0x000fc600078e0203 */
[----:B------:R1:W2:Y:S02]  /*192d0*/  LDS.128 R44, [R58+0x1080] ;  /* 0x001080003a2c7984 */ /* 0x0002a40000000c00 */
[----:B------:R-:W-:Y:S02]  /*192e0*/  LEA.HI.X R55, R10, c[0x0][0x384], R3, 0x1, P0 ;  /* 0x0000e1000a377a11 */ /* 0x000fe400000f0c03 */
        /* <DEDUP_REMOVED lines=32> */
.L_x_828:
[----:B--2---:R-:W-:Y:S05]  /*194f0*/  BSYNC B0 ;  /* 0x0000000000007941 */ /* 0x004fea0003800000 */
.L_x_827:
        /* <DEDUP_REMOVED lines=23> */
.L_x_830:
[----:B------:R-:W-:Y:S05]  /*19670*/  BSYNC B0 ;  /* 0x0000000000007941 */ /* 0x000fea0003800000 */
.L_x_829:
        /* <DEDUP_REMOVED lines=23> */
.L_x_832:
[----:B------:R-:W-:Y:S05]  /*197f0*/  BSYNC B0 ;  /* 0x0000000000007941 */ /* 0x000fea0003800000 */
.L_x_831:
        /* <DEDUP_REMOVED lines=24> */
.L_x_825:
        /* <DEDUP_REMOVED lines=31> */
.L_x_833:
        /* <DEDUP_REMOVED lines=43> */
.L_x_835:
[----:B------:R-:W-:Y:S05]  /*19e20*/  BSYNC B0 ;  /* 0x0000000000007941 */ /* 0x000fea0003800000 */
.L_x_834:
        /* <DEDUP_REMOVED lines=70> */
.L_x_837:
[----:B------:R-:W-:Y:S05]  /*1a290*/  BSYNC B0 ;  /* 0x0000000000007941 */ /* 0x000fea0003800000 */
.L_x_836:
        /* <DEDUP_REMOVED lines=21> */
.L_x_839:
[----:B------:R-:W-:Y:S05]  /*1a3f0*/  BSYNC B0 ;  /* 0x0000000000007941 */ /* 0x000fea0003800000 */
.L_x_838:
        /* <DEDUP_REMOVED lines=21> */
.L_x_841:
[----:B------:R-:W-:Y:S05]  /*1a550*/  BSYNC B0 ;  /* 0x0000000000007941 */ /* 0x000fea0003800000 */
.L_x_840:
        /* <DEDUP_REMOVED lines=22> */
.L_x_842:
        /* <DEDUP_REMOVED lines=12> */
.L_x_1710:


//--------------------- .text._ZN7cutlass13device_kernelIN5flash19enable_sm80_to_sm89INS1_16FlashAttnFwdSm80INS1_25CollectiveMainloopFwdSm80ILi8ELi2ELb0EN4cute5tupleIJNS5_1CILi128EEENS7_ILi64EEENS7_ILi192EEEEEELi192ENS_10bfloat16_tEfNS_4arch4Sm80ELb0ELb0ELb0ELb0ELb1ELb0ELb1ELb0EEENS1_21CollectiveEpilogueFwdINS6_IJS8_SA_S9_EEENS6_IJNS7_ILi1EEESI_SI_EEESC_SE_Li256ELb0ELb1ELb0ELb0EEENS1_19SingleTileSchedulerILb0ELb0ELb1ELi128EEEEEEEEEvNT_6ParamsE --------------------------
	.section	.text._ZN7cutlass13device_kernelIN5flash19enable_sm80_to_sm89INS1_16FlashAttnFwdSm80INS1_25CollectiveMainloopFwdSm80ILi8ELi2ELb0EN4cute5tupleIJNS5_1CILi128EEENS7_ILi64EEENS7_ILi192EEEEEELi192ENS_10bfloat16_tEfNS_4arch4Sm80ELb0ELb0ELb0ELb0ELb1ELb0ELb1ELb0EEENS1_21CollectiveEpilogueFwdINS6_IJS8_SA_S9_EEENS6_IJNS7_ILi1EEESI_SI_EEESC_SE_Li256ELb0ELb1ELb0ELb0EEENS1_19SingleTileSchedulerILb0ELb0ELb1ELi128EEEEEEEEEvNT_6ParamsE,"ax",@progbits
	.sectioninfo	@"SHI_REGISTERS=244"
	.align	128
.text._ZN7cutlass13device_kernelIN5flash19enable_sm80_to_sm89INS1_16FlashAttnFwdSm80INS1_25CollectiveMainloopFwdSm80ILi8ELi2ELb0EN4cute5tupleIJNS5_1CILi128EEENS7_ILi64EEENS7_ILi192EEEEEELi192ENS_10bfloat16_tEfNS_4arch4Sm80ELb0ELb0ELb0ELb0ELb1ELb0ELb1ELb0EEENS1_21CollectiveEpilogueFwdINS6_IJS8_SA_S9_EEENS6_IJNS7_ILi1EEESI_SI_EEESC_SE_Li256ELb0ELb1ELb0ELb0EEENS1_19SingleTileSchedulerILb0ELb0ELb1ELi128EEEEEEEEEvNT_6ParamsE:
        .type           _ZN7cutlass13device_kernelIN5flash19enable_sm80_to_sm89INS1_16FlashAttnFwdSm80INS1_25CollectiveMainloopFwdSm80ILi8ELi2ELb0EN4cute5tupleIJNS5_1CILi128EEENS7_ILi64EEENS7_ILi192EEEEEELi192ENS_10bfloat16_tEfNS_4arch4Sm80ELb0ELb0ELb0ELb0ELb1ELb0ELb1ELb0EEENS1_21CollectiveEpilogueFwdINS6_IJS8_SA_S9_EEENS6_IJNS7_ILi1EEESI_SI_EEESC_SE_Li256ELb0ELb1ELb0ELb0EEENS1_19SingleTileSchedulerILb0ELb0ELb1ELi128EEEEEEEEEvNT_6ParamsE,@function
        .size           _ZN7cutlass13device_kernelIN5flash19enable_sm80_to_sm89INS1_16FlashAttnFwdSm80INS1_25CollectiveMainloopFwdSm80ILi8ELi2ELb0EN4cute5tupleIJNS5_1CILi128EEENS7_ILi64EEENS7_ILi192EEEEEELi192ENS_10bfloat16_tEfNS_4arch4Sm80ELb0ELb0ELb0ELb0ELb1ELb0ELb1ELb0EEENS1_21CollectiveEpilogueFwdINS6_IJS8_SA_S9_EEENS6_IJNS7_ILi1EEESI_SI_EEESC_SE_Li256ELb0ELb1ELb0ELb0EEENS1_19SingleTileSchedulerILb0ELb0ELb1ELi128EEEEEEEEEvNT_6ParamsE,(.L_x_1711 - _ZN7cutlass13device_kernelIN5flash19enable_sm80_to_sm89INS1_16FlashAttnFwdSm80INS1_25CollectiveMainloopFwdSm80ILi8ELi2ELb0EN4cute5tupleIJNS5_1CILi128EEENS7_ILi64EEENS7_ILi192EEEEEELi192ENS_10bfloat16_tEfNS_4arch4Sm80ELb0ELb0ELb0ELb0ELb1ELb0ELb1ELb0EEENS1_21CollectiveEpilogueFwdINS6_IJS8_SA_S9_EEENS6_IJNS7_ILi1EEESI_SI_EEESC_SE_Li256ELb0ELb1ELb0ELb0EEENS1_19SingleTileSchedulerILb0ELb0ELb1ELi128EEEEEEEEEvNT_6ParamsE)
        .other          _ZN7cutlass13device_kernelIN5flash19enable_sm80_to_sm89INS1_16FlashAttnFwdSm80INS1_25CollectiveMainloopFwdSm80ILi8ELi2ELb0EN4cute5tupleIJNS5_1CILi128EEENS7_ILi64EEENS7_ILi192EEEEEELi192ENS_10bfloat16_tEfNS_4arch4Sm80ELb0ELb0ELb0ELb0ELb1ELb0ELb1ELb0EEENS1_21CollectiveEpilogueFwdINS6_IJS8_SA_S9_EEENS6_IJNS7_ILi1EEESI_SI_EEESC_SE_Li256ELb0ELb1ELb0ELb0EEENS1_19SingleTileSchedulerILb0ELb0ELb1ELi128EEEEEEEEEvNT_6ParamsE,@"STO_CUDA_ENTRY STV_DEFAULT"
_ZN7cutlass13device_kernelIN5flash19enable_sm80_to_sm89INS1_16FlashAttnFwdSm80INS1_25CollectiveMainloopFwdSm80ILi8ELi2ELb0EN4cute5tupleIJNS5_1CILi128EEENS7_ILi64EEENS7_ILi192EEEEEELi192ENS_10bfloat16_tEfNS_4arch4Sm80ELb0ELb0ELb0ELb0ELb1ELb0ELb1ELb0EEENS1_21CollectiveEpilogueFwdINS6_IJS8_SA_S9_EEENS6_IJNS7_ILi1EEESI_SI_EEESC_SE_Li256ELb0ELb1ELb0ELb0EEENS1_19SingleTileSchedulerILb0ELb0ELb1ELi128EEEEEEEEEvNT_6ParamsE:
[----:B------:R-:W-:Y:S02]  /*0000*/  MOV R1, c[0x0][0x28] ;  /* 0x00000a0000017a02 */ /* 0x000fe40000000f00 */
[----:B------:R-:W1:Y:S02]  /*0010*/  S2UR UR6, SR_CTAID.Z ;  /* 0x00000000000679c3 */ /* 0x000e640000002700 */
[----:B-1----:R-:W-:-:S13]  /*0020*/  ISETP.LE.AND P0, PT, RZ, UR6, PT ;  /* 0x00000006ff007c0c */ /* 0x002fda000bf03270 */
[----:B------:R-:W-:Y:S05]  /*0030*/  @!P0 EXIT ;  /* 0x000000000000894d */ /* 0x000fea0003800000 */
[----:B------:R-:W-:Y:S02]  /*0040*/  ULDC.64 UR4, c[0x0][0x340] ;  /* 0x0000d00000047ab9 */ /* 0x000fe40000000a00 */
[----:B------:R-:W-:Y:S02]  /*0050*/  UISETP.NE.U32.AND UP1, UPT, URZ, UR4, UPT ;  /* 0x000000043f00728c */ /* 0x000fe4000bf25070 */
[----:B------:R-:W-:Y:S02]  /*0060*/  ULDC.64 UR12, c[0x0][0x118] ;  /* 0x00004600000c7ab9 */ /* 0x000fe40000000a00 */
[----:B------:R-:W-:-:S03]  /*0070*/  UISETP.NE.AND.EX UP1, UPT, URZ, UR5, UPT, UP1 ;  /* 0x000000053f00728c */ /* 0x000fc6000bf25310 */
[----:B------:R-:W-:-:S03]  /*0080*/  ULDC.64 UR4, c[0x0][0x340] ;  /* 0x0000d00000047ab9 */ /* 0x000fc60000000a00 */
[----:B------:R-:W-:-:S05]  /*0090*/  PLOP3.LUT P2, PT, PT, PT, UP1, 0x80, 0x0 ;  /* 0x000000000000781c */ /* 0x000fca0003f4f018 */
[----:B------:R-:W-:Y:S02]  /*00a0*/  @UP1 UMOV UR8, 0x4 ;  /* 0x0000000400081882 */ /* 0x000fe40000000000 */
[----:B------:R-:W-:-:S03]  /*00b0*/  @UP1 UIMAD.WIDE UR8, UR6, UR8, UR4 ;  /* 0x00000008060812a5 */ /* 0x000fc6000f8e0204 */
[----:B------:R-:W-:Y:S02]  /*00c0*/  ULDC.64 UR4, c[0x0][0x370] ;  /* 0x0000dc0000047ab9 */ /* 0x000fe40000000a00 */
[----:B------:R-:W-:Y:S01]  /*00d0*/  UISETP.NE.U32.AND UP0, UPT, URZ, UR4, UPT ;  /* 0x000000043f00728c */ /* 0x000fe2000bf05070 */
[----:B------:R-:W-:Y:S02]  /*00e0*/  IMAD.U32 R10, RZ, RZ, UR8 ;  /* 0x00000008ff0a7e24 */ /* 0x000fe4000f8e00ff */
[----:B------:R-:W-:Y:S01]  /*00f0*/  IMAD.U32 R11, RZ, RZ, UR9 ;  /* 0x00000009ff0b7e24 */ /* 0x000fe2000f8e00ff */
[----:B------:R-:W-:-:S04]  /*0100*/  UISETP.NE.AND.EX UP0, UPT, URZ, UR5, UPT, UP0 ;  /* 0x000000053f00728c */ /* 0x000fc8000bf05300 */
[----:B------:R1:W2:Y:S01]  /*0110*/  @P2 LDG.E R10, [R10.64] ;  /* 0x0000000c0a0a2981 */ /* 0x0002a2000c1e1900 */
[----:B------:R-:W-:Y:S01]  /*0120*/  ULDC.64 UR8, c[0x0][0x370] ;  /* 0x0000dc0000087ab9 */ /* 0x000fe20000000a00 */
[----:B------:R-:W-:Y:S01]  /*0130*/  PLOP3.LUT P0, PT, PT, PT, UP0, 0x80, 0x0 ;  /* 0x000000000000781c */ /* 0x000fe20003f0f008 */
[----:B------:R-:W-:-:S04]  /*0140*/  IMAD.MOV.U32 R200, RZ, RZ, RZ ;  /* 0x000000ffffc87224 */ /* 0x000fc800078e00ff */
[----:B------:R-:W-:Y:S02]  /*0150*/  @UP0 UMOV UR4, 0x4 ;  /* 0x0000000400040882 */ /* 0x000fe40000000000 */
        /* <DEDUP_REMOVED lines=11> */
[----:B------:R-:W-:-:S02]  /*0210*/  IMAD.MOV.U32 R148, RZ, RZ, c[0x0][0x2ac] ;  /* 0x0000ab00ff947624 */ /* 0x000fc400078e00ff */
[----:B------:R-:W-:Y:S02]  /*0220*/  IMAD.MOV.U32 R187, RZ, RZ, c[0x0][0x2b8] ;  /* 0x0000ae00ffbb7624 */ /* 0x000fe400078e00ff */
[----:B------:R-:W-:Y:S02]  /*0230*/  IMAD R4, R4, c[0x0][0x168], RZ ;  /* 0x00005a0004047a24 */ /* 0x000fe400078e02ff */
[----:B------:R-:W-:Y:S01]  /*0240*/  IMAD.MOV.U32 R189, RZ, RZ, RZ ;  /* 0x000000ffffbd7224 */ /* 0x000fe200078e00ff */
[----:B------:R-:W-:Y:S02]  /*0250*/  ISETP.NE.AND P6, PT, R187, 0x1, PT ;  /* 0x00000001bb00780c */ /* 0x000fe40003fc5270 */
[----:B---3--:R-:W-:Y:S01]  /*0260*/  SHF.R.S32.HI R5, RZ, 0x1f, R132 ;  /* 0x0000001fff057819 */ /* 0x008fe20000011484 */
[----:B----4-:R-:W-:Y:S02]  /*0270*/  USHF.R.S32.HI UR10, URZ, 0x1f, UR11 ;  /* 0x0000001f3f0a7899 */ /* 0x010fe4000801140b */
[----:B------:R-:W-:Y:S01]  /*0280*/  UIMAD.WIDE.U32 UR14, UR11, UR4, URZ ;  /* 0x000000040b0e72a5 */ /* 0x000fe2000f8e003f */
[----:B------:R-:W-:Y:S01]  /*0290*/  LEA.HI R18, R5, R132, RZ, 0x3 ;  /* 0x0000008405127211 */ /* 0x000fe200078f18ff */
[----:B------:R-:W-:-:S03]  /*02a0*/  UIMAD UR7, UR10, UR4, URZ ;  /* 0x000000040a0772a4 */ /* 0x000fc6000f8e023f */
[----:B-1----:R-:W-:Y:S01]  /*02b0*/  LOP3.LUT R3, R18, 0xfffffff8, RZ, 0xc0, !PT ;  /* 0xfffffff812037812 */ /* 0x002fe200078ec0ff */
        /* <DEDUP_REMOVED lines=16> */
[----:B------:R-:W-:-:S02]  /*03c0*/  IADD3 R198, R199, 0x40, RZ ;  /* 0x00000040c7c67810 */ /* 0x000fc40007ffe0ff */
[----:B------:R-:W-:Y:S01]  /*03d0*/  ISETP.GE.AND P1, PT, R193, R4, PT ;  /* 0x00000004c100720c */ /* 0x000fe20003f26270 */
[----:B------:R-:W-:Y:S01]  /*03e0*/  IMAD.MOV.U32 R7, RZ, RZ, R195 ;  /* 0x000000ffff077224 */ /* 0x000fe200078e00c3 */
[----:B------:R-:W-:Y:S01]  /*03f0*/  @P0 SHF.R.U32.HI R7, RZ, c[0x0][0x2cc], R0 ;  /* 0x0000b300ff070a19 */ /* 0x000fe20000011600 */
[----:B------:R-:W-:Y:S01]  /*0400*/  IMAD.U32 R9, RZ, RZ, UR15 ;  /* 0x0000000fff097e24 */ /* 0x000fe2000f8e00ff */
[C---:B------:R-:W-:Y:S01]  /*0410*/  IADD3 R197, R199.reuse, 0x80, RZ ;  /* 0x00000080c7c57810 */ /* 0x040fe20007ffe0ff */
[----:B------:R-:W-:Y:S01]  /*0420*/  IMAD.U32 R8, RZ, RZ, UR14 ;  /* 0x0000000eff087e24 */ /* 0x000fe2000f8e00ff */
[--C-:B------:R-:W-:Y:S01]  /*0430*/  SHF.R.S32.HI R0, RZ, 0x1f, R7.reuse ;  /* 0x0000001fff007819 */ /* 0x100fe20000011407 */
[----:B------:R-:W-:Y:S01]  /*0440*/  IMAD.MOV R6, RZ, RZ, -R7 ;  /* 0x000000ffff067224 */ /* 0x000fe200078e0a07 */
[----:B------:R-:W-:Y:S01]  /*0450*/  ISETP.GE.AND P5, PT, R199, c[0x0][0x198], PT ;  /* 0x00006600c7007a0c */ /* 0x000fe20003fa6270 */
[----:B------:R-:W-:Y:S01]  /*0460*/  IMAD.U32 R9, RZ, RZ, UR5 ;  /* 0x00000005ff097e24 */ /* 0x000fe2000f8e00ff */
[----:B------:R-:W-:Y:S01]  /*0470*/  ISETP.GE.AND P4, PT, R198, c[0x0][0x198], PT ;  /* 0x00006600c6007a0c */ /* 0x000fe20003f86270 */
[----:B------:R-:W-:Y:S01]  /*0480*/  IMAD R6, R6, c[0x0][0x2c4], R195 ;  /* 0x0000b10006067a24 */ /* 0x000fe200078e02c3 */
[----:B------:R-:W-:Y:S01]  /*0490*/  SHF.R.S32.HI R12, RZ, 0x1f, R197 ;  /* 0x0000001fff0c7819 */ /* 0x000fe200000114c5 */
[----:B------:R-:W-:Y:S01]  /*04a0*/  IMAD R0, R0, c[0x0][0x1b0], RZ ;  /* 0x00006c0000007a24 */ /* 0x000fe200078e02ff */
[----:B------:R-:W-:Y:S01]  /*04b0*/  ISETP.GE.AND P3, PT, R197, c[0x0][0x198], PT ;  /* 0x00006600c5007a0c */ /* 0x000fe20003f66270 */
[C---:B------:R-:W-:Y:S01]  /*04c0*/  IMAD.WIDE.U32 R8, R7.reuse, c[0x0][0x1b0], R8 ;  /* 0x00006c0007087a25 */ /* 0x040fe200078e0008 */
[----:B------:R-:W-:Y:S01]  /*04d0*/  SHF.R.S32.HI R11, RZ, 0x1f, R6 ;  /* 0x0000001fff0b7819 */ /* 0x000fe20000011406 */
[----:B------:R-:W-:Y:S01]  /*04e0*/  ULDC.64 UR4, c[0x0][0x2b0] ;  /* 0x0000ac0000047ab9 */ /* 0x000fe20000000a00 */
[----:B------:R-:W-:Y:S01]  /*04f0*/  LEA.HI R191, R12, R197, RZ, 0x3 ;  /* 0x000000c50cbf7211 */ /* 0x000fe200078f18ff */
[----:B------:R-:W-:-:S02]  /*0500*/  IMAD R7, R7, c[0x0][0x1b4], R0 ;  /* 0x00006d0007077a24 */ /* 0x000fc400078e0200 */
[----:B------:R-:W-:Y:S01]  /*0510*/  IMAD R11, R11, c[0x0][0x1a8], RZ ;  /* 0x00006a000b0b7a24 */ /* 0x000fe200078e02ff */
[----:B------:R-:W-:Y:S01]  /*0520*/  LOP3.LUT R191, R191, 0xfffffff8, RZ, 0xc0, !PT ;  /* 0xfffffff8bfbf7812 */ /* 0x000fe200078ec0ff */
[----:B------:R-:W-:Y:S02]  /*0530*/  IMAD.IADD R9, R9, 0x1, R7 ;  /* 0x0000000109097824 */ /* 0x000fe400078e0207 */
[C---:B------:R-:W-:Y:S02]  /*0540*/  IMAD R11, R6.reuse, c[0x0][0x1ac], R11 ;  /* 0x00006b00060b7a24 */ /* 0x040fe400078e020b */
[----:B------:R-:W-:Y:S01]  /*0550*/  IMAD.WIDE.U32 R6, R6, c[0x0][0x1a8], R8 ;  /* 0x00006a0006067a25 */ /* 0x000fe200078e0008 */
[----:B------:R-:W-:Y:S02]  /*0560*/  SHF.R.U32.HI R9, RZ, 0x3, R194 ;  /* 0x00000003ff097819 */ /* 0x000fe400000116c2 */
[----:B------:R-:W-:Y:S01]  /*0570*/  LOP3.LUT R194, R194, 0x38, R199, 0xf8, !PT ;  /* 0x00000038c2c27812 */ /* 0x000fe200078ef8c7 */
[----:B------:R-:W-:Y:S01]  /*0580*/  IMAD.IADD R0, R7, 0x1, R11 ;  /* 0x0000000107007824 */ /* 0x000fe200078e020b */
[----:B------:R-:W-:Y:S01]  /*0590*/  LEA R2, P0, R6, c[0x0][0x160], 0x1 ;  /* 0x0000580006027a11 */ /* 0x000fe200078008ff */
[----:B------:R-:W-:Y:S01]  /*05a0*/  IMAD.MOV.U32 R7, RZ, RZ, c[0x0][0x1d0] ;  /* 0x00007400ff077624 */ /* 0x000fe200078e00ff */
[----:B------:R-:W-:-:S02]  /*05b0*/  LOP3.LUT R194, R194, R9, RZ, 0x3c, !PT ;  /* 0x00000009c2c27212 */ /* 0x000fc400078e3cff */
[----:B------:R-:W-:Y:S01]  /*05c0*/  LEA.HI.X R0, R6, c[0x0][0x164], R0, 0x1, P0 ;  /* 0x0000590006007a11 */ /* 0x000fe200000f0c00 */
[C---:B------:R-:W-:Y:S01]  /*05d0*/  IMAD R6, R148.reuse, R7, 0x3f ;  /* 0x0000003f94067424 */ /* 0x040fe200078e0207 */
[----:B------:R-:W-:Y:S01]  /*05e0*/  SHFL.IDX PT, R8, R2, RZ, 0x181f ;  /* 0x00181fff02087589 */ /* 0x000fe200000e0000 */
[----:B------:R-:W-:Y:S01]  /*05f0*/  LEA.HI R11, R5, R132, RZ, 0x6 ;  /* 0x00000084050b7211 */ /* 0x000fe200078f30ff */
[----:B------:R-:W-:Y:S01]  /*0600*/  IMAD R148, R148, c[0x0][0x1d0], RZ ;  /* 0x0000740094947a24 */ /* 0x000fe200078e02ff */
[----:B------:R-:W-:Y:S01]  /*0610*/  IADD3 R7, R193, 0x20, RZ ;  /* 0x00000020c1077810 */ /* 0x000fe20007ffe0ff */
[----:B------:R-:W1:Y:S01]  /*0620*/  SHFL.IDX PT, R9, R0, RZ, 0x181f ;  /* 0x00181fff00097589 */ /* 0x000e6200000e0000 */
[----:B------:R-:W-:Y:S01]  /*0630*/  SHF.R.S32.HI R147, RZ, 0x1f, R6 ;  /* 0x0000001fff937819 */ /* 0x000fe20000011406 */
[----:B------:R-:W-:Y:S01]  /*0640*/  IMAD.SHL.U32 R11, R11, 0x8, RZ ;  /* 0x000000080b0b7824 */ /* 0x000fe200078e00ff */
[----:B------:R-:W-:Y:S01]  /*0650*/  ISETP.GE.AND P0, PT, R7, R4, PT ;  /* 0x000000040700720c */ /* 0x000fe20003f06270 */
[----:B------:R-:W-:Y:S01]  /*0660*/  SHFL.IDX PT, R16, R2, 0x2, 0x181f ;  /* 0x00581f0002107f89 */ /* 0x000fe200000e0000 */
[----:B------:R-:W-:-:S02]  /*0670*/  LEA.HI R147, R147, R6, RZ, 0x6 ;  /* 0x0000000693937211 */ /* 0x000fc400078f30ff */
[----:B------:R-:W-:Y:S01]  /*0680*/  P2R R6, PR, RZ, 0x40 ;  /* 0x00000040ff067803 */ /* 0x000fe20000000000 */
[----:B------:R-:W-:Y:S01]  /*0690*/  SHFL.IDX PT, R7, R0, 0x1, 0x181f ;  /* 0x00381f0000077f89 */ /* 0x000fe200000e0000 */
[----:B------:R-:W-:Y:S02]  /*06a0*/  LOP3.LUT R194, R194, 0xfffffe00, R11, 0xf8, !PT ;  /* 0xfffffe00c2c27812 */ /* 0x000fe400078ef80b */
[----:B------:R-:W-:Y:S01]  /*06b0*/  SHF.R.S32.HI R11, RZ, 0x1f, R198 ;  /* 0x0000001fff0b7819 */ /* 0x000fe200000114c6 */
[----:B------:R-:W-:Y:S01]  /*06c0*/  SHFL.IDX PT, R17, R0, 0x2, 0x181f ;  /* 0x00581f0000117f89 */ /* 0x000fe200000e0000 */
[----:B------:R-:W-:Y:S01]  /*06d0*/  SHF.R.S32.HI R147, RZ, 0x6, R147 ;  /* 0x00000006ff937819 */ /* 0x000fe20000011493 */
[----:B------:R-:W-:Y:S01]  /*06e0*/  IMAD.SHL.U32 R146, R194, 0x2, RZ ;  /* 0x00000002c2927824 */ /* 0x000fe200078e00ff */
[----:B------:R-:W-:Y:S01]  /*06f0*/  LEA.HI R192, R11, R198, RZ, 0x3 ;  /* 0x000000c60bc07211 */ /* 0x000fe200078f18ff */
[----:B------:R-:W3:Y:S01]  /*0700*/  SHFL.IDX PT, R6, R2, 0x1, 0x181f ;  /* 0x00381f0002067f89 */ /* 0x000ee200000e0000 */
[----:B------:R-:W-:-:S02]  /*0710*/  IADD3 R11, R193, 0x40, RZ ;  /* 0x00000040c10b7810 */ /* 0x000fc40007ffe0ff */
[----:B------:R-:W-:Y:S01]  /*0720*/  LOP3.LUT R192, R192, 0xfffffff8, RZ, 0xc0, !PT ;  /* 0xfffffff8c0c07812 */ /* 0x000fe200078ec0ff */
[----:B-1----:R-:W-:-:S04]  /*0730*/  @!P1 IMAD.WIDE R14, R199, 0x2, R8 ;  /* 0x00000002c70e9825 */ /* 0x002fc800078e0208 */
[--C-:B------:R-:W-:Y:S01]  /*0740*/  @!P1 IMAD.WIDE R12, R192, 0x2, R8.reuse ;  /* 0x00000002c00c9825 */ /* 0x100fe200078e0208 */
[----:B------:R1:W-:Y:S03]  /*0750*/  @!P1 LDGSTS.E.BYPASS.LTC128B.128 [R146+0x18100], [R14.64], !P5 ;  /* 0x181000000e929fae */ /* 0x0003e6000e901d4c */
[----:B------:R-:W-:Y:S01]  /*0760*/  @!P1 IMAD.WIDE R24, R191, 0x2, R8 ;  /* 0x00000002bf189825 */ /* 0x000fe200078e0208 */
[----:B------:R4:W-:Y:S03]  /*0770*/  @!P1 LDGSTS.E.BYPASS.LTC128B.128 [R146+0x1c100], [R12.64], !P4 ;  /* 0x1c1000000c929fae */ /* 0x0009e6000e101d4c */
[----:B------:R-:W-:Y:S01]  /*0780*/  IMAD R8, R147, 0x40, R196 ;  /* 0x0000004093087824 */ /* 0x000fe200078e02c4 */
[----:B------:R5:W-:Y:S01]  /*0790*/  @!P1 LDGSTS.E.BYPASS.LTC128B.128 [R146+0x20100], [R24.64], !P3 ;  /* 0x2010000018929fae */ /* 0x000be2000d901d4c */
[----:B---3--:R-:W-:-:S03]  /*07a0*/  @!P0 IMAD.WIDE R22, R199, 0x2, R6 ;  /* 0x00000002c7168825 */ /* 0x008fc600078e0206 */
[----:B------:R-:W-:Y:S01]  /*07b0*/  IADD3 R9, R8, -0x40, RZ ;  /* 0xffffffc008097810 */ /* 0x000fe20007ffe0ff */
[--C-:B------:R-:W-:Y:S01]  /*07c0*/  @!P0 IMAD.WIDE R20, R192, 0x2, R6.reuse ;  /* 0x00000002c0148825 */ /* 0x100fe200078e0206 */
[----:B------:R3:W-:Y:S02]  /*07d0*/  @!P0 LDGSTS.E.BYPASS.LTC128B.128 [R146+0x19100], [R22.64], !P5 ;  /* 0x1910000016928fae */ /* 0x0007e4000e901d4c */
[----:B------:R-:W-:Y:S01]  /*07e0*/  ISETP.GE.AND P1, PT, R9, R148, PT ;  /* 0x000000940900720c */ /* 0x000fe20003f26270 */
[----:B------:R-:W-:Y:S01]  /*07f0*/  @!P0 IMAD.WIDE R6, R191, 0x2, R6 ;  /* 0x00000002bf068825 */ /* 0x000fe200078e0206 */
[----:B------:R1:W-:Y:S02]  /*0800*/  @!P0 LDGSTS.E.BYPASS.LTC128B.128 [R146+0x1d100], [R20.64], !P4 ;  /* 0x1d10000014928fae */ /* 0x0003e4000e101d4c */
[----:B------:R-:W-:Y:S02]  /*0810*/  ISETP.GT.OR P1, PT, R196, 0x3f, P1 ;  /* 0x0000003fc400780c */ /* 0x000fe40000f24670 */
[----:B------:R1:W-:Y:S04]  /*0820*/  @!P0 LDGSTS.E.BYPASS.LTC128B.128 [R146+0x21100], [R6.64], !P3 ;  /* 0x2110000006928fae */ /* 0x0003e8000d901d4c */
[----:B----4-:R-:W-:Y:S04]  /*0830*/  SHFL.IDX PT, R12, R2, 0x3, 0x181f ;  /* 0x00781f00020c7f89 */ /* 0x010fe800000e0000 */
[----:B------:R-:W4:Y:S01]  /*0840*/  SHFL.IDX PT, R13, R0, 0x3, 0x181f ;  /* 0x00781f00000d7f89 */ /* 0x000f2200000e0000 */
[----:B--2---:R2:W1:Y:S01]  /*0850*/  @P2 R2UR UR7, R10 ;  /* 0x000000000a0723c2 */ /* 0x00446200000e0000 */
[----:B------:R-:W-:Y:S01]  /*0860*/  ISETP.GE.AND P2, PT, R11, R4, PT ;  /* 0x000000040b00720c */ /* 0x000fe20003f46270 */
[----:B-1----:R-:W-:Y:S01]  /*0870*/  @!UP1 UMOV UR7, UR6 ;  /* 0x0000000600079c82 */ /* 0x002fe20008000000 */
[----:B------:R-:W-:Y:S01]  /*0880*/  IADD3 R11, R193, 0x60, RZ ;  /* 0x00000060c10b7810 */ /* 0x000fe20007ffe0ff */
[----:B------:R-:W-:-:S02]  /*0890*/  USHF.R.S32.HI UR6, URZ, 0x1f, UR7 ;  /* 0x0000001f3f067899 */ /* 0x000fc40008011407 */
[----:B------:R-:W-:Y:S01]  /*08a0*/  UIMAD.WIDE.U32 UR8, UR7, UR4, URZ ;  /* 0x00000004070872a5 */ /* 0x000fe2000f8e003f */
[----:B------:R-:W-:Y:S01]  /*08b0*/  ISETP.GE.AND P0, PT, R11, R4, PT ;  /* 0x000000040b00720c */ /* 0x000fe20003f06270 */
[----:B------:R-:W-:-:S04]  /*08c0*/  UIMAD UR6, UR6, UR4, URZ ;  /* 0x00000004060672a4 */ /* 0x000fc8000f8e023f */
[----:B------:R-:W-:Y:S02]  /*08d0*/  UIMAD UR6, UR7, UR5, UR6 ;  /* 0x00000005070672a4 */ /* 0x000fe4000f8e0206 */
[--C-:B---3--:R-:W-:Y:S01]  /*08e0*/  @!P2 IMAD.WIDE R22, R199, 0x2, R16.reuse ;  /* 0x00000002c716a825 */ /* 0x108fe200078e0210 */
[----:B------:R-:W-:Y:S02]  /*08f0*/  ULDC.64 UR4, c[0x0][0x1e8] ;  /* 0x00007a0000047ab9 */ /* 0x000fe40000000a00 */
[----:B------:R-:W-:Y:S01]  /*0900*/  UIADD3 UR6, UR9, UR6, URZ ;  /* 0x0000000609067290 */ /* 0x000fe2000fffe03f */
[C-C-:B------:R-:W-:Y:S01]  /*0910*/  @!P2 IMAD.WIDE R20, R192.reuse, 0x2, R16.reuse ;  /* 0x00000002c014a825 */ /* 0x140fe200078e0210 */
[----:B------:R1:W-:Y:S03]  /*0920*/  @!P2 LDGSTS.E.BYPASS.LTC128B.128 [R146+0x1a100], [R22.64], !P5 ;  /* 0x1a1000001692afae */ /* 0x0003e6000e901d4c */
[----:B------:R-:W-:Y:S01]  /*0930*/  @!P2 IMAD.WIDE R16, R191, 0x2, R16 ;  /* 0x00000002bf10a825 */ /* 0x000fe200078e0210 */
[----:B------:R3:W-:Y:S03]  /*0940*/  @!P2 LDGSTS.E.BYPASS.LTC128B.128 [R146+0x1e100], [R20.64], !P4 ;  /* 0x1e1000001492afae */ /* 0x0007e6000e101d4c */
[--C-:B----4-:R-:W-:Y:S01]  /*0950*/  @!P0 IMAD.WIDE R14, R199, 0x2, R12.reuse ;  /* 0x00000002c70e8825 */ /* 0x110fe200078e020c */
[----:B------:R4:W-:Y:S03]  /*0960*/  @!P2 LDGSTS.E.BYPASS.LTC128B.128 [R146+0x22100], [R16.64], !P3 ;  /* 0x221000001092afae */ /* 0x0009e6000d901d4c */
[--C-:B--2---:R-:W-:Y:S01]  /*0970*/  @!P0 IMAD.WIDE R10, R192, 0x2, R12.reuse ;  /* 0x00000002c00a8825 */ /* 0x104fe200078e020c */
[----:B------:R2:W-:Y:S03]  /*0980*/  @!P0 LDGSTS.E.BYPASS.LTC128B.128 [R146+0x1b100], [R14.64], !P5 ;  /* 0x1b1000000e928fae */ /* 0x0005e6000e901d4c */
[----:B------:R-:W-:Y:S01]  /*0990*/  @!P0 IMAD.WIDE R12, R191, 0x2, R12 ;  /* 0x00000002bf0c8825 */ /* 0x000fe200078e020c */
[----:B------:R1:W-:Y:S03]  /*09a0*/  @!P0 LDGSTS.E.BYPASS.LTC128B.128 [R146+0x1f100], [R10.64], !P4 ;  /* 0x1f1000000a928fae */ /* 0x0003e6000e101d4c */
[----:B------:R-:W-:Y:S01]  /*09b0*/  IMAD.IADD R9, R9, 0x1, R200 ;  /* 0x0000000109097824 */ /* 0x000fe200078e02c8 */
[----:B------:R1:W-:Y:S03]  /*09c0*/  @!P0 LDGSTS.E.BYPASS.LTC128B.128 [R146+0x23100], [R12.64], !P3 ;  /* 0x231000000c928fae */ /* 0x0003e6000d901d4c */
[----:B------:R-:W-:Y:S01]  /*09d0*/  @P6 IMAD.HI.U32 R6, R9, c[0x0][0x2bc], RZ ;  /* 0x0000af0009066a27 */ /* 0x000fe200078e00ff */
[----:B------:R-:W0:Y:S03]  /*09e0*/  LDGDEPBAR ;  /* 0x00000000000079af */ /* 0x000e260000000000 */
[----:B------:R-:W-:Y:S01]  /*09f0*/  IMAD.MOV.U32 R4, RZ, RZ, R9 ;  /* 0x000000ffff047224 */ /* 0x000fe200078e0009 */
[----:B------:R-:W-:-:S04]  /*0a00*/  @P6 SHF.R.U32.HI R4, RZ, c[0x0][0x2c0], R6 ;  /* 0x0000b000ff046a19 */ /* 0x000fc80000011606 */
[----:B------:R-:W-:-:S04]  /*0a10*/  @!P1 IADD3 R7, P2, R4, UR8, RZ ;  /* 0x0000000804079c10 */ /* 0x000fc8000ff5e0ff */
[----:B------:R-:W-:Y:S02]  /*0a20*/  @!P1 LEA.HI.X.SX32 R0, R4, UR6, 0x1, P2 ;  /* 0x0000000604009c11 */ /* 0x000fe400090f0eff */
[----:B------:R-:W-:-:S04]  /*0a30*/  @!P1 LEA R6, P2, R7, c[0x0][0x2a0], 0x2 ;  /* 0x0000a80007069a11 */ /* 0x000fc800078410ff */
[----:B------:R-:W-:Y:S01]  /*0a40*/  @!P1 LEA.HI.X R7, R7, c[0x0][0x2a4], R0, 0x2, P2 ;  /* 0x0000a90007079a11 */ /* 0x000fe200010f1400 */
[----:B------:R-:W-:Y:S06]  /*0a50*/  BAR.SYNC.DEFER_BLOCKING 0x0 ;  /* 0x0000000000007b1d */ /* 0x000fec0000010000 */
[----:B------:R-:W2:Y:S01]  /*0a60*/  @!P1 LDG.E R189, [R6.64] ;  /* 0x0000000c06bd9981 */ /* 0x000ea2000c1e1900 */
[----:B------:R-:W-:Y:S01]  /*0a70*/  IMAD.MOV R190, RZ, RZ, -R4 ;  /* 0x000000ffffbe7224 */ /* 0x000fe200078e0a04 */
[----:B------:R-:W-:Y:S01]  /*0a80*/  UIMAD UR7, UR10, UR4, URZ ;  /* 0x000000040a0772a4 */ /* 0x000fe2000f8e023f */
[----:B------:R-:W-:Y:S01]  /*0a90*/  LEA R131, R147, 0xffffffc0, 0x6 ;  /* 0xffffffc093837811 */ /* 0x000fe200078e30ff */
[----:B------:R-:W-:Y:S01]  /*0aa0*/  UIMAD.WIDE.U32 UR14, UR11, UR4, URZ ;  /* 0x000000040b0e72a5 */ /* 0x000fe2000f8e003f */
[----:B------:R-:W-:Y:S01]  /*0ab0*/  IMAD R190, R190, c[0x0][0x2b8], R9 ;  /* 0x0000ae00bebe7a24 */ /* 0x000fe200078e0209 */
[----:B------:R-:W-:Y:S01]  /*0ac0*/  UIMAD UR7, UR11, UR5, UR7 ;  /* 0x000000050b0772a4 */ /* 0x000fe2000f8e0207 */
[----:B------:R-:W-:Y:S01]  /*0ad0*/  ISETP.GE.AND P5, PT, R199, c[0x0][0x1d4], PT ;  /* 0x00007500c7007a0c */ /* 0x000fe20003fa6270 */
[----:B------:R-:W-:Y:S01]  /*0ae0*/  IMAD.IADD R131, R148, 0x1, -R131 ;  /* 0x0000000194837824 */ /* 0x000fe200078e0a83 */
[----:B------:R-:W-:Y:S01]  /*0af0*/  ULDC.64 UR4, c[0x0][0x210] ;  /* 0x0000840000047ab9 */ /* 0x000fe20000000a00 */
[----:B------:R-:W-:Y:S01]  /*0b00*/  SHF.R.S32.HI R29, RZ, 0x1f, R190 ;  /* 0x0000001fff1d7819 */ /* 0x000fe200000114be */
[----:B------:R-:W-:Y:S01]  /*0b10*/  IMAD.WIDE.U32 R8, R190, c[0x0][0x1e0], RZ ;  /* 0x00007800be087a25 */ /* 0x000fe200078e00ff */
[----:B------:R-:W-:Y:S01]  /*0b20*/  UIADD3 UR7, UR15, UR7, URZ ;  /* 0x000000070f077290 */ /* 0x000fe2000fffe03f */
[----:B------:R-:W-:Y:S01]  /*0b30*/  ISETP.GE.AND P4, PT, R198, c[0x0][0x1d4], PT ;  /* 0x00007500c6007a0c */ /* 0x000fe20003f86270 */
[----:B------:R-:W-:Y:S01]  /*0b40*/  UIMAD UR10, UR10, UR4, URZ ;  /* 0x000000040a0a72a4 */ /* 0x000fe2000f8e023f */
[----:B----4-:R-:W-:Y:S01]  /*0b50*/  IMAD R17, R29, c[0x0][0x1e0], RZ ;  /* 0x000078001d117a24 */ /* 0x010fe200078e02ff */
[----:B------:R-:W-:Y:S01]  /*0b60*/  UIMAD.WIDE.U32 UR16, UR11, UR4, URZ ;  /* 0x000000040b1072a5 */ /* 0x000fe2000f8e003f */
[----:B-1----:R-:W-:Y:S01]  /*0b70*/  IMAD.WIDE.U32 R12, R190, c[0x0][0x208], RZ ;  /* 0x00008200be0c7a25 */ /* 0x002fe200078e00ff */
[----:B------:R-:W-:Y:S01]  /*0b80*/  UIMAD UR10, UR11, UR5, UR10 ;  /* 0x000000050b0a72a4 */ /* 0x000fe2000f8e020a */
[----:B------:R-:W-:-:S02]  /*0b90*/  ISETP.GE.AND P6, PT, R197, c[0x0][0x1d4], PT ;  /* 0x00007500c5007a0c */ /* 0x000fc40003fc6270 */
[----:B------:R-:W-:Y:S01]  /*0ba0*/  IMAD R10, R190, c[0x0][0x1e4], R17 ;  /* 0x00007900be0a7a24 */ /* 0x000fe200078e0211 */
[----:B------:R-:W-:Y:S01]  /*0bb0*/  UIADD3 UR10, UR17, UR10, URZ ;  /* 0x0000000a110a7290 */ /* 0x000fe2000fffe03f */
[----:B------:R-:W-:Y:S01]  /*0bc0*/  IMAD.IADD R0, R131, 0x1, -R18 ;  /* 0x0000000183007824 */ /* 0x000fe200078e0a12 */
[----:B------:R-:W-:Y:S01]  /*0bd0*/  ISETP.GE.AND P3, PT, R199, c[0x0][0x1d4], PT ;  /* 0x00007500c7007a0c */ /* 0x000fe20003f66270 */
[----:B------:R-:W-:Y:S01]  /*0be0*/  IMAD.IADD R11, R9, 0x1, R10 ;  /* 0x00000001090b7824 */ /* 0x000fe200078e020a */
[----:B------:R-:W-:Y:S01]  /*0bf0*/  ISETP.GE.AND P2, PT, R198, c[0x0][0x1d4], PT ;  /* 0x00007500c6007a0c */ /* 0x000fe20003f46270 */
[----:B------:R-:W-:Y:S01]  /*0c00*/  IMAD.MOV.U32 R10, RZ, RZ, R8 ;  /* 0x000000ffff0a7224 */ /* 0x000fe200078e0008 */
[----:B------:R-:W-:Y:S01]  /*0c10*/  ISETP.GE.AND P1, PT, R0, 0x1, PT ;  /* 0x000000010000780c */ /* 0x000fe20003f26270 */
[----:B------:R-:W-:Y:S01]  /*0c20*/  IMAD R9, R29, c[0x0][0x208], RZ ;  /* 0x000082001d097a24 */ /* 0x000fe200078e02ff */
[----:B------:R-:W-:Y:S01]  /*0c30*/  LEA.HI R19, R5, R132, RZ, 0x4 ;  /* 0x0000008405137211 */ /* 0x000fe200078f20ff */
[----:B------:R-:W-:Y:S01]  /*0c40*/  IMAD.WIDE R202, R199, 0x2, RZ ;  /* 0x00000002c7ca7825 */ /* 0x000fe200078e02ff */
[----:B------:R-:W-:-:S02]  /*0c50*/  SHF.R.S32.HI R144, RZ, 0x1f, R199 ;  /* 0x0000001fff907819 */ /* 0x000fc400000114c7 */
[----:B------:R-:W-:Y:S01]  /*0c60*/  SEL R145, RZ, 0x10, P6 ;  /* 0x00000010ff917807 */ /* 0x000fe20003000000 */
[----:B------:R-:W-:Y:S01]  /*0c70*/  IMAD R9, R190, c[0x0][0x20c], R9 ;  /* 0x00008300be097a24 */ /* 0x000fe200078e0209 */
[----:B------:R-:W-:Y:S01]  /*0c80*/  SHF.R.S32.HI R133, RZ, 0x1f, R192 ;  /* 0x0000001fff857819 */ /* 0x000fe200000114c0 */
[----:B------:R-:W-:Y:S01]  /*0c90*/  IMAD.MOV.U32 R182, RZ, RZ, 0x10 ;  /* 0x00000010ffb67424 */ /* 0x000fe200078e00ff */
[----:B------:R-:W-:Y:S01]  /*0ca0*/  SHF.R.S32.HI R134, RZ, 0x1f, R191 ;  /* 0x0000001fff867819 */ /* 0x000fe200000114bf */
[----:B------:R-:W-:Y:S01]  /*0cb0*/  IMAD.IADD R13, R13, 0x1, R9 ;  /* 0x000000010d0d7824 */ /* 0x000fe200078e0209 */
[----:B------:R-:W-:Y:S02]  /*0cc0*/  IADD3 R188, R146, 0x100, RZ ;  /* 0x0000010092bc7810 */ /* 0x000fe40007ffe0ff */
[----:B--2---:R-:W-:Y:S01]  /*0cd0*/  SHF.R.S32.HI R2, RZ, 0x1f, R189 ;  /* 0x0000001fff027819 */ /* 0x004fe200000114bd */
[----:B------:R-:W-:-:S04]  /*0ce0*/  IMAD.WIDE.U32 R10, R189, c[0x0][0x1f0], R10 ;  /* 0x00007c00bd0a7a25 */ /* 0x000fc800078e000a */
[----:B------:R-:W-:Y:S01]  /*0cf0*/  IMAD R4, R2, c[0x0][0x1f0], RZ ;  /* 0x00007c0002047a24 */ /* 0x000fe200078e02ff */
[----:B------:R-:W-:Y:S01]  /*0d00*/  IADD3 R7, P0, R10, UR14, RZ ;  /* 0x0000000e0a077c10 */ /* 0x000fe2000ff1e0ff */
[----:B------:R-:W-:-:S04]  /*0d10*/  IMAD.WIDE.U32 R12, R189, c[0x0][0x218], R12 ;  /* 0x00008600bd0c7a25 */ /* 0x000fc800078e000c */
[----:B------:R-:W-:Y:S02]  /*0d20*/  IMAD R4, R189, c[0x0][0x1f4], R4 ;  /* 0x00007d00bd047a24 */ /* 0x000fe400078e0204 */
[----:B------:R-:W-:-:S03]  /*0d30*/  IMAD R6, R2, c[0x0][0x218], RZ ;  /* 0x0000860002067a24 */ /* 0x000fc600078e02ff */
[----:B------:R-:W-:Y:S01]  /*0d40*/  IADD3.X R4, R11, UR7, R4, P0, !PT ;  /* 0x000000070b047c10 */ /* 0x000fe200087fe404 */
[----:B------:R-:W-:Y:S01]  /*0d50*/  IMAD R6, R189, c[0x0][0x21c], R6 ;  /* 0x00008700bd067a24 */ /* 0x000fe200078e0206 */
        /* <DEDUP_REMOVED lines=9> */
[----:B------:R-:W2:Y:S01]  /*0df0*/  SHFL.IDX PT, R11, R4, 0x1, 0x181f ;  /* 0x00381f00040b7f89 */ /* 0x000ea200000e0000 */
[----:B------:R-:W-:-:S03]  /*0e00*/  ISETP.GT.AND P0, PT, R0, 0x20, PT ;  /* 0x000000200000780c */ /* 0x000fc60003f04270 */
[----:B------:R-:W4:Y:S04]  /*0e10*/  SHFL.IDX PT, R13, R7, RZ, 0x181f ;  /* 0x00181fff070d7589 */ /* 0x000f2800000e0000 */
[----:B------:R-:W4:Y:S04]  /*0e20*/  SHFL.IDX PT, R15, R9, RZ, 0x181f ;  /* 0x00181fff090f7589 */ /* 0x000f2800000e0000 */
[----:B------:R-:W4:Y:S01]  /*0e30*/  SHFL.IDX PT, R7, R7, 0x1, 0x181f ;  /* 0x00381f0007077f89 */ /* 0x000f2200000e0000 */
[----:B-1----:R-:W-:-:S03]  /*0e40*/  @P1 IMAD.WIDE R22, R199, 0x2, R16 ;  /* 0x00000002c7161825 */ /* 0x002fc600078e0210 */
[----:B------:R-:W1:Y:S01]  /*0e50*/  SHFL.IDX PT, R9, R9, 0x1, 0x181f ;  /* 0x00381f0009097f89 */ /* 0x000e6200000e0000 */
[----:B---3--:R-:W-:-:S03]  /*0e60*/  @P1 IMAD.WIDE R20, R192, 0x2, R16 ;  /* 0x00000002c0141825 */ /* 0x008fc600078e0210 */
[----:B------:R4:W-:Y:S01]  /*0e70*/  @P1 LDGSTS.E.BYPASS.LTC128B.128 [R146+0xc100], [R22.64], !P5 ;  /* 0x0c10000016921fae */ /* 0x0009e2000e901d4c */
[----:B------:R-:W-:-:S03]  /*0e80*/  @P1 IMAD.WIDE R16, R191, 0x2, R16 ;  /* 0x00000002bf101825 */ /* 0x000fc600078e0210 */
[----:B------:R3:W-:Y:S01]  /*0e90*/  @P1 LDGSTS.E.BYPASS.LTC128B.128 [R146+0xe100], [R20.64], !P4 ;  /* 0x0e10000014921fae */ /* 0x0007e2000e101d4c */
[----:B--2---:R-:W-:-:S03]  /*0ea0*/  @P0 IMAD.WIDE R26, R199, 0x2, R10 ;  /* 0x00000002c71a0825 */ /* 0x004fc600078e020a */
[----:B------:R2:W-:Y:S01]  /*0eb0*/  @P1 LDGSTS.E.BYPASS.LTC128B.128 [R146+0x10100], [R16.64], !P6 ;  /* 0x1010000010921fae */ /* 0x0005e2000f101d4c */
[----:B------:R-:W-:Y:S01]  /*0ec0*/  ISETP.LT.OR P1, PT, R0, 0x1, P3 ;  /* 0x000000010000780c */ /* 0x000fe20001f21670 */
[--C-:B-----5:R-:W-:Y:S02]  /*0ed0*/  @P0 IMAD.WIDE R24, R192, 0x2, R10.reuse ;  /* 0x00000002c0180825 */ /* 0x120fe400078e020a */
[----:B------:R1:W-:Y:S02]  /*0ee0*/  @P0 LDGSTS.E.BYPASS.LTC128B.128 [R146+0xd100], [R26.64], !P5 ;  /* 0x0d1000001a920fae */ /* 0x0003e4000e901d4c */
[----:B------:R-:W-:Y:S02]  /*0ef0*/  @P0 IMAD.WIDE R10, R191, 0x2, R10 ;  /* 0x00000002bf0a0825 */ /* 0x000fe400078e020a */
[----:B------:R5:W-:Y:S04]  /*0f00*/  @P0 LDGSTS.E.BYPASS.LTC128B.128 [R146+0xf100], [R24.64], !P4 ;  /* 0x0f10000018920fae */ /* 0x000be8000e101d4c */
[----:B------:R1:W-:Y:S04]  /*0f10*/  @P0 LDGSTS.E.BYPASS.LTC128B.128 [R146+0x11100], [R10.64], !P6 ;  /* 0x111000000a920fae */ /* 0x0003e8000f101d4c */
[----:B------:R-:W0:Y:S01]  /*0f20*/  LDGDEPBAR ;  /* 0x00000000000079af */ /* 0x000e220000000000 */
[----:B----4-:R-:W-:-:S05]  /*0f30*/  IADD3 R22, P0, R13, R202, RZ ;  /* 0x000000ca0d167210 */ /* 0x010fca0007f1e0ff */
[----:B------:R-:W-:Y:S02]  /*0f40*/  IMAD.X R23, R15, 0x1, R203, P0 ;  /* 0x000000010f177824 */ /* 0x000fe400000e06cb */
[----:B--2---:R-:W-:-:S03]  /*0f50*/  IMAD.WIDE R16, R192, 0x2, RZ ;  /* 0x00000002c0107825 */ /* 0x004fc600078e02ff */
[----:B------:R2:W-:Y:S01]  /*0f60*/  LDGSTS.E.BYPASS.LTC128B.128 [R146+0x100], [R22.64], !P1 ;  /* 0x0010000016927fae */ /* 0x0005e2000c901d4c */
[----:B------:R-:W-:Y:S02]  /*0f70*/  ISETP.GE.AND P1, PT, R197, c[0x0][0x1d4], PT ;  /* 0x00007500c5007a0c */ /* 0x000fe40003f26270 */
[----:B---3--:R-:W-:-:S05]  /*0f80*/  IADD3 R20, P0, R13, R16, RZ ;  /* 0x000000100d147210 */ /* 0x008fca0007f1e0ff */
[----:B------:R-:W-:Y:S01]  /*0f90*/  IMAD.X R21, R15, 0x1, R17, P0 ;  /* 0x000000010f157824 */ /* 0x000fe200000e0611 */
[C---:B------:R-:W-:Y:S01]  /*0fa0*/  ISETP.LT.OR P0, PT, R0.reuse, 0x1, P2 ;  /* 0x000000010000780c */ /* 0x040fe20001701670 */
[----:B-1----:R-:W-:Y:S01]  /*0fb0*/  IMAD.WIDE R10, R191, 0x2, RZ ;  /* 0x00000002bf0a7825 */ /* 0x002fe200078e02ff */
[----:B------:R-:W-:-:S11]  /*0fc0*/  ISETP.LT.OR P2, PT, R0, 0x21, P2 ;  /* 0x000000210000780c */ /* 0x000fd60001741670 */
[----:B------:R2:W-:Y:S01]  /*0fd0*/  LDGSTS.E.BYPASS.LTC128B.128 [R146+0x2100], [R20.64], !P0 ;  /* 0x0210000014927fae */ /* 0x0005e2000c101d4c */
[----:B-----5:R-:W-:Y:S02]  /*0fe0*/  IADD3 R24, P0, R13, R10, RZ ;  /* 0x0000000a0d187210 */ /* 0x020fe40007f1e0ff */
[----:B------:R-:W-:-:S03]  /*0ff0*/  LOP3.LUT R13, R19, 0xfffffff0, RZ, 0xc0, !PT ;  /* 0xfffffff0130d7812 */ /* 0x000fc600078ec0ff */
[----:B------:R-:W-:Y:S01]  /*1000*/  IMAD.X R25, R15, 0x1, R11, P0 ;  /* 0x000000010f197824 */ /* 0x000fe200000e060b */
[----:B------:R-:W-:Y:S01]  /*1010*/  IADD3 R14, P0, R202, R7, RZ ;  /* 0x00000007ca0e7210 */ /* 0x000fe20007f1e0ff */
[----:B------:R-:W-:-:S04]  /*1020*/  IMAD.IADD R28, R132, 0x1, -R13 ;  /* 0x00000001841c7824 */ /* 0x000fc800078e0a0d */
[----:B------:R-:W-:Y:S01]  /*1030*/  IMAD.X R15, R203, 0x1, R9, P0 ;  /* 0x00000001cb0f7824 */ /* 0x000fe200000e0609 */
[C---:B------:R-:W-:Y:S02]  /*1040*/  ISETP.LT.OR P0, PT, R0.reuse, 0x1, P1 ;  /* 0x000000010000780c */ /* 0x040fe40000f01670 */
[----:B------:R-:W-:-:S11]  /*1050*/  ISETP.LT.OR P1, PT, R0, 0x21, P1 ;  /* 0x000000210000780c */ /* 0x000fd60000f21670 */
[----:B------:R2:W-:Y:S01]  /*1060*/  LDGSTS.E.BYPASS.LTC128B.128 [R146+0x4100], [R24.64], !P0 ;  /* 0x0410000018927fae */ /* 0x0005e2000c101d4c */
[----:B------:R-:W-:Y:S02]  /*1070*/  ISETP.LT.OR P0, PT, R0, 0x21, P3 ;  /* 0x000000210000780c */ /* 0x000fe40001f01670 */
[----:B------:R-:W-:Y:S02]  /*1080*/  LEA.HI R0, R5, R132, RZ, 0x5 ;  /* 0x0000008405007211 */ /* 0x000fe400078f28ff */
[----:B------:R-:W-:-:S09]  /*1090*/  ISETP.GT.AND P3, PT, R196, 0x3f, PT ;  /* 0x0000003fc400780c */ /* 0x000fd20003f64270 */
[----:B------:R2:W-:Y:S01]  /*10a0*/  LDGSTS.E.BYPASS.LTC128B.128 [R146+0x1100], [R14.64], !P0 ;  /* 0x011000000e927fae */ /* 0x0005e2000c101d4c */
[----:B------:R-:W-:-:S05]  /*10b0*/  IADD3 R12, P0, R16, R7, RZ ;  /* 0x00000007100c7210 */ /* 0x000fca0007f1e0ff */
[--C-:B------:R-:W-:Y:S01]  /*10c0*/  IMAD.X R13, R17, 0x1, R9.reuse, P0 ;  /* 0x00000001110d7824 */ /* 0x100fe200000e0609 */
[----:B------:R-:W-:Y:S02]  /*10d0*/  IADD3 R8, P0, R10, R7, RZ ;  /* 0x000000070a087210 */ /* 0x000fe40007f1e0ff */
[----:B------:R-:W-:Y:S02]  /*10e0*/  SHF.R.S32.HI R7, RZ, 0x1f, R28 ;  /* 0x0000001fff077819 */ /* 0x000fe4000001141c */
[----:B------:R2:W-:Y:S01]  /*10f0*/  LDGSTS.E.BYPASS.LTC128B.128 [R146+0x3100], [R12.64], !P2 ;  /* 0x031000000c927fae */ /* 0x0005e2000d101d4c */
[----:B------:R-:W-:Y:S01]  /*1100*/  ISETP.GE.AND P2, PT, R148, 0x41, PT ;  /* 0x000000419400780c */ /* 0x000fe20003f46270 */
[----:B------:R-:W-:Y:S01]  /*1110*/  IMAD.X R9, R11, 0x1, R9, P0 ;  /* 0x000000010b097824 */ /* 0x000fe200000e0609 */
[----:B------:R-:W-:-:S04]  /*1120*/  LEA.HI R4, R7, R28, RZ, 0x3 ;  /* 0x0000001c07047211 */ /* 0x000fc800078f18ff */
[----:B------:R-:W-:Y:S01]  /*1130*/  LOP3.LUT R5, R4, 0xfffffff8, RZ, 0xc0, !PT ;  /* 0xfffffff804057812 */ /* 0x000fe200078ec0ff */
[----:B------:R2:W-:Y:S01]  /*1140*/  LDGSTS.E.BYPASS.LTC128B.128 [R146+0x5100], [R8.64], !P1 ;  /* 0x0510000008927fae */ /* 0x0005e2000c901d4c */
[----:B------:R-:W-:-:S03]  /*1150*/  LOP3.LUT P1, RZ, R3, 0x2, RZ, 0xc0, !PT ;  /* 0x0000000203ff7812 */ /* 0x000fc6000782c0ff */
[----:B------:R-:W-:Y:S01]  /*1160*/  IMAD.IADD R28, R28, 0x1, -R5 ;  /* 0x000000011c1c7824 */ /* 0x000fe200078e0a05 */
[----:B------:R-:W-:Y:S01]  /*1170*/  LOP3.LUT R5, R0, 0xffffffe0, RZ, 0xc0, !PT ;  /* 0xffffffe000057812 */ /* 0x000fe200078ec0ff */
[----:B------:R-:W0:Y:S01]  /*1180*/  LDGDEPBAR ;  /* 0x00000000000079af */ /* 0x000e220000000000 */
[----:B------:R-:W-:Y:S02]  /*1190*/  SHF.R.S32.HI R0, RZ, 0x5, R0 ;  /* 0x00000005ff007819 */ /* 0x000fe40000011400 */
[----:B------:R-:W-:Y:S01]  /*11a0*/  LOP3.LUT P0, RZ, R28, 0x2, RZ, 0xc0, !PT ;  /* 0x000000021cff7812 */ /* 0x000fe2000780c0ff */
[----:B------:R-:W-:Y:S01]  /*11b0*/  IMAD.IADD R132, R132, 0x1, -R5 ;  /* 0x0000000184847824 */ /* 0x000fe200078e0a05 */
[----:B------:R-:W-:Y:S02]  /*11c0*/  P2R R5, PR, RZ, 0x4 ;  /* 0x00000004ff057803 */ /* 0x000fe40000000000 */
[----:B------:R-:W-:Y:S01]  /*11d0*/  SEL R182, R182, 0xfffffff0, !P0 ;  /* 0xfffffff0b6b67807 */ /* 0x000fe20004000000 */
        /* <DEDUP_REMOVED lines=12> */
[----:B------:R1:W3:Y:S01]  /*12a0*/  @!P3 LDG.E R189, [R10.64] ;  /* 0x0000000c0abdb981 */ /* 0x0002e2000c1e1900 */
[----:B------:R-:W-:Y:S01]  /*12b0*/  IMAD.MOV R5, RZ, RZ, -R2 ;  /* 0x000000ffff057224 */ /* 0x000fe200078e0a02 */
[----:B------:R-:W-:Y:S01]  /*12c0*/  SEL R17, RZ, 0x10, P5 ;  /* 0x00000010ff117807 */ /* 0x000fe20002800000 */
[----:B--2---:R-:W-:Y:S01]  /*12d0*/  IMAD.SHL.U32 R12, R191, 0x2, RZ ;  /* 0x00000002bf0c7824 */ /* 0x004fe200078e00ff */
[----:B------:R-:W-:Y:S01]  /*12e0*/  SEL R16, RZ, 0x10, P4 ;  /* 0x00000010ff107807 */ /* 0x000fe20002000000 */
[----:B------:R-:W-:Y:S01]  /*12f0*/  IMAD R190, R5, c[0x0][0x2b8], R190 ;  /* 0x0000ae0005be7a24 */ /* 0x000fe200078e02be */
[----:B------:R-:W-:Y:S02]  /*1300*/  IADD3 R22, -R17, 0x10, RZ ;  /* 0x0000001011167810 */ /* 0x000fe40007ffe1ff */
[----:B------:R-:W-:Y:S01]  /*1310*/  IADD3 R20, -R16, 0x10, RZ ;  /* 0x0000001010147810 */ /* 0x000fe20007ffe1ff */
[----:B------:R-:W-:Y:S01]  /*1320*/  IMAD.WIDE.U32 R6, R190, c[0x0][0x1e0], RZ ;  /* 0x00007800be067a25 */ /* 0x000fe200078e00ff */
[----:B------:R-:W-:-:S02]  /*1330*/  SHF.R.S32.HI R29, RZ, 0x1f, R190 ;  /* 0x0000001fff1d7819 */ /* 0x000fc400000114be */
[----:B------:R-:W-:Y:S01]  /*1340*/  LOP3.LUT R22, R22, 0xf, RZ, 0xc0, !PT ;  /* 0x0000000f16167812 */ /* 0x000fe200078ec0ff */
[----:B------:R-:W-:Y:S01]  /*1350*/  IMAD.MOV.U32 R8, RZ, RZ, R6 ;  /* 0x000000ffff087224 */ /* 0x000fe200078e0006 */
[----:B------:R-:W-:Y:S01]  /*1360*/  LOP3.LUT R20, R20, 0xf, RZ, 0xc0, !PT ;  /* 0x0000000f14147812 */ /* 0x000fe200078ec0ff */
[----:B------:R-:W-:Y:S01]  /*1370*/  IMAD R5, R29, c[0x0][0x1e0], RZ ;  /* 0x000078001d057a24 */ /* 0x000fe200078e02ff */
[----:B------:R-:W-:-:S03]  /*1380*/  IADD3 R13, -R145, 0x10, RZ ;  /* 0x00000010910d7810 */ /* 0x000fc60007ffe1ff */
[----:B------:R-:W-:Y:S01]  /*1390*/  IMAD R2, R190, c[0x0][0x1e4], R5 ;  /* 0x00007900be027a24 */ /* 0x000fe200078e0205 */
[----:B------:R-:W-:-:S03]  /*13a0*/  LOP3.LUT R13, R13, 0xf, RZ, 0xc0, !PT ;  /* 0x0000000f0d0d7812 */ /* 0x000fc600078ec0ff */
[----:B------:R-:W-:Y:S01]  /*13b0*/  IMAD.IADD R9, R7, 0x1, R2 ;  /* 0x0000000107097824 */ /* 0x000fe200078e0202 */
[----:B------:R-:W-:Y:S01]  /*13c0*/  SHF.L.U64.HI R7, R199, 0x1, R144 ;  /* 0x00000001c7077819 */ /* 0x000fe20000010290 */
[----:B-1----:R-:W-:Y:S01]  /*13d0*/  IMAD.SHL.U32 R10, R192, 0x2, RZ ;  /* 0x00000002c00a7824 */ /* 0x002fe200078e00ff */
[----:B------:R-:W-:Y:S02]  /*13e0*/  SHF.L.U64.HI R11, R191, 0x1, R134 ;  /* 0x00000001bf0b7819 */ /* 0x000fe40000010286 */
[----:B---3--:R-:W-:Y:S01]  /*13f0*/  SHF.R.S32.HI R2, RZ, 0x1f, R189 ;  /* 0x0000001fff027819 */ /* 0x008fe200000114bd */
[----:B------:R-:W-:-:S04]  /*1400*/  IMAD.WIDE.U32 R8, R189, c[0x0][0x1f0], R8 ;  /* 0x00007c00bd087a25 */ /* 0x000fc800078e0008 */
[----:B------:R-:W-:Y:S01]  /*1410*/  IMAD R6, R2, c[0x0][0x1f0], RZ ;  /* 0x00007c0002067a24 */ /* 0x000fe200078e02ff */
[----:B------:R-:W-:-:S03]  /*1420*/  IADD3 R5, P0, R8, UR14, RZ ;  /* 0x0000000e08057c10 */ /* 0x000fc6000ff1e0ff */
[----:B------:R-:W-:-:S05]  /*1430*/  IMAD R6, R189, c[0x0][0x1f4], R6 ;  /* 0x00007d00bd067a24 */ /* 0x000fca00078e0206 */
[----:B------:R-:W-:Y:S02]  /*1440*/  IADD3.X R8, R9, UR7, R6, P0, !PT ;  /* 0x0000000709087c10 */ /* 0x000fe400087fe406 */
[C---:B------:R-:W-:Y:S02]  /*1450*/  LEA R6, P0, R5.reuse, c[0x0][0x1c8], 0x1 ;  /* 0x0000720005067a11 */ /* 0x040fe400078008ff */
[----:B------:R-:W-:Y:S02]  /*1460*/  SHF.L.U64.HI R9, R192, 0x1, R133 ;  /* 0x00000001c0097819 */ /* 0x000fe40000010285 */
[----:B------:R-:W-:Y:S01]  /*1470*/  LEA.HI.X R5, R5, c[0x0][0x1cc], R8, 0x1, P0 ;  /* 0x0000730005057a11 */ /* 0x000fe200000f0c08 */
[----:B------:R-:W1:Y:S01]  /*1480*/  SHFL.IDX PT, R15, R6, 0x1, 0x181f ;  /* 0x00381f00060f7f89 */ /* 0x000e6200000e0000 */
[----:B------:R-:W-:-:S03]  /*1490*/  IMAD.SHL.U32 R8, R199, 0x2, RZ ;  /* 0x00000002c7087824 */ /* 0x000fc600078e00ff */
[----:B------:R-:W2:Y:S02]  /*14a0*/  SHFL.IDX PT, R14, R5, 0x1, 0x181f ;  /* 0x00381f00050e7f89 */ /* 0x000ea400000e0000 */
[----:B-1----:R-:W-:-:S04]  /*14b0*/  IADD3 R22, P2, P0, R22, R15, R8 ;  /* 0x0000000f16167210 */ /* 0x002fc8000785e008 */
[----:B--2---:R-:W-:Y:S02]  /*14c0*/  IADD3.X R23, RZ, R14, R7, P2, P0 ;  /* 0x0000000eff177210 */ /* 0x004fe400017e0407 */
[----:B------:R-:W-:-:S04]  /*14d0*/  IADD3 R20, P2, P0, R20, R15, R10 ;  /* 0x0000000f14147210 */ /* 0x000fc8000785e00a */
[-C--:B------:R-:W-:Y:S02]  /*14e0*/  IADD3.X R21, RZ, R14.reuse, R9, P2, P0 ;  /* 0x0000000eff157210 */ /* 0x080fe400017e0409 */
[----:B------:R-:W-:Y:S02]  /*14f0*/  IADD3 R24, P2, P0, R13, R15, R12 ;  /* 0x0000000f0d187210 */ /* 0x000fe4000785e00c */
[----:B------:R-:W1:Y:S02]  /*1500*/  SHFL.IDX PT, R13, R6, RZ, 0x181f ;  /* 0x00181fff060d7589 */ /* 0x000e6400000e0000 */
[----:B------:R-:W-:Y:S02]  /*1510*/  IADD3.X R25, RZ, R14, R11, P2, P0 ;  /* 0x0000000eff197210 */ /* 0x000fe400017e040b */
[----:B------:R-:W2:Y:S01]  /*1520*/  SHFL.IDX PT, R14, R5, RZ, 0x181f ;  /* 0x00181fff050e7589 */ /* 0x000ea200000e0000 */
[----:B-1----:R-:W-:-:S05]  /*1530*/  IADD3 R26, P0, R13, R8, RZ ;  /* 0x000000080d1a7210 */ /* 0x002fca0007f1e0ff */
[----:B--2---:R-:W-:Y:S01]  /*1540*/  IMAD.X R27, R14, 0x1, R7, P0 ;  /* 0x000000010e1b7824 */ /* 0x004fe200000e0607 */
        /* <DEDUP_REMOVED lines=13> */
.L_x_843:
[----:B------:R-:W0:Y:S01]  /*1620*/  LDGDEPBAR ;  /* 0x00000000000079af */ /* 0x000e220000000000 */
[----:B------:R-:W-:Y:S01]  /*1630*/  SHF.R.S32.HI R6, RZ, 0x4, R19 ;  /* 0x00000004ff067819 */ /* 0x000fe20000011413 */
[----:B------:R-:W-:Y:S01]  /*1640*/  IMAD.SHL.U32 R5, R3, 0x40, RZ ;  /* 0x0000004003057824 */ /* 0x000fe200078e00ff */
[----:B------:R-:W-:Y:S01]  /*1650*/  ISETP.GE.AND P0, PT, R148, 0x41, PT ;  /* 0x000000419400780c */ /* 0x000fe20003f06270 */
[----:B------:R-:W-:Y:S01]  /*1660*/  IMAD.SHL.U32 R18, R18, 0x8, RZ ;  /* 0x0000000812127824 */ /* 0x000fe200078e00ff */
[----:B-12---:R-:W-:Y:S01]  /*1670*/  LEA.HI R9, R19, R6, RZ, 0x1 ;  /* 0x0000000613097211 */ /* 0x006fe200078f08ff */
[----:B------:R-:W-:Y:S01]  /*1680*/  IMAD.SHL.U32 R7, R28, 0x40, RZ ;  /* 0x000000401c077824 */ /* 0x000fe200078e00ff */
[----:B------:R-:W-:Y:S01]  /*1690*/  LOP3.LUT R5, R5, 0x1c0, RZ, 0xc0, !PT ;  /* 0x000001c005057812 */ /* 0x000fe200078ec0ff */
[----:B------:R-:W-:Y:S01]  /*16a0*/  IMAD.SHL.U32 R129, R4, 0x40, RZ ;  /* 0x0000004004817824 */ /* 0x000fe200078e00ff */
[----:B------:R-:W-:Y:S01]  /*16b0*/  LOP3.LUT R9, R9, 0xfffffffe, RZ, 0xc0, !PT ;  /* 0xfffffffe09097812 */ /* 0x000fe200078ec0ff */
[----:B------:R-:W-:Y:S01]  /*16c0*/  IMAD.MOV.U32 R135, RZ, RZ, 0x20 ;  /* 0x00000020ff877424 */ /* 0x000fe200078e00ff */
[----:B------:R-:W-:Y:S01]  /*16d0*/  LOP3.LUT R18, R5, 0x8, R18, 0xf8, !PT ;  /* 0x0000000805127812 */ /* 0x000fe200078ef812 */
[----:B------:R-:W-:Y:S01]  /*16e0*/  IMAD.SHL.U32 R182, R182, 0x2, RZ ;  /* 0x00000002b6b67824 */ /* 0x000fe200078e00ff */
[----:B------:R-:W-:Y:S01]  /*16f0*/  SHF.R.U32.HI R5, RZ, 0x3, R5 ;  /* 0x00000003ff057819 */ /* 0x000fe20000011605 */
[----:B------:R-:W-:Y:S01]  /*1700*/  IMAD.IADD R9, R6, 0x1, -R9 ;  /* 0x0000000106097824 */ /* 0x000fe200078e0a09 */
[----:B------:R-:W-:-:S02]  /*1710*/  LOP3.LUT R7, R7, 0x1c0, RZ, 0xc0, !PT ;  /* 0x000001c007077812 */ /* 0x000fc400078ec0ff */
[----:B------:R-:W-:Y:S01]  /*1720*/  LOP3.LUT R184, R18, R5, RZ, 0x3c, !PT ;  /* 0x0000000512b87212 */ /* 0x000fe200078e3cff */
[----:B------:R-:W-:Y:S01]  /*1730*/  IMAD.SHL.U32 R6, R9, 0x8, RZ ;  /* 0x0000000809067824 */ /* 0x000fe200078e00ff */
[----:B------:R-:W-:Y:S02]  /*1740*/  SHF.R.U32.HI R128, RZ, 0x3, R7 ;  /* 0x00000003ff807819 */ /* 0x000fe40000011607 */
[----:B------:R-:W-:Y:S01]  /*1750*/  LOP3.LUT R129, R129, 0xfffffe00, RZ, 0xc0, !PT ;  /* 0xfffffe0081817812 */ /* 0x000fe200078ec0ff */
[----:B------:R-:W-:Y:S01]  /*1760*/  IMAD R184, R9, 0x200, R184 ;  /* 0x0000020009b87824 */ /* 0x000fe200078e02b8 */
[----:B------:R-:W-:Y:S01]  /*1770*/  LOP3.LUT R5, R7, 0x8, R6, 0xf8, !PT ;  /* 0x0000000807057812 */ /* 0x000fe200078ef806 */
[----:B------:R-:W-:-:S04]  /*1780*/  DEPBAR.LE SB0, 0x3 ;  /* 0x000080c00000791a */ /* 0x000fc80000000000 */
[----:B------:R-:W-:-:S04]  /*1790*/  DEPBAR.LE SB0, 0x2 ;  /* 0x000080800000791a */ /* 0x000fc80000000000 */
[----:B------:R-:W-:Y:S01]  /*17a0*/  LOP3.LUT R128, R5, R128, RZ, 0x3c, !PT ;  /* 0x0000008005807212 */ /* 0x000fe200078e3cff */
[----:B------:R-:W-:Y:S01]  /*17b0*/  IMAD R7, R0, 0x400, R129 ;  /* 0x0000040000077824 */ /* 0x000fe200078e0281 */
[----:B------:R-:W-:Y:S01]  /*17c0*/  SEL R5, R135, 0xffffffe0, !P1 ;  /* 0xffffffe087057807 */ /* 0x000fe20004800000 */
[----:B------:R-:W-:Y:S01]  /*17d0*/  IMAD.SHL.U32 R184, R184, 0x2, RZ ;  /* 0x00000002b8b87824 */ /* 0x000fe200078e00ff */
[----:B------:R-:W-:Y:S01]  /*17e0*/  BAR.SYNC.DEFER_BLOCKING 0x0 ;  /* 0x0000000000007b1d */ /* 0x000fe20000010000 */
[----:B------:R-:W-:Y:S02]  /*17f0*/  IMAD.IADD R0, R128, 0x1, R7 ;  /* 0x0000000180007824 */ /* 0x000fe400078e0207 */
[----:B------:R-:W-:Y:S02]  /*1800*/  IMAD.IADD R130, R184, 0x1, R5 ;  /* 0x00000001b8827824 */ /* 0x000fe400078e0205 */
[C---:B------:R-:W-:Y:S01]  /*1810*/  IMAD.SHL.U32 R24, R0.reuse, 0x2, RZ ;  /* 0x0000000200187824 */ /* 0x040fe200078e00ff */
[----:B------:R-:W-:-:S05]  /*1820*/  LEA R183, R0, 0x18100, 0x1 ;  /* 0x0001810000b77811 */ /* 0x000fca00078e08ff */
[----:B------:R-:W-:Y:S01]  /*1830*/  IMAD.IADD R181, R183, 0x1, R182 ;  /* 0x00000001b7b57824 */ /* 0x000fe200078e02b6 */
[----:B------:R1:W2:Y:S04]  /*1840*/  LDSM.16.M88.4 R124, [R184+0xc100] ;  /* 0x00c10000b87c783b */ /* 0x0002a80000000200 */
[----:B------:R1:W3:Y:S04]  /*1850*/  LDSM.16.M88.4 R116, [R184+0xc900] ;  /* 0x00c90000b874783b */ /* 0x0002e80000000200 */
[----:B------:R1:W4:Y:S04]  /*1860*/  LDSM.16.M88.4 R8, [R184+0xd100] ;  /* 0x00d10000b808783b */ /* 0x0003280000000200 */
[----:B------:R1:W1:Y:S04]  /*1870*/  LDSM.16.M88.4 R4, [R184+0xd900] ;  /* 0x00d90000b804783b */ /* 0x0002680000000200 */
[----:B------:R1:W1:Y:S04]  /*1880*/  LDSM.16.M88.4 R120, [R130+0xc100] ;  /* 0x00c100008278783b */ /* 0x0002680000000200 */
[----:B------:R1:W1:Y:S04]  /*1890*/  LDSM.16.M88.4 R112, [R130+0xc900] ;  /* 0x00c900008270783b */ /* 0x0002680000000200 */
[----:B------:R1:W1:Y:S04]  /*18a0*/  LDSM.16.M88.4 R16, [R130+0xd100] ;  /* 0x00d100008210783b */ /* 0x0002680000000200 */
[----:B------:R1:W1:Y:S04]  /*18b0*/  LDSM.16.M88.4 R12, [R130+0xd900] ;  /* 0x00d90000820c783b */ /* 0x0002680000000200 */
[----:B------:R-:W1:Y:S04]  /*18c0*/  LDSM.16.M88.4 R24, [R24+0x18100] ;  /* 0x018100001818783b */ /* 0x000e680000000200 */
[----:B------:R1:W1:Y:S01]  /*18d0*/  LDSM.16.M88.4 R20, [R181] ;  /* 0x00000000b514783b */ /* 0x0002620000000200 */
[----:B------:R-:W-:Y:S05]  /*18e0*/  @!P0 BRA `(.L_x_844) ;  /* 0x0000032000008947 */ /* 0x000fea0003800000 */
[----:B------:R-:W-:Y:S01]  /*18f0*/  IMAD R29, R29, c[0x0][0x208], RZ ;  /* 0x000082001d1d7a24 */ /* 0x000fe200078e02ff */
[----:B------:R-:W-:Y:S01]  /*1900*/  SEL R33, RZ, 0x10, P5 ;  /* 0x00000010ff217807 */ /* 0x000fe20002800000 */
[----:B------:R-:W-:Y:S01]  /*1910*/  IMAD.WIDE.U32 R30, R190, c[0x0][0x208], RZ ;  /* 0x00008200be1e7a25 */ /* 0x000fe200078e00ff */
[----:B------:R-:W-:-:S02]  /*1920*/  SHF.L.U64.HI R35, R199, 0x1, R144 ;  /* 0x00000001c7237819 */ /* 0x000fc40000010290 */
[----:B------:R-:W-:Y:S01]  /*1930*/  IADD3 R43, -R33, 0x10, RZ ;  /* 0x00000010212b7810 */ /* 0x000fe20007ffe1ff */
[----:B------:R-:W-:Y:S01]  /*1940*/  IMAD R0, R190, c[0x0][0x20c], R29 ;  /* 0x00008300be007a24 */ /* 0x000fe200078e021d */
[----:B------:R-:W-:Y:S01]  /*1950*/  SHF.L.U64.HI R32, R192, 0x1, R133 ;  /* 0x00000001c0207819 */ /* 0x000fe20000010285 */
[----:B------:R-:W-:Y:S01]  /*1960*/  IMAD R2, R2, c[0x0][0x218], RZ ;  /* 0x0000860002027a24 */ /* 0x000fe200078e02ff */
[----:B------:R-:W-:Y:S01]  /*1970*/  LOP3.LUT R43, R43, 0xf, RZ, 0xc0, !PT ;  /* 0x0000000f2b2b7812 */ /* 0x000fe200078ec0ff */
[----:B------:R-:W-:Y:S01]  /*1980*/  IMAD.IADD R31, R31, 0x1, R0 ;  /* 0x000000011f1f7824 */ /* 0x000fe200078e0200 */
[----:B------:R-:W-:Y:S01]  /*1990*/  IADD3 R0, -R145, 0x10, RZ ;  /* 0x0000001091007810 */ /* 0x000fe20007ffe1ff */
[C---:B------:R-:W-:Y:S02]  /*19a0*/  IMAD R2, R189.reuse, c[0x0][0x21c], R2 ;  /* 0x00008700bd027a24 */ /* 0x040fe400078e0202 */
[----:B------:R-:W-:Y:S01]  /*19b0*/  IMAD.WIDE.U32 R30, R189, c[0x0][0x218], R30 ;  /* 0x00008600bd1e7a25 */ /* 0x000fe200078e001e */
[----:B------:R-:W-:-:S03]  /*19c0*/  LOP3.LUT R0, R0, 0xf, RZ, 0xc0, !PT ;  /* 0x0000000f00007812 */ /* 0x000fc600078ec0ff */
[----:B------:R-:W-:Y:S01]  /*19d0*/  IMAD.SHL.U32 R34, R199, 0x2, RZ ;  /* 0x00000002c7227824 */ /* 0x000fe200078e00ff */
[----:B------:R-:W-:Y:S01]  /*19e0*/  IADD3 R36, P0, R30, UR16, RZ ;  /* 0x000000101e247c10 */ /* 0x000fe2000ff1e0ff */
[----:B------:R-:W-:Y:S01]  /*19f0*/  IMAD.SHL.U32 R29, R191, 0x2, RZ ;  /* 0x00000002bf1d7824 */ /* 0x000fe200078e00ff */
[----:B------:R-:W-:Y:S02]  /*1a00*/  SEL R30, RZ, 0x10, P4 ;  /* 0x00000010ff1e7807 */ /* 0x000fe40002000000 */
[----:B------:R-:W-:Y:S02]  /*1a10*/  IADD3.X R31, R31, UR10, R2, P0, !PT ;  /* 0x0000000a1f1f7c10 */ /* 0x000fe400087fe402 */
[----:B------:R-:W-:Y:S02]  /*1a20*/  LEA R37, P0, R36, c[0x0][0x1f8], 0x1 ;  /* 0x00007e0024257a11 */ /* 0x000fe400078008ff */
[----:B------:R-:W-:Y:S02]  /*1a30*/  IADD3 R40, -R30, 0x10, RZ ;  /* 0x000000101e287810 */ /* 0x000fe40007ffe1ff */
[----:B------:R-:W-:Y:S01]  /*1a40*/  LEA.HI.X R36, R36, c[0x0][0x1fc], R31, 0x1, P0 ;  /* 0x00007f0024247a11 */ /* 0x000fe200000f0c1f */
[----:B------:R-:W5:Y:S01]  /*1a50*/  SHFL.IDX PT, R38, R37, 0x1, 0x181f ;  /* 0x00381f0025267f89 */ /* 0x000f6200000e0000 */
[----:B------:R-:W-:Y:S01]  /*1a60*/  IMAD.SHL.U32 R31, R192, 0x2, RZ ;  /* 0x00000002c01f7824 */ /* 0x000fe200078e00ff */
[----:B------:R-:W-:-:S02]  /*1a70*/  LOP3.LUT R40, R40, 0xf, RZ, 0xc0, !PT ;  /* 0x0000000f28287812 */ /* 0x000fc400078ec0ff */
[----:B------:R-:W4:Y:S01]  /*1a80*/  SHFL.IDX PT, R39, R36, 0x1, 0x181f ;  /* 0x00381f0024277f89 */ /* 0x000f2200000e0000 */
[----:B------:R-:W-:Y:S02]  /*1a90*/  SHF.L.U64.HI R2, R191, 0x1, R134 ;  /* 0x00000001bf027819 */ /* 0x000fe40000010286 */
[----:B-----5:R-:W-:-:S04]  /*1aa0*/  IADD3 R42, P2, P0, R43, R38, R34 ;  /* 0x000000262b2a7210 */ /* 0x020fc8000785e022 */
[----:B----4-:R-:W-:Y:S02]  /*1ab0*/  IADD3.X R43, RZ, R39, R35, P2, P0 ;  /* 0x00000027ff2b7210 */ /* 0x010fe400017e0423 */
[----:B------:R-:W-:-:S04]  /*1ac0*/  IADD3 R40, P2, P0, R40, R38, R31 ;  /* 0x0000002628287210 */ /* 0x000fc8000785e01f */
[-C--:B------:R-:W-:Y:S02]  /*1ad0*/  IADD3.X R41, RZ, R39.reuse, R32, P2, P0 ;  /* 0x00000027ff297210 */ /* 0x080fe400017e0420 */
[----:B------:R-:W-:Y:S02]  /*1ae0*/  IADD3 R44, P2, P0, R0, R38, R29 ;  /* 0x00000026002c7210 */ /* 0x000fe4000785e01d */
[----:B------:R-:W4:Y:S02]  /*1af0*/  SHFL.IDX PT, R0, R37, RZ, 0x181f ;  /* 0x00181fff25007589 */ /* 0x000f2400000e0000 */
[----:B------:R-:W-:Y:S02]  /*1b00*/  IADD3.X R45, RZ, R39, R2, P2, P0 ;  /* 0x00000027ff2d7210 */ /* 0x000fe400017e0402 */
[----:B------:R-:W5:Y:S01]  /*1b10*/  SHFL.IDX PT, R39, R36, RZ, 0x181f ;  /* 0x00181fff24277589 */ /* 0x000f6200000e0000 */
[----:B----4-:R-:W-:-:S05]  /*1b20*/  IADD3 R34, P0, R0, R34, RZ ;  /* 0x0000002200227210 */ /* 0x010fca0007f1e0ff */
[----:B-----5:R-:W-:Y:S01]  /*1b30*/  IMAD.X R35, R39, 0x1, R35, P0 ;  /* 0x0000000127237824 */ /* 0x020fe200000e0623 */
        /* <DEDUP_REMOVED lines=13> */
.L_x_844:
[----:B------:R-:W-:Y:S01]  /*1c10*/  IMAD.MOV.U32 R2, RZ, RZ, 0x40 ;  /* 0x00000040ff027424 */ /* 0x000fe200078e00ff */
[----:B------:R-:W-:Y:S01]  /*1c20*/  LOP3.LUT P0, RZ, R28, 0x4, RZ, 0xc0, !PT ;  /* 0x000000041cff7812 */ /* 0x000fe2000780c0ff */
[----:B-12-4-:R-:W-:Y:S01]  /*1c30*/  HMMA.16816.F32.BF16 R40, R24, R124, RZ ;  /* 0x0000007c1828723c */ /* 0x016fe200000418ff */
[----:B------:R-:W-:Y:S01]  /*1c40*/  LDSM.16.M88.4 R68, [R183+0x4000] ;  /* 0x00400000b744783b */ /* 0x000fe20000000200 */
[----:B------:R-:W-:Y:S01]  /*1c50*/  SHF.R.S32.HI R201, RZ, 0x1f, R132 ;  /* 0x0000001fffc97819 */ /* 0x000fe20000011484 */
[----:B------:R-:W-:Y:S01]  /*1c60*/  IMAD.IADD R177, R129, 0x1, R128 ;  /* 0x0000000181b17824 */ /* 0x000fe200078e0280 */
[C---:B------:R-:W-:Y:S01]  /*1c70*/  SEL R0, R2.reuse, 0xffffffc0, !P0 ;  /* 0xffffffc002007807 */ /* 0x040fe20004000000 */
[----:B------:R-:W-:Y:S01]  /*1c80*/  LDSM.16.M88.4 R100, [R184+0xe100] ;  /* 0x00e10000b864783b */ /* 0x000fe20000000200 */
[----:B------:R-:W-:Y:S01]  /*1c90*/  LOP3.LUT P0, RZ, R3, 0x4, RZ, 0xc0, !PT ;  /* 0x0000000403ff7812 */ /* 0x000fe2000780c0ff */
[----:B------:R-:W-:Y:S01]  /*1ca0*/  IMAD.SHL.U32 R177, R177, 0x2, RZ ;  /* 0x00000002b1b17824 */ /* 0x000fe200078e00ff */
[----:B------:R-:W-:Y:S01]  /*1cb0*/  LEA.HI R201, R201, R132, RZ, 0x2 ;  /* 0x00000084c9c97211 */ /* 0x000fe200078f10ff */
[--C-:B------:R-:W-:Y:S01]  /*1cc0*/  IMAD.IADD R180, R183, 0x1, R0.reuse ;  /* 0x00000001b7b47824 */ /* 0x100fe200078e0200 */
[----:B------:R-:W-:Y:S01]  /*1cd0*/  SEL R179, R2, 0xffffffc0, !P0 ;  /* 0xffffffc002b37807 */ /* 0x000fe20004000000 */
[----:B------:R-:W-:Y:S01]  /*1ce0*/  IMAD.IADD R178, R181, 0x1, R0 ;  /* 0x00000001b5b27824 */ /* 0x000fe200078e0200 */
[----:B------:R-:W-:Y:S01]  /*1cf0*/  LDSM.16.M88.4 R64, [R181+0x4000] ;  /* 0x00400000b540783b */ /* 0x000fe20000000200 */
[----:B------:R-:W-:-:S02]  /*1d00*/  IMAD.IADD R176, R0, 0x1, R177 ;  /* 0x0000000100b07824 */ /* 0x000fc400078e02b1 */
[----:B------:R-:W-:Y:S01]  /*1d10*/  IMAD.IADD R3, R184, 0x1, R179 ;  /* 0x00000001b8037824 */ /* 0x000fe200078e02b3 */
[----:B------:R-:W-:Y:S01]  /*1d20*/  LDSM.16.M88.4 R76, [R180] ;  /* 0x00000000b44c783b */ /* 0x000fe20000000200 */
[----:B------:R-:W-:Y:S02]  /*1d30*/  IMAD.IADD R2, R179, 0x1, R130 ;  /* 0x00000001b3027824 */ /* 0x000fe400078e0282 */
[C---:B------:R-:W-:Y:S01]  /*1d40*/  IMAD.IADD R171, R182.reuse, 0x1, R177 ;  /* 0x00000001b6ab7824 */ /* 0x040fe200078e02b1 */
[----:B------:R-:W1:Y:S01]  /*1d50*/  LDSM.16.M88.4 R108, [R3+0xc100] ;  /* 0x00c10000036c783b */ /* 0x000e620000000200 */
[----:B------:R-:W-:Y:S02]  /*1d60*/  IMAD.IADD R162, R182, 0x1, R176 ;  /* 0x00000001b6a27824 */ /* 0x000fe400078e02b0 */
[----:B------:R-:W-:Y:S01]  /*1d70*/  IMAD.IADD R0, R0, 0x1, R171 ;  /* 0x0000000100007824 */ /* 0x000fe200078e02ab */
[----:B------:R-:W-:Y:S01]  /*1d80*/  HMMA.16816.F32.BF16 R40, R20, R120, R40 ;  /* 0x000000781428723c */ /* 0x000fe20000041828 */
[----:B------:R-:W-:Y:S04]  /*1d90*/  LDSM.16.M88.4 R72, [R178] ;  /* 0x00000000b248783b */ /* 0x000fe80000000200 */
[----:B------:R-:W2:Y:S04]  /*1da0*/  LDSM.16.M88.4 R104, [R2+0xc100] ;  /* 0x00c100000268783b */ /* 0x000ea80000000200 */
[----:B------:R-:W4:Y:S04]  /*1db0*/  LDSM.16.M88.4 R96, [R130+0xe100] ;  /* 0x00e100008260783b */ /* 0x000f280000000200 */
[----:B------:R-:W-:Y:S04]  /*1dc0*/  LDSM.16.M88.4 R60, [R180+0x4000] ;  /* 0x00400000b43c783b */ /* 0x000fe80000000200 */
[----:B------:R-:W5:Y:S04]  /*1dd0*/  LDSM.16.M88.4 R92, [R3+0xe100] ;  /* 0x00e10000035c783b */ /* 0x000f680000000200 */
[----:B------:R-:W-:Y:S04]  /*1de0*/  LDSM.16.M88.4 R56, [R178+0x4000] ;  /* 0x00400000b238783b */ /* 0x000fe80000000200 */
[----:B------:R-:W3:Y:S04]  /*1df0*/  LDSM.16.M88.4 R88, [R2+0xe100] ;  /* 0x00e100000258783b */ /* 0x000ee80000000200 */
[----:B------:R-:W-:Y:S04]  /*1e00*/  LDSM.16.M88.4 R52, [R183+0x8000] ;  /* 0x00800000b734783b */ /* 0x000fe80000000200 */
[----:B------:R-:W3:Y:S01]  /*1e10*/  LDSM.16.M88.4 R84, [R184+0x10100] ;  /* 0x01010000b854783b */ /* 0x000ee20000000200 */
[----:B-1----:R-:W-:Y:S03]  /*1e20*/  HMMA.16816.F32.BF16 R40, R76, R108, R40 ;  /* 0x0000006c4c28723c */ /* 0x002fe60000041828 */
[----:B------:R-:W-:Y:S04]  /*1e30*/  LDSM.16.M88.4 R48, [R181+0x8000] ;  /* 0x00800000b530783b */ /* 0x000fe80000000200 */
[----:B------:R-:W1:Y:S04]  /*1e40*/  LDSM.16.M88.4 R80, [R130+0x10100] ;  /* 0x010100008250783b */ /* 0x000e680000000200 */
[----:B------:R-:W-:Y:S04]  /*1e50*/  LDSM.16.M88.4 R44, [R180+0x8000] ;  /* 0x00800000b42c783b */ /* 0x000fe80000000200 */
[----:B------:R-:W1:Y:S04]  /*1e60*/  LDSM.16.M88.4 R36, [R3+0x10100] ;  /* 0x010100000324783b */ /* 0x000e680000000200 */
[----:B------:R-:W-:Y:S04]  /*1e70*/  LDSM.16.M88.4 R32, [R178+0x8000] ;  /* 0x00800000b220783b */ /* 0x000fe80000000200 */
[----:B------:R-:W1:Y:S01]  /*1e80*/  LDSM.16.M88.4 R28, [R2+0x10100] ;  /* 0x01010000021c783b */ /* 0x000e620000000200 */
[----:B--2---:R-:W-:Y:S03]  /*1e90*/  HMMA.16816.F32.BF16 R40, R72, R104, R40 ;  /* 0x000000684828723c */ /* 0x004fe60000041828 */
[----:B------:R-:W0:Y:S11]  /*1ea0*/  LDGDEPBAR ;  /* 0x00000000000079af */ /* 0x000e360000000000 */
[----:B------:R-:W-:Y:S10]  /*1eb0*/  @!UPT UIADD3 URZ, URZ, URZ, URZ ;  /* 0x0000003f3f3ff290 */ /* 0x000ff4000fffe03f */
[----:B------:R-:W-:Y:S11]  /*1ec0*/  HMMA.16816.F32.BF16 R40, R68, R100, R40 ;  /* 0x000000644428723c */ /* 0x000ff60000041828 */
[----:B------:R-:W-:Y:S11]  /*1ed0*/  @!UPT UIADD3 URZ, URZ, URZ, URZ ;  /* 0x0000003f3f3ff290 */ /* 0x000ff6000fffe03f */
[----:B------:R-:W-:Y:S02]  /*1ee0*/  @!UPT UIADD3 URZ, URZ, URZ, URZ ;  /* 0x0000003f3f3ff290 */ /* 0x000fe4000fffe03f */
[----:B----4-:R-:W-:Y:S11]  /*1ef0*/  HMMA.16816.F32.BF16 R40, R64, R96, R40 ;  /* 0x000000604028723c */ /* 0x010ff60000041828 */
[----:B------:R-:W-:Y:S11]  /*1f00*/  @!UPT UIADD3 URZ, URZ, URZ, URZ ;  /* 0x0000003f3f3ff290 */ /* 0x000ff6000fffe03f */
[----:B------:R-:W-:Y:S02]  /*1f10*/  @!UPT UIADD3 URZ, URZ, URZ, URZ ;  /* 0x0000003f3f3ff290 */ /* 0x000fe4000fffe03f */
[----:B-----5:R-:W-:Y:S11]  /*1f20*/  HMMA.16816.F32.BF16 R40, R60, R92, R40 ;  /* 0x0000005c3c28723c */ /* 0x020ff60000041828 */
[----:B------:R-:W-:Y:S11]  /*1f30*/  @!UPT UIADD3 URZ, URZ, URZ, URZ ;  /* 0x0000003f3f3ff290 */ /* 0x000ff6000fffe03f */
[----:B------:R-:W-:Y:S02]  /*1f40*/  @!UPT UIADD3 URZ, URZ, URZ, URZ ;  /* 0x0000003f3f3ff290 */ /* 0x000fe4000fffe03f */
[----:B---3--:R-:W-:Y:S11]  /*1f50*/  HMMA.16816.F32.BF16 R40, R56, R88, R40 ;  /* 0x000000583828723c */ /* 0x008ff60000041828 */
[----:B------:R-:W-:Y:S11]  /*1f60*/  @!UPT UIADD3 URZ, URZ, URZ, URZ ;  /* 0x0000003f3f3ff290 */ /* 0x000ff6000fffe03f */
[----:B------:R-:W-:Y:S02]  /*1f70*/  @!UPT UIADD3 URZ, URZ, URZ, URZ ;  /* 0x0000003f3f3ff290 */ /* 0x000fe4000fffe03f */
[----:B------:R-:W-:Y:S11]  /*1f80*/  HMMA.16816.F32.BF16 R40, R52, R84, R40 ;  /* 0x000000543428723c */ /* 0x000ff60000041828 */
[----:B------:R-:W-:Y:S11]  /*1f90*/  @!UPT UIADD3 URZ, URZ, URZ, URZ ;  /* 0x0000003f3f3ff290 */ /* 0x000ff6000fffe03f */
[----:B------:R-:W-:Y:S02]  /*1fa0*/  @!UPT UIADD3 URZ, URZ, URZ, URZ ;  /* 0x0000003f3f3ff290 */ /* 0x000fe4000fffe03f */
[----:B-1----:R-:W-:Y:S11]  /*1fb0*/  HMMA.16816.F32.BF16 R40, R48, R80, R40 ;  /* 0x000000503028723c */ /* 0x002ff60000041828 */
[----:B------:R-:W-:Y:S11]  /*1fc0*/  @!UPT UIADD3 URZ, URZ, URZ, URZ ;  /* 0x0000003f3f3ff290 */ /* 0x000ff6000fffe03f */
[----:B------:R-:W-:Y:S02]  /*1fd0*/  @!UPT UIADD3 URZ, URZ, URZ, URZ ;  /* 0x0000003f3f3ff290 */ /* 0x000fe4000fffe03f */
[----:B------:R-:W-:Y:S11]  /*1fe0*/  HMMA.16816.F32.BF16 R40, R44, R36, R40 ;  /* 0x000000242c28723c */ /* 0x000ff60000041828 */
[----:B------:R-:W-:Y:S11]  /*1ff0*/  @!UPT UIADD3 URZ, URZ, URZ, URZ ;  /* 0x0000003f3f3ff290 */ /* 0x000ff6000fffe03f */
[----:B------:R-:W-:Y:S02]  /*2000*/  @!UPT UIADD3 URZ, URZ, URZ, URZ ;  /* 0x0000003f3f3ff290 */ /* 0x000fe4000fffe03f */
[----:B------:R-:W-:Y:S07]  /*2010*/  HMMA.16816.F32.BF16 R40, R32, R28, R40 ;  /* 0x0000001c2028723c */ /* 0x000fee0000041828 */
[----:B------:R-:W-:-:S05]  /*2020*/  LOP3.LUT R29, R201, 0x7ffffffc, RZ, 0xc0, !PT ;  /* 0x7ffffffcc91d7812 */ /* 0x000fca00078ec0ff */
[----:B------:R-:W-:-:S04]  /*2030*/  IMAD.IADD R132, R132, 0x1, -R29 ;  /* 0x0000000184847824 */ /* 0x000fc800078e0a1d */
[----:B------:R-:W-:-:S05]  /*2040*/  IMAD R131, R132, -0x2, R131 ;  /* 0xfffffffe84837824 */ /* 0x000fca00078e0283 */
[----:B------:R-:W-:-:S04]  /*2050*/  ISETP.GT.AND P0, PT, R131, RZ, PT ;  /* 0x000000ff8300720c */ /* 0x000fc80003f04270 */
[----:B------:R-:W-:Y:S02]  /*2060*/  FSEL R120, R42, -INF , P0 ;  /* 0xff8000002a787808 */ /* 0x000fe40000000000 */
[----:B------:R-:W-:Y:S02]  /*2070*/  FSEL R125, R40, -INF , P0 ;  /* 0xff800000287d7808 */ /* 0x000fe40000000000 */
[----:B------:R-:W-:-:S04]  /*2080*/  ISETP.GT.AND P0, PT, R131, 0x1, PT ;  /* 0x000000018300780c */ /* 0x000fc80003f04270 */
[----:B------:R-:W-:Y:S02]  /*2090*/  FSEL R121, R43, -INF , P0 ;  /* 0xff8000002b797808 */ /* 0x000fe40000000000 */
[----:B------:R-:W-:Y:S02]  /*20a0*/  FSEL R124, R41, -INF , P0 ;  /* 0xff800000297c7808 */ /* 0x000fe40000000000 */
[----:B------:R-:W-:Y:S01]  /*20b0*/  HMMA.16816.F32.BF16 R40, R24, R126, RZ ;  /* 0x0000007e1828723c */ /* 0x000fe200000418ff */
[----:B------:R-:W-:Y:S11]  /*20c0*/  ISETP.GT.AND P0, PT, R131, 0x8, PT ;  /* 0x000000088300780c */ /* 0x000ff60003f04270 */
[----:B------:R-:W-:Y:S11]  /*20d0*/  @!UPT UIADD3 URZ, URZ, URZ, URZ ;  /* 0x0000003f3f3ff290 */ /* 0x000ff6000fffe03f */
[----:B------:R-:W-:Y:S01]  /*20e0*/  @!UPT UIADD3 URZ, URZ, URZ, URZ ;  /* 0x0000003f3f3ff290 */ /* 0x000fe2000fffe03f */
[----:B------:R-:W-:Y:S11]  /*20f0*/  HMMA.16816.F32.BF16 R40, R20, R122, R40 ;  /* 0x0000007a1428723c */ /* 0x000ff60000041828 */
[----:B------:R-:W-:Y:S11]  /*2100*/  @!UPT UIADD3 URZ, URZ, URZ, URZ ;  /* 0x0000003f3f3ff290 */ /* 0x000ff6000fffe03f */
[----:B------:R-:W-:Y:S02]  /*2110*/  @!UPT UIADD3 URZ, URZ, URZ, URZ ;  /* 0x0000003f3f3ff290 */ /* 0x000fe4000fffe03f */
[----:B------:R-:W-:Y:S01]  /*2120*/  HMMA.16816.F32.BF16 R40, R76, R110, R40 ;  /* 0x0000006e4c28723c */ /* 0x000fe20000041828 */
[----:B------:R-:W1:Y:S11]  /*2130*/  LDSM.16.M88.4 R108, [R3+0xc900] ;  /* 0x00c90000036c783b */ /* 0x000e760000000200 */
[----:B------:R-:W-:Y:S11]  /*2140*/  @!UPT UIADD3 URZ, URZ, URZ, URZ ;  /* 0x0000003f3f3ff290 */ /* 0x000ff6000fffe03f */
[----:B------:R-:W-:Y:S01]  /*2150*/  @!UPT UIADD3 URZ, URZ, URZ, URZ ;  /* 0x0000003f3f3ff290 */ /* 0x000fe2000fffe03f */
[----:B------:R-:W-:Y:S01]  /*2160*/  HMMA.16816.F32.BF16 R40, R72, R106, R40 ;  /* 0x0000006a4828723c */ /* 0x000fe20000041828 */
[----:B------:R-:W2:Y:S11]  /*2170*/  LDSM.16.M88.4 R104, [R2+0xc900] ;  /* 0x00c900000268783b */ /* 0x000eb60000000200 */
[----:B------:R-:W-:Y:S11]  /*2180*/  @!UPT UIADD3 URZ, URZ, URZ, URZ ;  /* 0x0000003f3f3ff290 */ /* 0x000ff6000fffe03f */
[----:B------:R-:W-:Y:S01]  /*2190*/  @!UPT UIADD3 URZ, URZ, URZ, URZ ;  /* 0x0000003f3f3ff290 */ /* 0x000fe2000fffe03f */
[----:B------:R-:W-:Y:S01]  /*21a0*/  HMMA.16816.F32.BF16 R40, R68, R102, R40 ;  /* 0x000000664428723c */ /* 0x000fe20000041828 */
[----:B------:R-:W3:Y:S11]  /*21b0*/  LDSM.16.M88.4 R100, [R184+0xe900] ;  /* 0x00e90000b864783b */ /* 0x000ef60000000200 */
[----:B------:R-:W-:Y:S11]  /*21c0*/  @!UPT UIADD3 URZ, URZ, URZ, URZ ;  /* 0x0000003f3f3ff290 */ /* 0x000ff6000fffe03f */
[----:B------:R-:W-:Y:S01]  /*21d0*/  @!UPT UIADD3 URZ, URZ, URZ, URZ ;  /* 0x0000003f3f3ff290 */ /* 0x000fe2000fffe03f */
[----:B------:R-:W-:Y:S01]  /*21e0*/  HMMA.16816.F32.BF16 R40, R64, R98, R40 ;  /* 0x000000624028723c */ /* 0x000fe20000041828 */
[----:B------:R-:W4:Y:S11]  /*21f0*/  LDSM.16.M88.4 R96, [R130+0xe900] ;  /* 0x00e900008260783b */ /* 0x000f360000000200 */
[----:B------:R-:W-:Y:S11]  /*2200*/  @!UPT UIADD3 URZ, URZ, URZ, URZ ;  /* 0x0000003f3f3ff290 */ /* 0x000ff6000fffe03f */
[----:B------:R-:W-:Y:S01]  /*2210*/  @!UPT UIADD3 URZ, URZ, URZ, URZ ;  /* 0x0000003f3f3ff290 */ /* 0x000fe2000fffe03f */
[----:B------:R-:W-:Y:S01]  /*2220*/  HMMA.16816.F32.BF16 R40, R60, R94, R40 ;  /* 0x0000005e3c28723c */ /* 0x000fe20000041828 */
[----:B------:R-:W5:Y:S11]  /*2230*/  LDSM.16.M88.4 R92, [R3+0xe900] ;  /* 0x00e90000035c783b */ /* 0x000f760000000200 */
[----:B------:R-:W-:Y:S11]  /*2240*/  @!UPT UIADD3 URZ, URZ, URZ, URZ ;  /* 0x0000003f3f3ff290 */ /* 0x000ff6000fffe03f */
[----:B------:R-:W-:Y:S01]  /*2250*/  @!UPT UIADD3 URZ, URZ, URZ, URZ ;  /* 0x0000003f3f3ff290 */ /* 0x000fe2000fffe03f */
[----:B------:R-:W-:Y:S01]  /*2260*/  HMMA.16816.F32.BF16 R40, R56, R90, R40 ;  /* 0x0000005a3828723c */ /* 0x000fe20000041828 */
[----:B------:R-:W1:Y:S11]  /*2270*/  LDSM.16.M88.4 R88, [R2+0xe900] ;  /* 0x00e900000258783b */ /* 0x000e760000000200 */
        /* <DEDUP_REMOVED lines=10> */
[----:B------:R-:W-:Y:S08]  /*2320*/  HMMA.16816.F32.BF16 R40, R44, R38, R40 ;  /* 0x000000262c28723c */ /* 0x000ff00000041828 */
[C---:B------:R-:W-:Y:S08]  /*2330*/  HMMA.16816.F32.BF16 R36, R24.reuse, R116, RZ ;  /* 0x000000741824723c */ /* 0x040ff000000418ff */
[----:B------:R-:W-:Y:S08]  /*2340*/  HMMA.16816.F32.BF16 R116, R24, R118, RZ ;  /* 0x000000761874723c */ /* 0x000ff000000418ff */
[----:B------:R-:W-:Y:S01]  /*2350*/  HMMA.16816.F32.BF16 R40, R32, R30, R40 ;  /* 0x0000001e2028723c */ /* 0x000fe20000041828 */
[----:B------:R-:W-:Y:S07]  /*2360*/  LDSM.16.M88.4 R28, [R2+0x10900] ;  /* 0x01090000021c783b */ /* 0x000fee0000000200 */
[C---:B------:R-:W-:Y:S08]  /*2370*/  HMMA.16816.F32.BF16 R36, R20.reuse, R112, R36 ;  /* 0x000000701424723c */ /* 0x040ff00000041824 */
[----:B------:R-:W-:Y:S08]  /*2380*/  HMMA.16816.F32.BF16 R116, R20, R114, R116 ;  /* 0x000000721474723c */ /* 0x000ff00000041874 */
[----:B------:R-:W-:-:S02]  /*2390*/  FSEL R151, R42, -INF , P0 ;  /* 0xff8000002a977808 */ /* 0x000fc40000000000 */
[----:B------:R-:W-:Y:S02]  /*23a0*/  FSEL R155, R40, -INF , P0 ;  /* 0xff800000289b7808 */ /* 0x000fe40000000000 */
[----:B------:R-:W-:-:S04]  /*23b0*/  ISETP.GT.AND P0, PT, R131, 0x9, PT ;  /* 0x000000098300780c */ /* 0x000fc80003f04270 */
[C---:B-1----:R-:W-:Y:S01]  /*23c0*/  HMMA.16816.F32.BF16 R36, R76.reuse, R108, R36 ;  /* 0x0000006c4c24723c */ /* 0x042fe20000041824 */
[----:B------:R-:W-:Y:S02]  /*23d0*/  FSEL R127, R43, -INF , P0 ;  /* 0xff8000002b7f7808 */ /* 0x000fe40000000000 */
[----:B------:R-:W-:Y:S02]  /*23e0*/  FSEL R153, R41, -INF , P0 ;  /* 0xff80000029997808 */ /* 0x000fe40000000000 */
[----:B------:R-:W1:Y:S01]  /*23f0*/  LDSM.16.M88.4 R40, [R3+0x10900] ;  /* 0x010900000328783b */ /* 0x000e620000000200 */
[C---:B------:R-:W-:Y:S02]  /*2400*/  ISETP.GT.AND P0, PT, R131.reuse, 0x10, PT ;  /* 0x000000108300780c */ /* 0x040fe40003f04270 */
[----:B------:R-:W-:Y:S01]  /*2410*/  HMMA.16816.F32.BF16 R116, R76, R110, R116 ;  /* 0x0000006e4c74723c */ /* 0x000fe20000041874 */
[----:B------:R-:W1:Y:S11]  /*2420*/  LDSM.16.M88.4 R108, [R3+0xd100] ;  /* 0x00d10000036c783b */ /* 0x000e760000000200 */
[----:B------:R-:W-:Y:S04]  /*2430*/  @!UPT UIADD3 URZ, URZ, URZ, URZ ;  /* 0x0000003f3f3ff290 */ /* 0x000fe8000fffe03f */
[C---:B--2---:R-:W-:Y:S08]  /*2440*/  HMMA.16816.F32.BF16 R36, R72.reuse, R104, R36 ;  /* 0x000000684824723c */ /* 0x044ff00000041824 */
[----:B------:R-:W-:Y:S01]  /*2450*/  HMMA.16816.F32.BF16 R116, R72, R106, R116 ;  /* 0x0000006a4874723c */ /* 0x000fe20000041874 */
[----:B------:R-:W2:Y:S11]  /*2460*/  LDSM.16.M88.4 R104, [R2+0xd100] ;  /* 0x00d100000268783b */ /* 0x000eb60000000200 */
[----:B------:R-:W-:Y:S04]  /*2470*/  @!UPT UIADD3 URZ, URZ, URZ, URZ ;  /* 0x0000003f3f3ff290 */ /* 0x000fe8000fffe03f */
[C---:B---3--:R-:W-:Y:S08]  /*2480*/  HMMA.16816.F32.BF16 R36, R68.reuse, R100, R36 ;  /* 0x000000644424723c */ /* 0x048ff00000041824 */
[----:B------:R-:W-:Y:S01]  /*2490*/  HMMA.16816.F32.BF16 R116, R68, R102, R116 ;  /* 0x000000664474723c */ /* 0x000fe20000041874 */
[----:B------:R-:W3:Y:S11]  /*24a0*/  LDSM.16.M88.4 R100, [R184+0xf100] ;  /* 0x00f10000b864783b */ /* 0x000ef60000000200 */
[----:B------:R-:W-:Y:S04]  /*24b0*/  @!UPT UIADD3 URZ, URZ, URZ, URZ ;  /* 0x0000003f3f3ff290 */ /* 0x000fe8000fffe03f */
[C---:B----4-:R-:W-:Y:S08]  /*24c0*/  HMMA.16816.F32.BF16 R36, R64.reuse, R96, R36 ;  /* 0x000000604024723c */ /* 0x050ff00000041824 */
[----:B------:R-:W-:Y:S01]  /*24d0*/  HMMA.16816.F32.BF16 R116, R64, R98, R116 ;  /* 0x000000624074723c */ /* 0x000fe20000041874 */
[----:B------:R-:W4:Y:S11]  /*24e0*/  LDSM.16.M88.4 R96, [R130+0xf100] ;  /* 0x00f100008260783b */ /* 0x000f360000000200 */
[----:B------:R-:W-:Y:S04]  /*24f0*/  @!UPT UIADD3 URZ, URZ, URZ, URZ ;  /* 0x0000003f3f3ff290 */ /* 0x000fe8000fffe03f */
[C---:B-----5:R-:W-:Y:S08]  /*2500*/  HMMA.16816.F32.BF16 R36, R60.reuse, R92, R36 ;  /* 0x0000005c3c24723c */ /* 0x060ff00000041824 */
[----:B------:R-:W-:Y:S01]  /*2510*/  HMMA.16816.F32.BF16 R116, R60, R94, R116 ;  /* 0x0000005e3c74723c */ /* 0x000fe20000041874 */
[----:B------:R-:W5:Y:S11]  /*2520*/  LDSM.16.M88.4 R92, [R3+0xf100] ;  /* 0x00f10000035c783b */ /* 0x000f760000000200 */
[----:B------:R-:W-:Y:S04]  /*2530*/  @!UPT UIADD3 URZ, URZ, URZ, URZ ;  /* 0x0000003f3f3ff290 */ /* 0x000fe8000fffe03f */
[C---:B------:R-:W-:Y:S08]  /*2540*/  HMMA.16816.F32.BF16 R36, R56.reuse, R88, R36 ;  /* 0x000000583824723c */ /* 0x040ff00000041824 */
[----:B------:R-:W-:Y:S01]  /*2550*/  HMMA.16816.F32.BF16 R116, R56, R90, R116 ;  /* 0x0000005a3874723c */ /* 0x000fe20000041874 */
[----:B------:R-:W1:Y:S11]  /*2560*/  LDSM.16.M88.4 R88, [R2+0xf100] ;  /* 0x00f100000258783b */ /* 0x000e760000000200 */
[----:B------:R-:W-:Y:S04]  /*2570*/  @!UPT UIADD3 URZ, URZ, URZ, URZ ;  /* 0x0000003f3f3ff290 */ /* 0x000fe8000fffe03f */
[C---:B------:R-:W-:Y:S08]  /*2580*/  HMMA.16816.F32.BF16 R36, R52.reuse, R84, R36 ;  /* 0x000000543424723c */ /* 0x040ff00000041824 */
[----:B------:R-:W-:Y:S01]  /*2590*/  HMMA.16816.F32.BF16 R116, R52, R86, R116 ;  /* 0x000000563474723c */ /* 0x000fe20000041874 */
[----:B------:R-:W2:Y:S11]  /*25a0*/  LDSM.16.M88.4 R84, [R184+0x11100] ;  /* 0x01110000b854783b */ /* 0x000eb60000000200 */
[----:B------:R-:W-:Y:S04]  /*25b0*/  @!UPT UIADD3 URZ, URZ, URZ, URZ ;  /* 0x0000003f3f3ff290 */ /* 0x000fe8000fffe03f */
[C---:B------:R-:W-:Y:S08]  /*25c0*/  HMMA.16816.F32.BF16 R36, R48.reuse, R80, R36 ;  /* 0x000000503024723c */ /* 0x040ff00000041824 */
[----:B------:R-:W-:Y:S01]  /*25d0*/  HMMA.16816.F32.BF16 R116, R48, R82, R116 ;  /* 0x000000523074723c */ /* 0x000fe20000041874 */
[----:B------:R-:W2:Y:S11]  /*25e0*/  LDSM.16.M88.4 R80, [R130+0x11100] ;  /* 0x011100008250783b */ /* 0x000eb60000000200 */
[----:B------:R-:W-:Y:S04]  /*25f0*/  @!UPT UIADD3 URZ, URZ, URZ, URZ ;  /* 0x0000003f3f3ff290 */ /* 0x000fe8000fffe03f */
[C---:B-1----:R-:W-:Y:S08]  /*2600*/  HMMA.16816.F32.BF16 R36, R44.reuse, R40, R36 ;  /* 0x000000282c24723c */ /* 0x042ff00000041824 */
[----:B------:R-:W-:Y:S01]  /*2610*/  HMMA.16816.F32.BF16 R116, R44, R42, R116 ;  /* 0x0000002a2c74723c */ /* 0x000fe20000041874 */
[----:B------:R-:W1:Y:S11]  /*2620*/  LDSM.16.M88.4 R40, [R3+0x11100] ;  /* 0x011100000328783b */ /* 0x000e760000000200 */
[----:B------:R-:W-:Y:S04]  /*2630*/  @!UPT UIADD3 URZ, URZ, URZ, URZ ;  /* 0x0000003f3f3ff290 */ /* 0x000fe8000fffe03f */
[C---:B------:R-:W-:Y:S08]  /*2640*/  HMMA.16816.F32.BF16 R36, R32.reuse, R28, R36 ;  /* 0x0000001c2024723c */ /* 0x040ff00000041824 */
[----:B------:R-:W-:Y:S11]  /*2650*/  HMMA.16816.F32.BF16 R28, R32, R30, R116 ;  /* 0x0000001e201c723c */ /* 0x000ff60000041874 */
[----:B------:R-:W-:Y:S05]  /*2660*/  @!UPT UIADD3 URZ, URZ, URZ, URZ ;  /* 0x0000003f3f3ff290 */ /* 0x000fea000fffe03f */
[----:B------:R-:W-:Y:S02]  /*2670*/  FSEL R137, R38, -INF , P0 ;  /* 0xff80000026897808 */ /* 0x000fe40000000000 */
[----:B------:R-:W-:Y:S02]  /*2680*/  FSEL R149, R36, -INF , P0 ;  /* 0xff80000024957808 */ /* 0x000fe40000000000 */
[----:B------:R-:W-:-:S04]  /*2690*/  ISETP.GT.AND P0, PT, R131, 0x11, PT ;  /* 0x000000118300780c */ /* 0x000fc80003f04270 */
[----:B------:R-:W-:Y:S02]  /*26a0*/  FSEL R123, R39, -INF , P0 ;  /* 0xff800000277b7808 */ /* 0x000fe40000000000 */
[----:B------:R-:W-:Y:S02]  /*26b0*/  FSEL R139, R37, -INF , P0 ;  /* 0xff800000258b7808 */ /* 0x000fe40000000000 */
[----:B------:R-:W-:Y:S01]  /*26c0*/  HMMA.16816.F32.BF16 R36, R24, R8, RZ ;  /* 0x000000081824723c */ /* 0x000fe200000418ff */
[----:B------:R-:W-:-:S04]  /*26d0*/  ISETP.GT.AND P0, PT, R131, 0x18, PT ;  /* 0x000000188300780c */ /* 0x000fc80003f04270 */
[----:B------:R-:W-:Y:S02]  /*26e0*/  FSEL R119, R30, -INF , P0 ;  /* 0xff8000001e777808 */ /* 0x000fe40000000000 */
[----:B------:R-:W-:Y:S01]  /*26f0*/  FSEL R219, R28, -INF , P0 ;  /* 0xff8000001cdb7808 */ /* 0x000fe20000000000 */
[----:B------:R-:W-:Y:S01]  /*2700*/  HMMA.16816.F32.BF16 R8, R24, R10, RZ ;  /* 0x0000000a1808723c */ /* 0x000fe200000418ff */
[----:B------:R-:W-:-:S04]  /*2710*/  ISETP.GT.AND P0, PT, R131, 0x19, PT ;  /* 0x000000198300780c */ /* 0x000fc80003f04270 */
[----:B------:R-:W-:Y:S02]  /*2720*/  FSEL R117, R31, -INF , P0 ;  /* 0xff8000001f757808 */ /* 0x000fe40000000000 */
[----:B------:R-:W-:Y:S02]  /*2730*/  FSEL R217, R29, -INF , P0 ;  /* 0xff8000001dd97808 */ /* 0x000fe40000000000 */
[----:B------:R-:W1:Y:S01]  /*2740*/  LDSM.16.M88.4 R28, [R2+0x11100] ;  /* 0x01110000021c783b */ /* 0x000e620000000200 */
[----:B------:R-:W-:-:S06]  /*2750*/  ISETP.GT.AND P0, PT, R131, 0x20, PT ;  /* 0x000000208300780c */ /* 0x000fcc0003f04270 */
[C---:B------:R-:W-:Y:S08]  /*2760*/  HMMA.16816.F32.BF16 R36, R20.reuse, R16, R36 ;  /* 0x000000101424723c */ /* 0x040ff00000041824 */
[----:B------:R-:W-:Y:S01]  /*2770*/  HMMA.16816.F32.BF16 R8, R20, R18, R8 ;  /* 0x000000121408723c */ /* 0x000fe20000041808 */
[----:B------:R-:W-:Y:S11]  /*2780*/  LDSM.16.M88.4 R16, [R2+0xd900] ;  /* 0x00d900000210783b */ /* 0x000ff60000000200 */
[----:B------:R-:W-:Y:S04]  /*2790*/  @!UPT UIADD3 URZ, URZ, URZ, URZ ;  /* 0x0000003f3f3ff290 */ /* 0x000fe8000fffe03f */
[C---:B------:R-:W-:Y:S08]  /*27a0*/  HMMA.16816.F32.BF16 R36, R76.reuse, R108, R36 ;  /* 0x0000006c4c24723c */ /* 0x040ff00000041824 */
[----:B------:R-:W-:Y:S11]  /*27b0*/  HMMA.16816.F32.BF16 R8, R76, R110, R8 ;  /* 0x0000006e4c08723c */ /* 0x000ff60000041808 */
[----:B------:R-:W-:Y:S05]  /*27c0*/  @!UPT UIADD3 URZ, URZ, URZ, URZ ;  /* 0x0000003f3f3ff290 */ /* 0x000fea000fffe03f */
[C---:B--2---:R-:W-:Y:S08]  /*27d0*/  HMMA.16816.F32.BF16 R36, R72.reuse, R104, R36 ;  /* 0x000000684824723c */ /* 0x044ff00000041824 */
[----:B------:R-:W-:Y:S11]  /*27e0*/  HMMA.16816.F32.BF16 R8, R72, R106, R8 ;  /* 0x0000006a4808723c */ /* 0x000ff60000041808 */
[----:B------:R-:W-:Y:S05]  /*27f0*/  @!UPT UIADD3 URZ, URZ, URZ, URZ ;  /* 0x0000003f3f3ff290 */ /* 0x000fea000fffe03f */
[C---:B---3--:R-:W-:Y:S08]  /*2800*/  HMMA.16816.F32.BF16 R36, R68.reuse, R100, R36 ;  /* 0x000000644424723c */ /* 0x048ff00000041824 */
[----:B------:R-:W-:Y:S08]  /*2810*/  HMMA.16816.F32.BF16 R8, R68, R102, R8 ;  /* 0x000000664408723c */ /* 0x000ff00000041808 */
[----:B------:R-:W-:Y:S08]  /*2820*/  HMMA.16816.F32.BF16 R100, R24, R4, RZ ;  /* 0x000000041864723c */ /* 0x000ff000000418ff */
[C---:B----4-:R-:W-:Y:S08]  /*2830*/  HMMA.16816.F32.BF16 R36, R64.reuse, R96, R36 ;  /* 0x000000604024723c */ /* 0x050ff00000041824 */
[----:B------:R-:W-:Y:S01]  /*2840*/  HMMA.16816.F32.BF16 R8, R64, R98, R8 ;  /* 0x000000624008723c */ /* 0x000fe20000041808 */
[----:B------:R-:W-:Y:S07]  /*2850*/  LDSM.16.M88.4 R96, [R2+0x11900] ;  /* 0x011900000260783b */ /* 0x000fee0000000200 */
[----:B------:R-:W-:Y:S08]  /*2860*/  HMMA.16816.F32.BF16 R4, R24, R6, RZ ;  /* 0x000000061804723c */ /* 0x000ff000000418ff */
[C---:B-----5:R-:W-:Y:S08]  /*2870*/  HMMA.16816.F32.BF16 R36, R60.reuse, R92, R36 ;  /* 0x0000005c3c24723c */ /* 0x060ff00000041824 */
[----:B------:R-:W-:Y:S01]  /*2880*/  HMMA.16816.F32.BF16 R8, R60, R94, R8 ;  /* 0x0000005e3c08723c */ /* 0x000fe20000041808 */
[----:B------:R-:W-:Y:S07]  /*2890*/  LDSM.16.M88.4 R92, [R3+0x11900] ;  /* 0x01190000035c783b */ /* 0x000fee0000000200 */
[----:B------:R-:W-:Y:S08]  /*28a0*/  HMMA.16816.F32.BF16 R100, R20, R12, R100 ;  /* 0x0000000c1464723c */ /* 0x000ff00000041864 */
[C---:B------:R-:W-:Y:S08]  /*28b0*/  HMMA.16816.F32.BF16 R36, R56.reuse, R88, R36 ;  /* 0x000000583824723c */ /* 0x040ff00000041824 */
[----:B------:R-:W-:Y:S01]  /*28c0*/  HMMA.16816.F32.BF16 R8, R56, R90, R8 ;  /* 0x0000005a3808723c */ /* 0x000fe20000041808 */
[----:B------:R-:W-:Y:S07]  /*28d0*/  LDSM.16.M88.4 R88, [R130+0x11900] ;  /* 0x011900008258783b */ /* 0x000fee0000000200 */
[----:B------:R-:W-:Y:S08]  /*28e0*/  HMMA.16816.F32.BF16 R4, R20, R14, R4 ;  /* 0x0000000e1404723c */ /* 0x000ff00000041804 */
[C---:B------:R-:W-:Y:S08]  /*28f0*/  HMMA.16816.F32.BF16 R36, R52.reuse, R84, R36 ;  /* 0x000000543424723c */ /* 0x040ff00000041824 */
[----:B------:R-:W-:Y:S01]  /*2900*/  HMMA.16816.F32.BF16 R8, R52, R86, R8 ;  /* 0x000000563408723c */ /* 0x000fe20000041808 */
[----:B------:R-:W-:Y:S11]  /*2910*/  LDSM.16.M88.4 R84, [R184+0x11900] ;  /* 0x01190000b854783b */ /* 0x000ff60000000200 */
[----:B------:R-:W-:Y:S04]  /*2920*/  @!UPT UIADD3 URZ, URZ, URZ, URZ ;  /* 0x0000003f3f3ff290 */ /* 0x000fe8000fffe03f */
[C---:B------:R-:W-:Y:S08]  /*2930*/  HMMA.16816.F32.BF16 R36, R48.reuse, R80, R36 ;  /* 0x000000503024723c */ /* 0x040ff00000041824 */
[----:B------:R-:W-:Y:S01]  /*2940*/  HMMA.16816.F32.BF16 R8, R48, R82, R8 ;  /* 0x000000523008723c */ /* 0x000fe20000041808 */
[----:B------:R2:W-:Y:S11]  /*2950*/  LDSM.16.M88.4 R80, [R2+0xf900] ;  /* 0x00f900000250783b */ /* 0x0005f60000000200 */
[----:B------:R-:W-:Y:S04]  /*2960*/  @!UPT UIADD3 URZ, URZ, URZ, URZ ;  /* 0x0000003f3f3ff290 */ /* 0x000fe8000fffe03f */
[C---:B-1----:R-:W-:Y:S08]  /*2970*/  HMMA.16816.F32.BF16 R36, R44.reuse, R40, R36 ;  /* 0x000000282c24723c */ /* 0x042ff00000041824 */
[----:B------:R-:W-:Y:S01]  /*2980*/  HMMA.16816.F32.BF16 R8, R44, R42, R8 ;  /* 0x0000002a2c08723c */ /* 0x000fe20000041808 */
[----:B------:R-:W-:Y:S01]  /*2990*/  LDSM.16.M88.4 R40, [R3+0xf900] ;  /* 0x00f900000328783b */ /* 0x000fe20000000200 */
[----:B--2---:R-:W-:-:S04]  /*29a0*/  FMNMX.FTZ R2, R125, R124, !PT ;  /* 0x0000007c7d027209 */ /* 0x004fc80007810000 */
[----:B------:R-:W-:-:S04]  /*29b0*/  FMNMX.FTZ R2, R155, R2, !PT ;  /* 0x000000029b027209 */ /* 0x000fc80007810000 */
[----:B------:R-:W-:-:S04]  /*29c0*/  FMNMX.FTZ R2, R153, R2, !PT ;  /* 0x0000000299027209 */ /* 0x000fc80007810000 */
[----:B------:R-:W-:Y:S02]  /*29d0*/  FMNMX.FTZ R2, R149, R2, !PT ;  /* 0x0000000295027209 */ /* 0x000fe40007810000 */
[----:B------:R-:W-:Y:S02]  /*29e0*/  HMMA.16816.F32.BF16 R36, R32, R28, R36 ;  /* 0x0000001c2024723c */ /* 0x000fe40000041824 */
[----:B------:R-:W-:-:S04]  /*29f0*/  FMNMX.FTZ R2, R139, R2, !PT ;  /* 0x000000028b027209 */ /* 0x000fc80007810000 */
[----:B------:R-:W-:Y:S02]  /*2a00*/  FMNMX.FTZ R2, R219, R2, !PT ;  /* 0x00000002db027209 */ /* 0x000fe40007810000 */
[----:B------:R-:W-:Y:S01]  /*2a10*/  HMMA.16816.F32.BF16 R8, R32, R30, R8 ;  /* 0x0000001e2008723c */ /* 0x000fe20000041808 */
[----:B------:R-:W-:Y:S01]  /*2a20*/  LDSM.16.M88.4 R28, [R184+0xf900] ;  /* 0x00f90000b81c783b */ /* 0x000fe20000000200 */
[----:B------:R-:W-:Y:S11]  /*2a30*/  FMNMX.FTZ R2, R217, R2, !PT ;  /* 0x00000002d9027209 */ /* 0x000ff60007810000 */
[----:B------:R-:W-:Y:S03]  /*2a40*/  @!UPT UIADD3 URZ, URZ, URZ, URZ ;  /* 0x0000003f3f3ff290 */ /* 0x000fe6000fffe03f */
[----:B------:R-:W-:Y:S02]  /*2a50*/  FSEL R207, R38, -INF , P0 ;  /* 0xff80000026cf7808 */ /* 0x000fe40000000000 */
[----:B------:R-:W-:Y:S02]  /*2a60*/  FSEL R165, R36, -INF , P0 ;  /* 0xff80000024a57808 */ /* 0x000fe40000000000 */
[----:B------:R-:W-:Y:S02]  /*2a70*/  ISETP.GT.AND P0, PT, R131, 0x21, PT ;  /* 0x000000218300780c */ /* 0x000fe40003f04270 */
[----:B------:R-:W-:Y:S02]  /*2a80*/  FMNMX.FTZ R2, R165, R2, !PT ;  /* 0x00000002a5027209 */ /* 0x000fe40007810000 */
[----:B------:R-:W-:Y:S02]  /*2a90*/  FSEL R205, R39, -INF , P0 ;  /* 0xff80000027cd7808 */ /* 0x000fe40000000000 */
[----:B------:R-:W-:-:S02]  /*2aa0*/  FSEL R167, R37, -INF , P0 ;  /* 0xff80000025a77808 */ /* 0x000fc40000000000 */
[----:B------:R-:W-:Y:S01]  /*2ab0*/  ISETP.GT.AND P0, PT, R131, 0x28, PT ;  /* 0x000000288300780c */ /* 0x000fe20003f04270 */
[----:B------:R-:W-:Y:S01]  /*2ac0*/  LDSM.16.M88.4 R36, [R130+0xf900] ;  /* 0x00f900008224783b */ /* 0x000fe20000000200 */
[----:B------:R-:W-:Y:S02]  /*2ad0*/  FMNMX.FTZ R2, R167, R2, !PT ;  /* 0x00000002a7027209 */ /* 0x000fe40007810000 */
[----:B------:R-:W-:Y:S02]  /*2ae0*/  FSEL R211, R10, -INF , P0 ;  /* 0xff8000000ad37808 */ /* 0x000fe40000000000 */
[----:B------:R-:W-:Y:S02]  /*2af0*/  FSEL R215, R8, -INF , P0 ;  /* 0xff80000008d77808 */ /* 0x000fe40000000000 */
[----:B------:R-:W-:Y:S02]  /*2b00*/  ISETP.GT.AND P0, PT, R131, 0x29, PT ;  /* 0x000000298300780c */ /* 0x000fe40003f04270 */
[----:B------:R-:W-:-:S02]  /*2b10*/  FMNMX.FTZ R2, R215, R2, !PT ;  /* 0x00000002d7027209 */ /* 0x000fc40007810000 */
[----:B------:R-:W-:Y:S02]  /*2b20*/  FSEL R209, R11, -INF , P0 ;  /* 0xff8000000bd17808 */ /* 0x000fe40000000000 */
[----:B------:R-:W-:Y:S02]  /*2b30*/  FSEL R213, R9, -INF , P0 ;  /* 0xff80000009d57808 */ /* 0x000fe40000000000 */
[----:B------:R-:W1:Y:S01]  /*2b40*/  LDSM.16.M88.4 R8, [R3+0xd900] ;  /* 0x00d900000308783b */ /* 0x000e620000000200 */
[----:B------:R-:W-:Y:S01]  /*2b50*/  ISETP.GT.AND P0, PT, R131, 0x30, PT ;  /* 0x000000308300780c */ /* 0x000fe20003f04270 */
[----:B------:R-:W-:-:S04]  /*2b60*/  DEPBAR.LE SB0, 0x2 ;  /* 0x000080800000791a */ /* 0x000fc80000000000 */
[----:B------:R-:W-:Y:S01]  /*2b70*/  FMNMX.FTZ R2, R213, R2, !PT ;  /* 0x00000002d5027209 */ /* 0x000fe20007810000 */
[----:B------:R-:W-:Y:S06]  /*2b80*/  BAR.SYNC.DEFER_BLOCKING 0x0 ;  /* 0x0000000000007b1d */ /* 0x000fec0000010000 */
[----:B------:R-:W-:Y:S04]  /*2b90*/  LDSM.16.MT88.4 R108, [R176+0x4100] ;  /* 0x00410000b06c783b */ /* 0x000fe80000004200 */
[----:B------:R-:W-:Y:S04]  /*2ba0*/  LDSM.16.MT88.4 R20, [R177+0x900] ;  /* 0x00090000b114783b */ /* 0x000fe80000004200 */
[----:B------:R-:W-:Y:S01]  /*2bb0*/  LDSM.16.MT88.4 R12, [R162+0x2900] ;  /* 0x00290000a20c783b */ /* 0x000fe20000004200 */
[C---:B-1----:R-:W-:Y:S03]  /*2bc0*/  HMMA.16816.F32.BF16 R100, R76.reuse, R8, R100 ;  /* 0x000000084c64723c */ /* 0x042fe60000041864 */
[----:B------:R-:W-:Y:S05]  /*2bd0*/  LDSM.16.MT88.4 R24, [R171+0x2900] ;  /* 0x00290000ab18783b */ /* 0x000fea0000004200 */
[----:B------:R-:W-:Y:S01]  /*2be0*/  HMMA.16816.F32.BF16 R4, R76, R10, R4 ;  /* 0x0000000a4c04723c */ /* 0x000fe20000041804 */
[----:B------:R-:W-:Y:S11]  /*2bf0*/  LDSM.16.MT88.4 R8, [R177+0x2900] ;  /* 0x00290000b108783b */ /* 0x000ff60000004200 */
[----:B------:R-:W-:Y:S04]  /*2c00*/  @!UPT UIADD3 URZ, URZ, URZ, URZ ;  /* 0x0000003f3f3ff290 */ /* 0x000fe8000fffe03f */
[C---:B------:R-:W-:Y:S08]  /*2c10*/  HMMA.16816.F32.BF16 R100, R72.reuse, R16, R100 ;  /* 0x000000104864723c */ /* 0x040ff00000041864 */
[----:B------:R-:W-:Y:S01]  /*2c20*/  HMMA.16816.F32.BF16 R4, R72, R18, R4 ;  /* 0x000000124804723c */ /* 0x000fe20000041804 */
[----:B------:R-:W-:Y:S04]  /*2c30*/  LDSM.16.MT88.4 R72, [R171+0x2100] ;  /* 0x00210000ab48783b */ /* 0x000fe80000004200 */
[----:B------:R-:W-:Y:S11]  /*2c40*/  LDSM.16.MT88.4 R16, [R176+0x2900] ;  /* 0x00290000b010783b */ /* 0x000ff60000004200 */
[C---:B------:R-:W-:Y:S08]  /*2c50*/  HMMA.16816.F32.BF16 R100, R68.reuse, R28, R100 ;  /* 0x0000001c4464723c */ /* 0x040ff00000041864 */
[----:B------:R-:W-:Y:S01]  /*2c60*/  HMMA.16816.F32.BF16 R4, R68, R30, R4 ;  /* 0x0000001e4404723c */ /* 0x000fe20000041804 */
[----:B------:R-:W-:Y:S11]  /*2c70*/  LDSM.16.MT88.4 R28, [R162+0x900] ;  /* 0x00090000a21c783b */ /* 0x000ff60000004200 */
[----:B------:R-:W-:Y:S04]  /*2c80*/  @!UPT UIADD3 URZ, URZ, URZ, URZ ;  /* 0x0000003f3f3ff290 */ /* 0x000fe8000fffe03f */
        /* <DEDUP_REMOVED lines=13> */
[----:B------:R-:W-:Y:S11]  /*2d60*/  HMMA.16816.F32.BF16 R4, R52, R86, R4 ;  /* 0x000000563404723c */ /* 0x000ff60000041804 */
[----:B------:R-:W-:Y:S05]  /*2d70*/  @!UPT UIADD3 URZ, URZ, URZ, URZ ;  /* 0x0000003f3f3ff290 */ /* 0x000fea000fffe03f */
        /* <DEDUP_REMOVED lines=11> */
[----:B------:R-:W-:-:S02]  /*2e30*/  FSEL R141, R102, -INF , P0 ;  /* 0xff800000668d7808 */ /* 0x000fc40000000000 */
[----:B------:R-:W-:Y:S02]  /*2e40*/  FSEL R143, R100, -INF , P0 ;  /* 0xff800000648f7808 */ /* 0x000fe40000000000 */
[----:B------:R-:W-:Y:S02]  /*2e50*/  ISETP.GT.AND P0, PT, R131, 0x31, PT ;  /* 0x000000318300780c */ /* 0x000fe40003f04270 */
[----:B------:R-:W-:Y:S02]  /*2e60*/  FMNMX.FTZ R3, R143, R2, !PT ;  /* 0x000000028f037209 */ /* 0x000fe40007810000 */
[----:B------:R-:W-:Y:S02]  /*2e70*/  FSEL R140, R103, -INF , P0 ;  /* 0xff800000678c7808 */ /* 0x000fe40000000000 */
[----:B------:R-:W-:Y:S02]  /*2e80*/  FSEL R142, R101, -INF , P0 ;  /* 0xff800000658e7808 */ /* 0x000fe40000000000 */
[----:B------:R-:W-:Y:S01]  /*2e90*/  ISETP.GT.AND P0, PT, R131, 0x38, PT ;  /* 0x000000388300780c */ /* 0x000fe20003f04270 */
[----:B------:R-:W-:Y:S01]  /*2ea0*/  LDSM.16.MT88.4 R100, [R171+0x4100] ;  /* 0x00410000ab64783b */ /* 0x000fe20000004200 */
[----:B------:R-:W-:-:S02]  /*2eb0*/  FMNMX.FTZ R2, R120, R121, !PT ;  /* 0x0000007978027209 */ /* 0x000fc40007810000 */
[----:B------:R-:W-:Y:S02]  /*2ec0*/  FSEL R173, R6, -INF , P0 ;  /* 0xff80000006ad7808 */ /* 0x000fe40000000000 */
[----:B------:R-:W-:Y:S02]  /*2ed0*/  FSEL R185, R4, -INF , P0 ;  /* 0xff80000004b97808 */ /* 0x000fe40000000000 */
[----:B------:R-:W-:Y:S02]  /*2ee0*/  ISETP.GT.AND P0, PT, R131, 0x39, PT ;  /* 0x000000398300780c */ /* 0x000fe40003f04270 */
[----:B------:R-:W-:Y:S02]  /*2ef0*/  FMNMX.FTZ R4, R142, R3, !PT ;  /* 0x000000038e047209 */ /* 0x000fe40007810000 */
[----:B------:R-:W-:Y:S02]  /*2f00*/  FSEL R175, R5, -INF , P0 ;  /* 0xff80000005af7808 */ /* 0x000fe40000000000 */
[----:B------:R-:W-:-:S02]  /*2f10*/  FMNMX.FTZ R4, R185, R4, !PT ;  /* 0x00000004b9047209 */ /* 0x000fc40007810000 */
[----:B------:R-:W-:Y:S02]  /*2f20*/  FMNMX.FTZ R2, R151, R2, !PT ;  /* 0x0000000297027209 */ /* 0x000fe40007810000 */
[----:B------:R-:W-:Y:S02]  /*2f30*/  FMNMX.FTZ R4, R175, R4, !PT ;  /* 0x00000004af047209 */ /* 0x000fe40007810000 */
[----:B------:R-:W-:Y:S02]  /*2f40*/  FMNMX.FTZ R2, R127, R2, !PT ;  /* 0x000000027f027209 */ /* 0x000fe40007810000 */
[----:B------:R-:W-:Y:S01]  /*2f50*/  FSEL R169, R7, -INF , P0 ;  /* 0xff80000007a97808 */ /* 0x000fe20000000000 */
[----:B------:R-:W1:Y:S01]  /*2f60*/  SHFL.BFLY PT, R3, R4, 0x2, 0x1f ;  /* 0x0c401f0004037f89 */ /* 0x000e6200000e0000 */
[----:B------:R-:W-:-:S04]  /*2f70*/  FMNMX.FTZ R2, R137, R2, !PT ;  /* 0x0000000289027209 */ /* 0x000fc80007810000 */
[----:B------:R-:W-:-:S04]  /*2f80*/  FMNMX.FTZ R2, R123, R2, !PT ;  /* 0x000000027b027209 */ /* 0x000fc80007810000 */
[----:B------:R-:W-:-:S04]  /*2f90*/  FMNMX.FTZ R2, R119, R2, !PT ;  /* 0x0000000277027209 */ /* 0x000fc80007810000 */
[----:B------:R-:W-:-:S04]  /*2fa0*/  FMNMX.FTZ R2, R117, R2, !PT ;  /* 0x0000000275027209 */ /* 0x000fc80007810000 */
[----:B------:R-:W-:-:S04]  /*2fb0*/  FMNMX.FTZ R2, R207, R2, !PT ;  /* 0x00000002cf027209 */ /* 0x000fc80007810000 */
[----:B------:R-:W-:Y:S02]  /*2fc0*/  FMNMX.FTZ R2, R205, R2, !PT ;  /* 0x00000002cd027209 */ /* 0x000fe40007810000 */
[----:B-1----:R-:W-:Y:S02]  /*2fd0*/  FMNMX.FTZ R3, R4, R3, !PT ;  /* 0x0000000304037209 */ /* 0x002fe40007810000 */
[----:B------:R-:W-:-:S03]  /*2fe0*/  FMNMX.FTZ R2, R211, R2, !PT ;  /* 0x00000002d3027209 */ /* 0x000fc60007810000 */
[----:B------:R-:W1:Y:S01]  /*2ff0*/  SHFL.BFLY PT, R132, R3, 0x1, 0x1f ;  /* 0x0c201f0003847f89 */ /* 0x000e6200000e0000 */
[----:B------:R-:W-:Y:S02]  /*3000*/  FMNMX.FTZ R2, R209, R2, !PT ;  /* 0x00000002d1027209 */ /* 0x000fe40007810000 */
[----:B-1----:R-:W-:Y:S02]  /*3010*/  FMNMX.FTZ R132, R3, R132, !PT ;  /* 0x0000008403847209 */ /* 0x002fe40007810000 */
[----:B------:R-:W-:Y:S02]  /*3020*/  FMNMX.FTZ R3, R141, R2, !PT ;  /* 0x000000028d037209 */ /* 0x000fe40007810000 */
[C---:B------:R-:W-:Y:S01]  /*3030*/  FSETP.NEU.FTZ.AND P0, PT, R132.reuse, -INF , PT ;  /* 0xff8000008400780b */ /* 0x040fe20003f1d000 */
[----:B------:R-:W-:Y:S01]  /*3040*/  FMUL.FTZ R170, R132, c[0x0][0x2d0] ;  /* 0x0000b40084aa7a20 */ /* 0x000fe20000410000 */
[----:B------:R-:W-:-:S04]  /*3050*/  FMNMX.FTZ R2, R140, R3, !PT ;  /* 0x000000038c027209 */ /* 0x000fc80007810000 */
[----:B------:R-:W-:Y:S02]  /*3060*/  FMNMX.FTZ R2, R173, R2, !PT ;  /* 0x00000002ad027209 */ /* 0x000fe40007810000 */
[----:B------:R-:W-:Y:S02]  /*3070*/  FSEL R170, R170, RZ, P0 ;  /* 0x000000ffaaaa7208 */ /* 0x000fe40000000000 */
[----:B------:R-:W-:-:S03]  /*3080*/  FMNMX.FTZ R5, R169, R2, !PT ;  /* 0x00000002a9057209 */ /* 0x000fc60007810000 */
[--C-:B------:R-:W-:Y:S02]  /*3090*/  FFMA.FTZ R159, R125, c[0x0][0x2d0], -R170.reuse ;  /* 0x0000b4007d9f7a23 */ /* 0x100fe400000108aa */
[----:B------:R-:W1:Y:S01]  /*30a0*/  SHFL.BFLY PT, R2, R5, 0x2, 0x1f ;  /* 0x0c401f0005027f89 */ /* 0x000e6200000e0000 */
[--C-:B------:R-:W-:Y:S02]  /*30b0*/  FFMA.FTZ R158, R124, c[0x0][0x2d0], -R170.reuse ;  /* 0x0000b4007c9e7a23 */ /* 0x100fe400000108aa */
[--C-:B------:R-:W-:Y:S01]  /*30c0*/  FFMA.FTZ R156, R155, c[0x0][0x2d0], -R170.reuse ;  /* 0x0000b4009b9c7a23 */ /* 0x100fe200000108aa */
[----:B------:R-:W-:Y:S01]  /*30d0*/  MUFU.EX2 R159, R159 ;  /* 0x0000009f009f7308 */ /* 0x000fe20000000800 */
[--C-:B------:R-:W-:Y:S02]  /*30e0*/  FFMA.FTZ R153, R153, c[0x0][0x2d0], -R170.reuse ;  /* 0x0000b40099997a23 */ /* 0x100fe400000108aa */
[--C-:B------:R-:W-:Y:S02]  /*30f0*/  FFMA.FTZ R157, R149, c[0x0][0x2d0], -R170.reuse ;  /* 0x0000b400959d7a23 */ /* 0x100fe400000108aa */
[----:B------:R-:W-:-:S02]  /*3100*/  FFMA.FTZ R152, R139, c[0x0][0x2d0], -R170 ;  /* 0x0000b4008b987a23 */ /* 0x000fc400000108aa */
[--C-:B------:R-:W-:Y:S01]  /*3110*/  FFMA.FTZ R164, R165, c[0x0][0x2d0], -R170.reuse ;  /* 0x0000b400a5a47a23 */ /* 0x100fe200000108aa */
[----:B------:R-:W2:Y:S01]  /*3120*/  MUFU.EX2 R158, R158 ;  /* 0x0000009e009e7308 */ /* 0x000ea20000000800 */
[--C-:B------:R-:W-:Y:S02]  /*3130*/  FFMA.FTZ R167, R167, c[0x0][0x2d0], -R170.reuse ;  /* 0x0000b400a7a77a23 */ /* 0x100fe400000108aa */
[--C-:B------:R-:W-:Y:S02]  /*3140*/  FFMA.FTZ R165, R215, c[0x0][0x2d0], -R170.reuse ;  /* 0x0000b400d7a57a23 */ /* 0x100fe400000108aa */
[--C-:B------:R-:W-:Y:S02]  /*3150*/  FFMA.FTZ R166, R213, c[0x0][0x2d0], -R170.reuse ;  /* 0x0000b400d5a67a23 */ /* 0x100fe400000108aa */
[--C-:B------:R-:W-:Y:S01]  /*3160*/  FFMA.FTZ R186, R143, c[0x0][0x2d0], -R170.reuse ;  /* 0x0000b4008fba7a23 */ /* 0x100fe200000108aa */
[----:B------:R-:W-:Y:S01]  /*3170*/  MUFU.EX2 R156, R156 ;  /* 0x0000009c009c7308 */ /* 0x000fe20000000800 */
[----:B------:R-:W-:Y:S01]  /*3180*/  FFMA.FTZ R185, R185, c[0x0][0x2d0], -R170 ;  /* 0x0000b400b9b97a23 */ /* 0x000fe200000108aa */
[----:B-1----:R-:W-:-:S02]  /*3190*/  FMNMX.FTZ R2, R5, R2, !PT ;  /* 0x0000000205027209 */ /* 0x002fc40007810000 */
[----:B------:R-:W-:Y:S04]  /*31a0*/  LDSM.16.MT88.4 R4, [R177+0x100] ;  /* 0x00010000b104783b */ /* 0x000fe80000004200 */
[----:B------:R-:W1:Y:S01]  /*31b0*/  MUFU.EX2 R153, R153 ;  /* 0x0000009900997308 */ /* 0x000e620000000800 */
[----:B--2---:R-:W-:Y:S01]  /*31c0*/  F2FP.BF16.PACK_AB R112, R158, R159 ;  /* 0x0000009f9e70723e */ /* 0x004fe200000010ff */
[----:B------:R-:W2:Y:S01]  /*31d0*/  SHFL.BFLY PT, R3, R2, 0x1, 0x1f ;  /* 0x0c201f0002037f89 */ /* 0x000ea200000e0000 */
[----:B------:R-:W-:-:S05]  /*31e0*/  FADD.FTZ R159, R159, R158 ;  /* 0x0000009e9f9f7221 */ /* 0x000fca0000010000 */
[----:B------:R-:W-:Y:S01]  /*31f0*/  MUFU.EX2 R157, R157 ;  /* 0x0000009d009d7308 */ /* 0x000fe20000000800 */
[----:B-1----:R-:W-:-:S07]  /*3200*/  F2FP.BF16.PACK_AB R114, R153, R156 ;  /* 0x0000009c9972723e */ /* 0x002fce00000010ff */
[----:B------:R-:W-:Y:S01]  /*3210*/  MUFU.EX2 R152, R152 ;  /* 0x0000009800987308 */ /* 0x000fe20000000800 */
[----:B------:R-:W-:-:S04]  /*3220*/  FADD.FTZ R156, R156, R159 ;  /* 0x0000009f9c9c7221 */ /* 0x000fc80000010000 */
[----:B------:R-:W-:-:S03]  /*3230*/  FADD.FTZ R156, R153, R156 ;  /* 0x0000009c999c7221 */ /* 0x000fc60000010000 */
[----:B------:R-:W-:Y:S01]  /*3240*/  MUFU.EX2 R164, R164 ;  /* 0x000000a400a47308 */ /* 0x000fe20000000800 */
[----:B--2---:R-:W-:Y:S01]  /*3250*/  FMNMX.FTZ R3, R2, R3, !PT ;  /* 0x0000000302037209 */ /* 0x004fe20007810000 */
[----:B------:R-:W-:-:S03]  /*3260*/  FFMA.FTZ R2, R217, c[0x0][0x2d0], -R170 ;  /* 0x0000b400d9027a23 */ /* 0x000fc600000108aa */
[C---:B------:R-:W-:Y:S01]  /*3270*/  FSETP.NEU.FTZ.AND P0, PT, R3.reuse, -INF , PT ;  /* 0xff8000000300780b */ /* 0x040fe20003f1d000 */
[----:B------:R-:W-:Y:S02]  /*3280*/  FMUL.FTZ R168, R3, c[0x0][0x2d0] ;  /* 0x0000b40003a87a20 */ /* 0x000fe40000410000 */
[----:B------:R-:W-:Y:S03]  /*3290*/  MUFU.EX2 R2, R2 ;  /* 0x0000000200027308 */ /* 0x000fe60000000800 */
[----:B------:R-:W-:Y:S02]  /*32a0*/  FSEL R168, R168, RZ, P0 ;  /* 0x000000ffa8a87208 */ /* 0x000fe40000000000 */
[----:B------:R-:W-:-:S03]  /*32b0*/  ISETP.GE.AND P0, PT, R148, 0x81, PT ;  /* 0x000000819400780c */ /* 0x000fc60003f06270 */
[--C-:B------:R-:W-:Y:S01]  /*32c0*/  FFMA.FTZ R161, R120, c[0x0][0x2d0], -R168.reuse ;  /* 0x0000b40078a17a23 */ /* 0x100fe200000108a8 */
[----:B------:R-:W-:Y:S01]  /*32d0*/  MUFU.EX2 R167, R167 ;  /* 0x000000a700a77308 */ /* 0x000fe20000000800 */
[--C-:B------:R-:W-:Y:S02]  /*32e0*/  FFMA.FTZ R160, R121, c[0x0][0x2d0], -R168.reuse ;  /* 0x0000b40079a07a23 */ /* 0x100fe400000108a8 */
[--C-:B------:R-:W-:Y:S02]  /*32f0*/  FFMA.FTZ R163, R151, c[0x0][0x2d0], -R168.reuse ;  /* 0x0000b40097a37a23 */ /* 0x100fe400000108a8 */
[----:B------:R-:W-:Y:S02]  /*3300*/  FFMA.FTZ R154, R127, c[0x0][0x2d0], -R168 ;  /* 0x0000b4007f9a7a23 */ /* 0x000fe400000108a8 */
        /* <DEDUP_REMOVED lines=8> */
[--C-:B------:R-:W-:Y:S02]  /*3390*/  FFMA.FTZ R205, R205, c[0x0][0x2d0], -R168.reuse ;  /* 0x0000b400cdcd7a23 */ /* 0x100fe400000108a8 */
[--C-:B------:R-:W-:Y:S02]  /*33a0*/  FFMA.FTZ R174, R211, c[0x0][0x2d0], -R168.reuse ;  /* 0x0000b400d3ae7a23 */ /* 0x100fe400000108a8 */
[----:B------:R-:W-:-:S02]  /*33b0*/  FFMA.FTZ R207, R209, c[0x0][0x2d0], -R168 ;  /* 0x0000b400d1cf7a23 */ /* 0x000fc400000108a8 */
[--C-:B------:R-:W-:Y:S01]  /*33c0*/  FFMA.FTZ R209, R142, c[0x0][0x2d0], -R170.reuse ;  /* 0x0000b4008ed17a23 */ /* 0x100fe200000108aa */
[----:B------:R-:W-:Y:S01]  /*33d0*/  MUFU.EX2 R163, R163 ;  /* 0x000000a300a37308 */ /* 0x000fe20000000800 */
[----:B------:R-:W-:Y:S02]  /*33e0*/  FFMA.FTZ R170, R175, c[0x0][0x2d0], -R170 ;  /* 0x0000b400afaa7a23 */ /* 0x000fe400000108aa */
[--C-:B------:R-:W-:Y:S02]  /*33f0*/  FFMA.FTZ R175, R141, c[0x0][0x2d0], -R168.reuse ;  /* 0x0000b4008daf7a23 */ /* 0x100fe400000108a8 */
[--C-:B------:R-:W-:Y:S02]  /*3400*/  FFMA.FTZ R204, R140, c[0x0][0x2d0], -R168.reuse ;  /* 0x0000b4008ccc7a23 */ /* 0x100fe400000108a8 */
[----:B------:R-:W-:Y:S01]  /*3410*/  FFMA.FTZ R173, R173, c[0x0][0x2d0], -R168 ;  /* 0x0000b400adad7a23 */ /* 0x000fe200000108a8 */
[----:B------:R-:W2:Y:S01]  /*3420*/  MUFU.EX2 R154, R154 ;  /* 0x0000009a009a7308 */ /* 0x000ea20000000800 */
[----:B-1----:R-:W-:Y:S01]  /*3430*/  F2FP.BF16.PACK_AB R113, R160, R161 ;  /* 0x000000a1a071723e */ /* 0x002fe200000010ff */
[----:B------:R-:W-:Y:S01]  /*3440*/  FADD.FTZ R160, R161, R160 ;  /* 0x000000a0a1a07221 */ /* 0x000fe20000010000 */
[----:B------:R-:W-:Y:S05]  /*3450*/  LDSM.16.MT88.4 R140, [R171+0x3900] ;  /* 0x00390000ab8c783b */ /* 0x000fea0000004200 */
[----:B------:R-:W-:Y:S01]  /*3460*/  MUFU.EX2 R151, R151 ;  /* 0x0000009700977308 */ /* 0x000fe20000000800 */
[----:B--2---:R-:W-:-:S07]  /*3470*/  F2FP.BF16.PACK_AB R115, R154, R163 ;  /* 0x000000a39a73723e */ /* 0x004fce00000010ff */
[----:B------:R-:W-:Y:S01]  /*3480*/  MUFU.EX2 R155, R155 ;  /* 0x0000009b009b7308 */ /* 0x000fe20000000800 */
[----:B------:R-:W-:-:S04]  /*3490*/  FADD.FTZ R163, R163, R160 ;  /* 0x000000a0a3a37221 */ /* 0x000fc80000010000 */
[----:B------:R-:W-:Y:S01]  /*34a0*/  FADD.FTZ R154, R154, R163 ;  /* 0x000000a39a9a7221 */ /* 0x000fe20000010000 */
[C---:B------:R-:W-:Y:S02]  /*34b0*/  HMMA.16816.F32.BF16 R128, R112.reuse, R4, RZ ;  /* 0x000000047080723c */ /* 0x040fe400000418ff */
[----:B------:R-:W1:Y:S06]  /*34c0*/  MUFU.EX2 R150, R150 ;  /* 0x0000009600967308 */ /* 0x000e6c0000000800 */
[C---:B------:R-:W-:Y:S01]  /*34d0*/  HMMA.16816.F32.BF16 R124, R112.reuse, R6, RZ ;  /* 0x00000006707c723c */ /* 0x040fe200000418ff */
[----:B------:R2:W3:Y:S01]  /*34e0*/  LDSM.16.MT88.4 R4, [R0+0x4100] ;  /* 0x004100000004783b */ /* 0x0004e20000004200 */
[----:B------:R-:W-:Y:S06]  /*34f0*/  MUFU.EX2 R149, R149 ;  /* 0x0000009500957308 */ /* 0x000fec0000000800 */
[C---:B------:R-:W-:Y:S02]  /*3500*/  HMMA.16816.F32.BF16 R60, R112.reuse, R64, RZ ;  /* 0x00000040703c723c */ /* 0x040fe400000418ff */
[----:B------:R-:W-:Y:S06]  /*3510*/  MUFU.EX2 R165, R165 ;  /* 0x000000a500a57308 */ /* 0x000fec0000000800 */
[----:B------:R-:W-:Y:S02]  /*3520*/  HMMA.16816.F32.BF16 R76, R112, R80, RZ ;  /* 0x00000050704c723c */ /* 0x000fe400000418ff */
[----:B------:R-:W-:Y:S01]  /*3530*/  MUFU.EX2 R166, R166 ;  /* 0x000000a600a67308 */ /* 0x000fe20000000800 */
[----:B--2---:R-:W-:-:S05]  /*3540*/  FFMA.FTZ R0, R117, c[0x0][0x2d0], -R168 ;  /* 0x0000b40075007a23 */ /* 0x004fca00000108a8 */
[----:B------:R-:W-:Y:S02]  /*3550*/  HMMA.16816.F32.BF16 R64, R112, R66, RZ ;  /* 0x000000427040723c */ /* 0x000fe400000418ff */
[----:B------:R-:W-:Y:S01]  /*3560*/  MUFU.EX2 R172, R172 ;  /* 0x000000ac00ac7308 */ /* 0x000fe20000000800 */
[----:B------:R-:W-:-:S05]  /*3570*/  FFMA.FTZ R168, R169, c[0x0][0x2d0], -R168 ;  /* 0x0000b400a9a87a23 */ /* 0x000fca00000108a8 */
[C---:B------:R-:W-:Y:S02]  /*3580*/  HMMA.16816.F32.BF16 R80, R112.reuse, R82, RZ ;  /* 0x000000527050723c */ /* 0x040fe400000418ff */
[----:B------:R-:W2:Y:S06]  /*3590*/  MUFU.EX2 R0, R0 ;  /* 0x0000000000007308 */ /* 0x000eac0000000800 */
        /* <DEDUP_REMOVED lines=22> */
[C---:B------:R-:W-:Y:S08]  /*3700*/  HMMA.16816.F32.BF16 R72, R112.reuse, R74, RZ ;  /* 0x0000004a7048723c */ /* 0x040ff000000418ff */
[C---:B------:R-:W-:Y:S08]  /*3710*/  HMMA.16816.F32.BF16 R88, R112.reuse, R90, RZ ;  /* 0x0000005a7058723c */ /* 0x040ff000000418ff */
[C---:B------:R-:W-:Y:S08]  /*3720*/  HMMA.16816.F32.BF16 R96, R112.reuse, R98, RZ ;  /* 0x000000627060723c */ /* 0x040ff000000418ff */
[C---:B------:R-:W-:Y:S08]  /*3730*/  HMMA.16816.F32.BF16 R100, R112.reuse, R102, RZ ;  /* 0x000000667064723c */ /* 0x040ff000000418ff */
[C---:B------:R-:W-:Y:S08]  /*3740*/  HMMA.16816.F32.BF16 R108, R112.reuse, R110, RZ ;  /* 0x0000006e706c723c */ /* 0x040ff000000418ff */
[C---:B---3--:R-:W-:Y:S07]  /*3750*/  HMMA.16816.F32.BF16 R116, R112.reuse, R4, RZ ;  /* 0x000000047074723c */ /* 0x048fee00000418ff */
[----:B------:R-:W-:Y:S01]  /*3760*/  F2FP.BF16.PACK_AB R4, R152, R157 ;  /* 0x0000009d9804723e */ /* 0x000fe200000010ff */
[----:B------:R-:W-:Y:S01]  /*3770*/  HMMA.16816.F32.BF16 R112, R112, R6, RZ ;  /* 0x000000067070723c */ /* 0x000fe200000418ff */
[----:B-1----:R-:W-:Y:S01]  /*3780*/  F2FP.BF16.PACK_AB R5, R150, R155 ;  /* 0x0000009b9605723e */ /* 0x002fe200000010ff */
[----:B------:R-:W-:-:S02]  /*3790*/  FADD.FTZ R157, R157, R156 ;  /* 0x0000009c9d9d7221 */ /* 0x000fc40000010000 */
[----:B------:R-:W-:Y:S02]  /*37a0*/  FADD.FTZ R155, R155, R154 ;  /* 0x0000009a9b9b7221 */ /* 0x000fe40000010000 */
[----:B------:R-:W-:Y:S01]  /*37b0*/  FADD.FTZ R152, R152, R157 ;  /* 0x0000009d98987221 */ /* 0x000fe20000010000 */
[----:B------:R-:W-:Y:S01]  /*37c0*/  F2FP.BF16.PACK_AB R6, R2, R151 ;  /* 0x000000970206723e */ /* 0x000fe200000010ff */
[----:B------:R-:W-:Y:S01]  /*37d0*/  FADD.FTZ R150, R150, R155 ;  /* 0x0000009b96967221 */ /* 0x000fe20000010000 */
[----:B--2---:R-:W-:Y:S01]  /*37e0*/  F2FP.BF16.PACK_AB R7, R0, R149 ;  /* 0x000000950007723e */ /* 0x004fe200000010ff */
        /* <DEDUP_REMOVED lines=37> */
[C---:B------:R-:W-:Y:S08]  /*3a40*/  HMMA.16816.F32.BF16 R116, R4.reuse, R12, R116 ;  /* 0x0000000c0474723c */ /* 0x040ff00000041874 */
[----:B------:R-:W-:Y:S01]  /*3a50*/  HMMA.16816.F32.BF16 R112, R4, R14, R112 ;  /* 0x0000000e0470723c */ /* 0x000fe20000041870 */
[----:B------:R-:W3:Y:S06]  /*3a60*/  LDSM.16.MT88.4 R12, [R177+0x3100] ;  /* 0x00310000b10c783b */ /* 0x000eec0000004200 */
[----:B------:R-:W-:Y:S01]  /*3a70*/  F2FP.BF16.PACK_AB R4, R167, R164 ;  /* 0x000000a4a704723e */ /* 0x000fe200000010ff */
[----:B------:R-:W-:Y:S01]  /*3a80*/  FADD.FTZ R164, R164, R151 ;  /* 0x00000097a4a47221 */ /* 0x000fe20000010000 */
[----:B----4-:R-:W-:Y:S01]  /*3a90*/  F2FP.BF16.PACK_AB R5, R205, R172 ;  /* 0x000000accd05723e */ /* 0x010fe200000010ff */
[----:B------:R-:W-:Y:S01]  /*3aa0*/  FADD.FTZ R172, R172, R149 ;  /* 0x00000095acac7221 */ /* 0x000fe20000010000 */
[----:B------:R-:W-:Y:S01]  /*3ab0*/  F2FP.BF16.PACK_AB R6, R166, R165 ;  /* 0x000000a5a606723e */ /* 0x000fe200000010ff */
[----:B------:R-:W-:Y:S01]  /*3ac0*/  FADD.FTZ R164, R167, R164 ;  /* 0x000000a4a7a47221 */ /* 0x000fe20000010000 */
[----:B-----5:R-:W-:Y:S01]  /*3ad0*/  F2FP.BF16.PACK_AB R7, R207, R174 ;  /* 0x000000aecf07723e */ /* 0x020fe200000010ff */
        /* <DEDUP_REMOVED lines=94> */
[----:B------:R-:W-:Y:S01]  /*40c0*/  SEL R10, RZ, 0x10, P4 ;  /* 0x00000010ff0a7807 */ /* 0x000fe20002000000 */
[C---:B------:R-:W-:Y:S01]  /*40d0*/  IMAD.SHL.U32 R2, R199.reuse, 0x2, RZ ;  /* 0x00000002c7027824 */ /* 0x040fe200078e00ff */
[----:B------:R-:W-:Y:S01]  /*40e0*/  SHF.L.U64.HI R15, R199, 0x1, R144 ;  /* 0x00000001c70f7819 */ /* 0x000fe20000010290 */
[----:B------:R-:W-:Y:S01]  /*40f0*/  IMAD R190, R5, c[0x0][0x2b8], R190 ;  /* 0x0000ae0005be7a24 */ /* 0x000fe200078e02be */
[----:B------:R-:W-:Y:S01]  /*4100*/  IADD3 R16, -R10, 0x10, RZ ;  /* 0x000000100a107810 */ /* 0x000fe20007ffe1ff */
[C---:B------:R-:W-:Y:S01]  /*4110*/  IMAD.SHL.U32 R12, R192.reuse, 0x2, RZ ;  /* 0x00000002c00c7824 */ /* 0x040fe200078e00ff */
[----:B------:R-:W-:Y:S01]  /*4120*/  SHF.L.U64.HI R13, R192, 0x1, R133 ;  /* 0x00000001c00d7819 */ /* 0x000fe20000010285 */
[----:B------:R-:W-:Y:S01]  /*4130*/  IMAD.WIDE.U32 R6, R190, c[0x0][0x1e0], RZ ;  /* 0x00007800be067a25 */ /* 0x000fe200078e00ff */
[----:B------:R-:W-:-:S02]  /*4140*/  SHF.R.S32.HI R5, RZ, 0x1f, R190 ;  /* 0x0000001fff057819 */ /* 0x000fc400000114be */
[----:B------:R-:W-:Y:S02]  /*4150*/  LOP3.LUT R16, R16, 0xf, RZ, 0xc0, !PT ;  /* 0x0000000f10107812 */ /* 0x000fe400078ec0ff */
[----:B------:R-:W-:Y:S01]  /*4160*/  SHF.L.U64.HI R11, R191, 0x1, R134 ;  /* 0x00000001bf0b7819 */ /* 0x000fe20000010286 */
[----:B------:R-:W-:-:S04]  /*4170*/  IMAD R5, R5, c[0x0][0x1e0], RZ ;  /* 0x0000780005057a24 */ /* 0x000fc800078e02ff */
[----:B------:R-:W-:-:S04]  /*4180*/  IMAD R0, R190, c[0x0][0x1e4], R5 ;  /* 0x00007900be007a24 */ /* 0x000fc800078e0205 */
[----:B------:R-:W-:Y:S01]  /*4190*/  IMAD.IADD R7, R7, 0x1, R0 ;  /* 0x0000000107077824 */ /* 0x000fe200078e0200 */
[----:B------:R-:W-:-:S04]  /*41a0*/  SEL R0, RZ, 0x10, P5 ;  /* 0x00000010ff007807 */ /* 0x000fc80002800000 */
[----:B------:R-:W-:-:S04]  /*41b0*/  IADD3 R18, -R0, 0x10, RZ ;  /* 0x0000001000127810 */ /* 0x000fc80007ffe1ff */
[----:B------:R-:W-:Y:S02]  /*41c0*/  LOP3.LUT R18, R18, 0xf, RZ, 0xc0, !PT ;  /* 0x0000000f12127812 */ /* 0x000fe400078ec0ff */
[----:B--2---:R-:W-:Y:S01]  /*41d0*/  SHF.R.S32.HI R4, RZ, 0x1f, R189 ;  /* 0x0000001fff047819 */ /* 0x004fe200000114bd */
[----:B------:R-:W-:-:S04]  /*41e0*/  IMAD.WIDE.U32 R8, R189, c[0x0][0x1f0], R6 ;  /* 0x00007c00bd087a25 */ /* 0x000fc800078e0006 */
[----:B------:R-:W-:Y:S01]  /*41f0*/  IMAD R4, R4, c[0x0][0x1f0], RZ ;  /* 0x00007c0004047a24 */ /* 0x000fe200078e02ff */
[----:B------:R-:W-:Y:S02]  /*4200*/  IADD3 R7, P0, R8, UR14, RZ ;  /* 0x0000000e08077c10 */ /* 0x000fe4000ff1e0ff */
[----:B------:R-:W-:Y:S01]  /*4210*/  IADD3 R8, -R145, 0x10, RZ ;  /* 0x0000001091087810 */ /* 0x000fe20007ffe1ff */
[----:B------:R-:W-:-:S03]  /*4220*/  IMAD R4, R189, c[0x0][0x1f4], R4 ;  /* 0x00007d00bd047a24 */ /* 0x000fc600078e0204 */
[----:B------:R-:W-:Y:S02]  /*4230*/  LOP3.LUT R8, R8, 0xf, RZ, 0xc0, !PT ;  /* 0x0000000f08087812 */ /* 0x000fe400078ec0ff */
[----:B------:R-:W-:Y:S01]  /*4240*/  IADD3.X R4, R9, UR7, R4, P0, !PT ;  /* 0x0000000709047c10 */ /* 0x000fe200087fe404 */
[----:B------:R-:W-:Y:S01]  /*4250*/  IMAD.SHL.U32 R9, R191, 0x2, RZ ;  /* 0x00000002bf097824 */ /* 0x000fe200078e00ff */
[----:B------:R-:W-:-:S04]  /*4260*/  LEA R5, P0, R7, c[0x0][0x1c8], 0x1 ;  /* 0x0000720007057a11 */ /* 0x000fc800078008ff */
[----:B------:R-:W-:Y:S02]  /*4270*/  LEA.HI.X R4, R7, c[0x0][0x1cc], R4, 0x1, P0 ;  /* 0x0000730007047a11 */ /* 0x000fe400000f0c04 */
[----:B------:R-:W1:Y:S04]  /*4280*/  SHFL.IDX PT, R7, R5, 0x1, 0x181f ;  /* 0x00381f0005077f89 */ /* 0x000e6800000e0000 */
[----:B------:R-:W2:Y:S04]  /*4290*/  SHFL.IDX PT, R6, R4, 0x1, 0x181f ;  /* 0x00381f0004067f89 */ /* 0x000ea800000e0000 */
        /* <DEDUP_REMOVED lines=23> */
.L_x_845:
[----:B------:R-:W-:Y:S01]  /*4410*/  ISETP.GE.AND P0, PT, R148, 0x41, PT ;  /* 0x000000419400780c */ /* 0x000fe20003f06270 */
[----:B------:R-:W0:-:S12]  /*4420*/  LDGDEPBAR ;  /* 0x00000000000079af */ /* 0x000e180000000000 */
[----:B------:R-:W-:Y:S05]  /*4430*/  @!P0 BRA `(.L_x_846) ;  /* 0x00002c6000008947 */ /* 0x000fea0003800000 */
[C---:B------:R-:W-:Y:S01]  /*4440*/  SHF.L.U64.HI R207, R192.reuse, 0x1, R133 ;  /* 0x00000001c0cf7819 */ /* 0x040fe20000010285 */
[----:B------:R-:W-:Y:S01]  /*4450*/  IMAD.MOV.U32 R0, RZ, RZ, R3 ;  /* 0x000000ffff007224 */ /* 0x000fe200078e0003 */
[----:B------:R-:W-:Y:S01]  /*4460*/  IADD3 R209, R147, -0x2, RZ ;  /* 0xfffffffe93d17810 */ /* 0x000fe20007ffe0ff */
[----:B------:R-:W-:Y:S01]  /*4470*/  IMAD.MOV.U32 R133, RZ, RZ, R132 ;  /* 0x000000ffff857224 */ /* 0x000fe200078e0084 */
[C---:B------:R-:W-:Y:S01]  /*4480*/  SHF.L.U64.HI R205, R191.reuse, 0x1, R134 ;  /* 0x00000001bfcd7819 */ /* 0x040fe20000010286 */
[----:B------:R-:W-:Y:S01]  /*4490*/  IMAD.SHL.U32 R204, R191, 0x2, RZ ;  /* 0x00000002bfcc7824 */ /* 0x000fe200078e00ff */
[----:B------:R-:W-:Y:S01]  /*44a0*/  SHF.L.U32 R206, R192, 0x1, RZ ;  /* 0x00000001c0ce7819 */ /* 0x000fe200000006ff */
[----:B------:R-:W-:Y:S02]  /*44b0*/  UMOV UR11, URZ ;  /* 0x0000003f000b7c82 */ /* 0x000fe40008000000 */
[----:B------:R-:W-:Y:S02]  /*44c0*/  UMOV UR5, 0x1 ;  /* 0x0000000100057882 */ /* 0x000fe40000000000 */
[----:B------:R-:W-:-:S03]  /*44d0*/  SEL R134, R135, 0xffffffe0, !P1 ;  /* 0xffffffe087867807 */ /* 0x000fc60004800000 */
.L_x_849:
[----:B------:R-:W-:Y:S04]  /*44e0*/  DEPBAR.LE SB0, 0x2 ;  /* 0x000080800000791a */ /* 0x000fe80000000000 */
[----:B------:R-:W-:Y:S01]  /*44f0*/  BAR.SYNC.DEFER_BLOCKING 0x0 ;  /* 0x0000000000007b1d */ /* 0x000fe20000010000 */
[----:B------:R-:W-:Y:S01]  /*4500*/  UIMAD UR4, UR5, 0x6000, URZ ;  /* 0x00006000050478a4 */ /* 0x000fe2000f8e023f */
[----:B------:R-:W-:Y:S05]  /*4510*/  ISETP.NE.AND P0, PT, R209, RZ, PT ;  /* 0x000000ffd100720c */ /* 0x000fea0003f05270 */
[----:B------:R-:W-:Y:S05]  /*4520*/  IADD3 R186, R184, UR4, RZ ;  /* 0x00000004b8ba7c10 */ /* 0x000fea000fffe0ff */
[----:B------:R-:W-:Y:S01]  /*4530*/  IMAD.IADD R132, R134, 0x1, R186 ;  /* 0x0000000186847824 */ /* 0x000fe200078e02ba */
[----:B------:R2:W3:Y:S04]  /*4540*/  LDSM.16.M88.4 R136, [R183] ;  /* 0x00000000b788783b */ /* 0x0004e80000000200 */
[----:B------:R2:W4:Y:S04]  /*4550*/  LDSM.16.M88.4 R140, [R184+UR4+0xc100] ;  /* 0x00c10004b88c783b */ /* 0x0005280008000200 */
[----:B-1----:R2:W1:Y:S04]  /*4560*/  LDSM.16.M88.4 R144, [R184+UR4+0xc900] ;  /* 0x00c90004b890783b */ /* 0x0024680008000200 */
[----:B------:R2:W1:Y:S04]  /*4570*/  LDSM.16.M88.4 R148, [R184+UR4+0xd100] ;  /* 0x00d10004b894783b */ /* 0x0004680008000200 */
[----:B------:R2:W1:Y:S04]  /*4580*/  LDSM.16.M88.4 R152, [R184+UR4+0xd900] ;  /* 0x00d90004b898783b */ /* 0x0004680008000200 */
[----:B------:R2:W1:Y:S04]  /*4590*/  LDSM.16.M88.4 R156, [R181] ;  /* 0x00000000b59c783b */ /* 0x0004680000000200 */
[----:B------:R2:W1:Y:S04]  /*45a0*/  LDSM.16.M88.4 R160, [R132+0xc100] ;  /* 0x00c1000084a0783b */ /* 0x0004680000000200 */
[----:B------:R2:W1:Y:S04]  /*45b0*/  LDSM.16.M88.4 R164, [R132+0xc900] ;  /* 0x00c9000084a4783b */ /* 0x0004680000000200 */
[----:B------:R2:W1:Y:S04]  /*45c0*/  LDSM.16.M88.4 R168, [R132+0xd100] ;  /* 0x00d1000084a8783b */ /* 0x0004680000000200 */
[----:B------:R2:W1:Y:S01]  /*45d0*/  LDSM.16.M88.4 R172, [R132+0xd900] ;  /* 0x00d9000084ac783b */ /* 0x0004620000000200 */
[----:B------:R-:W-:-:S05]  /*45e0*/  @!P0 BRA `(.L_x_847) ;  /* 0x0000031000008947 */ /* 0x000fca0003800000 */
[----:B------:R-:W-:Y:S01]  /*45f0*/  SHF.R.S32.HI R3, RZ, 0x1f, R190 ;  /* 0x0000001fff037819 */ /* 0x000fe200000114be */
[----:B------:R-:W-:Y:S01]  /*4600*/  IMAD.WIDE.U32 R4, R190, c[0x0][0x208], RZ ;  /* 0x00008200be047a25 */ /* 0x000fe200078e00ff */
[----:B------:R-:W-:Y:S02]  /*4610*/  SHF.R.S32.HI R2, RZ, 0x1f, R189 ;  /* 0x0000001fff027819 */ /* 0x000fe400000114bd */
[----:B------:R-:W-:Y:S01]  /*4620*/  SEL R6, RZ, 0x10, P5 ;  /* 0x00000010ff067807 */ /* 0x000fe20002800000 */
[----:B------:R-:W-:Y:S02]  /*4630*/  IMAD R3, R3, c[0x0][0x208], RZ ;  /* 0x0000820003037a24 */ /* 0x000fe400078e02ff */
[----:B------:R-:W-:Y:S01]  /*4640*/  IMAD R2, R2, c[0x0][0x218], RZ ;  /* 0x0000860002027a24 */ /* 0x000fe200078e02ff */
[----:B------:R-:W-:Y:S01]  /*4650*/  IADD3 R12, -R6, 0x10, RZ ;  /* 0x00000010060c7810 */ /* 0x000fe20007ffe1ff */
[----:B------:R-:W-:Y:S01]  /*4660*/  IMAD R3, R190, c[0x0][0x20c], R3 ;  /* 0x00008300be037a24 */ /* 0x000fe200078e0203 */
[----:B------:R-:W-:Y:S01]  /*4670*/  ISETP.NE.U32.AND P2, PT, R6, RZ, PT ;  /* 0x000000ff0600720c */ /* 0x000fe20003f45070 */
[----:B------:R-:W-:Y:S01]  /*4680*/  IMAD R2, R189, c[0x0][0x21c], R2 ;  /* 0x00008700bd027a24 */ /* 0x000fe200078e0202 */
[----:B------:R-:W-:Y:S01]  /*4690*/  LOP3.LUT R12, R12, 0xf, RZ, 0xc0, !PT ;  /* 0x0000000f0c0c7812 */ /* 0x000fe200078ec0ff */
[----:B------:R-:W-:Y:S04]  /*46a0*/  IMAD.IADD R5, R5, 0x1, R3 ;  /* 0x0000000105057824 */ /* 0x000fe800078e0203 */
[----:B------:R-:W-:Y:S05]  /*46b0*/  IMAD.WIDE.U32 R4, R189, c[0x0][0x218], R4 ;  /* 0x00008600bd047a25 */ /* 0x000fea00078e0004 */
[----:B------:R-:W-:Y:S02]  /*46c0*/  IADD3 R3, P0, R4, UR16, RZ ;  /* 0x0000001004037c10 */ /* 0x000fe4000ff1e0ff */
[----:B------:R-:W-:Y:S02]  /*46d0*/  SEL R4, RZ, 0x10, P6 ;  /* 0x00000010ff047807 */ /* 0x000fe40003000000 */
[----:B------:R-:W-:Y:S02]  /*46e0*/  IADD3.X R2, R5, UR10, R2, P0, !PT ;  /* 0x0000000a05027c10 */ /* 0x000fe400087fe402 */
[C---:B------:R-:W-:Y:S02]  /*46f0*/  LEA R14, P0, R3.reuse, c[0x0][0x1f8], 0x1 ;  /* 0x00007e00030e7a11 */ /* 0x040fe400078008ff */
[----:B------:R-:W-:Y:S02]  /*4700*/  SEL R5, RZ, 0x10, P4 ;  /* 0x00000010ff057807 */ /* 0x000fe40002000000 */
[----:B------:R-:W-:Y:S01]  /*4710*/  LEA.HI.X R11, R3, c[0x0][0x1fc], R2, 0x1, P0 ;  /* 0x00007f00030b7a11 */ /* 0x000fe200000f0c02 */
[----:B------:R-:W5:Y:S01]  /*4720*/  SHFL.IDX PT, R7, R14, 0x1, 0x181f ;  /* 0x00381f000e077f89 */ /* 0x000f6200000e0000 */
[----:B------:R-:W-:Y:S02]  /*4730*/  IADD3 R3, -R5, 0x10, RZ ;  /* 0x0000001005037810 */ /* 0x000fe40007ffe1ff */
[----:B------:R-:W-:Y:S01]  /*4740*/  IADD3 R2, -R4, 0x10, RZ ;  /* 0x0000001004027810 */ /* 0x000fe20007ffe1ff */
[----:B------:R-:W2:Y:S01]  /*4750*/  SHFL.IDX PT, R8, R11, 0x1, 0x181f ;  /* 0x00381f000b087f89 */ /* 0x000ea200000e0000 */
[----:B------:R-:W-:Y:S02]  /*4760*/  LOP3.LUT R3, R3, 0xf, RZ, 0xc0, !PT ;  /* 0x0000000f03037812 */ /* 0x000fe400078ec0ff */
[----:B------:R-:W-:Y:S01]  /*4770*/  LOP3.LUT R2, R2, 0xf, RZ, 0xc0, !PT ;  /* 0x0000000f02027812 */ /* 0x000fe200078ec0ff */
[----:B------:R4:W3:Y:S04]  /*4780*/  SHFL.IDX PT, R9, R14, RZ, 0x181f ;  /* 0x00181fff0e097589 */ /* 0x0008e800000e0000 */
[----:B------:R-:W1:Y:S01]  /*4790*/  SHFL.IDX PT, R10, R11, RZ, 0x181f ;  /* 0x00181fff0b0a7589 */ /* 0x000e6200000e0000 */
[-C--:B-----5:R-:W-:Y:S04]  /*47a0*/  IADD3 R12, P1, P0, R12, R7.reuse, R202 ;  /* 0x000000070c0c7210 */ /* 0x0a0fe8000783e0ca */
[-C--:B--2---:R-:W-:Y:S02]  /*47b0*/  IADD3.X R13, RZ, R8.reuse, R203, P1, P0 ;  /* 0x00000008ff0d7210 */ /* 0x084fe40000fe04cb */
[-C--:B----4-:R-:W-:Y:S01]  /*47c0*/  IADD3 R14, P1, P0, R3, R7.reuse, R206 ;  /* 0x00000007030e7210 */ /* 0x090fe2000783e0ce */
[----:B------:R-:W-:Y:S03]  /*47d0*/  IMAD.U32 R3, RZ, RZ, UR11 ;  /* 0x0000000bff037e24 */ /* 0x000fe6000f8e00ff */
[-C--:B------:R-:W-:Y:S02]  /*47e0*/  IADD3.X R15, RZ, R8.reuse, R207, P1, P0 ;  /* 0x00000008ff0f7210 */ /* 0x080fe40000fe04cf */
[----:B------:R-:W-:Y:S01]  /*47f0*/  IADD3 R16, P1, P0, R2, R7, R204 ;  /* 0x0000000702107210 */ /* 0x000fe2000783e0cc */
[----:B------:R-:W-:Y:S03]  /*4800*/  IMAD R7, R3, 0x6000, R188 ;  /* 0x0000600003077824 */ /* 0x000fe600078e02bc */
[----:B------:R-:W-:Y:S02]  /*4810*/  IADD3.X R17, RZ, R8, R205, P1, P0 ;  /* 0x00000008ff117210 */ /* 0x000fe40000fe04cd */
[----:B---3--:R-:W-:Y:S02]  /*4820*/  IADD3 R20, P1, R202, R9, RZ ;  /* 0x00000009ca147210 */ /* 0x008fe40007f3e0ff */
[----:B------:R-:W-:Y:S03]  /*4830*/  IADD3 R18, P0, R9, R206, RZ ;  /* 0x000000ce09127210 */ /* 0x000fe60007f1e0ff */
[----:B-1----:R-:W-:Y:S01]  /*4840*/  IMAD.X R21, R203, 0x1, R10, P1 ;  /* 0x00000001cb157824 */ /* 0x002fe200008e060a */
[----:B------:R-:W-:Y:S01]  /*4850*/  ISETP.NE.U32.AND P1, PT, R5, RZ, PT ;  /* 0x000000ff0500720c */ /* 0x000fe20003f25070 */
[C---:B------:R-:W-:Y:S01]  /*4860*/  IMAD.X R19, R10.reuse, 0x1, R207, P0 ;  /* 0x000000010a137824 */ /* 0x040fe200000e06cf */
[----:B------:R-:W-:Y:S02]  /*4870*/  IADD3 R8, P0, R9, R204, RZ ;  /* 0x000000cc09087210 */ /* 0x000fe40007f1e0ff */
[----:B------:R1:W-:Y:S03]  /*4880*/  LDGSTS.E.BYPASS.LTC128B.128 [R7], [R20.64], !P5 ;  /* 0x0000000014077fae */ /* 0x0003e6000e901d4c */
[----:B------:R-:W-:Y:S01]  /*4890*/  IMAD.X R9, R10, 0x1, R205, P0 ;  /* 0x000000010a097824 */ /* 0x000fe200000e06cd */
[----:B------:R1:W-:Y:S01]  /*48a0*/  LDGSTS.E.BYPASS.LTC128B.128 [R7+0x2000], [R18.64], !P4 ;  /* 0x0200000012077fae */ /* 0x0003e2000e101d4c */
[----:B------:R-:W-:Y:S03]  /*48b0*/  ISETP.NE.U32.AND P0, PT, R4, RZ, PT ;  /* 0x000000ff0400720c */ /* 0x000fe60003f05070 */
[----:B------:R1:W-:Y:S04]  /*48c0*/  LDGSTS.E.BYPASS.LTC128B.128 [R7+0x4000], [R8.64], !P6 ;  /* 0x0400000008077fae */ /* 0x0003e8000f101d4c */
[----:B------:R1:W-:Y:S04]  /*48d0*/  LDGSTS.E.BYPASS.LTC128B.128.ZFILL [R7+0x1000], [R12.64], P2 ;  /* 0x010000000c077fae */ /* 0x0003e80009141d4c */
[----:B------:R1:W-:Y:S04]  /*48e0*/  LDGSTS.E.BYPASS.LTC128B.128.ZFILL [R7+0x3000], [R14.64], P1 ;  /* 0x030000000e077fae */ /* 0x0003e80008941d4c */
[----:B------:R1:W-:Y:S02]  /*48f0*/  LDGSTS.E.BYPASS.LTC128B.128.ZFILL [R7+0x5000], [R16.64], P0 ;  /* 0x0500000010077fae */ /* 0x0003e40008141d4c */
.L_x_847:
[C---:B-1-34-:R-:W-:Y:S01]  /*4900*/  HMMA.16816.F32.BF16 R4, R136.reuse, R140, RZ ;  /* 0x0000008c8804723c */ /* 0x05afe200000418ff */
[----:B------:R-:W0:Y:S01]  /*4910*/  LDGDEPBAR ;  /* 0x00000000000079af */ /* 0x000e220000000000 */
[----:B------:R-:W-:Y:S01]  /*4920*/  UIADD3 UR18, UR11, 0x1, URZ ;  /* 0x000000010b127890 */ /* 0x000fe2000fffe03f */
[----:B------:R-:W-:Y:S01]  /*4930*/  ISETP.GE.AND P0, PT, R209, 0x2, PT ;  /* 0x00000002d100780c */ /* 0x000fe20003f06270 */
[----:B------:R-:W-:Y:S01]  /*4940*/  UISETP.GE.AND UP0, UPT, UR11, 0x1, UPT ;  /* 0x000000010b00788c */ /* 0x000fe2000bf06270 */
[C---:B------:R-:W-:Y:S02]  /*4950*/  IADD3 R185, R179.reuse, R186, RZ ;  /* 0x000000bab3b97210 */ /* 0x040fe40007ffe0ff */
[----:B------:R-:W-:Y:S01]  /*4960*/  IADD3 R2, R179, R132, RZ ;  /* 0x00000084b3027210 */ /* 0x000fe20007ffe0ff */
[C---:B------:R-:W-:Y:S01]  /*4970*/  HMMA.16816.F32.BF16 R8, R136.reuse, R142, RZ ;  /* 0x0000008e8808723c */ /* 0x040fe200000418ff */
[----:B------:R-:W-:Y:S01]  /*4980*/  IADD3 R186, R134, R186, R179 ;  /* 0x000000ba86ba7210 */ /* 0x000fe20007ffe0b3 */
[----:B------:R-:W-:Y:S01]  /*4990*/  LDSM.16.M88.4 R140, [R185+0xc100] ;  /* 0x00c10000b98c783b */ /* 0x000fe20000000200 */
[----:B------:R-:W-:Y:S05]  /*49a0*/  USEL UR11, UR18, URZ, !UP0 ;  /* 0x0000003f120b7287 */ /* 0x000fea000c000000 */
[C---:B------:R-:W-:Y:S08]  /*49b0*/  HMMA.16816.F32.BF16 R12, R136.reuse, R144, RZ ;  /* 0x00000090880c723c */ /* 0x040ff000000418ff */
[C---:B------:R-:W-:Y:S01]  /*49c0*/  HMMA.16816.F32.BF16 R16, R136.reuse, R146, RZ ;  /* 0x000000928810723c */ /* 0x040fe200000418ff */
[----:B------:R-:W-:Y:S07]  /*49d0*/  LDSM.16.M88.4 R144, [R185+0xc900] ;  /* 0x00c90000b990783b */ /* 0x000fee0000000200 */
[C---:B------:R-:W-:Y:S08]  /*49e0*/  HMMA.16816.F32.BF16 R20, R136.reuse, R148, RZ ;  /* 0x000000948814723c */ /* 0x040ff000000418ff */
[C---:B------:R-:W-:Y:S01]  /*49f0*/  HMMA.16816.F32.BF16 R24, R136.reuse, R150, RZ ;  /* 0x000000968818723c */ /* 0x040fe200000418ff */
[----:B------:R-:W-:Y:S07]  /*4a00*/  LDSM.16.M88.4 R148, [R185+0xd100] ;  /* 0x00d10000b994783b */ /* 0x000fee0000000200 */
[C---:B------:R-:W-:Y:S08]  /*4a10*/  HMMA.16816.F32.BF16 R28, R136.reuse, R152, RZ ;  /* 0x00000098881c723c */ /* 0x040ff000000418ff */
[----:B------:R-:W-:Y:S01]  /*4a20*/  HMMA.16816.F32.BF16 R32, R136, R154, RZ ;  /* 0x0000009a8820723c */ /* 0x000fe200000418ff */
[----:B------:R-:W1:Y:S07]  /*4a30*/  LDSM.16.M88.4 R136, [R180] ;  /* 0x00000000b488783b */ /* 0x000e6e0000000200 */
[C---:B------:R-:W-:Y:S01]  /*4a40*/  HMMA.16816.F32.BF16 R4, R156.reuse, R160, R4 ;  /* 0x000000a09c04723c */ /* 0x040fe20000041804 */
[----:B------:R-:W3:Y:S07]  /*4a50*/  LDSM.16.M88.4 R152, [R185+0xd900] ;  /* 0x00d90000b998783b */ /* 0x000eee0000000200 */
[C---:B------:R-:W-:Y:S01]  /*4a60*/  HMMA.16816.F32.BF16 R8, R156.reuse, R162, R8 ;  /* 0x000000a29c08723c */ /* 0x040fe20000041808 */
[----:B------:R-:W-:Y:S07]  /*4a70*/  LDSM.16.M88.4 R160, [R178] ;  /* 0x00000000b2a0783b */ /* 0x000fee0000000200 */
[C---:B------:R-:W-:Y:S08]  /*4a80*/  HMMA.16816.F32.BF16 R12, R156.reuse, R164, R12 ;  /* 0x000000a49c0c723c */ /* 0x040ff0000004180c */
[C---:B------:R-:W-:Y:S01]  /*4a90*/  HMMA.16816.F32.BF16 R16, R156.reuse, R166, R16 ;  /* 0x000000a69c10723c */ /* 0x040fe20000041810 */
[----:B------:R-:W4:Y:S07]  /*4aa0*/  LDSM.16.M88.4 R164, [R2+0xc100] ;  /* 0x00c1000002a4783b */ /* 0x000f2e0000000200 */
[C---:B------:R-:W-:Y:S08]  /*4ab0*/  HMMA.16816.F32.BF16 R20, R156.reuse, R168, R20 ;  /* 0x000000a89c14723c */ /* 0x040ff00000041814 */
[C---:B------:R-:W-:Y:S01]  /*4ac0*/  HMMA.16816.F32.BF16 R24, R156.reuse, R170, R24 ;  /* 0x000000aa9c18723c */ /* 0x040fe20000041818 */
[----:B------:R-:W-:Y:S07]  /*4ad0*/  LDSM.16.M88.4 R168, [R2+0xd100] ;  /* 0x00d1000002a8783b */ /* 0x000fee0000000200 */
[C---:B------:R-:W-:Y:S08]  /*4ae0*/  HMMA.16816.F32.BF16 R28, R156.reuse, R172, R28 ;  /* 0x000000ac9c1c723c */ /* 0x040ff0000004181c */
[----:B------:R-:W-:Y:S01]  /*4af0*/  HMMA.16816.F32.BF16 R32, R156, R174, R32 ;  /* 0x000000ae9c20723c */ /* 0x000fe20000041820 */
[----:B------:R-:W5:Y:S07]  /*4b00*/  LDSM.16.M88.4 R156, [R2+0xc900] ;  /* 0x00c90000029c783b */ /* 0x000f6e0000000200 */
[C---:B-1----:R-:W-:Y:S01]  /*4b10*/  HMMA.16816.F32.BF16 R4, R136.reuse, R140, R4 ;  /* 0x0000008c8804723c */ /* 0x042fe20000041804 */
[----:B------:R-:W-:Y:S07]  /*4b20*/  LDSM.16.M88.4 R172, [R2+0x10100] ;  /* 0x0101000002ac783b */ /* 0x000fee0000000200 */
[C---:B------:R-:W-:Y:S01]  /*4b30*/  HMMA.16816.F32.BF16 R8, R136.reuse, R142, R8 ;  /* 0x0000008e8808723c */ /* 0x040fe20000041808 */
[----:B------:R-:W1:Y:S07]  /*4b40*/  LDSM.16.M88.4 R140, [R2+0xd900] ;  /* 0x00d90000028c783b */ /* 0x000e6e0000000200 */
[C---:B------:R-:W-:Y:S08]  /*4b50*/  HMMA.16816.F32.BF16 R12, R136.reuse, R144, R12 ;  /* 0x00000090880c723c */ /* 0x040ff0000004180c */
[C---:B------:R-:W-:Y:S01]  /*4b60*/  HMMA.16816.F32.BF16 R16, R136.reuse, R146, R16 ;  /* 0x000000928810723c */ /* 0x040fe20000041810 */
[----:B------:R-:W-:Y:S07]  /*4b70*/  LDSM.16.M88.4 R144, [R184+UR4+0xe100] ;  /* 0x00e10004b890783b */ /* 0x000fee0008000200 */
[C---:B------:R-:W-:Y:S08]  /*4b80*/  HMMA.16816.F32.BF16 R20, R136.reuse, R148, R20 ;  /* 0x000000948814723c */ /* 0x040ff00000041814 */
[C---:B------:R-:W-:Y:S01]  /*4b90*/  HMMA.16816.F32.BF16 R24, R136.reuse, R150, R24 ;  /* 0x000000968818723c */ /* 0x040fe20000041818 */
[----:B------:R-:W-:Y:S07]  /*4ba0*/  LDSM.16.M88.4 R148, [R184+UR4+0xe900] ;  /* 0x00e90004b894783b */ /* 0x000fee0008000200 */
[C---:B---3--:R-:W-:Y:S08]  /*4bb0*/  HMMA.16816.F32.BF16 R28, R136.reuse, R152, R28 ;  /* 0x00000098881c723c */ /* 0x048ff0000004181c */
[----:B------:R-:W-:Y:S01]  /*4bc0*/  HMMA.16816.F32.BF16 R32, R136, R154, R32 ;  /* 0x0000009a8820723c */ /* 0x000fe20000041820 */
[----:B------:R-:W3:Y:S07]  /*4bd0*/  LDSM.16.M88.4 R136, [R183+0x4000] ;  /* 0x00400000b788783b */ /* 0x000eee0000000200 */
[C---:B----4-:R-:W-:Y:S01]  /*4be0*/  HMMA.16816.F32.BF16 R4, R160.reuse, R164, R4 ;  /* 0x000000a4a004723c */ /* 0x050fe20000041804 */
[----:B------:R-:W4:Y:S07]  /*4bf0*/  LDSM.16.M88.4 R152, [R184+UR4+0xf100] ;  /* 0x00f10004b898783b */ /* 0x000f2e0008000200 */
[C---:B------:R-:W-:Y:S01]  /*4c00*/  HMMA.16816.F32.BF16 R8, R160.reuse, R166, R8 ;  /* 0x000000a6a008723c */ /* 0x040fe20000041808 */
[----:B------:R-:W-:Y:S07]  /*4c10*/  LDSM.16.M88.4 R164, [R181+0x4000] ;  /* 0x00400000b5a4783b */ /* 0x000fee0000000200 */
[C---:B-----5:R-:W-:Y:S08]  /*4c20*/  HMMA.16816.F32.BF16 R12, R160.reuse, R156, R12 ;  /* 0x0000009ca00c723c */ /* 0x060ff0000004180c */
[C---:B------:R-:W-:Y:S01]  /*4c30*/  HMMA.16816.F32.BF16 R16, R160.reuse, R158, R16 ;  /* 0x0000009ea010723c */ /* 0x040fe20000041810 */
[----:B------:R-:W5:Y:S07]  /*4c40*/  LDSM.16.M88.4 R156, [R184+UR4+0xf900] ;  /* 0x00f90004b89c783b */ /* 0x000f6e0008000200 */
[C---:B------:R-:W-:Y:S08]  /*4c50*/  HMMA.16816.F32.BF16 R20, R160.reuse, R168, R20 ;  /* 0x000000a8a014723c */ /* 0x040ff00000041814 */
[C---:B------:R-:W-:Y:S01]  /*4c60*/  HMMA.16816.F32.BF16 R24, R160.reuse, R170, R24 ;  /* 0x000000aaa018723c */ /* 0x040fe20000041818 */
[----:B------:R-:W2:Y:S07]  /*4c70*/  LDSM.16.M88.4 R168, [R132+0xe100] ;  /* 0x00e1000084a8783b */ /* 0x000eae0000000200 */
[C---:B-1----:R-:W-:Y:S08]  /*4c80*/  HMMA.16816.F32.BF16 R28, R160.reuse, R140, R28 ;  /* 0x0000008ca01c723c */ /* 0x042ff0000004181c */
[----:B------:R-:W-:Y:S01]  /*4c90*/  HMMA.16816.F32.BF16 R32, R160, R142, R32 ;  /* 0x0000008ea020723c */ /* 0x000fe20000041820 */
[----:B------:R-:W1:Y:S07]  /*4ca0*/  LDSM.16.M88.4 R140, [R132+0xe900] ;  /* 0x00e90000848c783b */ /* 0x000e6e0000000200 */
[C---:B---3--:R-:W-:Y:S01]  /*4cb0*/  HMMA.16816.F32.BF16 R4, R136.reuse, R144, R4 ;  /* 0x000000908804723c */ /* 0x048fe20000041804 */
[----:B------:R-:W-:Y:S07]  /*4cc0*/  LDSM.16.M88.4 R160, [R132+0xf900] ;  /* 0x00f9000084a0783b */ /* 0x000fee0000000200 */
[C---:B------:R-:W-:Y:S01]  /*4cd0*/  HMMA.16816.F32.BF16 R8, R136.reuse, R146, R8 ;  /* 0x000000928808723c */ /* 0x040fe20000041808 */
[----:B------:R-:W3:Y:S07]  /*4ce0*/  LDSM.16.M88.4 R144, [R132+0xf100] ;  /* 0x00f100008490783b */ /* 0x000eee0000000200 */
[C---:B------:R-:W-:Y:S08]  /*4cf0*/  HMMA.16816.F32.BF16 R12, R136.reuse, R148, R12 ;  /* 0x00000094880c723c */ /* 0x040ff0000004180c */
[C---:B------:R-:W-:Y:S01]  /*4d00*/  HMMA.16816.F32.BF16 R16, R136.reuse, R150, R16 ;  /* 0x000000968810723c */ /* 0x040fe20000041810 */
[----:B------:R-:W-:Y:S07]  /*4d10*/  LDSM.16.M88.4 R148, [R180+0x4000] ;  /* 0x00400000b494783b */ /* 0x000fee0000000200 */
[C---:B----4-:R-:W-:Y:S08]  /*4d20*/  HMMA.16816.F32.BF16 R20, R136.reuse, R152, R20 ;  /* 0x000000988814723c */ /* 0x050ff00000041814 */
[C---:B------:R-:W-:Y:S01]  /*4d30*/  HMMA.16816.F32.BF16 R24, R136.reuse, R154, R24 ;  /* 0x0000009a8818723c */ /* 0x040fe20000041818 */
[----:B------:R-:W4:Y:S07]  /*4d40*/  LDSM.16.M88.4 R152, [R185+0xe100] ;  /* 0x00e10000b998783b */ /* 0x000f2e0000000200 */
[C---:B-----5:R-:W-:Y:S08]  /*4d50*/  HMMA.16816.F32.BF16 R28, R136.reuse, R156, R28 ;  /* 0x0000009c881c723c */ /* 0x060ff0000004181c */
[----:B------:R-:W-:Y:S01]  /*4d60*/  HMMA.16816.F32.BF16 R32, R136, R158, R32 ;  /* 0x0000009e8820723c */ /* 0x000fe20000041820 */
[----:B------:R-:W5:Y:S07]  /*4d70*/  LDSM.16.M88.4 R136, [R185+0xe900] ;  /* 0x00e90000b988783b */ /* 0x000f6e0000000200 */
[C---:B--2---:R-:W-:Y:S01]  /*4d80*/  HMMA.16816.F32.BF16 R4, R164.reuse, R168, R4 ;  /* 0x000000a8a404723c */ /* 0x044fe20000041804 */
[----:B------:R-:W-:Y:S07]  /*4d90*/  LDSM.16.M88.4 R156, [R178+0x4000] ;  /* 0x00400000b29c783b */ /* 0x000fee0000000200 */
[C---:B------:R-:W-:Y:S01]  /*4da0*/  HMMA.16816.F32.BF16 R8, R164.reuse, R170, R8 ;  /* 0x000000aaa408723c */ /* 0x040fe20000041808 */
[----:B------:R-:W-:Y:S07]  /*4db0*/  LDSM.16.M88.4 R168, [R2+0xe100] ;  /* 0x00e1000002a8783b */ /* 0x000fee0000000200 */
[C---:B-1----:R-:W-:Y:S08]  /*4dc0*/  HMMA.16816.F32.BF16 R12, R164.reuse, R140, R12 ;  /* 0x0000008ca40c723c */ /* 0x042ff0000004180c */
[C---:B------:R-:W-:Y:S01]  /*4dd0*/  HMMA.16816.F32.BF16 R16, R164.reuse, R142, R16 ;  /* 0x0000008ea410723c */ /* 0x040fe20000041810 */
[----:B------:R-:W1:Y:S07]  /*4de0*/  LDSM.16.M88.4 R140, [R185+0xf100] ;  /* 0x00f10000b98c783b */ /* 0x000e6e0000000200 */
[C---:B---3--:R-:W-:Y:S08]  /*4df0*/  HMMA.16816.F32.BF16 R20, R164.reuse, R144, R20 ;  /* 0x00000090a414723c */ /* 0x048ff00000041814 */
[C---:B------:R-:W-:Y:S01]  /*4e00*/  HMMA.16816.F32.BF16 R24, R164.reuse, R146, R24 ;  /* 0x00000092a418723c */ /* 0x040fe20000041818 */
[----:B------:R-:W2:Y:S07]  /*4e10*/  LDSM.16.M88.4 R144, [R185+0xf900] ;  /* 0x00f90000b990783b */ /* 0x000eae0000000200 */
[C---:B------:R-:W-:Y:S08]  /*4e20*/  HMMA.16816.F32.BF16 R28, R164.reuse, R160, R28 ;  /* 0x000000a0a41c723c */ /* 0x040ff0000004181c */
[----:B------:R-:W-:Y:S01]  /*4e30*/  HMMA.16816.F32.BF16 R32, R164, R162, R32 ;  /* 0x000000a2a420723c */ /* 0x000fe20000041820 */
[----:B------:R-:W3:Y:S07]  /*4e40*/  LDSM.16.M88.4 R160, [R186+0xe900] ;  /* 0x00e90000baa0783b */ /* 0x000eee0000000200 */
[C---:B----4-:R-:W-:Y:S01]  /*4e50*/  HMMA.16816.F32.BF16 R4, R148.reuse, R152, R4 ;  /* 0x000000989404723c */ /* 0x050fe20000041804 */
[----:B------:R-:W-:Y:S07]  /*4e60*/  LDSM.16.M88.4 R164, [R184+UR4+0x11100] ;  /* 0x01110004b8a4783b */ /* 0x000fee0008000200 */
[C---:B------:R-:W-:Y:S01]  /*4e70*/  HMMA.16816.F32.BF16 R8, R148.reuse, R154, R8 ;  /* 0x0000009a9408723c */ /* 0x040fe20000041808 */
[----:B------:R-:W-:Y:S07]  /*4e80*/  LDSM.16.M88.4 R152, [R184+UR4+0x10900] ;  /* 0x01090004b898783b */ /* 0x000fee0008000200 */
[C---:B-----5:R-:W-:Y:S08]  /*4e90*/  HMMA.16816.F32.BF16 R12, R148.reuse, R136, R12 ;  /* 0x00000088940c723c */ /* 0x060ff0000004180c */
[C---:B------:R-:W-:Y:S01]  /*4ea0*/  HMMA.16816.F32.BF16 R16, R148.reuse, R138, R16 ;  /* 0x0000008a9410723c */ /* 0x040fe20000041810 */
[----:B------:R-:W4:Y:S07]  /*4eb0*/  LDSM.16.M88.4 R136, [R186+0xf100] ;  /* 0x00f10000ba88783b */ /* 0x000f2e0000000200 */
[C---:B-1----:R-:W-:Y:S08]  /*4ec0*/  HMMA.16816.F32.BF16 R20, R148.reuse, R140, R20 ;  /* 0x0000008c9414723c */ /* 0x042ff00000041814 */
[C---:B------:R-:W-:Y:S01]  /*4ed0*/  HMMA.16816.F32.BF16 R24, R148.reuse, R142, R24 ;  /* 0x0000008e9418723c */ /* 0x040fe20000041818 */
[----:B------:R-:W1:Y:S07]  /*4ee0*/  LDSM.16.M88.4 R140, [R186+0xf900] ;  /* 0x00f90000ba8c783b */ /* 0x000e6e0000000200 */
[C---:B--2---:R-:W-:Y:S08]  /*4ef0*/  HMMA.16816.F32.BF16 R28, R148.reuse, R144, R28 ;  /* 0x00000090941c723c */ /* 0x044ff0000004181c */
[----:B------:R-:W-:Y:S01]  /*4f00*/  HMMA.16816.F32.BF16 R32, R148, R146, R32 ;  /* 0x000000929420723c */ /* 0x000fe20000041820 */
[----:B------:R-:W-:Y:S07]  /*4f10*/  LDSM.16.M88.4 R144, [R183+0x8000] ;  /* 0x00800000b790783b */ /* 0x000fee0000000200 */
[C---:B------:R-:W-:Y:S01]  /*4f20*/  HMMA.16816.F32.BF16 R4, R156.reuse, R168, R4 ;  /* 0x000000a89c04723c */ /* 0x040fe20000041804 */
[----:B------:R-:W2:Y:S07]  /*4f30*/  LDSM.16.M88.4 R148, [R184+UR4+0x10100] ;  /* 0x01010004b894783b */ /* 0x000eae0008000200 */
[C---:B------:R-:W-:Y:S01]  /*4f40*/  HMMA.16816.F32.BF16 R8, R156.reuse, R170, R8 ;  /* 0x000000aa9c08723c */ /* 0x040fe20000041808 */
[----:B------:R-:W-:Y:S07]  /*4f50*/  LDSM.16.M88.4 R168, [R132+0x10100] ;  /* 0x0101000084a8783b */ /* 0x000fee0000000200 */
[C---:B---3--:R-:W-:Y:S08]  /*4f60*/  HMMA.16816.F32.BF16 R12, R156.reuse, R160, R12 ;  /* 0x000000a09c0c723c */ /* 0x048ff0000004180c */
[C---:B------:R-:W-:Y:S01]  /*4f70*/  HMMA.16816.F32.BF16 R16, R156.reuse, R162, R16 ;  /* 0x000000a29c10723c */ /* 0x040fe20000041810 */
[----:B------:R-:W3:Y:S07]  /*4f80*/  LDSM.16.M88.4 R160, [R184+UR4+0x11900] ;  /* 0x01190004b8a0783b */ /* 0x000eee0008000200 */
[C---:B----4-:R-:W-:Y:S08]  /*4f90*/  HMMA.16816.F32.BF16 R20, R156.reuse, R136, R20 ;  /* 0x000000889c14723c */ /* 0x050ff00000041814 */
[C---:B------:R-:W-:Y:S01]  /*4fa0*/  HMMA.16816.F32.BF16 R24, R156.reuse, R138, R24 ;  /* 0x0000008a9c18723c */ /* 0x040fe20000041818 */
[----:B------:R-:W4:Y:S07]  /*4fb0*/  LDSM.16.M88.4 R136, [R181+0x8000] ;  /* 0x00800000b588783b */ /* 0x000f2e0000000200 */
[C---:B-1----:R-:W-:Y:S08]  /*4fc0*/  HMMA.16816.F32.BF16 R28, R156.reuse, R140, R28 ;  /* 0x0000008c9c1c723c */ /* 0x042ff0000004181c */
[----:B------:R-:W-:Y:S01]  /*4fd0*/  HMMA.16816.F32.BF16 R32, R156, R142, R32 ;  /* 0x0000008e9c20723c */ /* 0x000fe20000041820 */
[----:B------:R-:W1:Y:S07]  /*4fe0*/  LDSM.16.M88.4 R140, [R132+0x10900] ;  /* 0x01090000848c783b */ /* 0x000e6e0000000200 */
[C---:B--2---:R-:W-:Y:S01]  /*4ff0*/  HMMA.16816.F32.BF16 R4, R144.reuse, R148, R4 ;  /* 0x000000949004723c */ /* 0x044fe20000041804 */
[----:B------:R-:W-:Y:S07]  /*5000*/  LDSM.16.M88.4 R156, [R180+0x8000] ;  /* 0x00800000b49c783b */ /* 0x000fee0000000200 */
[C---:B------:R-:W-:Y:S01]  /*5010*/  HMMA.16816.F32.BF16 R8, R144.reuse, R150, R8 ;  /* 0x000000969008723c */ /* 0x040fe20000041808 */
[----:B------:R-:W2:Y:S07]  /*5020*/  LDSM.16.M88.4 R148, [R132+0x11100] ;  /* 0x011100008494783b */ /* 0x000eae0000000200 */
[C---:B------:R-:W-:Y:S08]  /*5030*/  HMMA.16816.F32.BF16 R12, R144.reuse, R152, R12 ;  /* 0x00000098900c723c */ /* 0x040ff0000004180c */
[C---:B------:R-:W-:Y:S01]  /*5040*/  HMMA.16816.F32.BF16 R16, R144.reuse, R154, R16 ;  /* 0x0000009a9010723c */ /* 0x040fe20000041810 */
[----:B------:R-:W5:Y:S07]  /*5050*/  LDSM.16.M88.4 R152, [R132+0x11900] ;  /* 0x011900008498783b */ /* 0x000f6e0000000200 */
[C---:B------:R-:W-:Y:S08]  /*5060*/  HMMA.16816.F32.BF16 R20, R144.reuse, R164, R20 ;  /* 0x000000a49014723c */ /* 0x040ff00000041814 */
[C---:B------:R-:W-:Y:S01]  /*5070*/  HMMA.16816.F32.BF16 R24, R144.reuse, R166, R24 ;  /* 0x000000a69018723c */ /* 0x040fe20000041818 */
[----:B------:R-:W2:Y:S07]  /*5080*/  LDSM.16.M88.4 R164, [R185+0x10100] ;  /* 0x01010000b9a4783b */ /* 0x000eae0000000200 */
[C---:B---3--:R-:W-:Y:S08]  /*5090*/  HMMA.16816.F32.BF16 R28, R144.reuse, R160, R28 ;  /* 0x000000a0901c723c */ /* 0x048ff0000004181c */
[----:B------:R-:W-:Y:S01]  /*50a0*/  HMMA.16816.F32.BF16 R32, R144, R162, R32 ;  /* 0x000000a29020723c */ /* 0x000fe20000041820 */
[----:B------:R-:W3:Y:S07]  /*50b0*/  LDSM.16.M88.4 R144, [R185+0x10900] ;  /* 0x01090000b990783b */ /* 0x000eee0000000200 */
[C---:B----4-:R-:W-:Y:S01]  /*50c0*/  HMMA.16816.F32.BF16 R4, R136.reuse, R168, R4 ;  /* 0x000000a88804723c */ /* 0x050fe20000041804 */
[----:B------:R-:W4:Y:S07]  /*50d0*/  LDSM.16.M88.4 R160, [R185+0x11100] ;  /* 0x01110000b9a0783b */ /* 0x000f2e0000000200 */
[C---:B------:R-:W-:Y:S01]  /*50e0*/  HMMA.16816.F32.BF16 R8, R136.reuse, R170, R8 ;  /* 0x000000aa8808723c */ /* 0x040fe20000041808 */
[----:B------:R-:W-:Y:S07]  /*50f0*/  LDSM.16.M88.4 R168, [R178+0x8000] ;  /* 0x00800000b2a8783b */ /* 0x000fee0000000200 */
[C---:B-1----:R-:W-:Y:S08]  /*5100*/  HMMA.16816.F32.BF16 R12, R136.reuse, R140, R12 ;  /* 0x0000008c880c723c */ /* 0x042ff0000004180c */
[C---:B------:R-:W-:Y:S01]  /*5110*/  HMMA.16816.F32.BF16 R16, R136.reuse, R142, R16 ;  /* 0x0000008e8810723c */ /* 0x040fe20000041810 */
[----:B------:R-:W1:Y:S07]  /*5120*/  LDSM.16.M88.4 R140, [R185+0x11900] ;  /* 0x01190000b98c783b */ /* 0x000e6e0000000200 */
[C---:B--2---:R-:W-:Y:S08]  /*5130*/  HMMA.16816.F32.BF16 R20, R136.reuse, R148, R20 ;  /* 0x000000948814723c */ /* 0x044ff00000041814 */
[C---:B------:R-:W-:Y:S08]  /*5140*/  HMMA.16816.F32.BF16 R24, R136.reuse, R150, R24 ;  /* 0x000000968818723c */ /* 0x040ff00000041818 */
[C---:B-----5:R-:W-:Y:S08]  /*5150*/  HMMA.16816.F32.BF16 R28, R136.reuse, R152, R28 ;  /* 0x00000098881c723c */ /* 0x060ff0000004181c */
[----:B------:R-:W-:Y:S01]  /*5160*/  HMMA.16816.F32.BF16 R32, R136, R154, R32 ;  /* 0x0000009a8820723c */ /* 0x000fe20000041820 */
[----:B------:R-:W2:Y:S07]  /*5170*/  LDSM.16.M88.4 R136, [R186+0x10900] ;  /* 0x01090000ba88783b */ /* 0x000eae0000000200 */
[C---:B------:R-:W-:Y:S08]  /*5180*/  HMMA.16816.F32.BF16 R4, R156.reuse, R164, R4 ;  /* 0x000000a49c04723c */ /* 0x040ff00000041804 */
[C---:B------:R-:W-:Y:S08]  /*5190*/  HMMA.16816.F32.BF16 R8, R156.reuse, R166, R8 ;  /* 0x000000a69c08723c */ /* 0x040ff00000041808 */
[C---:B---3--:R-:W-:Y:S08]  /*51a0*/  HMMA.16816.F32.BF16 R12, R156.reuse, R144, R12 ;  /* 0x000000909c0c723c */ /* 0x048ff0000004180c */
[C---:B------:R-:W-:Y:S01]  /*51b0*/  HMMA.16816.F32.BF16 R16, R156.reuse, R146, R16 ;  /* 0x000000929c10723c */ /* 0x040fe20000041810 */
[----:B------:R-:W3:Y:S07]  /*51c0*/  LDSM.16.M88.4 R144, [R186+0x11100] ;  /* 0x01110000ba90783b */ /* 0x000eee0000000200 */
[C---:B----4-:R-:W-:Y:S08]  /*51d0*/  HMMA.16816.F32.BF16 R20, R156.reuse, R160, R20 ;  /* 0x000000a09c14723c */ /* 0x050ff00000041814 */
[C---:B------:R-:W-:Y:S08]  /*51e0*/  HMMA.16816.F32.BF16 R24, R156.reuse, R162, R24 ;  /* 0x000000a29c18723c */ /* 0x040ff00000041818 */
[C---:B-1----:R-:W-:Y:S08]  /*51f0*/  HMMA.16816.F32.BF16 R28, R156.reuse, R140, R28 ;  /* 0x0000008c9c1c723c */ /* 0x042ff0000004181c */
[----:B------:R-:W-:Y:S01]  /*5200*/  HMMA.16816.F32.BF16 R32, R156, R142, R32 ;  /* 0x0000008e9c20723c */ /* 0x000fe20000041820 */
[----:B------:R-:W1:Y:S01]  /*5210*/  LDSM.16.M88.4 R140, [R186+0x11900] ;  /* 0x01190000ba8c783b */ /* 0x000e620000000200 */
[----:B------:R-:W-:Y:S06]  /*5220*/  DEPBAR.LE SB0, 0x2 ;  /* 0x000080800000791a */ /* 0x000fec0000000000 */
[C---:B------:R-:W-:Y:S01]  /*5230*/  HMMA.16816.F32.BF16 R4, R168.reuse, R172, R4 ;  /* 0x000000aca804723c */ /* 0x040fe20000041804 */
[----:B------:R-:W-:Y:S07]  /*5240*/  BAR.SYNC.DEFER_BLOCKING 0x0 ;  /* 0x0000000000007b1d */ /* 0x000fee0000010000 */
[C---:B------:R-:W-:Y:S08]  /*5250*/  HMMA.16816.F32.BF16 R8, R168.reuse, R174, R8 ;  /* 0x000000aea808723c */ /* 0x040ff00000041808 */
[C---:B--2---:R-:W-:Y:S08]  /*5260*/  HMMA.16816.F32.BF16 R12, R168.reuse, R136, R12 ;  /* 0x00000088a80c723c */ /* 0x044ff0000004180c */
[C---:B------:R-:W-:Y:S01]  /*5270*/  HMMA.16816.F32.BF16 R16, R168.reuse, R138, R16 ;  /* 0x0000008aa810723c */ /* 0x040fe20000041810 */
[----:B------:R-:W-:Y:S03]  /*5280*/  LDSM.16.MT88.4 R136, [R177+UR4+0x100] ;  /* 0x00010004b188783b */ /* 0x000fe60008004200 */
[----:B------:R-:W-:Y:S02]  /*5290*/  FMNMX.FTZ R2, R4, R133, !PT ;  /* 0x0000008504027209 */ /* 0x000fe40007810000 */
[----:B------:R-:W-:Y:S02]  /*52a0*/  FMNMX.FTZ R132, R6, R0, !PT ;  /* 0x0000000006847209 */ /* 0x000fe40007810000 */
[C---:B---3--:R-:W-:Y:S01]  /*52b0*/  HMMA.16816.F32.BF16 R20, R168.reuse, R144, R20 ;  /* 0x00000090a814723c */ /* 0x048fe20000041814 */
[----:B------:R-:W-:Y:S03]  /*52c0*/  LDSM.16.MT88.4 R148, [R177+UR4+0x2900] ;  /* 0x00290004b194783b */ /* 0x000fe60008004200 */
[----:B------:R-:W-:Y:S02]  /*52d0*/  FMNMX.FTZ R3, R5, R2, !PT ;  /* 0x0000000205037209 */ /* 0x000fe40007810000 */
[----:B------:R-:W-:Y:S02]  /*52e0*/  FMNMX.FTZ R163, R7, R132, !PT ;  /* 0x0000008407a37209 */ /* 0x000fe40007810000 */
[C---:B------:R-:W-:Y:S01]  /*52f0*/  HMMA.16816.F32.BF16 R24, R168.reuse, R146, R24 ;  /* 0x00000092a818723c */ /* 0x040fe20000041818 */
[----:B------:R-:W-:Y:S03]  /*5300*/  LDSM.16.MT88.4 R156, [R176+UR4+0x2900] ;  /* 0x00290004b09c783b */ /* 0x000fe60008004200 */
[----:B------:R-:W-:Y:S02]  /*5310*/  FMNMX.FTZ R2, R8, R3, !PT ;  /* 0x0000000308027209 */ /* 0x000fe40007810000 */
[----:B------:R-:W-:Y:S02]  /*5320*/  FMNMX.FTZ R132, R10, R163, !PT ;  /* 0x000000a30a847209 */ /* 0x000fe40007810000 */
[C---:B-1----:R-:W-:Y:S04]  /*5330*/  HMMA.16816.F32.BF16 R28, R168.reuse, R140, R28 ;  /* 0x0000008ca81c723c */ /* 0x042fe8000004181c */
[----:B------:R-:W-:Y:S02]  /*5340*/  FMNMX.FTZ R3, R9, R2, !PT ;  /* 0x0000000209037209 */ /* 0x000fe40007810000 */
[----:B------:R-:W-:Y:S02]  /*5350*/  FMNMX.FTZ R163, R11, R132, !PT ;  /* 0x000000840ba37209 */ /* 0x000fe40007810000 */
[----:B------:R-:W-:Y:S04]  /*5360*/  HMMA.16816.F32.BF16 R32, R168, R142, R32 ;  /* 0x0000008ea820723c */ /* 0x000fe80000041820 */
[----:B------:R-:W-:Y:S02]  /*5370*/  FMNMX.FTZ R2, R12, R3, !PT ;  /* 0x000000030c027209 */ /* 0x000fe40007810000 */
[----:B------:R-:W-:Y:S02]  /*5380*/  FMNMX.FTZ R132, R14, R163, !PT ;  /* 0x000000a30e847209 */ /* 0x000fe40007810000 */
[----:B------:R-:W-:Y:S04]  /*5390*/  FMNMX.FTZ R3, R13, R2, !PT ;  /* 0x000000020d037209 */ /* 0x000fe80007810000 */
        /* <DEDUP_REMOVED lines=16> */
[----:B------:R-:W-:Y:S02]  /*54a0*/  IADD3 R141, R177, UR4, RZ ;  /* 0x00000004b18d7c10 */ /* 0x000fe4000fffe0ff */
[----:B------:R-:W-:Y:S02]  /*54b0*/  FMNMX.FTZ R2, R32, R3, !PT ;  /* 0x0000000320027209 */ /* 0x000fe40007810000 */
[----:B------:R-:W-:Y:S02]  /*54c0*/  FMNMX.FTZ R3, R31, R132, !PT ;  /* 0x000000841f037209 */ /* 0x000fe40007810000 */
[----:B------:R-:W-:Y:S02]  /*54d0*/  FMNMX.FTZ R165, R33, R2, !PT ;  /* 0x0000000221a57209 */ /* 0x000fe40007810000 */
[----:B------:R-:W-:Y:S03]  /*54e0*/  FMNMX.FTZ R132, R34, R3, !PT ;  /* 0x0000000322847209 */ /* 0x000fe60007810000 */
[----:B------:R-:W1:Y:S01]  /*54f0*/  SHFL.BFLY PT, R2, R165, 0x2, 0x1f ;  /* 0x0c401f00a5027f89 */ /* 0x000e6200000e0000 */
[----:B------:R-:W-:Y:S07]  /*5500*/  FMNMX.FTZ R164, R35, R132, !PT ;  /* 0x0000008423a47209 */ /* 0x000fee0007810000 */
[----:B------:R-:W2:Y:S01]  /*5510*/  SHFL.BFLY PT, R3, R164, 0x2, 0x1f ;  /* 0x0c401f00a4037f89 */ /* 0x000ea200000e0000 */
[----:B-1----:R-:W-:Y:S07]  /*5520*/  FMNMX.FTZ R163, R165, R2, !PT ;  /* 0x00000002a5a37209 */ /* 0x002fee0007810000 */
[----:B------:R-:W1:Y:S01]  /*5530*/  SHFL.BFLY PT, R132, R163, 0x1, 0x1f ;  /* 0x0c201f00a3847f89 */ /* 0x000e6200000e0000 */
[----:B--2---:R-:W-:Y:S07]  /*5540*/  FMNMX.FTZ R162, R164, R3, !PT ;  /* 0x00000003a4a27209 */ /* 0x004fee0007810000 */
[----:B------:R-:W2:Y:S08]  /*5550*/  SHFL.BFLY PT, R3, R162, 0x1, 0x1f ;  /* 0x0c201f00a2037f89 */ /* 0x000eb000000e0000 */
[----:B------:R-:W-:Y:S01]  /*5560*/  LDSM.16.MT88.4 R164, [R177+UR4+0x5900] ;  /* 0x00590004b1a4783b */ /* 0x000fe20008004200 */
[----:B-1----:R-:W-:Y:S05]  /*5570*/  FMNMX.FTZ R132, R163, R132, !PT ;  /* 0x00000084a3847209 */ /* 0x002fea0007810000 */
[C---:B------:R-:W-:Y:S02]  /*5580*/  FADD.FTZ R133, -R132.reuse, R133 ;  /* 0x0000008584857221 */ /* 0x040fe40000010100 */
[----:B------:R-:W-:Y:S01]  /*5590*/  FMUL.FTZ R163, R132, c[0x0][0x2d0] ;  /* 0x0000b40084a37a20 */ /* 0x000fe20000410000 */
[----:B--2---:R-:W-:Y:S01]  /*55a0*/  FMNMX.FTZ R3, R162, R3, !PT ;  /* 0x00000003a2037209 */ /* 0x004fe20007810000 */
[----:B------:R-:W-:Y:S02]  /*55b0*/  FMUL.FTZ R2, R133, c[0x0][0x2d0] ;  /* 0x0000b40085027a20 */ /* 0x000fe40000410000 */
[--C-:B------:R-:W-:Y:S02]  /*55c0*/  FFMA.FTZ R173, R4, c[0x0][0x2d0], -R163.reuse ;  /* 0x0000b40004ad7a23 */ /* 0x100fe400000108a3 */
[C---:B------:R-:W-:Y:S02]  /*55d0*/  FADD.FTZ R133, -R3.reuse, R0 ;  /* 0x0000000003857221 */ /* 0x040fe40000010100 */
[----:B------:R-:W-:Y:S01]  /*55e0*/  FMUL.FTZ R162, R3, c[0x0][0x2d0] ;  /* 0x0000b40003a27a20 */ /* 0x000fe20000410000 */
[----:B------:R-:W1:Y:S01]  /*55f0*/  MUFU.EX2 R2, R2 ;  /* 0x0000000200027308 */ /* 0x000e620000000800 */
[----:B------:R-:W-:Y:S01]  /*5600*/  FMUL.FTZ R0, R133, c[0x0][0x2d0] ;  /* 0x0000b40085007a20 */ /* 0x000fe20000410000 */
[----:B------:R-:W-:Y:S01]  /*5610*/  IADD3 R133, R182, R141, RZ ;  /* 0x0000008db6857210 */ /* 0x000fe20007ffe0ff */
[--C-:B------:R-:W-:Y:S02]  /*5620*/  FFMA.FTZ R174, R5, c[0x0][0x2d0], -R163.reuse ;  /* 0x0000b40005ae7a23 */ /* 0x100fe400000108a3 */
[--C-:B------:R-:W-:Y:S02]  /*5630*/  FFMA.FTZ R175, R8, c[0x0][0x2d0], -R163.reuse ;  /* 0x0000b40008af7a23 */ /* 0x100fe400000108a3 */
[--C-:B------:R-:W-:Y:S01]  /*5640*/  FFMA.FTZ R208, R9, c[0x0][0x2d0], -R163.reuse ;  /* 0x0000b40009d07a23 */ /* 0x100fe200000108a3 */
[----:B------:R-:W2:Y:S01]  /*5650*/  LDSM.16.MT88.4 R140, [R133+0x100] ;  /* 0x00010000858c783b */ /* 0x000ea20000004200 */
[--C-:B------:R-:W-:Y:S01]  /*5660*/  FFMA.FTZ R210, R6, c[0x0][0x2d0], -R162.reuse ;  /* 0x0000b40006d27a23 */ /* 0x100fe200000108a2 */
[----:B------:R-:W3:Y:S01]  /*5670*/  MUFU.EX2 R0, R0 ;  /* 0x0000000000007308 */ /* 0x000ee20000000800 */
[--C-:B------:R-:W-:Y:S02]  /*5680*/  FFMA.FTZ R215, R7, c[0x0][0x2d0], -R162.reuse ;  /* 0x0000b40007d77a23 */ /* 0x100fe400000108a2 */
[--C-:B------:R-:W-:Y:S02]  /*5690*/  FFMA.FTZ R212, R10, c[0x0][0x2d0], -R162.reuse ;  /* 0x0000b4000ad47a23 */ /* 0x100fe400000108a2 */
[--C-:B------:R-:W-:Y:S01]  /*56a0*/  FFMA.FTZ R217, R11, c[0x0][0x2d0], -R162.reuse ;  /* 0x0000b4000bd97a23 */ /* 0x100fe200000108a2 */
[----:B------:R-:W-:Y:S01]  /*56b0*/  LDSM.16.MT88.4 R152, [R133+0x2900] ;  /* 0x002900008598783b */ /* 0x000fe20000004200 */
[--C-:B------:R-:W-:Y:S02]  /*56c0*/  FFMA.FTZ R214, R12, c[0x0][0x2d0], -R163.reuse ;  /* 0x0000b4000cd67a23 */ /* 0x100fe400000108a3 */
[--C-:B------:R-:W-:Y:S01]  /*56d0*/  FFMA.FTZ R219, R13, c[0x0][0x2d0], -R163.reuse ;  /* 0x0000b4000ddb7a23 */ /* 0x100fe200000108a3 */
[----:B------:R-:W-:Y:S01]  /*56e0*/  MUFU.EX2 R173, R173 ;  /* 0x000000ad00ad7308 */ /* 0x000fe20000000800 */
[--C-:B------:R-:W-:Y:S02]  /*56f0*/  FFMA.FTZ R216, R14, c[0x0][0x2d0], -R162.reuse ;  /* 0x0000b4000ed87a23 */ /* 0x100fe400000108a2 */
[--C-:B------:R-:W-:Y:S01]  /*5700*/  FFMA.FTZ R221, R15, c[0x0][0x2d0], -R162.reuse ;  /* 0x0000b4000fdd7a23 */ /* 0x100fe200000108a2 */
[----:B------:R-:W-:Y:S01]  /*5710*/  LDSM.16.MT88.4 R168, [R133+0x5900] ;  /* 0x0059000085a8783b */ /* 0x000fe20000004200 */
[C---:B-1----:R-:W-:Y:S02]  /*5720*/  FMUL.FTZ R4, R2.reuse, R128 ;  /* 0x0000008002047220 */ /* 0x042fe40000410000 */
[C---:B------:R-:W-:Y:S02]  /*5730*/  FMUL.FTZ R5, R2.reuse, R129 ;  /* 0x0000008102057220 */ /* 0x040fe40000410000 */
[C---:B------:R-:W-:Y:S01]  /*5740*/  FMUL.FTZ R8, R2.reuse, R124 ;  /* 0x0000007c02087220 */ /* 0x040fe20000410000 */
[----:B------:R-:W1:Y:S01]  /*5750*/  MUFU.EX2 R174, R174 ;  /* 0x000000ae00ae7308 */ /* 0x000e620000000800 */
[C---:B------:R-:W-:Y:S02]  /*5760*/  FMUL.FTZ R9, R2.reuse, R125 ;  /* 0x0000007d02097220 */ /* 0x040fe40000410000 */
[----:B------:R-:W-:Y:S02]  /*5770*/  FMUL.FTZ R36, R2, R36 ;  /* 0x0000002402247220 */ /* 0x000fe40000410000 */
[C---:B---3--:R-:W-:Y:S02]  /*5780*/  FMUL.FTZ R6, R0.reuse, R130 ;  /* 0x0000008200067220 */ /* 0x048fe40000410000 */
[C---:B------:R-:W-:Y:S02]  /*5790*/  FMUL.FTZ R7, R0.reuse, R131 ;  /* 0x0000008300077220 */ /* 0x040fe40000410000 */
[C---:B------:R-:W-:Y:S01]  /*57a0*/  FMUL.FTZ R10, R0.reuse, R126 ;  /* 0x0000007e000a7220 */ /* 0x040fe20000410000 */
[----:B------:R-:W-:Y:S01]  /*57b0*/  MUFU.EX2 R175, R175 ;  /* 0x000000af00af7308 */ /* 0x000fe20000000800 */
[----:B------:R-:W-:Y:S02]  /*57c0*/  FMUL.FTZ R11, R0, R127 ;  /* 0x0000007f000b7220 */ /* 0x000fe40000410000 */
[----:B------:R-:W3:Y:S01]  /*57d0*/  LDSM.16.MT88.4 R124, [R176+UR4+0x100] ;  /* 0x00010004b07c783b */ /* 0x000ee20008004200 */
[----:B------:R-:W-:Y:S02]  /*57e0*/  FMUL.FTZ R37, R2, R37 ;  /* 0x0000002502257220 */ /* 0x000fe40000410000 */
[C---:B------:R-:W-:Y:S02]  /*57f0*/  FMUL.FTZ R38, R0.reuse, R38 ;  /* 0x0000002600267220 */ /* 0x040fe40000410000 */
[----:B------:R-:W-:Y:S02]  /*5800*/  FMUL.FTZ R39, R0, R39 ;  /* 0x0000002700277220 */ /* 0x000fe40000410000 */
[----:B------:R-:W4:Y:S01]  /*5810*/  MUFU.EX2 R208, R208 ;  /* 0x000000d000d07308 */ /* 0x000f220000000800 */
[C---:B------:R-:W-:Y:S02]  /*5820*/  FMUL.FTZ R40, R2.reuse, R40 ;  /* 0x0000002802287220 */ /* 0x040fe40000410000 */
[----:B------:R-:W-:Y:S01]  /*5830*/  FMUL.FTZ R41, R2, R41 ;  /* 0x0000002902297220 */ /* 0x000fe20000410000 */
[----:B-1----:R-:W-:Y:S01]  /*5840*/  F2FP.BF16.PACK_AB R128, R174, R173 ;  /* 0x000000adae80723e */ /* 0x002fe200000010ff */
        /* <DEDUP_REMOVED lines=9> */
[----:B------:R-:W1:Y:S01]  /*58e0*/  MUFU.EX2 R215, R215 ;  /* 0x000000d700d77308 */ /* 0x000e620000000800 */
[C---:B------:R-:W-:Y:S02]  /*58f0*/  FMUL.FTZ R46, R0.reuse, R46 ;  /* 0x0000002e002e7220 */ /* 0x040fe40000410000 */
[----:B------:R-:W-:Y:S01]  /*5900*/  FMUL.FTZ R47, R0, R47 ;  /* 0x0000002f002f7220 */ /* 0x000fe20000410000 */
[----:B----4-:R-:W-:Y:S01]  /*5910*/  F2FP.BF16.PACK_AB R130, R208, R175 ;  /* 0x000000afd082723e */ /* 0x010fe200000010ff */
        /* <DEDUP_REMOVED lines=30> */
[C---:B------:R-:W-:Y:S05]  /*5b00*/  HMMA.16816.F32.BF16 R4, R128.reuse, R136, R4 ;  /* 0x000000888004723c */ /* 0x040fea0000041804 */
[----:B------:R-:W-:Y:S02]  /*5b10*/  FMUL.FTZ R71, R0, R71 ;  /* 0x0000004700477220 */ /* 0x000fe40000410000 */
[----:B------:R-:W-:Y:S01]  /*5b20*/  IADD3 R137, R176, UR4, RZ ;  /* 0x00000004b0897c10 */ /* 0x000fe2000fffe0ff */
[C---:B------:R-:W-:Y:S01]  /*5b30*/  HMMA.16816.F32.BF16 R8, R128.reuse, R138, R8 ;  /* 0x0000008a8008723c */ /* 0x040fe20000041808 */
[----:B------:R-:W4:Y:S03]  /*5b40*/  MUFU.EX2 R221, R221 ;  /* 0x000000dd00dd7308 */ /* 0x000f260000000800 */
[----:B------:R-:W-:Y:S01]  /*5b50*/  IADD3 R172, R182, R137, RZ ;  /* 0x00000089b6ac7210 */ /* 0x000fe20007ffe0ff */
[C---:B------:R-:W-:Y:S02]  /*5b60*/  FMUL.FTZ R72, R2.reuse, R72 ;  /* 0x0000004802487220 */ /* 0x040fe40000410000 */
[----:B------:R-:W-:Y:S01]  /*5b70*/  FMUL.FTZ R73, R2, R73 ;  /* 0x0000004902497220 */ /* 0x000fe20000410000 */
[C---:B--2---:R-:W-:Y:S01]  /*5b80*/  HMMA.16816.F32.BF16 R36, R128.reuse, R140, R36 ;  /* 0x0000008c8024723c */ /* 0x044fe20000041824 */
[----:B------:R-:W2:Y:S03]  /*5b90*/  LDSM.16.MT88.4 R136, [R172+0x100] ;  /* 0x00010000ac88783b */ /* 0x000ea60000004200 */
[C---:B------:R-:W-:Y:S02]  /*5ba0*/  FMUL.FTZ R74, R0.reuse, R74 ;  /* 0x0000004a004a7220 */ /* 0x040fe40000410000 */
[----:B------:R-:W-:Y:S02]  /*5bb0*/  FMUL.FTZ R75, R0, R75 ;  /* 0x0000004b004b7220 */ /* 0x000fe40000410000 */
[C---:B------:R-:W-:Y:S01]  /*5bc0*/  HMMA.16816.F32.BF16 R40, R128.reuse, R142, R40 ;  /* 0x0000008e8028723c */ /* 0x040fe20000041828 */
[----:B------:R-:W5:Y:S03]  /*5bd0*/  LDSM.16.MT88.4 R140, [R177+UR4+0x2100] ;  /* 0x00210004b18c783b */ /* 0x000f660008004200 */
[C---:B------:R-:W-:Y:S02]  /*5be0*/  FMUL.FTZ R76, R2.reuse, R76 ;  /* 0x0000004c024c7220 */ /* 0x040fe40000410000 */
[----:B------:R-:W-:Y:S02]  /*5bf0*/  FMUL.FTZ R77, R2, R77 ;  /* 0x0000004d024d7220 */ /* 0x000fe40000410000 */
[C---:B---3--:R-:W-:Y:S01]  /*5c00*/  HMMA.16816.F32.BF16 R44, R128.reuse, R124, R44 ;  /* 0x0000007c802c723c */ /* 0x048fe2000004182c */
[----:B------:R-:W-:Y:S03]  /*5c10*/  LDSM.16.MT88.4 R120, [R172+0x4100] ;  /* 0x00410000ac78783b */ /* 0x000fe60000004200 */
[C---:B------:R-:W-:Y:S02]  /*5c20*/  FMUL.FTZ R78, R0.reuse, R78 ;  /* 0x0000004e004e7220 */ /* 0x040fe40000410000 */
[----:B------:R-:W-:Y:S02]  /*5c30*/  FMUL.FTZ R79, R0, R79 ;  /* 0x0000004f004f7220 */ /* 0x000fe40000410000 */
[C---:B------:R-:W-:Y:S01]  /*5c40*/  HMMA.16816.F32.BF16 R48, R128.reuse, R126, R48 ;  /* 0x0000007e8030723c */ /* 0x040fe20000041830 */
[----:B------:R-:W3:Y:S03]  /*5c50*/  LDSM.16.MT88.4 R124, [R133+0x2100] ;  /* 0x00210000857c783b */ /* 0x000ee60000004200 */
[C---:B------:R-:W-:Y:S02]  /*5c60*/  FMUL.FTZ R80, R2.reuse, R80 ;  /* 0x0000005002507220 */ /* 0x040fe40000410000 */
[----:B------:R-:W-:Y:S02]  /*5c70*/  FMUL.FTZ R81, R2, R81 ;  /* 0x0000005102517220 */ /* 0x000fe40000410000 */
[C---:B------:R-:W-:Y:S01]  /*5c80*/  FMUL.FTZ R82, R0.reuse, R82 ;  /* 0x0000005200527220 */ /* 0x040fe20000410000 */
[----:B------:R-:W-:Y:S03]  /*5c90*/  LDSM.16.MT88.4 R144, [R172+0x900] ;  /* 0x00090000ac90783b */ /* 0x000fe60000004200 */
[----:B------:R-:W-:Y:S02]  /*5ca0*/  FMUL.FTZ R83, R0, R83 ;  /* 0x0000005300537220 */ /* 0x000fe40000410000 */
[C---:B------:R-:W-:Y:S02]  /*5cb0*/  FMUL.FTZ R84, R2.reuse, R84 ;  /* 0x0000005402547220 */ /* 0x040fe40000410000 */
[----:B------:R-:W-:Y:S01]  /*5cc0*/  FMUL.FTZ R85, R2, R85 ;  /* 0x0000005502557220 */ /* 0x000fe20000410000 */
[C---:B--2---:R-:W-:Y:S03]  /*5cd0*/  HMMA.16816.F32.BF16 R52, R128.reuse, R136, R52 ;  /* 0x000000888034723c */ /* 0x044fe60000041834 */
[C---:B------:R-:W-:Y:S02]  /*5ce0*/  FMUL.FTZ R86, R0.reuse, R86 ;  /* 0x0000005600567220 */ /* 0x040fe40000410000 */
[----:B------:R-:W-:Y:S02]  /*5cf0*/  FMUL.FTZ R87, R0, R87 ;  /* 0x0000005700577220 */ /* 0x000fe40000410000 */
[C---:B------:R-:W-:Y:S01]  /*5d00*/  FMUL.FTZ R88, R2.reuse, R88 ;  /* 0x0000005802587220 */ /* 0x040fe20000410000 */
[C---:B------:R-:W-:Y:S01]  /*5d10*/  HMMA.16816.F32.BF16 R56, R128.reuse, R138, R56 ;  /* 0x0000008a8038723c */ /* 0x040fe20000041838 */
[----:B------:R-:W2:Y:S03]  /*5d20*/  LDSM.16.MT88.4 R136, [R176+UR4+0x2100] ;  /* 0x00210004b088783b */ /* 0x000ea60008004200 */
[----:B------:R-:W-:Y:S02]  /*5d30*/  FMUL.FTZ R89, R2, R89 ;  /* 0x0000005902597220 */ /* 0x000fe40000410000 */
[C---:B------:R-:W-:Y:S02]  /*5d40*/  FMUL.FTZ R90, R0.reuse, R90 ;  /* 0x0000005a005a7220 */ /* 0x040fe40000410000 */
[C---:B-----5:R-:W-:Y:S04]  /*5d50*/  HMMA.16816.F32.BF16 R60, R128.reuse, R140, R60 ;  /* 0x0000008c803c723c */ /* 0x060fe8000004183c */
[----:B------:R-:W-:Y:S02]  /*5d60*/  FMUL.FTZ R91, R0, R91 ;  /* 0x0000005b005b7220 */ /* 0x000fe40000410000 */
[C---:B------:R-:W-:Y:S02]  /*5d70*/  FMUL.FTZ R92, R2.reuse, R92 ;  /* 0x0000005c025c7220 */ /* 0x040fe40000410000 */
[C---:B------:R-:W-:Y:S01]  /*5d80*/  HMMA.16816.F32.BF16 R64, R128.reuse, R142, R64 ;  /* 0x0000008e8040723c */ /* 0x040fe20000041840 */
[----:B------:R-:W5:Y:S03]  /*5d90*/  LDSM.16.MT88.4 R140, [R172+0x2100] ;  /* 0x00210000ac8c783b */ /* 0x000f660000004200 */
[----:B------:R-:W-:Y:S02]  /*5da0*/  FMUL.FTZ R93, R2, R93 ;  /* 0x0000005d025d7220 */ /* 0x000fe40000410000 */
[C---:B------:R-:W-:Y:S02]  /*5db0*/  FMUL.FTZ R94, R0.reuse, R94 ;  /* 0x0000005e005e7220 */ /* 0x040fe40000410000 */
[C---:B---3--:R-:W-:Y:S04]  /*5dc0*/  HMMA.16816.F32.BF16 R68, R128.reuse, R124, R68 ;  /* 0x0000007c8044723c */ /* 0x048fe80000041844 */
[----:B------:R-:W-:Y:S02]  /*5dd0*/  FMUL.FTZ R95, R0, R95 ;  /* 0x0000005f005f7220 */ /* 0x000fe40000410000 */
[C---:B------:R-:W-:Y:S02]  /*5de0*/  FMUL.FTZ R96, R2.reuse, R96 ;  /* 0x0000006002607220 */ /* 0x040fe40000410000 */
[C---:B------:R-:W-:Y:S01]  /*5df0*/  HMMA.16816.F32.BF16 R72, R128.reuse, R126, R72 ;  /* 0x0000007e8048723c */ /* 0x040fe20000041848 */
[----:B------:R-:W3:Y:S03]  /*5e00*/  LDSM.16.MT88.4 R124, [R177+UR4+0x4100] ;  /* 0x00410004b17c783b */ /* 0x000ee60008004200 */
        /* <DEDUP_REMOVED lines=8> */
[----:B------:R-:W2:Y:S03]  /*5e90*/  LDSM.16.MT88.4 R136, [R133+0x4100] ;  /* 0x004100008588783b */ /* 0x000ea60000004200 */
[----:B------:R-:W-:Y:S02]  /*5ea0*/  FMUL.FTZ R103, R0, R103 ;  /* 0x0000006700677220 */ /* 0x000fe40000410000 */
[C---:B------:R-:W-:Y:S02]  /*5eb0*/  FMUL.FTZ R104, R2.reuse, R104 ;  /* 0x0000006802687220 */ /* 0x040fe40000410000 */
[C---:B-----5:R-:W-:Y:S04]  /*5ec0*/  HMMA.16816.F32.BF16 R84, R128.reuse, R140, R84 ;  /* 0x0000008c8054723c */ /* 0x060fe80000041854 */
[----:B------:R-:W-:Y:S02]  /*5ed0*/  FMUL.FTZ R105, R2, R105 ;  /* 0x0000006902697220 */ /* 0x000fe40000410000 */
[C---:B------:R-:W-:Y:S02]  /*5ee0*/  FMUL.FTZ R106, R0.reuse, R106 ;  /* 0x0000006a006a7220 */ /* 0x040fe40000410000 */
[C---:B------:R-:W-:Y:S01]  /*5ef0*/  HMMA.16816.F32.BF16 R88, R128.reuse, R142, R88 ;  /* 0x0000008e8058723c */ /* 0x040fe20000041858 */
[----:B------:R-:W5:Y:S03]  /*5f00*/  LDSM.16.MT88.4 R140, [R176+UR4+0x4100] ;  /* 0x00410004b08c783b */ /* 0x000f660008004200 */
[----:B------:R-:W-:Y:S02]  /*5f10*/  FMUL.FTZ R107, R0, R107 ;  /* 0x0000006b006b7220 */ /* 0x000fe40000410000 */
[--C-:B------:R-:W-:Y:S02]  /*5f20*/  FFMA.FTZ R218, R16, c[0x0][0x2d0], -R163.reuse ;  /* 0x0000b40010da7a23 */ /* 0x100fe400000108a3 */
[C---:B---3--:R-:W-:Y:S04]  /*5f30*/  HMMA.16816.F32.BF16 R92, R128.reuse, R124, R92 ;  /* 0x0000007c805c723c */ /* 0x048fe8000004185c */
[--C-:B------:R-:W-:Y:S01]  /*5f40*/  FFMA.FTZ R223, R17, c[0x0][0x2d0], -R163.reuse ;  /* 0x0000b40011df7a23 */ /* 0x100fe200000108a3 */
[----:B------:R-:W-:Y:S01]  /*5f50*/  MUFU.EX2 R218, R218 ;  /* 0x000000da00da7308 */ /* 0x000fe20000000800 */
[--C-:B------:R-:W-:Y:S02]  /*5f60*/  FFMA.FTZ R220, R18, c[0x0][0x2d0], -R162.reuse ;  /* 0x0000b40012dc7a23 */ /* 0x100fe400000108a2 */
[C---:B------:R-:W-:Y:S01]  /*5f70*/  HMMA.16816.F32.BF16 R96, R128.reuse, R126, R96 ;  /* 0x0000007e8060723c */ /* 0x040fe20000041860 */
[----:B------:R-:W3:Y:S03]  /*5f80*/  LDSM.16.MT88.4 R124, [R177+UR4+0x900] ;  /* 0x00090004b17c783b */ /* 0x000ee60008004200 */
[--C-:B------:R-:W-:Y:S02]  /*5f90*/  FFMA.FTZ R225, R19, c[0x0][0x2d0], -R162.reuse ;  /* 0x0000b40013e17a23 */ /* 0x100fe400000108a2 */
[C---:B------:R-:W-:Y:S01]  /*5fa0*/  FMUL.FTZ R108, R2.reuse, R108 ;  /* 0x0000006c026c7220 */ /* 0x040fe20000410000 */
[----:B------:R-:W5:Y:S01]  /*5fb0*/  MUFU.EX2 R223, R223 ;  /* 0x000000df00df7308 */ /* 0x000f620000000800 */
[----:B------:R-:W-:Y:S01]  /*5fc0*/  FMUL.FTZ R109, R2, R109 ;  /* 0x0000006d026d7220 */ /* 0x000fe20000410000 */
[C---:B--2---:R-:W-:Y:S03]  /*5fd0*/  HMMA.16816.F32.BF16 R12, R128.reuse, R136, R12 ;  /* 0x00000088800c723c */ /* 0x044fe6000004180c */
[C---:B------:R-:W-:Y:S02]  /*5fe0*/  FMUL.FTZ R110, R0.reuse, R110 ;  /* 0x0000006e006e7220 */ /* 0x040fe40000410000 */
[----:B------:R-:W-:Y:S02]  /*5ff0*/  FMUL.FTZ R111, R0, R111 ;  /* 0x0000006f006f7220 */ /* 0x000fe40000410000 */
[C---:B------:R-:W-:Y:S01]  /*6000*/  FMUL.FTZ R16, R2.reuse, R116 ;  /* 0x0000007402107220 */ /* 0x040fe20000410000 */
[C---:B------:R-:W-:Y:S01]  /*6010*/  HMMA.16816.F32.BF16 R100, R128.reuse, R138, R100 ;  /* 0x0000008a8064723c */ /* 0x040fe20000041864 */
[----:B------:R-:W2:Y:S01]  /*6020*/  LDSM.16.MT88.4 R136, [R133+0x900] ;  /* 0x000900008588783b */ /* 0x000ea20000004200 */
[----:B------:R-:W-:Y:S02]  /*6030*/  MUFU.EX2 R220, R220 ;  /* 0x000000dc00dc7308 */ /* 0x000fe40000000800 */
[----:B------:R-:W-:Y:S01]  /*6040*/  FMUL.FTZ R17, R2, R117 ;  /* 0x0000007502117220 */ /* 0x000fe20000410000 */
[----:B-1----:R-:W-:Y:S01]  /*6050*/  F2FP.BF16.PACK_AB R116, R219, R214 ;  /* 0x000000d6db74723e */ /* 0x002fe200000010ff */
[C---:B------:R-:W-:Y:S01]  /*6060*/  FMUL.FTZ R18, R0.reuse, R118 ;  /* 0x0000007600127220 */ /* 0x040fe20000410000 */
[----:B----4-:R-:W-:Y:S01]  /*6070*/  F2FP.BF16.PACK_AB R117, R221, R216 ;  /* 0x000000d8dd75723e */ /* 0x010fe200000010ff */
[C---:B-----5:R-:W-:Y:S04]  /*6080*/  HMMA.16816.F32.BF16 R104, R128.reuse, R140, R104 ;  /* 0x0000008c8068723c */ /* 0x060fe80000041868 */
[----:B------:R-:W1:Y:S01]  /*6090*/  MUFU.EX2 R225, R225 ;  /* 0x000000e100e17308 */ /* 0x000e620000000800 */
[----:B------:R-:W-:Y:S01]  /*60a0*/  FMUL.FTZ R19, R0, R119 ;  /* 0x0000007700137220 */ /* 0x000fe20000410000 */
[----:B------:R-:W-:Y:S01]  /*60b0*/  F2FP.BF16.PACK_AB R118, R223, R218 ;  /* 0x000000dadf76723e */ /* 0x000fe200000010ff */
[C---:B------:R-:W-:Y:S01]  /*60c0*/  FMUL.FTZ R112, R2.reuse, R112 ;  /* 0x0000007002707220 */ /* 0x040fe20000410000 */
[C---:B------:R-:W-:Y:S01]  /*60d0*/  HMMA.16816.F32.BF16 R108, R128.reuse, R142, R108 ;  /* 0x0000008e806c723c */ /* 0x040fe2000004186c */
[----:B------:R-:W4:Y:S03]  /*60e0*/  LDSM.16.MT88.4 R140, [R176+UR4+0x900] ;  /* 0x00090004b08c783b */ /* 0x000f260008004200 */
[----:B------:R-:W-:Y:S02]  /*60f0*/  FMUL.FTZ R113, R2, R113 ;  /* 0x0000007102717220 */ /* 0x000fe40000410000 */
[C---:B------:R-:W-:Y:S02]  /*6100*/  FMUL.FTZ R114, R0.reuse, R114 ;  /* 0x0000007200727220 */ /* 0x040fe40000410000 */
[C---:B------:R-:W-:Y:S04]  /*6110*/  HMMA.16816.F32.BF16 R16, R128.reuse, R120, R16 ;  /* 0x000000788010723c */ /* 0x040fe80000041810 */
[----:B------:R-:W-:Y:S02]  /*6120*/  FMUL.FTZ R115, R0, R115 ;  /* 0x0000007300737220 */ /* 0x000fe40000410000 */
[--C-:B------:R-:W-:Y:S02]  /*6130*/  FFMA.FTZ R222, R20, c[0x0][0x2d0], -R163.reuse ;  /* 0x0000b40014de7a23 */ /* 0x100fe400000108a3 */
[--C-:B------:R-:W-:Y:S03]  /*6140*/  FFMA.FTZ R227, R21, c[0x0][0x2d0], -R163.reuse ;  /* 0x0000b40015e37a23 */ /* 0x100fe600000108a3 */
[----:B------:R-:W-:Y:S01]  /*6150*/  HMMA.16816.F32.BF16 R112, R128, R122, R112 ;  /* 0x0000007a8070723c */ /* 0x000fe20000041870 */
[----:B------:R-:W5:Y:S01]  /*6160*/  LDSM.16.MT88.4 R120, [R172+0x2900] ;  /* 0x00290000ac78783b */ /* 0x000f620000004200 */
[----:B------:R-:W-:Y:S01]  /*6170*/  MUFU.EX2 R222, R222 ;  /* 0x000000de00de7308 */ /* 0x000fe20000000800 */
[----:B-1----:R-:W-:Y:S01]  /*6180*/  F2FP.BF16.PACK_AB R119, R225, R220 ;  /* 0x000000dce177723e */ /* 0x002fe200000010ff */
[--C-:B------:R-:W-:Y:S02]  /*6190*/  FFMA.FTZ R224, R22, c[0x0][0x2d0], -R162.reuse ;  /* 0x0000b40016e07a23 */ /* 0x100fe400000108a2 */
[--C-:B------:R-:W-:Y:S02]  /*61a0*/  FFMA.FTZ R229, R23, c[0x0][0x2d0], -R162.reuse ;  /* 0x0000b40017e57a23 */ /* 0x100fe400000108a2 */
[--C-:B------:R-:W-:Y:S01]  /*61b0*/  FFMA.FTZ R226, R24, c[0x0][0x2d0], -R163.reuse ;  /* 0x0000b40018e27a23 */ /* 0x100fe200000108a3 */
[----:B------:R-:W-:Y:S01]  /*61c0*/  LDSM.16.MT88.4 R128, [R133+0x4900] ;  /* 0x004900008580783b */ /* 0x000fe20000004200 */
[C---:B---3--:R-:W-:Y:S02]  /*61d0*/  HMMA.16816.F32.BF16 R4, R116.reuse, R124, R4 ;  /* 0x0000007c7404723c */ /* 0x048fe40000041804 */
[----:B------:R-:W1:Y:S03]  /*61e0*/  MUFU.EX2 R227, R227 ;  /* 0x000000e300e37308 */ /* 0x000e660000000800 */
[--C-:B------:R-:W-:Y:S02]  /*61f0*/  FFMA.FTZ R231, R25, c[0x0][0x2d0], -R163.reuse ;  /* 0x0000b40019e77a23 */ /* 0x100fe400000108a3 */
[--C-:B------:R-:W-:Y:S01]  /*6200*/  FFMA.FTZ R228, R26, c[0x0][0x2d0], -R162.reuse ;  /* 0x0000b4001ae47a23 */ /* 0x100fe200000108a2 */
[C---:B------:R-:W-:Y:S01]  /*6210*/  HMMA.16816.F32.BF16 R8, R116.reuse, R126, R8 ;  /* 0x0000007e7408723c */ /* 0x040fe20000041808 */
[----:B------:R-:W3:Y:S03]  /*6220*/  LDSM.16.MT88.4 R124, [R177+UR4+0x4900] ;  /* 0x00490004b17c783b */ /* 0x000ee60008004200 */
[--C-:B------:R-:W-:Y:S01]  /*6230*/  FFMA.FTZ R233, R27, c[0x0][0x2d0], -R162.reuse ;  /* 0x0000b4001be97a23 */ /* 0x100fe200000108a2 */
[----:B------:R-:W-:Y:S01]  /*6240*/  MUFU.EX2 R224, R224 ;  /* 0x000000e000e07308 */ /* 0x000fe20000000800 */
[--C-:B------:R-:W-:Y:S02]  /*6250*/  FFMA.FTZ R230, R28, c[0x0][0x2d0], -R163.reuse ;  /* 0x0000b4001ce67a23 */ /* 0x100fe400000108a3 */
[C---:B--2---:R-:W-:Y:S04]  /*6260*/  HMMA.16816.F32.BF16 R36, R116.reuse, R136, R36 ;  /* 0x000000887424723c */ /* 0x044fe80000041824 */
[--C-:B------:R-:W-:Y:S02]  /*6270*/  FFMA.FTZ R235, R29, c[0x0][0x2d0], -R163.reuse ;  /* 0x0000b4001deb7a23 */ /* 0x100fe400000108a3 */
[--C-:B------:R-:W-:Y:S01]  /*6280*/  FFMA.FTZ R232, R30, c[0x0][0x2d0], -R162.reuse ;  /* 0x0000b4001ee87a23 */ /* 0x100fe200000108a2 */
[----:B------:R-:W2:Y:S01]  /*6290*/  MUFU.EX2 R229, R229 ;  /* 0x000000e500e57308 */ /* 0x000ea20000000800 */
[C---:B------:R-:W-:Y:S01]  /*62a0*/  HMMA.16816.F32.BF16 R40, R116.reuse, R138, R40 ;  /* 0x0000008a7428723c */ /* 0x040fe20000041828 */
[----:B------:R-:W1:Y:S03]  /*62b0*/  LDSM.16.MT88.4 R136, [R176+UR4+0x4900] ;  /* 0x00490004b088783b */ /* 0x000e660008004200 */
[--C-:B------:R-:W-:Y:S02]  /*62c0*/  FFMA.FTZ R237, R31, c[0x0][0x2d0], -R162.reuse ;  /* 0x0000b4001fed7a23 */ /* 0x100fe400000108a2 */
[--C-:B------:R-:W-:Y:S02]  /*62d0*/  FFMA.FTZ R234, R32, c[0x0][0x2d0], -R163.reuse ;  /* 0x0000b40020ea7a23 */ /* 0x100fe400000108a3 */
[C---:B----4-:R-:W-:Y:S01]  /*62e0*/  HMMA.16816.F32.BF16 R44, R116.reuse, R140, R44 ;  /* 0x0000008c742c723c */ /* 0x050fe2000004182c */
[----:B------:R-:W-:Y:S03]  /*62f0*/  MUFU.EX2 R226, R226 ;  /* 0x000000e200e27308 */ /* 0x000fe60000000800 */
[----:B------:R-:W-:Y:S02]  /*6300*/  FFMA.FTZ R163, R33, c[0x0][0x2d0], -R163 ;  /* 0x0000b40021a37a23 */ /* 0x000fe400000108a3 */
[--C-:B------:R-:W-:Y:S02]  /*6310*/  FFMA.FTZ R236, R34, c[0x0][0x2d0], -R162.reuse ;  /* 0x0000b40022ec7a23 */ /* 0x100fe400000108a2 */
[C---:B------:R-:W-:Y:S01]  /*6320*/  HMMA.16816.F32.BF16 R48, R116.reuse, R142, R48 ;  /* 0x0000008e7430723c */ /* 0x040fe20000041830 */
[----:B------:R-:W-:Y:S02]  /*6330*/  LDSM.16.MT88.4 R140, [R133+0x1100] ;  /* 0x00110000858c783b */ /* 0x000fe40000004200 */
[----:B------:R-:W-:Y:S01]  /*6340*/  MUFU.EX2 R239, R163 ;  /* 0x000000a300ef7308 */ /* 0x000fe20000000800 */
[----:B------:R-:W-:Y:S02]  /*6350*/  FFMA.FTZ R162, R35, c[0x0][0x2d0], -R162 ;  /* 0x0000b40023a27a23 */ /* 0x000fe400000108a2 */
[----:B------:R-:W-:Y:S02]  /*6360*/  FFMA.FTZ R173, R2, R213, R173 ;  /* 0x000000d502ad7223 */ /* 0x000fe400000100ad */
[C---:B------:R-:W-:Y:S04]  /*6370*/  HMMA.16816.F32.BF16 R52, R116.reuse, R144, R52 ;  /* 0x000000907434723c */ /* 0x040fe80000041834 */
[----:B------:R-:W-:Y:S01]  /*6380*/  FFMA.FTZ R210, R0, R211, R210 ;  /* 0x000000d300d27223 */ /* 0x000fe200000100d2 */
[----:B------:R4:W-:Y:S01]  /*6390*/  MUFU.EX2 R241, R162 ;  /* 0x000000a200f17308 */ /* 0x0009e20000000800 */
[----:B------:R-:W-:Y:S02]  /*63a0*/  FADD.FTZ R174, R174, R173 ;  /* 0x000000adaeae7221 */ /* 0x000fe40000010000 */
[C---:B------:R-:W-:Y:S01]  /*63b0*/  HMMA.16816.F32.BF16 R56, R116.reuse, R146, R56 ;  /* 0x000000927438723c */ /* 0x040fe20000041838 */
[----:B------:R-:W-:Y:S03]  /*63c0*/  LDSM.16.MT88.4 R144, [R176+UR4+0x1100] ;  /* 0x00110004b090783b */ /* 0x000fe60008004200 */
[----:B------:R-:W-:Y:S03]  /*63d0*/  FADD.FTZ R215, R215, R210 ;  /* 0x000000d2d7d77221 */ /* 0x000fe60000010000 */
[----:B------:R-:W1:Y:S01]  /*63e0*/  MUFU.EX2 R231, R231 ;  /* 0x000000e700e77308 */ /* 0x000e620000000800 */
[C---:B------:R-:W-:Y:S04]  /*63f0*/  HMMA.16816.F32.BF16 R60, R116.reuse, R148, R60 ;  /* 0x00000094743c723c */ /* 0x040fe8000004183c */
[----:B------:R-:W-:Y:S04]  /*6400*/  FADD.FTZ R212, R212, R215 ;  /* 0x000000d7d4d47221 */ /* 0x000fe80000010000 */
[C---:B------:R-:W-:Y:S01]  /*6410*/  HMMA.16816.F32.BF16 R64, R116.reuse, R150, R64 ;  /* 0x000000967440723c */ /* 0x040fe20000041840 */
[----:B------:R-:W-:Y:S01]  /*6420*/  LDSM.16.MT88.4 R148, [R172+0x1900] ;  /* 0x00190000ac94783b */ /* 0x000fe20000004200 */
[----:B------:R-:W-:Y:S02]  /*6430*/  MUFU.EX2 R228, R228 ;  /* 0x000000e400e47308 */ /* 0x000fe40000000800 */
[----:B------:R-:W-:Y:S04]  /*6440*/  FADD.FTZ R217, R217, R212 ;  /* 0x000000d4d9d97221 */ /* 0x000fe80000010000 */
[C---:B------:R-:W-:Y:S01]  /*6450*/  HMMA.16816.F32.BF16 R68, R116.reuse, R152, R68 ;  /* 0x000000987444723c */ /* 0x040fe20000041844 */
[----:B----4-:R-:W-:Y:S03]  /*6460*/  LDSM.16.MT88.4 R160, [R172+0x3900] ;  /* 0x00390000aca0783b */ /* 0x010fe60000004200 */
[----:B------:R-:W4:Y:S01]  /*6470*/  MUFU.EX2 R233, R233 ;  /* 0x000000e900e97308 */ /* 0x000f220000000800 */
[----:B------:R-:W-:Y:S03]  /*6480*/  FADD.FTZ R216, R216, R217 ;  /* 0x000000d9d8d87221 */ /* 0x000fe60000010000 */
[C---:B------:R-:W-:Y:S01]  /*6490*/  HMMA.16816.F32.BF16 R72, R116.reuse, R154, R72 ;  /* 0x0000009a7448723c */ /* 0x040fe20000041848 */
[----:B------:R-:W-:Y:S03]  /*64a0*/  LDSM.16.MT88.4 R152, [R177+UR4+0x3900] ;  /* 0x00390004b198783b */ /* 0x000fe60008004200 */
[----:B------:R-:W-:Y:S02]  /*64b0*/  FADD.FTZ R221, R221, R216 ;  /* 0x000000d8dddd7221 */ /* 0x000fe40000010000 */
[----:B------:R-:W-:Y:S02]  /*64c0*/  MUFU.EX2 R230, R230 ;  /* 0x000000e600e67308 */ /* 0x000fe40000000800 */
[C---:B------:R-:W-:Y:S04]  /*64d0*/  HMMA.16816.F32.BF16 R76, R116.reuse, R156, R76 ;  /* 0x0000009c744c723c */ /* 0x040fe8000004184c */
[----:B------:R-:W-:Y:S04]  /*64e0*/  FADD.FTZ R220, R220, R221 ;  /* 0x000000dddcdc7221 */ /* 0x000fe80000010000 */
[C---:B------:R-:W-:Y:S01]  /*64f0*/  HMMA.16816.F32.BF16 R80, R116.reuse, R158, R80 ;  /* 0x0000009e7450723c */ /* 0x040fe20000041850 */
[----:B------:R-:W-:Y:S01]  /*6500*/  LDSM.16.MT88.4 R156, [R176+UR4+0x3900] ;  /* 0x00390004b09c783b */ /* 0x000fe20008004200 */
[----:B------:R-:W1:Y:S02]  /*6510*/  MUFU.EX2 R235, R235 ;  /* 0x000000eb00eb7308 */ /* 0x000e640000000800 */
[----:B------:R-:W-:Y:S04]  /*6520*/  FADD.FTZ R225, R225, R220 ;  /* 0x000000dce1e17221 */ /* 0x000fe80000010000 */
[C---:B-----5:R-:W-:Y:S04]  /*6530*/  HMMA.16816.F32.BF16 R84, R116.reuse, R120, R84 ;  /* 0x000000787454723c */ /* 0x060fe80000041854 */
[----:B------:R-:W-:Y:S04]  /*6540*/  MUFU.EX2 R232, R232 ;  /* 0x000000e800e87308 */ /* 0x000fe80000000800 */
[C---:B------:R-:W-:Y:S01]  /*6550*/  HMMA.16816.F32.BF16 R88, R116.reuse, R122, R88 ;  /* 0x0000007a7458723c */ /* 0x040fe20000041858 */
[----:B------:R-:W5:Y:S05]  /*6560*/  LDSM.16.MT88.4 R120, [R172+0x4900] ;  /* 0x00490000ac78783b */ /* 0x000f6a0000004200 */
[----:B------:R-:W1:Y:S02]  /*6570*/  MUFU.EX2 R237, R237 ;  /* 0x000000ed00ed7308 */ /* 0x000e640000000800 */
[C---:B---3--:R-:W-:Y:S08]  /*6580*/  HMMA.16816.F32.BF16 R92, R116.reuse, R124, R92 ;  /* 0x0000007c745c723c */ /* 0x048ff0000004185c */
[C---:B------:R-:W-:Y:S01]  /*6590*/  HMMA.16816.F32.BF16 R96, R116.reuse, R126, R96 ;  /* 0x0000007e7460723c */ /* 0x040fe20000041860 */
[----:B------:R-:W3:Y:S01]  /*65a0*/  LDSM.16.MT88.4 R124, [R177+UR4+0x1100] ;  /* 0x00110004b17c783b */ /* 0x000ee20008004200 */
[----:B------:R-:W2:Y:S06]  /*65b0*/  MUFU.EX2 R234, R234 ;  /* 0x000000ea00ea7308 */ /* 0x000eac0000000800 */
[C---:B------:R-:W-:Y:S04]  /*65c0*/  HMMA.16816.F32.BF16 R12, R116.reuse, R128, R12 ;  /* 0x00000080740c723c */ /* 0x040fe8000004180c */
[----:B------:R-:W2:Y:S04]  /*65d0*/  MUFU.EX2 R236, R236 ;  /* 0x000000ec00ec7308 */ /* 0x000ea80000000800 */
[C---:B------:R-:W-:Y:S01]  /*65e0*/  HMMA.16816.F32.BF16 R100, R116.reuse, R130, R100 ;  /* 0x000000827464723c */ /* 0x040fe20000041864 */
[----:B------:R-:W2:Y:S07]  /*65f0*/  LDSM.16.MT88.4 R128, [R172+0x1100] ;  /* 0x00110000ac80783b */ /* 0x000eae0000004200 */
[C---:B-1----:R-:W-:Y:S08]  /*6600*/  HMMA.16816.F32.BF16 R104, R116.reuse, R136, R104 ;  /* 0x000000887468723c */ /* 0x042ff00000041868 */
[C---:B------:R-:W-:Y:S01]  /*6610*/  HMMA.16816.F32.BF16 R108, R116.reuse, R138, R108 ;  /* 0x0000008a746c723c */ /* 0x040fe2000004186c */
[----:B------:R-:W1:Y:S07]  /*6620*/  LDSM.16.MT88.4 R136, [R177+UR4+0x3100] ;  /* 0x00310004b188783b */ /* 0x000e6e0008004200 */
[C---:B-----5:R-:W-:Y:S08]  /*6630*/  HMMA.16816.F32.BF16 R16, R116.reuse, R120, R16 ;  /* 0x000000787410723c */ /* 0x060ff00000041810 */
[----:B------:R-:W-:Y:S01]  /*6640*/  HMMA.16816.F32.BF16 R112, R116, R122, R112 ;  /* 0x0000007a7470723c */ /* 0x000fe20000041870 */
[----:B------:R-:W5:Y:S06]  /*6650*/  LDSM.16.MT88.4 R120, [R133+0x3100] ;  /* 0x003100008578783b */ /* 0x000f6c0000004200 */
[----:B------:R-:W-:Y:S02]  /*6660*/  F2FP.BF16.PACK_AB R116, R227, R222 ;  /* 0x000000dee374723e */ /* 0x000fe400000010ff */
[----:B--2---:R-:W-:Y:S03]  /*6670*/  F2FP.BF16.PACK_AB R117, R229, R224 ;  /* 0x000000e0e575723e */ /* 0x004fe600000010ff */
[----:B------:R-:W-:Y:S01]  /*6680*/  F2FP.BF16.PACK_AB R118, R231, R226 ;  /* 0x000000e2e776723e */ /* 0x000fe200000010ff */
[----:B------:R-:W-:Y:S01]  /*6690*/  FADD.FTZ R224, R224, R225 ;  /* 0x000000e1e0e07221 */ /* 0x000fe20000010000 */
[----:B----4-:R-:W-:Y:S03]  /*66a0*/  F2FP.BF16.PACK_AB R119, R233, R228 ;  /* 0x000000e4e977723e */ /* 0x010fe600000010ff */
[----:B------:R-:W-:Y:S04]  /*66b0*/  FADD.FTZ R229, R229, R224 ;  /* 0x000000e0e5e57221 */ /* 0x000fe80000010000 */
[C---:B---3--:R-:W-:Y:S03]  /*66c0*/  HMMA.16816.F32.BF16 R4, R116.reuse, R124, R4 ;  /* 0x0000007c7404723c */ /* 0x048fe60000041804 */
[----:B------:R-:W-:Y:S04]  /*66d0*/  FADD.FTZ R228, R228, R229 ;  /* 0x000000e5e4e47221 */ /* 0x000fe80000010000 */
[----:B------:R-:W-:Y:S01]  /*66e0*/  FADD.FTZ R233, R233, R228 ;  /* 0x000000e4e9e97221 */ /* 0x000fe20000010000 */
[C---:B------:R-:W-:Y:S01]  /*66f0*/  HMMA.16816.F32.BF16 R8, R116.reuse, R126, R8 ;  /* 0x0000007e7408723c */ /* 0x040fe20000041808 */
[----:B------:R-:W2:Y:S07]  /*6700*/  LDSM.16.MT88.4 R124, [R176+UR4+0x3100] ;  /* 0x00310004b07c783b */ /* 0x000eae0008004200 */
[C---:B------:R-:W-:Y:S08]  /*6710*/  HMMA.16816.F32.BF16 R36, R116.reuse, R140, R36 ;  /* 0x0000008c7424723c */ /* 0x040ff00000041824 */
[C---:B------:R-:W-:Y:S01]  /*6720*/  HMMA.16816.F32.BF16 R40, R116.reuse, R142, R40 ;  /* 0x0000008e7428723c */ /* 0x040fe20000041828 */
[----:B------:R-:W-:Y:S07]  /*6730*/  LDSM.16.MT88.4 R140, [R133+0x1900] ;  /* 0x00190000858c783b */ /* 0x000fee0000004200 */
[C---:B------:R-:W-:Y:S08]  /*6740*/  HMMA.16816.F32.BF16 R44, R116.reuse, R144, R44 ;  /* 0x00000090742c723c */ /* 0x040ff0000004182c */
[C---:B------:R-:W-:Y:S01]  /*6750*/  HMMA.16816.F32.BF16 R48, R116.reuse, R146, R48 ;  /* 0x000000927430723c */ /* 0x040fe20000041830 */
[----:B------:R-:W-:Y:S07]  /*6760*/  LDSM.16.MT88.4 R144, [R176+UR4+0x1900] ;  /* 0x00190004b090783b */ /* 0x000fee0008004200 */
[C---:B------:R-:W-:Y:S08]  /*6770*/  HMMA.16816.F32.BF16 R52, R116.reuse, R128, R52 ;  /* 0x000000807434723c */ /* 0x040ff00000041834 */
[C---:B------:R-:W-:Y:S01]  /*6780*/  HMMA.16816.F32.BF16 R56, R116.reuse, R130, R56 ;  /* 0x000000827438723c */ /* 0x040fe20000041838 */
[----:B------:R-:W3:Y:S07]  /*6790*/  LDSM.16.MT88.4 R128, [R172+0x3100] ;  /* 0x00310000ac80783b */ /* 0x000eee0000004200 */
[C---:B-1----:R-:W-:Y:S08]  /*67a0*/  HMMA.16816.F32.BF16 R60, R116.reuse, R136, R60 ;  /* 0x00000088743c723c */ /* 0x042ff0000004183c */
[C---:B------:R-:W-:Y:S01]  /*67b0*/  HMMA.16816.F32.BF16 R64, R116.reuse, R138, R64 ;  /* 0x0000008a7440723c */ /* 0x040fe20000041840 */
[----:B------:R-:W1:Y:S07]  /*67c0*/  LDSM.16.MT88.4 R136, [R177+UR4+0x5100] ;  /* 0x00510004b188783b */ /* 0x000e6e0008004200 */
[C---:B-----5:R-:W-:Y:S08]  /*67d0*/  HMMA.16816.F32.BF16 R68, R116.reuse, R120, R68 ;  /* 0x000000787444723c */ /* 0x060ff00000041844 */
[C---:B------:R-:W-:Y:S01]  /*67e0*/  HMMA.16816.F32.BF16 R72, R116.reuse, R122, R72 ;  /* 0x0000007a7448723c */ /* 0x040fe20000041848 */
[----:B------:R-:W4:Y:S07]  /*67f0*/  LDSM.16.MT88.4 R120, [R133+0x5100] ;  /* 0x005100008578783b */ /* 0x000f2e0000004200 */
[C---:B--2---:R-:W-:Y:S08]  /*6800*/  HMMA.16816.F32.BF16 R76, R116.reuse, R124, R76 ;  /* 0x0000007c744c723c */ /* 0x044ff0000004184c */
[C---:B------:R-:W-:Y:S01]  /*6810*/  HMMA.16816.F32.BF16 R80, R116.reuse, R126, R80 ;  /* 0x0000007e7450723c */ /* 0x040fe20000041850 */
[----:B------:R-:W2:Y:S07]  /*6820*/  LDSM.16.MT88.4 R124, [R176+UR4+0x5100] ;  /* 0x00510004b07c783b */ /* 0x000eae0008004200 */
[C---:B---3--:R-:W-:Y:S08]  /*6830*/  HMMA.16816.F32.BF16 R84, R116.reuse, R128, R84 ;  /* 0x000000807454723c */ /* 0x048ff00000041854 */
[C---:B------:R-:W-:Y:S01]  /*6840*/  HMMA.16816.F32.BF16 R88, R116.reuse, R130, R88 ;  /* 0x000000827458723c */ /* 0x040fe20000041858 */
[----:B------:R-:W3:Y:S07]  /*6850*/  LDSM.16.MT88.4 R128, [R172+0x5100] ;  /* 0x00510000ac80783b */ /* 0x000eee0000004200 */
[C---:B-1----:R-:W-:Y:S07]  /*6860*/  HMMA.16816.F32.BF16 R92, R116.reuse, R136, R92 ;  /* 0x00000088745c723c */ /* 0x042fee000004185c */
[----:B------:R-:W-:Y:S01]  /*6870*/  F2FP.BF16.PACK_AB R136, R235, R230 ;  /* 0x000000e6eb88723e */ /* 0x000fe200000010ff */
[C---:B------:R-:W-:Y:S04]  /*6880*/  HMMA.16816.F32.BF16 R96, R116.reuse, R138, R96 ;  /* 0x0000008a7460723c */ /* 0x040fe80000041860 */
[----:B------:R-:W-:Y:S01]  /*6890*/  F2FP.BF16.PACK_AB R137, R237, R232 ;  /* 0x000000e8ed89723e */ /* 0x000fe200000010ff */
[----:B------:R-:W-:Y:S02]  /*68a0*/  FADD.FTZ R232, R232, R233 ;  /* 0x000000e9e8e87221 */ /* 0x000fe40000010000 */
[----:B------:R-:W-:Y:S01]  /*68b0*/  F2FP.BF16.PACK_AB R138, R239, R234 ;  /* 0x000000eaef8a723e */ /* 0x000fe200000010ff */
[C---:B----4-:R-:W-:Y:S04]  /*68c0*/  HMMA.16816.F32.BF16 R12, R116.reuse, R120, R12 ;  /* 0x00000078740c723c */ /* 0x050fe8000004180c */
[----:B------:R-:W-:Y:S01]  /*68d0*/  F2FP.BF16.PACK_AB R139, R241, R236 ;  /* 0x000000ecf18b723e */ /* 0x000fe200000010ff */
[----:B------:R-:W-:Y:S03]  /*68e0*/  FADD.FTZ R237, R237, R232 ;  /* 0x000000e8eded7221 */ /* 0x000fe60000010000 */
[C---:B------:R-:W-:Y:S01]  /*68f0*/  HMMA.16816.F32.BF16 R100, R116.reuse, R122, R100 ;  /* 0x0000007a7464723c */ /* 0x040fe20000041864 */
[----:B------:R-:W1:Y:S03]  /*6900*/  LDSM.16.MT88.4 R120, [R177+UR4+0x1900] ;  /* 0x00190004b178783b */ /* 0x000e660008004200 */
[----:B------:R-:W-:Y:S04]  /*6910*/  FADD.FTZ R236, R236, R237 ;  /* 0x000000edecec7221 */ /* 0x000fe80000010000 */
[C---:B--2---:R-:W-:Y:S04]  /*6920*/  HMMA.16816.F32.BF16 R104, R116.reuse, R124, R104 ;  /* 0x0000007c7468723c */ /* 0x044fe80000041868 */
[----:B------:R-:W-:Y:S04]  /*6930*/  FADD.FTZ R211, R241, R236 ;  /* 0x000000ecf1d37221 */ /* 0x000fe80000010000 */
[C---:B------:R-:W-:Y:S08]  /*6940*/  HMMA.16816.F32.BF16 R108, R116.reuse, R126, R108 ;  /* 0x0000007e746c723c */ /* 0x040ff0000004186c */
[C---:B---3--:R-:W-:Y:S08]  /*6950*/  HMMA.16816.F32.BF16 R16, R116.reuse, R128, R16 ;  /* 0x000000807410723c */ /* 0x048ff00000041810 */
[----:B------:R-:W-:Y:S01]  /*6960*/  HMMA.16816.F32.BF16 R112, R116, R130, R112 ;  /* 0x000000827470723c */ /* 0x000fe20000041870 */
[----:B------:R-:W2:Y:S07]  /*6970*/  LDSM.16.MT88.4 R116, [R133+0x3900] ;  /* 0x003900008574783b */ /* 0x000eae0000004200 */
[C---:B-1----:R-:W-:Y:S08]  /*6980*/  HMMA.16816.F32.BF16 R128, R136.reuse, R120, R4 ;  /* 0x000000788880723c */ /* 0x042ff00000041804 */
[C---:B------:R-:W-:Y:S08]  /*6990*/  HMMA.16816.F32.BF16 R124, R136.reuse, R122, R8 ;  /* 0x0000007a887c723c */ /* 0x040ff00000041808 */
[C---:B------:R-:W-:Y:S08]  /*69a0*/  HMMA.16816.F32.BF16 R36, R136.reuse, R140, R36 ;  /* 0x0000008c8824723c */ /* 0x040ff00000041824 */
[C---:B------:R-:W-:Y:S01]  /*69b0*/  HMMA.16816.F32.BF16 R40, R136.reuse, R142, R40 ;  /* 0x0000008e8828723c */ /* 0x040fe20000041828 */
[----:B------:R-:W1:Y:S07]  /*69c0*/  LDSM.16.MT88.4 R140, [R176+UR4+0x5900] ;  /* 0x00590004b08c783b */ /* 0x000e6e0008004200 */
[C---:B------:R-:W-:Y:S08]  /*69d0*/  HMMA.16816.F32.BF16 R44, R136.reuse, R144, R44 ;  /* 0x00000090882c723c */ /* 0x040ff0000004182c */
[C---:B------:R-:W-:Y:S01]  /*69e0*/  HMMA.16816.F32.BF16 R48, R136.reuse, R146, R48 ;  /* 0x000000928830723c */ /* 0x040fe20000041830 */
[----:B------:R-:W3:Y:S07]  /*69f0*/  LDSM.16.MT88.4 R144, [R172+0x5900] ;  /* 0x00590000ac90783b */ /* 0x000eee0000004200 */
[C---:B------:R-:W-:Y:S08]  /*6a00*/  HMMA.16816.F32.BF16 R52, R136.reuse, R148, R52 ;  /* 0x000000948834723c */ /* 0x040ff00000041834 */
[C---:B------:R-:W-:Y:S08]  /*6a10*/  HMMA.16816.F32.BF16 R56, R136.reuse, R150, R56 ;  /* 0x000000968838723c */ /* 0x040ff00000041838 */
[C---:B------:R-:W-:Y:S08]  /*6a20*/  HMMA.16816.F32.BF16 R60, R136.reuse, R152, R60 ;  /* 0x00000098883c723c */ /* 0x040ff0000004183c */
[C---:B------:R-:W-:Y:S08]  /*6a30*/  HMMA.16816.F32.BF16 R64, R136.reuse, R154, R64 ;  /* 0x0000009a8840723c */ /* 0x040ff00000041840 */
[C---:B--2---:R-:W-:Y:S07]  /*6a40*/  HMMA.16816.F32.BF16 R68, R136.reuse, R116, R68 ;  /* 0x000000748844723c */ /* 0x044fee0000041844 */
[----:B------:R-:W-:Y:S01]  /*6a50*/  FADD.FTZ R117, R175, R174 ;  /* 0x000000aeaf757221 */ /* 0x000fe20000010000 */
[C---:B------:R-:W-:Y:S04]  /*6a60*/  HMMA.16816.F32.BF16 R72, R136.reuse, R118, R72 ;  /* 0x000000768848723c */ /* 0x040fe80000041848 */
[----:B------:R-:W-:Y:S04]  /*6a70*/  FADD.FTZ R117, R208, R117 ;  /* 0x00000075d0757221 */ /* 0x000fe80000010000 */
        /* <DEDUP_REMOVED lines=16> */
[C---:B-1----:R-:W-:Y:S04]  /*6b80*/  HMMA.16816.F32.BF16 R104, R136.reuse, R140, R104 ;  /* 0x0000008c8868723c */ /* 0x042fe80000041868 */
[----:B------:R-:W-:Y:S04]  /*6b90*/  FADD.FTZ R230, R230, R231 ;  /* 0x000000e7e6e67221 */ /* 0x000fe80000010000 */
[C---:B------:R-:W-:Y:S04]  /*6ba0*/  HMMA.16816.F32.BF16 R108, R136.reuse, R142, R108 ;  /* 0x0000008e886c723c */ /* 0x040fe8000004186c */
[----:B------:R-:W-:Y:S04]  /*6bb0*/  FADD.FTZ R235, R235, R230 ;  /* 0x000000e6ebeb7221 */ /* 0x000fe80000010000 */
[C---:B---3--:R-:W-:Y:S04]  /*6bc0*/  HMMA.16816.F32.BF16 R116, R136.reuse, R144, R16 ;  /* 0x000000908874723c */ /* 0x048fe80000041810 */
[----:B------:R-:W-:Y:S04]  /*6bd0*/  FADD.FTZ R234, R234, R235 ;  /* 0x000000ebeaea7221 */ /* 0x000fe80000010000 */
[----:B------:R-:W-:Y:S04]  /*6be0*/  HMMA.16816.F32.BF16 R112, R136, R146, R112 ;  /* 0x000000928870723c */ /* 0x000fe80000041870 */
[----:B------:R-:W-:Y:S04]  /*6bf0*/  FADD.FTZ R213, R239, R234 ;  /* 0x000000eaefd57221 */ /* 0x000fe80000010000 */
[----:B------:R-:W-:-:S05]  /*6c00*/  @!P0 BRA `(.L_x_848) ;  /* 0x0000040000008947 */ /* 0x000fca0003800000 */
[----:B------:R-:W-:Y:S01]  /*6c10*/  ISETP.NE.AND P1, PT, R187, 0x1, PT ;  /* 0x00000001bb00780c */ /* 0x000fe20003f25270 */
[----:B------:R-:W-:Y:S01]  /*6c20*/  IMAD R5, R209, 0x40, R200 ;  /* 0x00000040d1057824 */ /* 0x000fe200078e02c8 */
[----:B------:R-:W-:Y:S01]  /*6c30*/  SEL R4, RZ, 0x10, P5 ;  /* 0x00000010ff047807 */ /* 0x000fe20002800000 */
[----:B------:R-:W-:Y:S03]  /*6c40*/  IMAD.MOV.U32 R189, RZ, RZ, RZ ;  /* 0x000000ffffbd7224 */ /* 0x000fe600078e00ff */
[----:B------:R-:W-:Y:S02]  /*6c50*/  IADD3 R190, R5, -0x80, R196 ;  /* 0xffffff8005be7810 */ /* 0x000fe40007ffe0c4 */
[C---:B------:R-:W-:Y:S02]  /*6c60*/  IADD3 R12, -R4.reuse, 0x10, RZ ;  /* 0x00000010040c7810 */ /* 0x040fe40007ffe1ff */
[----:B------:R-:W-:Y:S01]  /*6c70*/  ISETP.NE.U32.AND P2, PT, R4, RZ, PT ;  /* 0x000000ff0400720c */ /* 0x000fe20003f45070 */
[----:B------:R-:W-:Y:S01]  /*6c80*/  IMAD.MOV.U32 R0, RZ, RZ, R190 ;  /* 0x000000ffff007224 */ /* 0x000fe200078e00be */
[----:B------:R-:W-:Y:S01]  /*6c90*/  LOP3.LUT R12, R12, 0xf, RZ, 0xc0, !PT ;  /* 0x0000000f0c0c7812 */ /* 0x000fe200078ec0ff */
[----:B------:R-:W-:Y:S05]  /*6ca0*/  @P1 IMAD.HI.U32 R2, R190, c[0x0][0x2bc], RZ ;  /* 0x0000af00be021a27 */ /* 0x000fea00078e00ff */
[----:B------:R-:W-:Y:S04]  /*6cb0*/  @P1 SHF.R.U32.HI R0, RZ, c[0x0][0x2c0], R2 ;  /* 0x0000b000ff001a19 */ /* 0x000fe80000011602 */
[C---:B------:R-:W-:Y:S04]  /*6cc0*/  @!P3 IADD3 R5, P0, R0.reuse, UR8, RZ ;  /* 0x000000080005bc10 */ /* 0x040fe8000ff1e0ff */
[----:B------:R-:W-:Y:S02]  /*6cd0*/  @!P3 LEA.HI.X.SX32 R2, R0, UR6, 0x1, P0 ;  /* 0x000000060002bc11 */ /* 0x000fe400080f0eff */
[C---:B------:R-:W-:Y:S04]  /*6ce0*/  @!P3 LEA R8, P0, R5.reuse, c[0x0][0x2a0], 0x2 ;  /* 0x0000a8000508ba11 */ /* 0x040fe800078010ff */
[----:B------:R-:W-:Y:S01]  /*6cf0*/  @!P3 LEA.HI.X R9, R5, c[0x0][0x2a4], R2, 0x2, P0 ;  /* 0x0000a9000509ba11 */ /* 0x000fe200000f1402 */
[----:B------:R-:W-:Y:S01]  /*6d00*/  IMAD.MOV R5, RZ, RZ, -R0 ;  /* 0x000000ffff057224 */ /* 0x000fe200078e0a00 */
[----:B------:R-:W-:Y:S03]  /*6d10*/  SEL R2, RZ, 0x10, P4 ;  /* 0x00000010ff027807 */ /* 0x000fe60002000000 */
[----:B------:R-:W2:Y:S01]  /*6d20*/  @!P3 LDG.E R189, [R8.64] ;  /* 0x0000000c08bdb981 */ /* 0x000ea2000c1e1900 */
[----:B------:R-:W-:Y:S01]  /*6d30*/  IADD3 R10, -R2, 0x10, RZ ;  /* 0x00000010020a7810 */ /* 0x000fe20007ffe1ff */
[----:B------:R-:W-:Y:S03]  /*6d40*/  IMAD R190, R5, c[0x0][0x2b8], R190 ;  /* 0x0000ae0005be7a24 */ /* 0x000fe600078e02be */
[----:B------:R-:W-:Y:S01]  /*6d50*/  LOP3.LUT R10, R10, 0xf, RZ, 0xc0, !PT ;  /* 0x0000000f0a0a7812 */ /* 0x000fe200078ec0ff */
        /* <DEDUP_REMOVED lines=13> */
[----:B------:R-:W1:Y:S01]  /*6e30*/  SHFL.IDX PT, R7, R11, 0x1, 0x181f ;  /* 0x00381f000b077f89 */ /* 0x000e6200000e0000 */
[----:B------:R-:W-:Y:S03]  /*6e40*/  SEL R0, RZ, 0x10, P6 ;  /* 0x00000010ff007807 */ /* 0x000fe60003000000 */
[----:B------:R-:W2:Y:S01]  /*6e50*/  SHFL.IDX PT, R6, R14, 0x1, 0x181f ;  /* 0x00381f000e067f89 */ /* 0x000ea200000e0000 */
[----:B------:R-:W-:Y:S03]  /*6e60*/  IADD3 R5, -R0, 0x10, RZ ;  /* 0x0000001000057810 */ /* 0x000fe60007ffe1ff */
[----:B------:R3:W4:Y:S01]  /*6e70*/  SHFL.IDX PT, R9, R11, RZ, 0x181f ;  /* 0x00181fff0b097589 */ /* 0x00072200000e0000 */
[----:B------:R-:W-:Y:S03]  /*6e80*/  LOP3.LUT R5, R5, 0xf, RZ, 0xc0, !PT ;  /* 0x0000000f05057812 */ /* 0x000fe600078ec0ff */
[----:B------:R5:W4:Y:S01]  /*6e90*/  SHFL.IDX PT, R8, R14, RZ, 0x181f ;  /* 0x00181fff0e087589 */ /* 0x000b2200000e0000 */
[-C--:B-1----:R-:W-:Y:S04]  /*6ea0*/  IADD3 R12, P1, P0, R12, R7.reuse, R202 ;  /* 0x000000070c0c7210 */ /* 0x082fe8000783e0ca */
[-C--:B--2---:R-:W-:Y:S02]  /*6eb0*/  IADD3.X R13, RZ, R6.reuse, R203, P1, P0 ;  /* 0x00000006ff0d7210 */ /* 0x084fe40000fe04cb */
[-C--:B------:R-:W-:Y:S04]  /*6ec0*/  IADD3 R10, P1, P0, R10, R7.reuse, R206 ;  /* 0x000000070a0a7210 */ /* 0x080fe8000783e0ce */
[-C--:B---3--:R-:W-:Y:S02]  /*6ed0*/  IADD3.X R11, RZ, R6.reuse, R207, P1, P0 ;  /* 0x00000006ff0b7210 */ /* 0x088fe40000fe04cf */
[----:B-----5:R-:W-:Y:S01]  /*6ee0*/  IADD3 R14, P1, P0, R5, R7, R204 ;  /* 0x00000007050e7210 */ /* 0x020fe2000783e0cc */
[----:B------:R-:W-:Y:S03]  /*6ef0*/  IMAD.U32 R5, RZ, RZ, UR11 ;  /* 0x0000000bff057e24 */ /* 0x000fe6000f8e00ff */
[----:B------:R-:W-:Y:S01]  /*6f00*/  IADD3.X R15, RZ, R6, R205, P1, P0 ;  /* 0x00000006ff0f7210 */ /* 0x000fe20000fe04cd */
[----:B------:R-:W-:Y:S01]  /*6f10*/  IMAD R5, R5, 0x3000, R194 ;  /* 0x0000300005057824 */ /* 0x000fe200078e02c2 */
[----:B----4-:R-:W-:Y:S02]  /*6f20*/  IADD3 R18, P1, R202, R9, RZ ;  /* 0x00000009ca127210 */ /* 0x010fe40007f3e0ff */
[----:B------:R-:W-:Y:S01]  /*6f30*/  IADD3 R16, P0, R9, R206, RZ ;  /* 0x000000ce09107210 */ /* 0x000fe20007f1e0ff */
[----:B------:R-:W-:Y:S02]  /*6f40*/  IMAD.SHL.U32 R7, R5, 0x2, RZ ;  /* 0x0000000205077824 */ /* 0x000fe400078e00ff */
[----:B------:R-:W-:Y:S01]  /*6f50*/  IMAD.X R19, R203, 0x1, R8, P1 ;  /* 0x00000001cb137824 */ /* 0x000fe200008e0608 */
[----:B------:R-:W-:Y:S01]  /*6f60*/  ISETP.NE.U32.AND P1, PT, R2, RZ, PT ;  /* 0x000000ff0200720c */ /* 0x000fe20003f25070 */
[C---:B------:R-:W-:Y:S01]  /*6f70*/  IMAD.X R17, R8.reuse, 0x1, R207, P0 ;  /* 0x0000000108117824 */ /* 0x040fe200000e06cf */
[----:B------:R-:W-:Y:S02]  /*6f80*/  IADD3 R20, P0, R9, R204, RZ ;  /* 0x000000cc09147210 */ /* 0x000fe40007f1e0ff */
[----:B------:R1:W-:Y:S03]  /*6f90*/  LDGSTS.E.BYPASS.LTC128B.128 [R7+0xc100], [R18.64], !P5 ;  /* 0x0c10000012077fae */ /* 0x0003e6000e901d4c */
[----:B------:R-:W-:Y:S01]  /*6fa0*/  IMAD.X R21, R8, 0x1, R205, P0 ;  /* 0x0000000108157824 */ /* 0x000fe200000e06cd */
[----:B------:R1:W-:Y:S01]  /*6fb0*/  LDGSTS.E.BYPASS.LTC128B.128 [R7+0xe100], [R16.64], !P4 ;  /* 0x0e10000010077fae */ /* 0x0003e2000e101d4c */
[----:B------:R-:W-:Y:S03]  /*6fc0*/  ISETP.NE.U32.AND P0, PT, R0, RZ, PT ;  /* 0x000000ff0000720c */ /* 0x000fe60003f05070 */
[----:B------:R1:W-:Y:S04]  /*6fd0*/  LDGSTS.E.BYPASS.LTC128B.128 [R7+0x10100], [R20.64], !P6 ;  /* 0x1010000014077fae */ /* 0x0003e8000f101d4c */
[----:B------:R1:W-:Y:S04]  /*6fe0*/  LDGSTS.E.BYPASS.LTC128B.128.ZFILL [R7+0xd100], [R12.64], P2 ;  /* 0x0d1000000c077fae */ /* 0x0003e80009141d4c */
[----:B------:R1:W-:Y:S04]  /*6ff0*/  LDGSTS.E.BYPASS.LTC128B.128.ZFILL [R7+0xf100], [R10.64], P1 ;  /* 0x0f1000000a077fae */ /* 0x0003e80008941d4c */
[----:B------:R1:W-:Y:S02]  /*7000*/  LDGSTS.E.BYPASS.LTC128B.128.ZFILL [R7+0x11100], [R14.64], P0 ;  /* 0x111000000e077fae */ /* 0x0003e40008141d4c */
.L_x_848:
[----:B------:R-:W-:Y:S01]  /*7010*/  UIADD3 UR4, UR5, 0x1, URZ ;  /* 0x0000000105047890 */ /* 0x000fe2000fffe03f */
[----:B------:R-:W0:Y:S01]  /*7020*/  LDGDEPBAR ;  /* 0x00000000000079af */ /* 0x000e220000000000 */
[----:B------:R-:W-:Y:S01]  /*7030*/  UISETP.GE.AND UP0, UPT, UR5, 0x1, UPT ;  /* 0x000000010500788c */ /* 0x000fe2000bf06270 */
[C---:B------:R-:W-:Y:S01]  /*7040*/  ISETP.GT.AND P0, PT, R209.reuse, RZ, PT ;  /* 0x000000ffd100720c */ /* 0x040fe20003f04270 */
[----:B------:R-:W-:Y:S01]  /*7050*/  IMAD.MOV.U32 R0, RZ, RZ, R3 ;  /* 0x000000ffff007224 */ /* 0x000fe200078e0003 */
[----:B------:R-:W-:Y:S01]  /*7060*/  IADD3 R209, R209, -0x1, RZ ;  /* 0xffffffffd1d17810 */ /* 0x000fe20007ffe0ff */
[----:B------:R-:W-:Y:S01]  /*7070*/  USEL UR5, UR4, URZ, !UP0 ;  /* 0x0000003f04057287 */ /* 0x000fe2000c000000 */
[----:B------:R-:W-:Y:S09]  /*7080*/  IMAD.MOV.U32 R133, RZ, RZ, R132 ;  /* 0x000000ffff857224 */ /* 0x000ff200078e0084 */
[----:B------:R-:W-:-:S05]  /*7090*/  @P0 BRA `(.L_x_849) ;  /* 0xffffd44000000947 */ /* 0x000fca000383ffff */
.L_x_846:
[----:B------:R-:W2:Y:S01]  /*70a0*/  SHFL.BFLY PT, R0, R211, 0x2, 0x1f ;  /* 0x0c401f00d3007f89 */ /* 0x000ea200000e0000 */
[----:B------:R-:W-:Y:S01]  /*70b0*/  MOV R5, c[0x0][0x4e8] ;  /* 0x00013a0000057a02 */ /* 0x000fe20000000f00 */
[----:B------:R-:W3:Y:S01]  /*70c0*/  S2UR UR7, SR_CTAID.Y ;  /* 0x00000000000779c3 */ /* 0x000ee20000002600 */
[----:B-1----:R-:W-:Y:S01]  /*70d0*/  MOV R6, R195 ;  /* 0x000000c300067202 */ /* 0x002fe20000000f00 */
[----:B------:R-:W1:Y:S01]  /*70e0*/  SHFL.BFLY PT, R2, R213, 0x2, 0x1f ;  /* 0x0c401f00d5027f89 */ /* 0x000e6200000e0000 */
[----:B------:R-:W-:Y:S01]  /*70f0*/  ISETP.NE.AND P4, PT, R5, 0x1, PT ;  /* 0x000000010500780c */ /* 0x000fe20003f85270 */
[----:B------:R-:W-:Y:S01]  /*7100*/  ULDC.64 UR4, c[0x0][0x490] ;  /* 0x0001240000047ab9 */ /* 0x000fe20000000a00 */
[----:B------:R-:W-:Y:S01]  /*7110*/  MOV R10, RZ ;  /* 0x000000ff000a7202 */ /* 0x000fe20000000f00 */
[----:B------:R-:W4:Y:S01]  /*7120*/  S2R R7, SR_TID.X ;  /* 0x0000000000077919 */ /* 0x000f220000002100 */
[----:B------:R-:W-:Y:S01]  /*7130*/  SHF.R.S32.HI R20, RZ, 0x2, R201 ;  /* 0x00000002ff147819 */ /* 0x000fe200000114c9 */
[----:B------:R-:W-:Y:S01]  /*7140*/  BSSY B0, `(.L_x_850) ;  /* 0x000016a000007945 */ /* 0x000fe20003800000 */
[----:B------:R-:W-:Y:S01]  /*7150*/  SHF.L.U32 R194, R194, 0x1, RZ ;  /* 0x00000001c2c27819 */ /* 0x000fe200000006ff */
[----:B--2---:R-:W-:Y:S01]  /*7160*/  FADD.FTZ R11, R0, R211 ;  /* 0x000000d3000b7221 */ /* 0x004fe20000010000 */
[----:B---3--:R-:W-:Y:S01]  /*7170*/  USHF.R.S32.HI UR6, URZ, 0x1f, UR7 ;  /* 0x0000001f3f067899 */ /* 0x008fe20008011407 */
[----:B-1----:R-:W-:Y:S01]  /*7180*/  FADD.FTZ R9, R2, R213 ;  /* 0x000000d502097221 */ /* 0x002fe20000010000 */
[----:B------:R-:W-:-:S02]  /*7190*/  UIMAD.WIDE.U32 UR10, UR7, UR4, URZ ;  /* 0x00000004070a72a5 */ /* 0x000fc4000f8e003f */
[----:B------:R-:W1:Y:S01]  /*71a0*/  SHFL.BFLY PT, R2, R11, 0x1, 0x1f ;  /* 0x0c201f000b027f89 */ /* 0x000e6200000e0000 */
[----:B------:R-:W-:Y:S01]  /*71b0*/  UIMAD UR8, UR6, UR4, URZ ;  /* 0x00000004060872a4 */ /* 0x000fe2000f8e023f */
[----:B----4-:R-:W-:Y:S02]  /*71c0*/  SHF.R.S32.HI R8, RZ, 0x1f, R7 ;  /* 0x0000001fff087819 */ /* 0x010fe40000011407 */
[----:B------:R-:W2:Y:S01]  /*71d0*/  SHFL.BFLY PT, R4, R9, 0x1, 0x1f ;  /* 0x0c201f0009047f89 */ /* 0x000ea200000e0000 */
[----:B------:R-:W-:Y:S01]  /*71e0*/  UIMAD UR8, UR7, UR5, UR8 ;  /* 0x00000005070872a4 */ /* 0x000fe2000f8e0208 */
[CC--:B------:R-:W-:Y:S02]  /*71f0*/  LEA.HI R0, R8.reuse, R7.reuse, RZ, 0x5 ;  /* 0x0000000708007211 */ /* 0x0c0fe400078f28ff */
[----:B------:R-:W-:Y:S01]  /*7200*/  LEA.HI R8, R8, R7, RZ, 0x2 ;  /* 0x0000000708087211 */ /* 0x000fe200078f10ff */
[----:B------:R-:W-:Y:S01]  /*7210*/  ULDC.64 UR4, c[0x0][0x3e8] ;  /* 0x0000fa0000047ab9 */ /* 0x000fe20000000a00 */
[----:B------:R-:W-:Y:S01]  /*7220*/  LOP3.LUT R12, R0, 0xffffffe0, RZ, 0xc0, !PT ;  /* 0xffffffe0000c7812 */ /* 0x000fe200078ec0ff */
[----:B------:R-:W-:Y:S01]  /*7230*/  UIMAD UR6, UR6, UR4, URZ ;  /* 0x00000004060672a4 */ /* 0x000fe2000f8e023f */
[----:B------:R-:W-:Y:S01]  /*7240*/  LOP3.LUT R14, R8, 0xfffffffc, RZ, 0xc0, !PT ;  /* 0xfffffffc080e7812 */ /* 0x000fe200078ec0ff */
[----:B------:R-:W-:Y:S01]  /*7250*/  UIMAD.WIDE.U32 UR14, UR7, UR4, URZ ;  /* 0x00000004070e72a5 */ /* 0x000fe2000f8e003f */
[--C-:B------:R-:W-:Y:S01]  /*7260*/  SHF.R.S32.HI R13, RZ, 0x2, R8.reuse ;  /* 0x00000002ff0d7819 */ /* 0x100fe20000011408 */
[----:B------:R-:W-:Y:S01]  /*7270*/  UIMAD UR5, UR7, UR5, UR6 ;  /* 0x00000005070572a4 */ /* 0x000fe2000f8e0206 */
[----:B------:R-:W-:Y:S01]  /*7280*/  SHF.R.S32.HI R8, RZ, 0x1f, R8 ;  /* 0x0000001fff087819 */ /* 0x000fe20000011408 */
[----:B------:R-:W-:Y:S01]  /*7290*/  UIADD3 UR8, UR11, UR8, URZ ;  /* 0x000000080b087290 */ /* 0x000fe2000fffe03f */
[----:B------:R-:W-:Y:S01]  /*72a0*/  SHF.R.S32.HI R0, RZ, 0x5, R0 ;  /* 0x00000005ff007819 */ /* 0x000fe20000011400 */
[----:B------:R-:W-:Y:S01]  /*72b0*/  UIADD3 UR5, UR15, UR5, URZ ;  /* 0x000000050f057290 */ /* 0x000fe2000fffe03f */
[----:B------:R-:W-:Y:S01]  /*72c0*/  LEA.HI R8, R8, R13, RZ, 0x3 ;  /* 0x0000000d08087211 */ /* 0x000fe200078f18ff */
[----:B------:R-:W-:Y:S01]  /*72d0*/  IMAD.U32 R16, RZ, RZ, UR14 ;  /* 0x0000000eff107e24 */ /* 0x000fe2000f8e00ff */
[----:B------:R-:W-:Y:S01]  /*72e0*/  MOV R17, UR15 ;  /* 0x0000000f00117c02 */ /* 0x000fe20008000f00 */
[----:B-1----:R-:W-:Y:S01]  /*72f0*/  FADD.FTZ R2, R11, R2 ;  /* 0x000000020b027221 */ /* 0x002fe20000010000 */
[----:B------:R-:W-:Y:S01]  /*7300*/  IADD3 R11, -R12, R7, RZ ;  /* 0x000000070c0b7210 */ /* 0x000fe20007ffe1ff */
[----:B------:R-:W-:Y:S01]  /*7310*/  IMAD.IADD R7, R7, 0x1, -R14 ;  /* 0x0000000107077824 */ /* 0x000fe200078e0a0e */
[----:B------:R-:W-:Y:S01]  /*7320*/  LOP3.LUT R8, R8, 0xfffffff8, RZ, 0xc0, !PT ;  /* 0xfffffff808087812 */ /* 0x000fe200078ec0ff */
[----:B--2---:R-:W-:Y:S01]  /*7330*/  FADD.FTZ R4, R9, R4 ;  /* 0x0000000409047221 */ /* 0x004fe20000010000 */
[----:B------:R-:W-:Y:S01]  /*7340*/  FSETP.NE.FTZ.AND P0, PT, R2, RZ, PT ;  /* 0x000000ff0200720b */ /* 0x000fe20003f15000 */
[----:B------:R-:W-:Y:S01]  /*7350*/  @P4 IMAD.HI.U32 R9, R195, c[0x0][0x4ec], RZ ;  /* 0x00013b00c3094a27 */ /* 0x000fe200078e00ff */
[----:B------:R-:W-:Y:S01]  /*7360*/  BAR.SYNC.DEFER_BLOCKING 0x1, 0x100 ;  /* 0x0044000000007b1d */ /* 0x000fe20000010000 */
[----:B------:R-:W-:-:S02]  /*7370*/  LOP3.LUT P3, RZ, R11, 0x3, RZ, 0xc0, !PT ;  /* 0x000000030bff7812 */ /* 0x000fc4000786c0ff */
[----:B------:R-:W-:Y:S02]  /*7380*/  FSETP.NE.FTZ.AND P1, PT, R4, RZ, PT ;  /* 0x000000ff0400720b */ /* 0x000fe40003f35000 */
[----:B------:R-:W-:Y:S02]  /*7390*/  @P4 SHF.R.U32.HI R6, RZ, c[0x0][0x4f0], R9 ;  /* 0x00013c00ff064a19 */ /* 0x000fe40000011609 */
[----:B------:R-:W-:Y:S02]  /*73a0*/  MOV R9, RZ ;  /* 0x000000ff00097202 */ /* 0x000fe40000000f00 */
[----:B------:R-:W-:Y:S02]  /*73b0*/  IADD3 R12, -R6, RZ, RZ ;  /* 0x000000ff060c7210 */ /* 0x000fe40007ffe1ff */
[----:B------:R-:W-:Y:S02]  /*73c0*/  MOV R14, 0xff800000 ;  /* 0xff800000000e7802 */ /* 0x000fe40000000f00 */
[----:B------:R-:W1:Y:S01]  /*73d0*/  @P0 MUFU.RCP R9, R2 ;  /* 0x0000000200090308 */ /* 0x000e620000001000 */
[----:B------:R-:W-:Y:S01]  /*73e0*/  IMAD R11, R12, c[0x0][0x4e8], R195 ;  /* 0x00013a000c0b7a24 */ /* 0x000fe200078e02c3 */
[----:B------:R-:W-:-:S02]  /*73f0*/  MOV R17, UR5 ;  /* 0x0000000500117c02 */ /* 0x000fc40008000f00 */
[----:B------:R-:W-:Y:S02]  /*7400*/  MOV R19, UR11 ;  /* 0x0000000b00137c02 */ /* 0x000fe40008000f00 */
[----:B------:R-:W-:Y:S02]  /*7410*/  MOV R18, UR10 ;  /* 0x0000000a00127c02 */ /* 0x000fe40008000f00 */
[----:B------:R2:W3:Y:S01]  /*7420*/  @P0 MUFU.LG2 R12, R2 ;  /* 0x00000002000c0308 */ /* 0x0004e20000000c00 */
[----:B------:R-:W-:-:S07]  /*7430*/  MOV R19, UR8 ;  /* 0x0000000800137c02 */ /* 0x000fce0008000f00 */
[----:B------:R-:W-:Y:S01]  /*7440*/  @P1 MUFU.RCP R10, R4 ;  /* 0x00000004000a1308 */ /* 0x000fe20000001000 */
[C---:B-1----:R-:W-:Y:S02]  /*7450*/  FMUL.FTZ R131, R9.reuse, R131 ;  /* 0x0000008309837220 */ /* 0x042fe40000410000 */
[C---:B------:R-:W-:Y:S02]  /*7460*/  FMUL.FTZ R130, R9.reuse, R130 ;  /* 0x0000008209827220 */ /* 0x040fe40000410000 */
[C---:B------:R-:W-:Y:S02]  /*7470*/  FMUL.FTZ R127, R9.reuse, R127 ;  /* 0x0000007f097f7220 */ /* 0x040fe40000410000 */
[C---:B------:R-:W-:Y:S01]  /*7480*/  FMUL.FTZ R126, R9.reuse, R126 ;  /* 0x0000007e097e7220 */ /* 0x040fe20000410000 */
[----:B--2---:R-:W-:Y:S01]  /*7490*/  @P0 MOV R2, 0x3f317218 ;  /* 0x3f31721800020802 */ /* 0x004fe20000000f00 */
[----:B---3--:R-:W-:Y:S01]  /*74a0*/  @P0 FMUL.FTZ R12, R12, 0.69314718246459960938 ;  /* 0x3f3172180c0c0820 */ /* 0x008fe20000410000 */
[----:B------:R-:W1:Y:S01]  /*74b0*/  @P1 MUFU.LG2 R4, R4 ;  /* 0x0000000400041308 */ /* 0x000e620000000c00 */
[----:B------:R-:W-:Y:S01]  /*74c0*/  FMUL.FTZ R39, R9, R39 ;  /* 0x0000002709277220 */ /* 0x000fe20000410000 */
[----:B------:R-:W-:Y:S01]  /*74d0*/  F2FP.BF16.PACK_AB R130, R131, R130 ;  /* 0x000000828382723e */ /* 0x000fe200000010ff */
[----:B------:R-:W-:Y:S01]  /*74e0*/  @P0 FMUL.FTZ R2, R2, c[0x0][0x2d0] ;  /* 0x0000b40002020a20 */ /* 0x000fe20000410000 */
[----:B------:R-:W-:Y:S01]  /*74f0*/  F2FP.BF16.PACK_AB R126, R127, R126 ;  /* 0x0000007e7f7e723e */ /* 0x000fe200000010ff */
[----:B------:R-:W-:-:S02]  /*7500*/  FMUL.FTZ R38, R9, R38 ;  /* 0x0000002609267220 */ /* 0x000fc40000410000 */
[C---:B------:R-:W-:Y:S02]  /*7510*/  FMUL.FTZ R43, R9.reuse, R43 ;  /* 0x0000002b092b7220 */ /* 0x040fe40000410000 */
[----:B------:R-:W-:Y:S01]  /*7520*/  FMUL.FTZ R42, R9, R42 ;  /* 0x0000002a092a7220 */ /* 0x000fe20000410000 */
[----:B------:R-:W-:Y:S01]  /*7530*/  F2FP.BF16.PACK_AB R38, R39, R38 ;  /* 0x000000262726723e */ /* 0x000fe200000010ff */
[C---:B------:R-:W-:Y:S02]  /*7540*/  FMUL.FTZ R47, R9.reuse, R47 ;  /* 0x0000002f092f7220 */ /* 0x040fe40000410000 */
[----:B------:R-:W-:Y:S01]  /*7550*/  FMUL.FTZ R46, R9, R46 ;  /* 0x0000002e092e7220 */ /* 0x000fe20000410000 */
[----:B------:R-:W-:Y:S01]  /*7560*/  F2FP.BF16.PACK_AB R42, R43, R42 ;  /* 0x0000002a2b2a723e */ /* 0x000fe200000010ff */
[C---:B------:R-:W-:Y:S02]  /*7570*/  FMUL.FTZ R51, R9.reuse, R51 ;  /* 0x0000003309337220 */ /* 0x040fe40000410000 */
[----:B------:R-:W-:Y:S01]  /*7580*/  FMUL.FTZ R50, R9, R50 ;  /* 0x0000003209327220 */ /* 0x000fe20000410000 */
[----:B------:R-:W-:Y:S01]  /*7590*/  F2FP.BF16.PACK_AB R46, R47, R46 ;  /* 0x0000002e2f2e723e */ /* 0x000fe200000010ff */
[----:B------:R-:W-:-:S02]  /*75a0*/  FMUL.FTZ R55, R9, R55 ;  /* 0x0000003709377220 */ /* 0x000fc40000410000 */
        /* <DEDUP_REMOVED lines=52> */
[----:B------:R-:W-:Y:S01]  /*78f0*/  IADD3 R9, R13, -R8, RZ ;  /* 0x800000080d097210 */ /* 0x000fe20007ffe0ff */
[----:B-1----:R-:W-:Y:S01]  /*7900*/  @P1 FMUL.FTZ R15, R4, 0.69314718246459960938 ;  /* 0x3f317218040f1820 */ /* 0x002fe20000410000 */
[----:B------:R-:W-:Y:S01]  /*7910*/  MOV R13, 0xff800000 ;  /* 0xff800000000d7802 */ /* 0x000fe20000000f00 */
[----:B------:R-:W-:Y:S01]  /*7920*/  @P0 FFMA.FTZ R13, R2, R3, R12 ;  /* 0x00000003020d0223 */ /* 0x000fe2000001000c */
[----:B------:R-:W-:Y:S01]  /*7930*/  @P1 MOV R8, 0x3f317218 ;  /* 0x3f31721800081802 */ /* 0x000fe20000000f00 */
[----:B------:R-:W1:Y:S01]  /*7940*/  S2R R3, SR_CTAID.Z ;  /* 0x0000000000037919 */ /* 0x000e620000002700 */
[----:B------:R-:W-:Y:S01]  /*7950*/  LEA.HI R4, R7, R7, RZ, 0x1 ;  /* 0x0000000707047211 */ /* 0x000fe200078f08ff */
[----:B------:R-:W-:Y:S01]  /*7960*/  FMUL.FTZ R129, R10, R129 ;  /* 0x000000810a817220 */ /* 0x000fe20000410000 */
[----:B------:R-:W-:Y:S01]  /*7970*/  F2FP.BF16.PACK_AB R118, R119, R118 ;  /* 0x000000767776723e */ /* 0x000fe200000010ff */
[----:B------:R-:W-:Y:S01]  /*7980*/  @P1 FMUL.FTZ R8, R8, c[0x0][0x2d0] ;  /* 0x0000b40008081a20 */ /* 0x000fe20000410000 */
[----:B------:R-:W-:Y:S01]  /*7990*/  LOP3.LUT R12, R4, 0x1ffffffe, RZ, 0xc0, !PT ;  /* 0x1ffffffe040c7812 */ /* 0x000fe200078ec0ff */
[----:B------:R-:W-:Y:S01]  /*79a0*/  FMUL.FTZ R128, R10, R128 ;  /* 0x000000800a807220 */ /* 0x000fe20000410000 */
[----:B------:R-:W-:Y:S01]  /*79b0*/  F2FP.BF16.PACK_AB R114, R115, R114 ;  /* 0x000000727372723e */ /* 0x000fe200000010ff */
[----:B------:R-:W-:Y:S01]  /*79c0*/  @P1 FFMA.FTZ R14, R8, R132, R15 ;  /* 0x00000084080e1223 */ /* 0x000fe2000001000f */
[----:B------:R-:W-:Y:S01]  /*79d0*/  SHF.R.S32.HI R15, RZ, 0x1f, R0 ;  /* 0x0000001fff0f7819 */ /* 0x000fe20000011400 */
[----:B------:R-:W2:Y:S01]  /*79e0*/  S2R R8, SR_CTAID.X ;  /* 0x0000000000087919 */ /* 0x000ea20000002500 */
[----:B------:R-:W-:Y:S01]  /*79f0*/  IADD3 R12, R7, -R12, RZ ;  /* 0x8000000c070c7210 */ /* 0x000fe20007ffe0ff */
[C---:B------:R-:W-:Y:S01]  /*7a00*/  FMUL.FTZ R125, R10.reuse, R125 ;  /* 0x0000007d0a7d7220 */ /* 0x040fe20000410000 */
[----:B------:R-:W-:Y:S01]  /*7a10*/  LEA.HI R15, R15, R0, RZ, 0x3 ;  /* 0x000000000f0f7211 */ /* 0x000fe200078f18ff */
[C---:B------:R-:W-:Y:S01]  /*7a20*/  FMUL.FTZ R124, R10.reuse, R124 ;  /* 0x0000007c0a7c7220 */ /* 0x040fe20000410000 */
[----:B------:R-:W-:Y:S01]  /*7a30*/  R2P PR, R9, 0x6 ;  /* 0x0000000609007804 */ /* 0x000fe20000000000 */
[C---:B------:R-:W-:Y:S01]  /*7a40*/  FMUL.FTZ R37, R10.reuse, R37 ;  /* 0x000000250a257220 */ /* 0x040fe20000410000 */
[----:B------:R-:W-:Y:S01]  /*7a50*/  LOP3.LUT R15, R15, 0xffffff8, RZ, 0xc0, !PT ;  /* 0x0ffffff80f0f7812 */ /* 0x000fe200078ec0ff */
[C---:B------:R-:W-:Y:S01]  /*7a60*/  FMUL.FTZ R36, R10.reuse, R36 ;  /* 0x000000240a247220 */ /* 0x040fe20000410000 */
[----:B------:R-:W-:Y:S01]  /*7a70*/  F2FP.BF16.PACK_AB R128, R129, R128 ;  /* 0x000000808180723e */ /* 0x000fe200000010ff */
[----:B------:R-:W-:Y:S01]  /*7a80*/  FMUL.FTZ R41, R10, R41 ;  /* 0x000000290a297220 */ /* 0x000fe20000410000 */
[----:B------:R-:W-:Y:S01]  /*7a90*/  F2FP.BF16.PACK_AB R124, R125, R124 ;  /* 0x0000007c7d7c723e */ /* 0x000fe200000010ff */
[C---:B------:R-:W-:Y:S01]  /*7aa0*/  IMAD.IADD R15, R0.reuse, 0x1, -R15 ;  /* 0x00000001000f7824 */ /* 0x040fe200078e0a0f */
[----:B------:R-:W-:Y:S01]  /*7ab0*/  LEA R0, R0, R7, 0x9 ;  /* 0x0000000700007211 */ /* 0x000fe200078e48ff */
[----:B-1----:R-:W-:Y:S01]  /*7ac0*/  IMAD.WIDE.U32 R16, R3, c[0x0][0x3f0], R16 ;  /* 0x0000fc0003107a25 */ /* 0x002fe200078e0010 */
[----:B------:R-:W-:-:S02]  /*7ad0*/  SHF.R.S32.HI R2, RZ, 0x1f, R3 ;  /* 0x0000001fff027819 */ /* 0x000fc40000011403 */
[----:B------:R-:W-:Y:S01]  /*7ae0*/  LOP3.LUT R7, R9, 0x1, RZ, 0xc0, !PT ;  /* 0x0000000109077812 */ /* 0x000fe200078ec0ff */
[----:B------:R-:W-:Y:S01]  /*7af0*/  IMAD.WIDE.U32 R18, R3, c[0x0][0x498], R18 ;  /* 0x0001260003127a25 */ /* 0x000fe200078e0012 */
[----:B------:R-:W-:Y:S02]  /*7b00*/  SHF.L.U32 R9, R9, 0x6, RZ ;  /* 0x0000000609097819 */ /* 0x000fe400000006ff */
[----:B------:R-:W-:Y:S01]  /*7b10*/  LEA R15, R15, R20, 0x4 ;  /* 0x000000140f0f7211 */ /* 0x000fe200078e20ff */
[C---:B------:R-:W-:Y:S01]  /*7b20*/  IMAD R4, R2.reuse, c[0x0][0x3f0], RZ ;  /* 0x0000fc0002047a24 */ /* 0x040fe200078e02ff */
[----:B------:R-:W-:Y:S01]  /*7b30*/  LOP3.LUT R9, R9, 0x1c0, RZ, 0xc0, !PT ;  /* 0x000001c009097812 */ /* 0x000fe200078ec0ff */
[----:B------:R-:W-:Y:S01]  /*7b40*/  IMAD R2, R2, c[0x0][0x498], RZ ;  /* 0x0001260002027a24 */ /* 0x000fe200078e02ff */
[----:B------:R-:W-:Y:S01]  /*7b50*/  ISETP.NE.U32.AND P0, PT, R7, 0x1, PT ;  /* 0x000000010700780c */ /* 0x000fe20003f05070 */
[----:B------:R-:W-:Y:S01]  /*7b60*/  IMAD R4, R3, c[0x0][0x3f4], R4 ;  /* 0x0000fd0003047a24 */ /* 0x000fe200078e0204 */
[----:B------:R-:W-:Y:S01]  /*7b70*/  LEA.HI R9, R9, R9, RZ, 0x1d ;  /* 0x0000000909097211 */ /* 0x000fe200078fe8ff */
[----:B------:R-:W-:Y:S01]  /*7b80*/  IMAD R2, R3, c[0x0][0x49c], R2 ;  /* 0x0001270003027a24 */ /* 0x000fe200078e0202 */
[----:B------:R-:W-:Y:S01]  /*7b90*/  SHF.R.S32.HI R3, RZ, 0x1f, R6 ;  /* 0x0000001fff037819 */ /* 0x000fe20000011406 */
[----:B------:R-:W-:Y:S01]  /*7ba0*/  FMUL.FTZ R40, R10, R40 ;  /* 0x000000280a287220 */ /* 0x000fe20000410000 */
[----:B------:R-:W-:Y:S01]  /*7bb0*/  IADD3 R17, R17, R4, RZ ;  /* 0x0000000411117210 */ /* 0x000fe20007ffe0ff */
[----:B------:R-:W-:Y:S01]  /*7bc0*/  IMAD R4, R5, c[0x0][0x388], RZ ;  /* 0x0000e20005047a24 */ /* 0x000fe200078e02ff */
[----:B------:R-:W-:Y:S01]  /*7bd0*/  LEA R0, R0, R9, 0x1 ;  /* 0x0000000900007211 */ /* 0x000fe200078e08ff */
[----:B------:R-:W-:Y:S01]  /*7be0*/  IMAD R5, R12, 0x8, R15 ;  /* 0x000000080c057824 */ /* 0x000fe200078e020f */
[----:B--2---:R-:W-:Y:S01]  /*7bf0*/  LEA R15, R8, R15, 0x7 ;  /* 0x0000000f080f7211 */ /* 0x004fe200078e38ff */
[----:B------:R-:W-:Y:S01]  /*7c00*/  IMAD R3, R3, c[0x0][0x3e0], RZ ;  /* 0x0000f80003037a24 */ /* 0x000fe200078e02ff */
[----:B------:R-:W-:Y:S01]  /*7c10*/  SHF.L.U32 R7, R0, 0x1, RZ ;  /* 0x0000000100077819 */ /* 0x000fe200000006ff */
[----:B------:R-:W-:Y:S01]  /*7c20*/  IMAD.WIDE.U32 R16, R6, c[0x0][0x3e0], R16 ;  /* 0x0000f80006107a25 */ /* 0x000fe200078e0010 */
[----:B------:R-:W-:-:S02]  /*7c30*/  LEA R5, R8, R5, 0x7 ;  /* 0x0000000508057211 */ /* 0x000fc400078e38ff */
[CC--:B------:R-:W-:Y:S01]  /*7c40*/  ISETP.GE.OR P5, PT, R15.reuse, R4.reuse, P3 ;  /* 0x000000040f00720c */ /* 0x0c0fe20001fa6670 */
[----:B------:R-:W-:Y:S01]  /*7c50*/  IMAD R3, R6, c[0x0][0x3e4], R3 ;  /* 0x0000f90006037a24 */ /* 0x000fe200078e0203 */
[----:B------:R-:W-:Y:S01]  /*7c60*/  IADD3 R15, R15, 0x8, RZ ;  /* 0x000000080f0f7810 */ /* 0x000fe20007ffe0ff */
[----:B------:R-:W-:Y:S01]  /*7c70*/  @P4 IMAD.HI.U32 R0, R5, c[0x0][0x4ec], RZ ;  /* 0x00013b0005004a27 */ /* 0x000fe200078e00ff */
[----:B------:R-:W-:Y:S01]  /*7c80*/  MOV R9, R5 ;  /* 0x0000000500097202 */ /* 0x000fe20000000f00 */
[----:B------:R-:W-:Y:S01]  /*7c90*/  STS [R7+0x80], R128 ;  /* 0x0000808007007388 */ /* 0x000fe20000000800 */
[----:B------:R-:W-:Y:S01]  /*7ca0*/  IADD3 R6, R7, 0x80, RZ ;  /* 0x0000008007067810 */ /* 0x000fe20007ffe0ff */
[----:B------:R-:W-:Y:S01]  /*7cb0*/  IMAD.IADD R17, R17, 0x1, R3 ;  /* 0x0000000111117824 */ /* 0x000fe200078e0203 */
[----:B------:R-:W-:Y:S01]  /*7cc0*/  @P4 SHF.R.U32.HI R9, RZ, c[0x0][0x4f0], R0 ;  /* 0x00013c00ff094a19 */ /* 0x000fe20000011600 */
[C---:B------:R-:W-:Y:S01]  /*7cd0*/  FMUL.FTZ R45, R10.reuse, R45 ;  /* 0x0000002d0a2d7220 */ /* 0x040fe20000410000 */
[----:B------:R-:W-:Y:S01]  /*7ce0*/  ISETP.GE.OR P3, PT, R15, R4, P3 ;  /* 0x000000040f00720c */ /* 0x000fe20001f66670 */
[C---:B------:R-:W-:Y:S01]  /*7cf0*/  FMUL.FTZ R44, R10.reuse, R44 ;  /* 0x0000002c0a2c7220 */ /* 0x040fe20000410000 */
[----:B------:R-:W-:Y:S01]  /*7d00*/  IADD3 R15, R7, 0x70, RZ ;  /* 0x00000070070f7810 */ /* 0x000fe20007ffe0ff */
[----:B------:R-:W-:Y:S01]  /*7d10*/  FMUL.FTZ R49, R10, R49 ;  /* 0x000000310a317220 */ /* 0x000fe20000410000 */
[----:B------:R-:W-:Y:S01]  /*7d20*/  @P0 IADD3 R15, R6, 0x10, RZ ;  /* 0x00000010060f0810 */ /* 0x000fe20007ffe0ff */
[C---:B------:R-:W-:Y:S01]  /*7d30*/  FMUL.FTZ R48, R10.reuse, R48 ;  /* 0x000000300a307220 */ /* 0x040fe20000410000 */
[C---:B------:R-:W-:Y:S01]  /*7d40*/  IADD3 R6, -R9.reuse, RZ, RZ ;  /* 0x000000ff09067210 */ /* 0x040fe20007ffe1ff */
[C---:B------:R-:W-:Y:S01]  /*7d50*/  FMUL.FTZ R53, R10.reuse, R53 ;  /* 0x000000350a357220 */ /* 0x040fe20000410000 */
[----:B------:R-:W-:Y:S01]  /*7d60*/  SHF.R.S32.HI R3, RZ, 0x1f, R9 ;  /* 0x0000001fff037819 */ /* 0x000fe20000011409 */
[----:B------:R-:W-:Y:S01]  /*7d70*/  FMUL.FTZ R52, R10, R52 ;  /* 0x000000340a347220 */ /* 0x000fe20000410000 */
[----:B------:R-:W-:Y:S01]  /*7d80*/  IADD3 R8, P0, R9, R18, RZ ;  /* 0x0000001209087210 */ /* 0x000fe20007f1e0ff */
[----:B------:R-:W-:Y:S01]  /*7d90*/  IMAD R5, R6, c[0x0][0x4e8], R5 ;  /* 0x00013a0006057a24 */ /* 0x000fe200078e0205 */
[----:B------:R-:W-:Y:S01]  /*7da0*/  SEL R0, R135, 0xffffffe0, !P1 ;  /* 0xffffffe087007807 */ /* 0x000fe20004800000 */
[C---:B------:R-:W-:Y:S01]  /*7db0*/  FMUL.FTZ R57, R10.reuse, R57 ;  /* 0x000000390a397220 */ /* 0x040fe20000410000 */
[----:B------:R-:W-:Y:S01]  /*7dc0*/  IADD3.X R9, R3, R19, R2, P0, !PT ;  /* 0x0000001303097210 */ /* 0x000fe200007fe402 */
[C---:B------:R-:W-:Y:S01]  /*7dd0*/  FMUL.FTZ R56, R10.reuse, R56 ;  /* 0x000000380a387220 */ /* 0x040fe20000410000 */
[----:B------:R-:W-:Y:S01]  /*7de0*/  IADD3 R3, R7, R0, RZ ;  /* 0x0000000007037210 */ /* 0x000fe20007ffe0ff */
[----:B------:R-:W-:Y:S01]  /*7df0*/  FMUL.FTZ R61, R10, R61 ;  /* 0x0000003d0a3d7220 */ /* 0x000fe20000410000 */
[----:B------:R-:W-:Y:S01]  /*7e00*/  IADD3 R19, R0, R15, RZ ;  /* 0x0000000f00137210 */ /* 0x000fe20007ffe0ff */
[C---:B------:R-:W-:Y:S01]  /*7e10*/  FMUL.FTZ R60, R10.reuse, R60 ;  /* 0x0000003c0a3c7220 */ /* 0x040fe20000410000 */
[----:B------:R-:W-:Y:S01]  /*7e20*/  SHF.R.S32.HI R0, RZ, 0x1f, R5 ;  /* 0x0000001fff007819 */ /* 0x000fe20000011405 */
[C---:B------:R-:W-:Y:S01]  /*7e30*/  FMUL.FTZ R65, R10.reuse, R65 ;  /* 0x000000410a417220 */ /* 0x040fe20000410000 */
[----:B------:R-:W-:Y:S01]  /*7e40*/  MOV R2, 0x40 ;  /* 0x0000004000027802 */ /* 0x000fe20000000f00 */
[----:B------:R-:W-:Y:S01]  /*7e50*/  FMUL.FTZ R64, R10, R64 ;  /* 0x000000400a407220 */ /* 0x000fe20000410000 */
[----:B------:R-:W-:Y:S01]  /*7e60*/  F2FP.BF16.PACK_AB R36, R37, R36 ;  /* 0x000000242524723e */ /* 0x000fe200000010ff */
[----:B------:R-:W-:Y:S01]  /*7e70*/  IMAD R0, R0, c[0x0][0x488], RZ ;  /* 0x0001220000007a24 */ /* 0x000fe200078e02ff */
[----:B------:R-:W-:Y:S01]  /*7e80*/  SEL R2, R2, 0xffffffc0, !P2 ;  /* 0xffffffc002027807 */ /* 0x000fe20005000000 */
[----:B------:R-:W-:Y:S01]  /*7e90*/  IMAD.WIDE.U32 R8, R5, c[0x0][0x488], R8 ;  /* 0x0001220005087a25 */ /* 0x000fe200078e0008 */
[----:B------:R-:W-:Y:S01]  /*7ea0*/  F2FP.BF16.PACK_AB R40, R41, R40 ;  /* 0x000000282928723e */ /* 0x000fe200000010ff */
[----:B------:R-:W-:Y:S01]  /*7eb0*/  STS [R7+0x480], R130 ;  /* 0x0004808207007388 */ /* 0x000fe20000000800 */
[----:B------:R-:W-:Y:S01]  /*7ec0*/  F2FP.BF16.PACK_AB R44, R45, R44 ;  /* 0x0000002c2d2c723e */ /* 0x000fe200000010ff */
[----:B------:R-:W-:Y:S01]  /*7ed0*/  IMAD R0, R5, c[0x0][0x48c], R0 ;  /* 0x0001230005007a24 */ /* 0x000fe200078e0200 */
[----:B------:R-:W-:Y:S01]  /*7ee0*/  IADD3 R21, R7, R2, RZ ;  /* 0x0000000207157210 */ /* 0x000fe20007ffe0ff */
[C---:B------:R-:W-:Y:S01]  /*7ef0*/  FMUL.FTZ R69, R10.reuse, R69 ;  /* 0x000000450a457220 */ /* 0x040fe20000410000 */
[----:B------:R-:W-:Y:S01]  /*7f00*/  F2FP.BF16.PACK_AB R48, R49, R48 ;  /* 0x000000303130723e */ /* 0x000fe200000010ff */
[----:B------:R-:W-:Y:S01]  /*7f10*/  FMUL.FTZ R68, R10, R68 ;  /* 0x000000440a447220 */ /* 0x000fe20000410000 */
[----:B------:R-:W-:Y:S01]  /*7f20*/  F2FP.BF16.PACK_AB R52, R53, R52 ;  /* 0x000000343534723e */ /* 0x000fe200000010ff */
[----:B------:R-:W-:Y:S01]  /*7f30*/  IMAD.IADD R5, R2, 0x1, R15 ;  /* 0x0000000102057824 */ /* 0x000fe200078e020f */
[----:B------:R-:W-:Y:S01]  /*7f40*/  STS [R15], R124 ;  /* 0x0000007c0f007388 */ /* 0x000fe20000000800 */
[----:B------:R-:W-:Y:S01]  /*7f50*/  FMUL.FTZ R73, R10, R73 ;  /* 0x000000490a497220 */ /* 0x000fe20000410000 */
[----:B------:R-:W-:Y:S01]  /*7f60*/  IADD3 R23, R2, R3, RZ ;  /* 0x0000000302177210 */ /* 0x000fe20007ffe0ff */
[C---:B------:R-:W-:Y:S01]  /*7f70*/  FMUL.FTZ R72, R10.reuse, R72 ;  /* 0x000000480a487220 */ /* 0x040fe20000410000 */
[----:B------:R-:W-:Y:S01]  /*7f80*/  STS [R15+0x400], R126 ;  /* 0x0004007e0f007388 */ /* 0x000fe20000000800 */
[C---:B------:R-:W-:Y:S01]  /*7f90*/  FMUL.FTZ R77, R10.reuse, R77 ;  /* 0x0000004d0a4d7220 */ /* 0x040fe20000410000 */
[----:B------:R-:W-:Y:S01]  /*7fa0*/  F2FP.BF16.PACK_AB R56, R57, R56 ;  /* 0x000000383938723e */ /* 0x000fe200000010ff */
[C---:B------:R-:W-:Y:S01]  /*7fb0*/  FMUL.FTZ R76, R10.reuse, R76 ;  /* 0x0000004c0a4c7220 */ /* 0x040fe20000410000 */
[----:B------:R-:W-:Y:S01]  /*7fc0*/  STS [R3+0x80], R36 ;  /* 0x0000802403007388 */ /* 0x000fe20000000800 */
[----:B------:R-:W-:Y:S01]  /*7fd0*/  IADD3 R25, R19, R2, RZ ;  /* 0x0000000213197210 */ /* 0x000fe20007ffe0ff */
[C---:B------:R-:W-:Y:S01]  /*7fe0*/  FMUL.FTZ R81, R10.reuse, R81 ;  /* 0x000000510a517220 */ /* 0x040fe20000410000 */
[----:B------:R-:W-:Y:S01]  /*7ff0*/  F2FP.BF16.PACK_AB R60, R61, R60 ;  /* 0x0000003c3d3c723e */ /* 0x000fe200000010ff */
        /* <DEDUP_REMOVED lines=41> */
[----:B------:R-:W-:Y:S01]  /*8290*/  FMUL.FTZ R10, R10, R112 ;  /* 0x000000700a0a7220 */ /* 0x000fe20000410000 */
[----:B------:R-:W-:-:S02]  /*82a0*/  F2FP.BF16.PACK_AB R100, R101, R100 ;  /* 0x000000646564723e */ /* 0x000fc400000010ff */
[----:B------:R-:W-:Y:S01]  /*82b0*/  STS [R7+0x4080], R60 ;  /* 0x0040803c07007388 */ /* 0x000fe20000000800 */
[----:B------:R-:W-:Y:S02]  /*82c0*/  F2FP.BF16.PACK_AB R104, R105, R104 ;  /* 0x000000686968723e */ /* 0x000fe400000010ff */
[C---:B------:R-:W-:Y:S01]  /*82d0*/  LEA R6, P0, R8.reuse, c[0x0][0x450], 0x2 ;  /* 0x0001140008067a11 */ /* 0x040fe200078010ff */
[----:B------:R-:W-:Y:S01]  /*82e0*/  STS [R7+0x4480], R62 ;  /* 0x0044803e07007388 */ /* 0x000fe20000000800 */
[----:B------:R-:W-:Y:S02]  /*82f0*/  IADD3 R9, R9, R0, RZ ;  /* 0x0000000009097210 */ /* 0x000fe40007ffe0ff */
[----:B------:R-:W-:Y:S01]  /*8300*/  F2FP.BF16.PACK_AB R108, R109, R108 ;  /* 0x0000006c6d6c723e */ /* 0x000fe200000010ff */
[----:B------:R-:W-:Y:S01]  /*8310*/  STS [R15+0x4000], R64 ;  /* 0x004000400f007388 */ /* 0x000fe20000000800 */
[----:B------:R-:W-:Y:S02]  /*8320*/  F2FP.BF16.PACK_AB R116, R117, R116 ;  /* 0x000000747574723e */ /* 0x000fe400000010ff */
[----:B------:R-:W-:Y:S01]  /*8330*/  F2FP.BF16.PACK_AB R10, R113, R10 ;  /* 0x0000000a710a723e */ /* 0x000fe200000010ff */
[----:B------:R-:W-:Y:S01]  /*8340*/  STS [R15+0x4400], R66 ;  /* 0x004400420f007388 */ /* 0x000fe20000000800 */
[----:B------:R-:W-:-:S02]  /*8350*/  LEA.HI.X R9, R8, c[0x0][0x454], R9, 0x2, P0 ;  /* 0x0001150008097a11 */ /* 0x000fc400000f1409 */
[----:B------:R-:W-:Y:S01]  /*8360*/  SHF.R.S32.HI R0, RZ, 0x1f, R11 ;  /* 0x0000001fff007819 */ /* 0x000fe2000001140b */
[----:B------:R-:W-:Y:S04]  /*8370*/  STS [R3+0x4080], R68 ;  /* 0x0040804403007388 */ /* 0x000fe80000000800 */
[----:B------:R-:W-:Y:S01]  /*8380*/  STS [R3+0x4480], R70 ;  /* 0x0044804603007388 */ /* 0x000fe20000000800 */
[----:B------:R-:W-:-:S03]  /*8390*/  IMAD R0, R0, c[0x0][0x3d8], RZ ;  /* 0x0000f60000007a24 */ /* 0x000fc600078e02ff */
[----:B------:R-:W-:Y:S01]  /*83a0*/  STS [R19+0x4000], R72 ;  /* 0x0040004813007388 */ /* 0x000fe20000000800 */
[----:B------:R-:W-:-:S03]  /*83b0*/  IMAD R0, R11, c[0x0][0x3dc], R0 ;  /* 0x0000f7000b007a24 */ /* 0x000fc600078e0200 */
        /* <DEDUP_REMOVED lines=21> */
[----:B-1----:R-:W-:-:S03]  /*8510*/  IMAD.WIDE.U32 R2, R11, c[0x0][0x3d8], R16 ;  /* 0x0000f6000b027a25 */ /* 0x002fc600078e0010 */
[----:B------:R-:W-:Y:S02]  /*8520*/  STS [R23+0x8080], R116 ;  /* 0x0080807417007388 */ /* 0x000fe40000000800 */
[----:B------:R-:W-:Y:S02]  /*8530*/  IADD3 R0, R3, R0, RZ ;  /* 0x0000000003007210 */ /* 0x000fe40007ffe0ff */
[----:B------:R-:W-:Y:S01]  /*8540*/  STS [R23+0x8480], R118 ;  /* 0x0084807617007388 */ /* 0x000fe20000000800 */
[----:B------:R-:W-:-:S03]  /*8550*/  SHF.R.S32.HI R3, RZ, 0x1f, R192 ;  /* 0x0000001fff037819 */ /* 0x000fc600000114c0 */
[----:B------:R-:W-:Y:S04]  /*8560*/  STS [R25+0x8000], R10 ;  /* 0x0080000a19007388 */ /* 0x000fe80000000800 */
[----:B------:R-:W-:Y:S04]  /*8570*/  STS [R25+0x8400], R114 ;  /* 0x0084007219007388 */ /* 0x000fe80000000800 */
[----:B------:R-:W-:Y:S04]  /*8580*/  SHFL.IDX PT, R56, R6, RZ, 0x1c1f ;  /* 0x001c1fff06387589 */ /* 0x000fe800000e0000 */
[----:B------:R-:W1:Y:S04]  /*8590*/  SHFL.IDX PT, R57, R9, RZ, 0x1c1f ;  /* 0x001c1fff09397589 */ /* 0x000e6800000e0000 */
[----:B------:R-:W-:Y:S06]  /*85a0*/  BAR.SYNC.DEFER_BLOCKING 0x1, 0x100 ;  /* 0x0044000000007b1d */ /* 0x000fec0000010000 */
[----:B------:R2:W-:Y:S04]  /*85b0*/  SHFL.IDX PT, R58, R6, 0x1, 0x1c1f ;  /* 0x003c1f00063a7f89 */ /* 0x0005e800000e0000 */
[----:B------:R-:W3:Y:S04]  /*85c0*/  SHFL.IDX PT, R59, R9, 0x1, 0x1c1f ;  /* 0x003c1f00093b7f89 */ /* 0x000ee800000e0000 */
[----:B-1----:R1:W-:Y:S01]  /*85d0*/  @!P5 ST.E [R56.64], R14 ;  /* 0x0000000e3800d985 */ /* 0x0023e2000c10190c */
[----:B--2---:R-:W-:-:S04]  /*85e0*/  LEA R6, P0, R2, c[0x0][0x380], 0x1 ;  /* 0x0000e00002067a11 */ /* 0x004fc800078008ff */
[----:B------:R-:W-:Y:S01]  /*85f0*/  LEA.HI.X R2, R2, c[0x0][0x384], R0, 0x1, P0 ;  /* 0x0000e10002027a11 */ /* 0x000fe200000f0c00 */
[----:B---3--:R1:W-:Y:S01]  /*8600*/  @!P3 ST.E [R58.64], R13 ;  /* 0x0000000d3a00b985 */ /* 0x0083e2000c10190c */
[----:B------:R-:W-:Y:S02]  /*8610*/  ISETP.GE.AND P0, PT, R193, R4, PT ;  /* 0x00000004c100720c */ /* 0x000fe40003f06270 */
[----:B------:R-:W-:Y:S01]  /*8620*/  SHF.R.S32.HI R0, RZ, 0x1f, R191 ;  /* 0x0000001fff007819 */ /* 0x000fe200000114bf */
[----:B------:R1:W2:Y:S04]  /*8630*/  LDS.128 R52, [R194+0x1080] ;  /* 0x00108000c2347984 */ /* 0x0002a80000000c00 */
[----:B------:R1:W3:Y:S04]  /*8640*/  LDS.128 R48, [R194+0x2080] ;  /* 0x00208000c2307984 */ /* 0x0002e80000000c00 */
        /* <DEDUP_REMOVED lines=11> */
[----:B------:R-:W-:-:S02]  /*8700*/  ISETP.GE.AND P2, PT, R199, c[0x0][0x3c8], PT ;  /* 0x0000f200c7007a0c */ /* 0x000fc40003f46270 */
[----:B------:R-:W-:Y:S01]  /*8710*/  ISETP.GE.AND P1, PT, R198, c[0x0][0x3c8], PT ;  /* 0x0000f200c6007a0c */ /* 0x000fe20003f26270 */
[----:B-1----:R-:W1:Y:S01]  /*8720*/  LDS.128 R12, [R194+0x4080] ;  /* 0x00408000c20c7984 */ /* 0x002e620000000c00 */
[----:B------:R-:W-:-:S03]  /*8730*/  ISETP.GE.AND P0, PT, R197, c[0x0][0x3c8], PT ;  /* 0x0000f200c5007a0c */ /* 0x000fc60003f06270 */
[----:B------:R-:W5:Y:S06]  /*8740*/  LDS.128 R8, [R194+0x8080] ;  /* 0x00808000c2087984 */ /* 0x000f6c0000000c00 */
[-C--:B------:R-:W-:Y:S02]  /*8750*/  @!P2 IADD3 R58, P5, R202, R5.reuse, RZ ;  /* 0x00000005ca3aa210 */ /* 0x080fe40007fbe0ff */
[CC--:B------:R-:W-:Y:S02]  /*8760*/  @!P1 LEA R56, P4, R192.reuse, R5.reuse, 0x1 ;  /* 0x00000005c0389211 */ /* 0x0c0fe400078808ff */
[----:B------:R-:W-:Y:S01]  /*8770*/  @!P0 LEA R60, P3, R191, R5, 0x1 ;  /* 0x00000005bf3c8211 */ /* 0x000fe200078608ff */
[----:B------:R-:W-:Y:S01]  /*8780*/  @!P2 IMAD.X R59, R203, 0x1, R7, P5 ;  /* 0x00000001cb3ba824 */ /* 0x000fe200028e0607 */
[----:B------:R-:W-:-:S02]  /*8790*/  @!P1 LEA.HI.X R57, R192, R7, R3, 0x1, P4 ;  /* 0x00000007c0399211 */ /* 0x000fc400020f0c03 */
[----:B------:R-:W-:Y:S02]  /*87a0*/  @!P0 LEA.HI.X R61, R191, R7, R0, 0x1, P3 ;  /* 0x00000007bf3d8211 */ /* 0x000fe400018f0c00 */
[----:B--2---:R2:W-:Y:S04]  /*87b0*/  @!P2 ST.E.128 [R58.64], R16 ;  /* 0x000000103a00a985 */ /* 0x0045e8000c101d0c */
[----:B-1----:R2:W-:Y:S04]  /*87c0*/  @!P1 ST.E.128 [R56.64], R12 ;  /* 0x0000000c38009985 */ /* 0x0025e8000c101d0c */
[----:B-----5:R2:W-:Y:S02]  /*87d0*/  @!P0 ST.E.128 [R60.64], R8 ;  /* 0x000000083c008985 */ /* 0x0205e4000c101d0c */
.L_x_851:
[----:B--2---:R-:W-:Y:S05]  /*87e0*/  BSYNC B0 ;  /* 0x0000000000007941 */ /* 0x004fea0003800000 */
.L_x_850:
[----:B-1----:R-:W-:Y:S01]  /*87f0*/  IADD3 R5, R193, 0x20, RZ ;  /* 0x00000020c1057810 */ /* 0x002fe20007ffe0ff */
[----:B------:R1:W2:Y:S01]  /*8800*/  SHFL.IDX PT, R9, R2, 0x1, 0x181f ;  /* 0x00381f0002097f89 */ /* 0x0002a200000e0000 */
[----:B------:R-:W-:Y:S02]  /*8810*/  BSSY B0, `(.L_x_852) ;  /* 0x0000010000007945 */ /* 0x000fe40003800000 */
[----:B------:R-:W-:Y:S01]  /*8820*/  ISETP.GE.AND P0, PT, R5, R4, PT ;  /* 0x000000040500720c */ /* 0x000fe20003f06270 */
[----:B------:R1:W4:-:S12]  /*8830*/  SHFL.IDX PT, R7, R6, 0x1, 0x181f ;  /* 0x00381f0006077f89 */ /* 0x00031800000e0000 */
[----:B------:R-:W-:Y:S05]  /*8840*/  @P0 BRA `(.L_x_853) ;  /* 0x000000c000000947 */ /* 0x000fea0003800000 */
[----:B------:R-:W-:Y:S02]  /*8850*/  ISETP.GE.AND P2, PT, R199, c[0x0][0x3c8], PT ;  /* 0x0000f200c7007a0c */ /* 0x000fe40003f46270 */
[----:B------:R-:W-:Y:S02]  /*8860*/  ISETP.GE.AND P1, PT, R198, c[0x0][0x3c8], PT ;  /* 0x0000f200c6007a0c */ /* 0x000fe40003f26270 */
[----:B------:R-:W-:-:S09]  /*8870*/  ISETP.GE.AND P0, PT, R197, c[0x0][0x3c8], PT ;  /* 0x0000f200c5007a0c */ /* 0x000fd20003f06270 */
[-C--:B----4-:R-:W-:Y:S02]  /*8880*/  @!P2 IADD3 R12, P5, R202, R7.reuse, RZ ;  /* 0x00000007ca0ca210 */ /* 0x090fe40007fbe0ff */
[CC--:B------:R-:W-:Y:S02]  /*8890*/  @!P1 LEA R10, P4, R192.reuse, R7.reuse, 0x1 ;  /* 0x00000007c00a9211 */ /* 0x0c0fe400078808ff */
[----:B------:R-:W-:Y:S01]  /*88a0*/  @!P0 LEA R8, P3, R191, R7, 0x1 ;  /* 0x00000007bf088211 */ /* 0x000fe200078608ff */
[----:B--2---:R-:W-:Y:S01]  /*88b0*/  @!P2 IMAD.X R13, R203, 0x1, R9, P5 ;  /* 0x00000001cb0da824 */ /* 0x004fe200028e0609 */
[-C--:B------:R-:W-:Y:S02]  /*88c0*/  @!P1 LEA.HI.X R11, R192, R9.reuse, R3, 0x1, P4 ;  /* 0x00000009c00b9211 */ /* 0x080fe400020f0c03 */
[----:B------:R-:W-:Y:S02]  /*88d0*/  @!P0 LEA.HI.X R9, R191, R9, R0, 0x1, P3 ;  /* 0x00000009bf098211 */ /* 0x000fe400018f0c00 */
[----:B------:R2:W-:Y:S04]  /*88e0*/  @!P2 ST.E.128 [R12.64], R52 ;  /* 0x000000340c00a985 */ /* 0x0005e8000c101d0c */
[----:B------:R2:W-:Y:S04]  /*88f0*/  @!P1 ST.E.128 [R10.64], R40 ;  /* 0x000000280a009985 */ /* 0x0005e8000c101d0c */
[----:B------:R2:W-:Y:S02]  /*8900*/  @!P0 ST.E.128 [R8.64], R28 ;  /* 0x0000001c08008985 */ /* 0x0005e4000c101d0c */
.L_x_853:
[----:B------:R-:W-:Y:S05]  /*8910*/  BSYNC B0 ;  /* 0x0000000000007941 */ /* 0x000fea0003800000 */
.L_x_852:
[----:B------:R-:W-:Y:S01]  /*8920*/  IADD3 R5, R193, 0x40, RZ ;  /* 0x00000040c1057810 */ /* 0x000fe20007ffe0ff */
[----:B--2---:R2:W1:Y:S01]  /*8930*/  SHFL.IDX PT, R9, R2, 0x2, 0x181f ;  /* 0x00581f0002097f89 */ /* 0x00446200000e0000 */
[----:B------:R-:W-:Y:S02]  /*8940*/  BSSY B0, `(.L_x_854) ;  /* 0x0000010000007945 */ /* 0x000fe40003800000 */
[----:B------:R-:W-:Y:S01]  /*8950*/  ISETP.GE.AND P0, PT, R5, R4, PT ;  /* 0x000000040500720c */ /* 0x000fe20003f06270 */
[----:B----4-:R2:W4:-:S12]  /*8960*/  SHFL.IDX PT, R7, R6, 0x2, 0x181f ;  /* 0x00581f0006077f89 */ /* 0x01051800000e0000 */
[----:B------:R-:W-:Y:S05]  /*8970*/  @P0 BRA `(.L_x_855) ;  /* 0x000000c000000947 */ /* 0x000fea0003800000 */
[----:B------:R-:W-:Y:S02]  /*8980*/  ISETP.GE.AND P2, PT, R199, c[0x0][0x3c8], PT ;  /* 0x0000f200c7007a0c */ /* 0x000fe40003f46270 */
[----:B------:R-:W-:Y:S02]  /*8990*/  ISETP.GE.AND P1, PT, R198, c[0x0][0x3c8], PT ;  /* 0x0000f200c6007a0c */ /* 0x000fe40003f26270 */
[----:B------:R-:W-:-:S09]  /*89a0*/  ISETP.GE.AND P0, PT, R197, c[0x0][0x3c8], PT ;  /* 0x0000f200c5007a0c */ /* 0x000fd20003f06270 */
[-C--:B----4-:R-:W-:Y:S02]  /*89b0*/  @!P2 IADD3 R12, P5, R202, R7.reuse, RZ ;  /* 0x00000007ca0ca210 */ /* 0x090fe40007fbe0ff */
[CC--:B------:R-:W-:Y:S02]  /*89c0*/  @!P1 LEA R10, P4, R192.reuse, R7.reuse, 0x1 ;  /* 0x00000007c00a9211 */ /* 0x0c0fe400078808ff */
[----:B------:R-:W-:Y:S01]  /*89d0*/  @!P0 LEA R8, P3, R191, R7, 0x1 ;  /* 0x00000007bf088211 */ /* 0x000fe200078608ff */
[----:B-1----:R-:W-:Y:S01]  /*89e0*/  @!P2 IMAD.X R13, R203, 0x1, R9, P5 ;  /* 0x00000001cb0da824 */ /* 0x002fe200028e0609 */
[-C--:B------:R-:W-:Y:S02]  /*89f0*/  @!P1 LEA.HI.X R11, R192, R9.reuse, R3, 0x1, P4 ;  /* 0x00000009c00b9211 */ /* 0x080fe400020f0c03 */
[----:B------:R-:W-:Y:S02]  /*8a00*/  @!P0 LEA.HI.X R9, R191, R9, R0, 0x1, P3 ;  /* 0x00000009bf098211 */ /* 0x000fe400018f0c00 */
[----:B---3--:R1:W-:Y:S04]  /*8a10*/  @!P2 ST.E.128 [R12.64], R48 ;  /* 0x000000300c00a985 */ /* 0x0083e8000c101d0c */
[----:B------:R1:W-:Y:S04]  /*8a20*/  @!P1 ST.E.128 [R10.64], R36 ;  /* 0x000000240a009985 */ /* 0x0003e8000c101d0c */
[----:B------:R1:W-:Y:S02]  /*8a30*/  @!P0 ST.E.128 [R8.64], R24 ;  /* 0x0000001808008985 */ /* 0x0003e4000c101d0c */
.L_x_855:
[----:B------:R-:W-:Y:S05]  /*8a40*/  BSYNC B0 ;  /* 0x0000000000007941 */ /* 0x000fea0003800000 */
.L_x_854:
[----:B------:R-:W-:Y:S01]  /*8a50*/  IADD3 R193, R193, 0x60, RZ ;  /* 0x00000060c1c17810 */ /* 0x000fe20007ffe0ff */
[----:B------:R2:W4:Y:S03]  /*8a60*/  SHFL.IDX PT, R5, R2, 0x3, 0x181f ;  /* 0x00781f0002057f89 */ /* 0x00052600000e0000 */
[----:B------:R-:W-:Y:S01]  /*8a70*/  ISETP.GE.AND P0, PT, R193, R4, PT ;  /* 0x00000004c100720c */ /* 0x000fe20003f06270 */
[----:B----4-:R2:W4:-:S12]  /*8a80*/  SHFL.IDX PT, R7, R6, 0x3, 0x181f ;  /* 0x00781f0006077f89 */ /* 0x01051800000e0000 */
[----:B------:R-:W-:Y:S05]  /*8a90*/  @P0 EXIT ;  /* 0x000000000000094d */ /* 0x000fea0003800000 */
[----:B------:R-:W-:Y:S02]  /*8aa0*/  ISETP.GE.AND P1, PT, R199, c[0x0][0x3c8], PT ;  /* 0x0000f200c7007a0c */ /* 0x000fe40003f26270 */
[----:B------:R-:W-:-:S11]  /*8ab0*/  ISETP.GE.AND P0, PT, R198, c[0x0][0x3c8], PT ;  /* 0x0000f200c6007a0c */ /* 0x000fd60003f06270 */
[-C--:B-1--4-:R-:W-:Y:S02]  /*8ac0*/  @!P1 IADD3 R8, P3, R202, R7.reuse, RZ ;  /* 0x00000007ca089210 */ /* 0x092fe40007f7e0ff */
[----:B--2---:R-:W-:-:S03]  /*8ad0*/  @!P0 LEA R2, P2, R192, R7, 0x1 ;  /* 0x00000007c0028211 */ /* 0x004fc600078408ff */
[----:B------:R-:W-:Y:S01]  /*8ae0*/  @!P1 IMAD.X R9, R203, 0x1, R5, P3 ;  /* 0x00000001cb099824 */ /* 0x000fe200018e0605 */
[----:B------:R-:W-:-:S04]  /*8af0*/  @!P0 LEA.HI.X R3, R192, R5, R3, 0x1, P2 ;  /* 0x00000005c0038211 */ /* 0x000fc800010f0c03 */
[----:B------:R1:W-:Y:S04]  /*8b00*/  @!P1 ST.E.128 [R8.64], R44 ;  /* 0x0000002c08009985 */ /* 0x0003e8000c101d0c */
[----:B------:R1:W-:Y:S01]  /*8b10*/  @!P0 ST.E.128 [R2.64], R32 ;  /* 0x0000002002008985 */ /* 0x0003e2000c101d0c */
[----:B------:R-:W-:-:S13]  /*8b20*/  ISETP.GE.AND P0, PT, R197, c[0x0][0x3c8], PT ;  /* 0x0000f200c5007a0c */ /* 0x000fda0003f06270 */
[----:B------:R-:W-:Y:S05]  /*8b30*/  @P0 EXIT ;  /* 0x000000000000094d */ /* 0x000fea0003800000 */
[----:B-1----:R-:W-:-:S04]  /*8b40*/  LEA R2, P0, R191, R7, 0x1 ;  /* 0x00000007bf027211 */ /* 0x002fc800078008ff */
[----:B------:R-:W-:-:S05]  /*8b50*/  LEA.HI.X R3, R191, R5, R0, 0x1, P0 ;  /* 0x00000005bf037211 */ /* 0x000fca00000f0c00 */
[----:B------:R-:W-:Y:S01]  /*8b60*/  ST.E.128 [R2.64], R20 ;  /* 0x0000001402007985 */ /* 0x000fe2000c101d0c */
[----:B------:R-:W-:Y:S05]  /*8b70*/  EXIT ;  /* 0x000000000000794d */ /* 0x000fea0003800000 */
.L_x_856:
        /* <DEDUP_REMOVED lines=16> */
.L_x_1711:


//--------------------- .text._ZN7cutlass13device_kernelIN5flash19enable_sm80_to_sm89INS1_16FlashAttnFwdSm80INS1_25CollectiveMainloopFwdSm80ILi8ELi2ELb0EN4cute5tupleIJNS5_1CILi128EEENS7_ILi64EEENS7_ILi192EEEEEELi192ENS_10bfloat16_tEfNS_4arch4Sm80ELb0ELb0ELb0ELb1ELb1ELb0ELb1ELb0EEENS1_21CollectiveEpilogueFwdINS6_IJS8_SA_S9_EEENS6_IJNS7_ILi1EEESI_SI_EEESC_SE_Li256ELb1ELb1ELb0ELb0EEENS1_19SingleTileSchedulerILb1ELb0ELb1ELi128EEEEEEEEEvNT_6ParamsE --------------------------
	.section	.text._ZN7cutlass13device_kernelIN5flash19enable_sm80_to_sm89INS1_16FlashAttnFwdSm80INS1_25CollectiveMainloopFwdSm80ILi8ELi2ELb0EN4cute5tupleIJNS5_1CILi128EEENS7_ILi64EEENS7_ILi192EEEEEELi192ENS_10bfloat16_tEfNS_4arch4Sm80ELb0ELb0ELb0ELb1ELb1ELb0ELb1ELb0EEENS1_21CollectiveEpilogueFwdINS6_IJS8_SA_S9_EEENS6_IJNS7_ILi1EEESI_SI_EEESC_SE_Li256ELb1ELb1ELb0ELb0EEENS1_19SingleTileSchedulerILb1ELb0ELb1ELi128EEEEEEEEEvNT_6ParamsE,"ax",@progbits
	.sectioninfo	@"SHI_REGISTERS=246"
	.align	128
.text._ZN7cutlass13device_kernelIN5flash19enable_sm80_to_sm89INS1_16FlashAttnFwdSm80INS1_25CollectiveMainloopFwdSm80ILi8ELi2ELb0EN4cute5tupleIJNS5_1CILi128EEENS7_ILi64EEENS7_ILi192EEEEEELi192ENS_10bfloat16_tEfNS_4arch4Sm80ELb0ELb0ELb0ELb1ELb1ELb0ELb1ELb0EEENS1_21CollectiveEpilogueFwdINS6_IJS8_SA_S9_EEENS6_IJNS7_ILi1EEESI_SI_EEESC_SE_Li256ELb1ELb1ELb0ELb0EEENS1_19SingleTileSchedulerILb1ELb0ELb1ELi128EEEEEEEEEvNT_6ParamsE:
        .type           _ZN7cutlass13device_kernelIN5flash19enable_sm80_to_sm89INS1_16FlashAttnFwdSm80INS1_25CollectiveMainloopFwdSm80ILi8ELi2ELb0EN4cute5tupleIJNS5_1CILi128EEENS7_ILi64EEENS7_ILi192EEEEEELi192ENS_10bfloat16_tEfNS_4arch4Sm80ELb0ELb0ELb0ELb1ELb1ELb0ELb1ELb0EEENS1_21CollectiveEpilogueFwdINS6_IJS8_SA_S9_EEENS6_IJNS7_ILi1EEESI_SI_EEESC_SE_Li256ELb1ELb1ELb0ELb0EEENS1_19SingleTileSchedulerILb1ELb0ELb1ELi128EEEEEEEEEvNT_6ParamsE,@function
        .size           _ZN7cutlass13device_kernelIN5flash19enable_sm80_to_sm89INS1_16FlashAttnFwdSm80INS1_25CollectiveMainloopFwdSm80ILi8ELi2ELb0EN4cute5tupleIJNS5_1CILi128EEENS7_ILi64EEENS7_ILi192EEEEEELi192ENS_10bfloat16_tEfNS_4arch4Sm80ELb0ELb0ELb0ELb1ELb1ELb0ELb1ELb0EEENS1_21CollectiveEpilogueFwdINS6_IJS8_SA_S9_EEENS6_IJNS7_ILi1EEESI_SI_EEESC_SE_Li256ELb1ELb1ELb0ELb0EEENS1_19SingleTileSchedulerILb1ELb0ELb1ELi128EEEEEEEEEvNT_6ParamsE,(.L_x_1712 - _ZN7cutlass13device_kernelIN5flash19enable_sm80_to_sm89INS1_16FlashAttnFwdSm80INS1_25CollectiveMainloopFwdSm80ILi8ELi2ELb0EN4cute5tupleIJNS5_1CILi128EEENS7_ILi64EEENS7_ILi192EEEEEELi192ENS_10bfloat16_tEfNS_4arch4Sm80ELb0ELb0ELb0ELb1ELb1ELb0ELb1ELb0EEENS1_21CollectiveEpilogueFwdINS6_IJS8_SA_S9_EEENS6_IJNS7_ILi1EEESI_SI_EEESC_SE_Li256ELb1ELb1ELb0ELb0EEENS1_19SingleTileSchedulerILb1ELb0ELb1ELi128EEEEEEEEEvNT_6ParamsE)
        .other          _ZN7cutlass13device_kernelIN5flash19enable_sm80_to_sm89INS1_16FlashAttnFwdSm80INS1_25CollectiveMainloopFwdSm80ILi8ELi2ELb0EN4cute5tupleIJNS5_1CILi128EEENS7_ILi64EEENS7_ILi192EEEEEELi192ENS_10bfloat16_tEfNS_4arch4Sm80ELb0ELb0ELb0ELb1ELb1ELb0ELb1ELb0EEENS1_21CollectiveEpilogueFwdINS6_IJS8_SA_S9_EEENS6_IJNS7_ILi1EEESI_SI_EEESC_SE_Li256ELb1ELb1ELb0ELb0EEENS1_19SingleTileSchedulerILb1ELb0ELb1ELi128EEEEEEEEEvNT_6ParamsE,@"STO_CUDA_ENTRY STV_DEFAULT"
_ZN7cutlass13device_kernelIN5flash19enable_sm80_to_sm89INS1_16FlashAttnFwdSm80INS1_25CollectiveMainloopFwdSm80ILi8ELi2ELb0EN4cute5tupleIJNS5_1CILi128EEENS7_ILi64EEENS7_ILi192EEEEEELi192ENS_10bfloat16_tEfNS_4arch4Sm80ELb0ELb0ELb0ELb1ELb1ELb0ELb1ELb0EEENS1_21CollectiveEpilogueFwdINS6_IJS8_SA_S9_EEENS6_IJNS7_ILi1EEESI_SI_EEESC_SE_Li256ELb1ELb1ELb0ELb0EEENS1_19SingleTileSchedulerILb1ELb0ELb1ELi128EEEEEEEEEvNT_6ParamsE:
[----:B------:R-:W-:Y:S02]  /*0000*/  MOV R1, c[0x0][0x28] ;  /* 0x00000a0000017a02 */ /* 0x000fe40000000f00 */
[----:B------:R-:W1:Y:S01]  /*0010*/  S2R R6, SR_TID.X ;  /* 0x0000000000067919 */ /* 0x000e620000002100 */
[----:B------:R-:W-:Y:S01]  /*0020*/  MOV R8, 0x4 ;  /* 0x0000000400087802 */ /* 0x000fe20000000f00 */
[----:B------:R-:W-:Y:S02]  /*0030*/  ULDC.64 UR6, c[0x0][0x118] ;  /* 0x0000460000067ab9 */ /* 0x000fe40000000a00 */
        /* <DEDUP_REMOVED lines=12> */
.L_x_858:
        /* <DEDUP_REMOVED lines=8> */
.L_x_860:
[----:B------:R-:W-:-:S05]  /*0180*/  MOV R3, c[0x0][0x54c] ;  /* 0x0001530000037a02 */ /* 0x000fca0000000f00 */
.L_x_859:
[----:B-----5:R-:W-:Y:S01]  /*0190*/  IMAD R3, R3, c[0x0][0x548], RZ ;  /* 0x0001520003037a24 */ /* 0x020fe200078e02ff */
[----:B------:R-:W-:-:S04]  /*01a0*/  SHF.L.U32 R0, R2, 0x7, RZ ;  /* 0x0000000702007819 */ /* 0x000fc800000006ff */
[----:B------:R-:W-:-:S04]  /*01b0*/  ISETP.GE.AND P0, PT, R0, R3, PT ;  /* 0x000000030000720c */ /* 0x000fc80003f06270 */
[----:B------:R-:W-:Y:S01]  /*01c0*/  SEL R197, R197, 0xffffffff, !P0 ;  /* 0xffffffffc5c57807 */ /* 0x000fe20004000000 */
[----:B------:R-:W-:Y:S05]  /*01d0*/  BRA `(.L_x_861) ;  /* 0x0000012000007947 */ /* 0x000fea0003800000 */
.L_x_857:
[----:B---3--:R-:W-:-:S04]  /*01e0*/  ISETP.NE.U32.AND P0, PT, RZ, c[0x0][0x568], PT ;  /* 0x00015a00ff007a0c */ /* 0x008fc80003f05070 */
[----:B------:R-:W-:-:S13]  /*01f0*/  ISETP.NE.AND.EX P0, PT, RZ, c[0x0][0x56c], PT, P0 ;  /* 0x00015b00ff007a0c */ /* 0x000fda0003f05300 */
[----:B------:R-:W-:Y:S05]  /*0200*/  @!P0 BRA `(.L_x_862) ;  /* 0x0000002000008947 */ /* 0x000fea0003800000 */
[----:B------:R1:W5:Y:S01]  /*0210*/  LDG.E R3, [R4.64] ;  /* 0x0000000604037981 */ /* 0x000362000c1e1900 */
[----:B------:R-:W-:Y:S05]  /*0220*/  BRA `(.L_x_863) ;  /* 0x0000009000007947 */ /* 0x000fea0003800000 */
.L_x_862:
        /* <DEDUP_REMOVED lines=8> */
.L_x_864:
[----:B------:R-:W-:-:S05]  /*02b0*/  MOV R3, c[0x0][0x54c] ;  /* 0x0001530000037a02 */ /* 0x000fca0000000f00 */
.L_x_863:
[----:B-----5:R-:W-:Y:S01]  /*02c0*/  IMAD R3, R3, c[0x0][0x548], RZ ;  /* 0x0001520003037a24 */ /* 0x020fe200078e02ff */
[----:B------:R-:W-:-:S04]  /*02d0*/  SHF.L.U32 R0, R2, 0x7, RZ ;  /* 0x0000000702007819 */ /* 0x000fc800000006ff */
[----:B------:R-:W-:-:S04]  /*02e0*/  ISETP.GE.AND P0, PT, R0, R3, PT ;  /* 0x000000030000720c */ /* 0x000fc80003f06270 */
[----:B------:R-:W-:-:S04]  /*02f0*/  SEL R197, R197, 0xffffffff, !P0 ;  /* 0xffffffffc5c57807 */ /* 0x000fc80004000000 */
.L_x_861:
[----:B------:R-:W-:-:S13]  /*0300*/  ISETP.GE.AND P0, PT, R197, RZ, PT ;  /* 0x000000ffc500720c */ /* 0x000fda0003f06270 */
[----:B------:R-:W-:Y:S05]  /*0310*/  @!P0 EXIT ;  /* 0x000000000000894d */ /* 0x000fea0003800000 */
[----:B------:R-:W-:Y:S01]  /*0320*/  ISETP.NE.U32.AND P0, PT, RZ, c[0x0][0x370], PT ;  /* 0x0000dc00ff007a0c */ /* 0x000fe20003f05070 */
[----:B------:R-:W-:Y:S01]  /*0330*/  IMAD.MOV.U32 R196, RZ, RZ, RZ ;  /* 0x000000ffffc47224 */ /* 0x000fe200078e00ff */
[----:B------:R-:W-:Y:S01]  /*0340*/  ISETP.NE.U32.AND P2, PT, RZ, c[0x0][0x360], PT ;  /* 0x0000d800ff007a0c */ /* 0x000fe20003f45070 */
[----:B------:R-:W-:Y:S01]  /*0350*/  IMAD.MOV.U32 R3, RZ, RZ, c[0x0][0x168] ;  /* 0x00005a00ff037624 */ /* 0x000fe200078e00ff */
[----:B------:R-:W-:Y:S01]  /*0360*/  ISETP.NE.AND.EX P1, PT, RZ, c[0x0][0x374], PT, P0 ;  /* 0x0000dd00ff007a0c */ /* 0x000fe20003f25300 */
[----:B-1----:R-:W-:Y:S01]  /*0370*/  IMAD.MOV.U32 R5, RZ, RZ, RZ ;  /* 0x000000ffff057224 */ /* 0x002fe200078e00ff */
[----:B------:R-:W-:Y:S01]  /*0380*/  ISETP.NE.AND.EX P0, PT, RZ, c[0x0][0x364], PT, P2 ;  /* 0x0000d900ff007a0c */ /* 0x000fe20003f05320 */
[----:B------:R-:W-:Y:S01]  /*0390*/  IMAD.WIDE R10, R197, R8, c[0x0][0x348] ;  /* 0x0000d200c50a7625 */ /* 0x000fe200078e0208 */
[----:B------:R-:W-:-:S04]  /*03a0*/  ISETP.NE.U32.AND P3, PT, RZ, c[0x0][0x348], PT ;  /* 0x0000d200ff007a0c */ /* 0x000fc80003f65070 */
[----:B------:R-:W-:-:S05]  /*03b0*/  ISETP.NE.AND.EX P3, PT, RZ, c[0x0][0x34c], PT, P3 ;  /* 0x0000d300ff007a0c */ /* 0x000fca0003f65330 */
[----:B------:R-:W-:-:S04]  /*03c0*/  @P1 IMAD.WIDE R14, R197, R8, c[0x0][0x370] ;  /* 0x0000dc00c50e1625 */ /* 0x000fc800078e0208 */
[----:B------:R-:W-:Y:S01]  /*03d0*/  @P0 IMAD.WIDE R12, R197, R8, c[0x0][0x360] ;  /* 0x0000d800c50c0625 */ /* 0x000fe200078e0208 */
[----:B------:R1:W5:Y:S04]  /*03e0*/  @P1 LDG.E R196, [R14.64] ;  /* 0x000000060ec41981 */ /* 0x000368000c1e1900 */
[----:B------:R1:W5:Y:S04]  /*03f0*/  @P3 LDG.E R5, [R10.64] ;  /* 0x000000060a053981 */ /* 0x000368000c1e1900 */
[----:B------:R1:W5:Y:S01]  /*0400*/  @P0 LDG.E R3, [R12.64] ;  /* 0x000000060c030981 */ /* 0x000362000c1e1900 */
[----:B------:R-:W-:-:S02]  /*0410*/  ULDC UR5, c[0x0][0x2ac] ;  /* 0x0000ab0000057ab9 */ /* 0x000fc40000000800 */
[----:B------:R-:W-:Y:S01]  /*0420*/  ULDC UR4, c[0x0][0x1d0] ;  /* 0x0000740000047ab9 */ /* 0x000fe20000000800 */
[----:B------:R-:W2:Y:S01]  /*0430*/  S2R R190, SR_CTAID.Y ;  /* 0x0000000000be7919 */ /* 0x000ea20000002600 */
[----:B------:R-:W-:-:S06]  /*0440*/  UIMAD UR4, UR5, UR4, URZ ;  /* 0x00000004050472a4 */ /* 0x000fcc000f8e023f */
[----:B------:R-:W-:Y:S01]  /*0450*/  IMAD.U32 R149, RZ, RZ, UR4 ;  /* 0x00000004ff957e24 */ /* 0x000fe2000f8e00ff */
[----:B--2---:R-:W-:Y:S01]  /*0460*/  SHF.R.S32.HI R0, RZ, 0x1f, R190 ;  /* 0x0000001fff007819 */ /* 0x004fe200000114be */
[----:B------:R-:W-:Y:S05]  /*0470*/  @P0 BRA `(.L_x_865) ;  /* 0x0000004000000947 */ /* 0x000fea0003800000 */
[----:B-1----:R-:W-:Y:S05]  /*0480*/  @!P3 BRA `(.L_x_865) ;  /* 0x000000300000b947 */ /* 0x002fea0003800000 */
[----:B-----5:R-:W2:Y:S04]  /*0490*/  LDG.E R3, [R10.64] ;  /* 0x000000060a037981 */ /* 0x020ea8000c1e1900 */
[----:B------:R-:W2:Y:S02]  /*04a0*/  LDG.E R4, [R10.64+0x4] ;  /* 0x000004060a047981 */ /* 0x000ea4000c1e1900 */
[----:B--2---:R-:W-:Y:S02]  /*04b0*/  IADD3 R3, -R3, R4, RZ ;  /* 0x0000000403037210 */ /* 0x004fe40007ffe1ff */
.L_x_865:
[----:B-1----:R-:W-:-:S04]  /*04c0*/  ISETP.NE.U32.AND P0, PT, RZ, c[0x0][0x368], PT ;  /* 0x0000da00ff007a0c */ /* 0x002fc80003f05070 */
[----:B------:R-:W-:-:S13]  /*04d0*/  ISETP.NE.AND.EX P0, PT, RZ, c[0x0][0x36c], PT, P0 ;  /* 0x0000db00ff007a0c */ /* 0x000fda0003f05300 */
[----:B------:R-:W-:Y:S05]  /*04e0*/  @!P0 BRA `(.L_x_866) ;  /* 0x0000003000008947 */ /* 0x000fea0003800000 */
[----:B------:R-:W-:-:S05]  /*04f0*/  IMAD.WIDE R10, R197, R8, c[0x0][0x368] ;  /* 0x0000da00c50a7625 */ /* 0x000fca00078e0208 */
[----:B------:R1:W5:Y:S01]  /*0500*/  LDG.E R149, [R10.64] ;  /* 0x000000060a957981 */ /* 0x000362000c1e1900 */
[----:B------:R-:W-:Y:S05]  /*0510*/  BRA `(.L_x_867) ;  /* 0x0000007000007947 */ /* 0x000fea0003800000 */
.L_x_866:
[----:B------:R-:W-:-:S04]  /*0520*/  ISETP.NE.U32.AND P0, PT, RZ, c[0x0][0x350], PT ;  /* 0x0000d400ff007a0c */ /* 0x000fc80003f05070 */
[----:B------:R-:W-:-:S13]  /*0530*/  ISETP.NE.AND.EX P0, PT, RZ, c[0x0][0x354], PT, P0 ;  /* 0x0000d500ff007a0c */ /* 0x000fda0003f05300 */
[----:B------:R-:W-:Y:S05]  /*0540*/  @!P0 BRA `(.L_x_867) ;  /* 0x0000004000008947 */ /* 0x000fea0003800000 */
[----:B------:R-:W-:-:S05]  /*0550*/  IMAD.WIDE R10, R197, R8, c[0x0][0x350] ;  /* 0x0000d400c50a7625 */ /* 0x000fca00078e0208 */
[----:B------:R-:W2:Y:S04]  /*0560*/  LDG.E R4, [R10.64] ;  /* 0x000000060a047981 */ /* 0x000ea8000c1e1900 */
[----:B------:R-:W2:Y:S02]  /*0570*/  LDG.E R149, [R10.64+0x4] ;  /* 0x000004060a957981 */ /* 0x000ea4000c1e1900 */
[----:B--2---:R-:W-:-:S05]  /*0580*/  IADD3 R149, -R4, R149, RZ ;  /* 0x0000009504957210 */ /* 0x004fca0007ffe1ff */
.L_x_867:
[----:B-----5:R-:W-:Y:S01]  /*0590*/  IMAD.IADD R144, R149, 0x1, -R196 ;  /* 0x0000000195907824 */ /* 0x020fe200078e0ac4 */
[----:B------:R-:W-:Y:S01]  /*05a0*/  PLOP3.LUT P2, PT, PT, PT, PT, 0x80, 0x0 ;  /* 0x000000000000781c */ /* 0x000fe20003f4f070 */
        /* <DEDUP_REMOVED lines=52> */
[----:B------:R-:W-:-:S04]  /*08f0*/  ISETP.NE.U32.AND P2, PT, RZ, c[0x0][0x340], PT ;  /* 0x0000d000ff007a0c */ /* 0x000fc80003f45070 */
[----:B------:R-:W-:-:S13]  /*0900*/  ISETP.NE.AND.EX P2, PT, RZ, c[0x0][0x344], PT, P2 ;  /* 0x0000d100ff007a0c */ /* 0x000fda0003f45320 */
[----:B------:R-:W-:-:S06]  /*0910*/  @P2 IMAD.WIDE R198, R197, R8, c[0x0][0x340] ;  /* 0x0000d000c5c62625 */ /* 0x000fcc00078e0208 */
[----:B------:R2:W5:Y:S01]  /*0920*/  @P2 LDG.E R198, [R198.64] ;  /* 0x00000006c6c62981 */ /* 0x000562000c1e1900 */
[----:B------:R-:W-:Y:S01]  /*0930*/  SHF.R.S32.HI R4, RZ, 0x1f, R5 ;  /* 0x0000001fff047819 */ /* 0x000fe20000011405 */
[----:B------:R-:W-:Y:S01]  /*0940*/  IMAD.WIDE.U32 R18, R5, c[0x0][0x178], RZ ;  /* 0x00005e0005127a25 */ /* 0x000fe200078e00ff */
[----:B------:R-:W-:Y:S01]  /*0950*/  SHF.R.S32.HI R7, RZ, 0x1f, R6 ;  /* 0x0000001fff077819 */ /* 0x000fe20000011406 */
[----:B------:R-:W-:Y:S01]  /*0960*/  BSSY B0, `(.L_x_869) ;  /* 0x0000055000007945 */ /* 0x000fe20003800000 */
[----:B------:R-:W-:Y:S01]  /*0970*/  SHF.R.S32.HI R17, RZ, 0x1f, R197 ;  /* 0x0000001fff117819 */ /* 0x000fe200000114c5 */
[----:B------:R-:W-:Y:S01]  /*0980*/  IMAD R4, R4, c[0x0][0x178], RZ ;  /* 0x00005e0004047a24 */ /* 0x000fe200078e02ff */
[----:B-1----:R-:W-:Y:S01]  /*0990*/  LEA.HI R11, R7, R6, RZ, 0x3 ;  /* 0x00000006070b7211 */ /* 0x002fe200078f18ff */
[----:B------:R-:W-:Y:S01]  /*09a0*/  IMAD R3, R3, c[0x0][0x2c4], RZ ;  /* 0x0000b10003037a24 */ /* 0x000fe200078e02ff */
[----:B------:R-:W-:Y:S01]  /*09b0*/  SEL R17, R17, RZ, !P3 ;  /* 0x000000ff11117207 */ /* 0x000fe20005800000 */
[----:B------:R-:W-:Y:S01]  /*09c0*/  IMAD R9, R5, c[0x0][0x17c], R4 ;  /* 0x00005f0005097a24 */ /* 0x000fe200078e0204 */
[----:B------:R-:W-:Y:S01]  /*09d0*/  LOP3.LUT R5, R11, 0xfffffff8, RZ, 0xc0, !PT ;  /* 0xfffffff80b057812 */ /* 0x000fe200078ec0ff */
[----:B------:R-:W-:Y:S01]  /*09e0*/  IMAD.MOV.U32 R4, RZ, RZ, c[0x0][0x2c4] ;  /* 0x0000b100ff047624 */ /* 0x000fe200078e00ff */
[----:B------:R-:W-:Y:S01]  /*09f0*/  SHF.R.S32.HI R11, RZ, 0x3, R11 ;  /* 0x00000003ff0b7819 */ /* 0x000fe2000001140b */
[----:B------:R-:W-:Y:S01]  /*0a00*/  IMAD.IADD R19, R19, 0x1, R9 ;  /* 0x0000000113137824 */ /* 0x000fe200078e0209 */
[----:B------:R-:W-:Y:S01]  /*0a10*/  SEL R14, R197, RZ, !P3 ;  /* 0x000000ffc50e7207 */ /* 0x000fe20005800000 */
[----:B------:R-:W-:Y:S01]  /*0a20*/  IMAD.IADD R8, R6, 0x1, -R5 ;  /* 0x0000000106087824 */ /* 0x000fe200078e0a05 */
[----:B------:R-:W-:Y:S01]  /*0a30*/  ISETP.NE.AND P0, PT, R4, 0x1, PT ;  /* 0x000000010400780c */ /* 0x000fe20003f05270 */
[----:B------:R-:W-:-:S02]  /*0a40*/  IMAD R5, R0, c[0x0][0x1b8], RZ ;  /* 0x00006e0000057a24 */ /* 0x000fc400078e02ff */
[----:B------:R-:W-:Y:S02]  /*0a50*/  IMAD R195, R8, 0x20, R11 ;  /* 0x0000002008c37824 */ /* 0x000fe400078e020b */
[----:B------:R-:W-:Y:S02]  /*0a60*/  IMAD R5, R190, c[0x0][0x1bc], R5 ;  /* 0x00006f00be057a24 */ /* 0x000fe400078e0205 */
[----:B------:R-:W-:Y:S02]  /*0a70*/  IMAD R13, R2, 0x80, R195 ;  /* 0x00000080020d7824 */ /* 0x000fe400078e02c3 */
[----:B------:R-:W-:-:S04]  /*0a80*/  IMAD.WIDE.U32 R18, R190, c[0x0][0x1b8], R18 ;  /* 0x00006e00be127a25 */ /* 0x000fc800078e0012 */
[----:B------:R-:W-:Y:S01]  /*0a90*/  @P0 IMAD.HI.U32 R4, R13, c[0x0][0x2c8], RZ ;  /* 0x0000b2000d040a27 */ /* 0x000fe200078e00ff */
[----:B------:R-:W-:Y:S02]  /*0aa0*/  IADD3 R5, R19, R5, RZ ;  /* 0x0000000513057210 */ /* 0x000fe40007ffe0ff */
[----:B------:R-:W-:Y:S01]  /*0ab0*/  LEA.HI R19, R7, R6, RZ, 0x6 ;  /* 0x0000000607137211 */ /* 0x000fe200078f30ff */
[----:B------:R-:W-:Y:S01]  /*0ac0*/  IMAD.MOV.U32 R9, RZ, RZ, R13 ;  /* 0x000000ffff097224 */ /* 0x000fe200078e000d */
[----:B------:R-:W-:Y:S01]  /*0ad0*/  @P0 SHF.R.U32.HI R9, RZ, c[0x0][0x2cc], R4 ;  /* 0x0000b300ff090a19 */ /* 0x000fe20000011604 */
[----:B------:R-:W-:Y:S01]  /*0ae0*/  IMAD R17, R17, c[0x0][0x1c0], RZ ;  /* 0x0000700011117a24 */ /* 0x000fe200078e02ff */
[----:B------:R-:W-:Y:S01]  /*0af0*/  SHF.L.U32 R19, R19, 0x3, RZ ;  /* 0x0000000313137819 */ /* 0x000fe200000006ff */
[----:B------:R-:W-:Y:S02]  /*0b00*/  IMAD.MOV.U32 R4, RZ, RZ, R18 ;  /* 0x000000ffff047224 */ /* 0x000fe400078e0012 */
[----:B------:R-:W-:-:S02]  /*0b10*/  IMAD R17, R14, c[0x0][0x1c4], R17 ;  /* 0x000071000e117a24 */ /* 0x000fc400078e0211 */
[----:B------:R-:W-:Y:S01]  /*0b20*/  IMAD.WIDE.U32 R14, R14, c[0x0][0x1c0], R4 ;  /* 0x000070000e0e7a25 */ /* 0x000fe200078e0004 */
[----:B------:R-:W-:-:S03]  /*0b30*/  SHF.R.S32.HI R5, RZ, 0x1f, R9 ;  /* 0x0000001fff057819 */ /* 0x000fc60000011409 */
[----:B------:R-:W-:Y:S01]  /*0b40*/  IMAD.MOV R4, RZ, RZ, -R9 ;  /* 0x000000ffff047224 */ /* 0x000fe200078e0a09 */
[----:B------:R-:W-:Y:S01]  /*0b50*/  IADD3 R15, R15, R17, RZ ;  /* 0x000000110f0f7210 */ /* 0x000fe20007ffe0ff */
[----:B------:R-:W-:Y:S02]  /*0b60*/  IMAD R10, R5, c[0x0][0x1b0], RZ ;  /* 0x00006c00050a7a24 */ /* 0x000fe400078e02ff */
[----:B------:R-:W-:Y:S02]  /*0b70*/  IMAD R4, R4, c[0x0][0x2c4], R13 ;  /* 0x0000b10004047a24 */ /* 0x000fe400078e020d */
[C---:B------:R-:W-:Y:S02]  /*0b80*/  IMAD R10, R9.reuse, c[0x0][0x1b4], R10 ;  /* 0x00006d00090a7a24 */ /* 0x040fe400078e020a */
[----:B------:R-:W-:Y:S01]  /*0b90*/  IMAD.WIDE.U32 R14, R9, c[0x0][0x1b0], R14 ;  /* 0x00006c00090e7a25 */ /* 0x000fe200078e000e */
[----:B------:R-:W-:-:S03]  /*0ba0*/  SHF.R.S32.HI R5, RZ, 0x1f, R4 ;  /* 0x0000001fff057819 */ /* 0x000fc60000011404 */
[----:B------:R-:W-:Y:S02]  /*0bb0*/  IMAD.IADD R13, R15, 0x1, R10 ;  /* 0x000000010f0d7824 */ /* 0x000fe400078e020a */
[----:B------:R-:W-:Y:S02]  /*0bc0*/  IMAD R5, R5, c[0x0][0x1a8], RZ ;  /* 0x00006a0005057a24 */ /* 0x000fe400078e02ff */
[----:B------:R-:W-:Y:S02]  /*0bd0*/  IMAD.MOV.U32 R12, RZ, RZ, R14 ;  /* 0x000000ffff0c7224 */ /* 0x000fe400078e000e */
[C---:B------:R-:W-:Y:S02]  /*0be0*/  IMAD R15, R4.reuse, c[0x0][0x1ac], R5 ;  /* 0x00006b00040f7a24 */ /* 0x040fe400078e0205 */
[----:B------:R-:W-:Y:S01]  /*0bf0*/  IMAD.WIDE.U32 R12, R4, c[0x0][0x1a8], R12 ;  /* 0x00006a00040c7a25 */ /* 0x000fe200078e000c */
[----:B------:R-:W-:-:S03]  /*0c00*/  LEA.HI R4, R7, R6, RZ, 0x4 ;  /* 0x0000000607047211 */ /* 0x000fc600078f20ff */
[----:B------:R-:W-:Y:S01]  /*0c10*/  IMAD R2, R2, 0x80, R11 ;  /* 0x0000008002027824 */ /* 0x000fe200078e020b */
[----:B------:R-:W-:Y:S01]  /*0c20*/  LOP3.LUT R9, R4, 0xfffffff0, RZ, 0xc0, !PT ;  /* 0xfffffff004097812 */ /* 0x000fe200078ec0ff */
[----:B------:R-:W-:Y:S01]  /*0c30*/  IMAD.SHL.U32 R17, R11, 0x40, RZ ;  /* 0x000000400b117824 */ /* 0x000fe200078e00ff */
[----:B------:R-:W-:Y:S01]  /*0c40*/  IADD3 R15, R13, R15, RZ ;  /* 0x0000000f0d0f7210 */ /* 0x000fe20007ffe0ff */
[----:B------:R-:W-:Y:S01]  /*0c50*/  IMAD.SHL.U32 R148, R8, 0x8, RZ ;  /* 0x0000000808947824 */ /* 0x000fe200078e00ff */
[----:B------:R-:W-:Y:S01]  /*0c60*/  ISETP.GE.AND P1, PT, R2, R3, PT ;  /* 0x000000030200720c */ /* 0x000fe20003f26270 */
[----:B------:R-:W-:Y:S01]  /*0c70*/  IMAD.IADD R9, R6, 0x1, -R9 ;  /* 0x0000000106097824 */ /* 0x000fe200078e0a09 */
[----:B------:R-:W-:Y:S02]  /*0c80*/  LOP3.LUT R17, R17, 0x1c0, RZ, 0xc0, !PT ;  /* 0x000001c011117812 */ /* 0x000fe400078ec0ff */
[----:B------:R-:W-:Y:S02]  /*0c90*/  LEA R5, P0, R12, c[0x0][0x160], 0x1 ;  /* 0x000058000c057a11 */ /* 0x000fe400078008ff */
[----:B------:R-:W-:-:S02]  /*0ca0*/  SHF.R.S32.HI R10, RZ, 0x1f, R9 ;  /* 0x0000001fff0a7819 */ /* 0x000fc40000011409 */
[----:B------:R-:W-:Y:S01]  /*0cb0*/  SHF.R.U32.HI R13, RZ, 0x3, R17 ;  /* 0x00000003ff0d7819 */ /* 0x000fe20000011611 */
[----:B------:R2:W1:Y:S01]  /*0cc0*/  SHFL.IDX PT, R16, R5, RZ, 0x181f ;  /* 0x00181fff05107589 */ /* 0x00046200000e0000 */
[----:B------:R-:W-:Y:S02]  /*0cd0*/  LOP3.LUT R194, R17, 0x38, R148, 0xf8, !PT ;  /* 0x0000003811c27812 */ /* 0x000fe400078ef894 */
[----:B------:R-:W-:Y:S02]  /*0ce0*/  LEA.HI R10, R10, R9, RZ, 0x3 ;  /* 0x000000090a0a7211 */ /* 0x000fe400078f18ff */
[----:B------:R-:W-:Y:S02]  /*0cf0*/  LEA.HI.X R15, R12, c[0x0][0x164], R15, 0x1, P0 ;  /* 0x000059000c0f7a11 */ /* 0x000fe400000f0c0f */
[----:B------:R-:W-:Y:S02]  /*0d00*/  LOP3.LUT R194, R194, R13, RZ, 0x3c, !PT ;  /* 0x0000000dc2c27212 */ /* 0x000fe400078e3cff */
[----:B------:R-:W-:Y:S01]  /*0d10*/  LOP3.LUT R12, R10, 0xfffffff8, RZ, 0xc0, !PT ;  /* 0xfffffff80a0c7812 */ /* 0x000fe200078ec0ff */
[----:B------:R2:W3:Y:S01]  /*0d20*/  SHFL.IDX PT, R17, R15, RZ, 0x181f ;  /* 0x00181fff0f117589 */ /* 0x0004e200000e0000 */
[----:B------:R-:W-:-:S02]  /*0d30*/  IADD3 R14, R148, 0x40, RZ ;  /* 0x00000040940e7810 */ /* 0x000fc40007ffe0ff */
[----:B------:R-:W-:Y:S01]  /*0d40*/  IADD3 R13, R148, 0x80, RZ ;  /* 0x00000080940d7810 */ /* 0x000fe20007ffe0ff */
[----:B------:R-:W-:Y:S01]  /*0d50*/  IMAD.IADD R9, R9, 0x1, -R12 ;  /* 0x0000000109097824 */ /* 0x000fe200078e0a0c */
[----:B------:R-:W-:Y:S02]  /*0d60*/  LOP3.LUT P0, RZ, R8, 0x2, RZ, 0xc0, !PT ;  /* 0x0000000208ff7812 */ /* 0x000fe4000780c0ff */
[----:B------:R-:W-:Y:S02]  /*0d70*/  ISETP.GE.AND P5, PT, R148, c[0x0][0x198], PT ;  /* 0x0000660094007a0c */ /* 0x000fe40003fa6270 */
[----:B------:R-:W-:Y:S02]  /*0d80*/  ISETP.GE.AND P4, PT, R14, c[0x0][0x198], PT ;  /* 0x000066000e007a0c */ /* 0x000fe40003f86270 */
[----:B------:R-:W-:Y:S02]  /*0d90*/  ISETP.GE.AND P3, PT, R13, c[0x0][0x198], PT ;  /* 0x000066000d007a0c */ /* 0x000fe40003f66270 */
[----:B------:R-:W-:Y:S01]  /*0da0*/  LOP3.LUT R194, R194, 0xfffffe00, R19, 0xf8, !PT ;  /* 0xfffffe00c2c27812 */ /* 0x000fe200078ef813 */
[----:B------:R-:W-:Y:S01]  /*0db0*/  @!P2 IMAD.MOV.U32 R198, RZ, RZ, R197 ;  /* 0x000000ffffc6a224 */ /* 0x000fe200078e00c5 */
[----:B------:R-:W-:Y:S05]  /*0dc0*/  @P1 BRA `(.L_x_870) ;  /* 0x000000e000001947 */ /* 0x000fea0003800000 */
[----:B-123--:R-:W-:Y:S01]  /*0dd0*/  SHF.R.S32.HI R21, RZ, 0x1f, R14 ;  /* 0x0000001fff157819 */ /* 0x00efe2000001140e */
[----:B------:R-:W-:Y:S01]  /*0de0*/  IMAD.WIDE R22, R148, 0x2, R16 ;  /* 0x0000000294167825 */ /* 0x000fe200078e0210 */
[----:B------:R-:W-:-:S02]  /*0df0*/  SHF.R.S32.HI R12, RZ, 0x1f, R13 ;  /* 0x0000001fff0c7819 */ /* 0x000fc4000001140d */
[----:B------:R-:W-:Y:S02]  /*0e00*/  LEA.HI R21, R21, R14, RZ, 0x3 ;  /* 0x0000000e15157211 */ /* 0x000fe400078f18ff */
[----:B------:R-:W-:Y:S01]  /*0e10*/  LEA.HI R19, R12, R13, RZ, 0x3 ;  /* 0x0000000d0c137211 */ /* 0x000fe200078f18ff */
[----:B------:R-:W-:Y:S01]  /*0e20*/  IMAD.SHL.U32 R12, R194, 0x2, RZ ;  /* 0x00000002c20c7824 */ /* 0x000fe200078e00ff */
[----:B------:R-:W-:Y:S02]  /*0e30*/  LOP3.LUT R21, R21, 0xfffffff8, RZ, 0xc0, !PT ;  /* 0xfffffff815157812 */ /* 0x000fe400078ec0ff */
[----:B------:R-:W-:Y:S02]  /*0e40*/  LOP3.LUT R19, R19, 0xfffffff8, RZ, 0xc0, !PT ;  /* 0xfffffff813137812 */ /* 0x000fe400078ec0ff */
[----:B------:R-:W-:Y:S01]  /*0e50*/  @!PT LDS RZ, [RZ] ;  /* 0x00000000fffff984 */ /* 0x000fe20000000800 */
[----:B------:R1:W-:Y:S01]  /*0e60*/  LDGSTS.E.BYPASS.LTC128B.128 [R12+0x18100], [R22.64], !P5 ;  /* 0x18100000160c7fae */ /* 0x0003e2000e901d46 */
[----:B------:R-:W-:-:S04]  /*0e70*/  IMAD.WIDE R20, R21, 0x2, R16 ;  /* 0x0000000215147825 */ /* 0x000fc800078e0210 */
[----:B------:R-:W-:Y:S01]  /*0e80*/  IMAD.WIDE R16, R19, 0x2, R16 ;  /* 0x0000000213107825 */ /* 0x000fe200078e0210 */
[----:B------:R1:W-:Y:S04]  /*0e90*/  LDGSTS.E.BYPASS.LTC128B.128 [R12+0x1c100], [R20.64], !P4 ;  /* 0x1c100000140c7fae */ /* 0x0003e8000e101d46 */
[----:B------:R1:W-:Y:S02]  /*0ea0*/  LDGSTS.E.BYPASS.LTC128B.128 [R12+0x20100], [R16.64], !P3 ;  /* 0x20100000100c7fae */ /* 0x0003e4000d901d46 */
.L_x_870:
[----:B-123--:R-:W-:Y:S05]  /*0eb0*/  BSYNC B0 ;  /* 0x0000000000007941 */ /* 0x00efea0003800000 */
.L_x_869:
        /* <DEDUP_REMOVED lines=20> */
.L_x_872:
[----:B------:R-:W-:Y:S05]  /*1000*/  BSYNC B0 ;  /* 0x0000000000007941 */ /* 0x000fea0003800000 */
.L_x_871:
        /* <DEDUP_REMOVED lines=20> */
.L_x_874:
[----:B------:R-:W-:Y:S05]  /*1150*/  BSYNC B0 ;  /* 0x0000000000007941 */ /* 0x000fea0003800000 */
.L_x_873:
[----:B---3--:R3:W-:Y:S01]  /*1160*/  SHFL.IDX PT, R18, R5, 0x3, 0x181f ;  /* 0x00781f0005127f89 */ /* 0x0087e200000e0000 */
[----:B------:R-:W-:Y:S01]  /*1170*/  IADD3 R12, R144, 0x3f, RZ ;  /* 0x0000003f900c7810 */ /* 0x000fe20007ffe0ff */
[----:B------:R-:W-:Y:S01]  /*1180*/  IMAD.MOV.U32 R187, RZ, RZ, c[0x0][0x2b8] ;  /* 0x0000ae00ffbb7624 */ /* 0x000fe200078e00ff */
[----:B------:R-:W-:Y:S01]  /*1190*/  IADD3 R2, R2, 0x60, RZ ;  /* 0x0000006002027810 */ /* 0x000fe20007ffe0ff */
[----:B----4-:R-:W4:Y:S01]  /*11a0*/  SHFL.IDX PT, R19, R15, 0x3, 0x181f ;  /* 0x00781f000f137f89 */ /* 0x010f2200000e0000 */
[----:B------:R-:W-:Y:S01]  /*11b0*/  SHF.R.S32.HI R17, RZ, 0x1f, R12 ;  /* 0x0000001fff117819 */ /* 0x000fe2000001140c */
[----:B------:R-:W-:Y:S01]  /*11c0*/  IMAD.MOV.U32 R192, RZ, RZ, RZ ;  /* 0x000000ffffc07224 */ /* 0x000fe200078e00ff */
[----:B------:R-:W-:-:S02]  /*11d0*/  ISETP.NE.AND P6, PT, R187, 0x1, PT ;  /* 0x00000001bb00780c */ /* 0x000fc40003fc5270 */
[----:B------:R-:W-:Y:S02]  /*11e0*/  LEA.HI R12, R17, R12, RZ, 0x6 ;  /* 0x0000000c110c7211 */ /* 0x000fe400078f30ff */
[----:B------:R-:W-:Y:S02]  /*11f0*/  ISETP.GE.AND P1, PT, R2, R3, PT ;  /* 0x000000030200720c */ /* 0x000fe40003f26270 */
[----:B------:R-:W-:Y:S02]  /*1200*/  SHF.R.S32.HI R3, RZ, 0x1f, R14 ;  /* 0x0000001fff037819 */ /* 0x000fe4000001140e */
[----:B------:R-:W-:Y:S02]  /*1210*/  P2R R2, PR, RZ, 0x40 ;  /* 0x00000040ff027803 */ /* 0x000fe40000000000 */
[----:B------:R-:W-:Y:S02]  /*1220*/  SHF.R.S32.HI R12, RZ, 0x6, R12 ;  /* 0x00000006ff0c7819 */ /* 0x000fe4000001140c */
[----:B------:R-:W-:-:S02]  /*1230*/  SHF.R.S32.HI R2, RZ, 0x1f, R13 ;  /* 0x0000001fff027819 */ /* 0x000fc4000001140d */
[----:B------:R-:W-:Y:S01]  /*1240*/  LEA.HI R134, R3, R14, RZ, 0x3 ;  /* 0x0000000e03867211 */ /* 0x000fe200078f18ff */
[----:B------:R-:W-:Y:S01]  /*1250*/  IMAD R193, R12, 0x40, R195 ;  /* 0x000000400cc17824 */ /* 0x000fe200078e02c3 */
[----:B------:R-:W-:Y:S01]  /*1260*/  LEA.HI R2, R2, R13, RZ, 0x3 ;  /* 0x0000000d02027211 */ /* 0x000fe200078f18ff */
[----:B-123--:R-:W-:Y:S01]  /*1270*/  IMAD.SHL.U32 R5, R194, 0x2, RZ ;  /* 0x00000002c2057824 */ /* 0x00efe200078e00ff */
[----:B------:R-:W-:Y:S02]  /*1280*/  LOP3.LUT R134, R134, 0xfffffff8, RZ, 0xc0, !PT ;  /* 0xfffffff886867812 */ /* 0x000fe400078ec0ff */
[----:B------:R-:W-:Y:S01]  /*1290*/  LOP3.LUT R2, R2, 0xfffffff8, RZ, 0xc0, !PT ;  /* 0xfffffff802027812 */ /* 0x000fe200078ec0ff */
[----:B----4-:R-:W-:Y:S01]  /*12a0*/  @!P1 IMAD.WIDE R26, R148, 0x2, R18 ;  /* 0x00000002941a9825 */ /* 0x010fe200078e0212 */
[----:B------:R-:W-:Y:S02]  /*12b0*/  IADD3 R193, R193, -0x40, RZ ;  /* 0xffffffc0c1c17810 */ /* 0x000fe40007ffe0ff */
[----:B-----5:R-:W-:Y:S01]  /*12c0*/  SHF.R.S32.HI R15, RZ, 0x1f, R198 ;  /* 0x0000001fff0f7819 */ /* 0x020fe200000114c6 */
[--C-:B------:R-:W-:Y:S01]  /*12d0*/  @!P1 IMAD.WIDE R24, R134, 0x2, R18.reuse ;  /* 0x0000000286189825 */ /* 0x100fe200078e0212 */
[----:B------:R-:W-:Y:S01]  /*12e0*/  ISETP.GE.AND P2, PT, R193, R144, PT ;  /* 0x00000090c100720c */ /* 0x000fe20003f46270 */
[----:B------:R-:W-:Y:S01]  /*12f0*/  @!PT LDS RZ, [RZ] ;  /* 0x00000000fffff984 */ /* 0x000fe20000000800 */
[----:B------:R1:W-:Y:S02]  /*1300*/  @!P1 LDGSTS.E.BYPASS.LTC128B.128 [R5+0x1b100], [R26.64], !P5 ;  /* 0x1b1000001a059fae */ /* 0x0003e4000e901d46 */
[----:B------:R-:W-:Y:S01]  /*1310*/  @!P1 IMAD.WIDE R22, R2, 0x2, R18 ;  /* 0x0000000202169825 */ /* 0x000fe200078e0212 */
[----:B------:R-:W-:Y:S01]  /*1320*/  ISETP.GT.OR P2, PT, R195, 0x3f, P2 ;  /* 0x0000003fc300780c */ /* 0x000fe20001744670 */
[----:B------:R2:W-:Y:S02]  /*1330*/  @!P1 LDGSTS.E.BYPASS.LTC128B.128 [R5+0x1f100], [R24.64], !P4 ;  /* 0x1f10000018059fae */ /* 0x0005e4000e101d46 */
[----:B------:R-:W-:-:S02]  /*1340*/  IMAD.IADD R193, R193, 0x1, R196 ;  /* 0x00000001c1c17824 */ /* 0x000fc400078e02c4 */
[----:B------:R3:W-:Y:S01]  /*1350*/  @!P1 LDGSTS.E.BYPASS.LTC128B.128 [R5+0x23100], [R22.64], !P3 ;  /* 0x2310000016059fae */ /* 0x0007e2000d901d46 */
[----:B------:R-:W-:Y:S02]  /*1360*/  IMAD R15, R15, c[0x0][0x2b0], RZ ;  /* 0x0000ac000f0f7a24 */ /* 0x000fe400078e02ff */
[----:B------:R-:W-:Y:S01]  /*1370*/  @P6 IMAD.HI.U32 R16, R193, c[0x0][0x2bc], RZ ;  /* 0x0000af00c1106a27 */ /* 0x000fe200078e00ff */
[----:B------:R-:W0:Y:S03]  /*1380*/  LDGDEPBAR ;  /* 0x00000000000079af */ /* 0x000e260000000000 */
[C---:B------:R-:W-:Y:S02]  /*1390*/  IMAD R15, R198.reuse, c[0x0][0x2b4], R15 ;  /* 0x0000ad00c60f7a24 */ /* 0x040fe400078e020f */
[----:B------:R-:W-:Y:S01]  /*13a0*/  IMAD.MOV.U32 R3, RZ, RZ, R193 ;  /* 0x000000ffff037224 */ /* 0x000fe200078e00c1 */
[----:B------:R-:W-:Y:S01]  /*13b0*/  @P6 SHF.R.U32.HI R3, RZ, c[0x0][0x2c0], R16 ;  /* 0x0000b000ff036a19 */ /* 0x000fe20000011610 */
[----:B------:R-:W-:-:S04]  /*13c0*/  IMAD.WIDE.U32 R198, R198, c[0x0][0x2b0], RZ ;  /* 0x0000ac00c6c67a25 */ /* 0x000fc800078e00ff */
[----:B------:R-:W-:Y:S01]  /*13d0*/  IMAD.IADD R186, R199, 0x1, R15 ;  /* 0x00000001c7ba7824 */ /* 0x000fe200078e020f */
[----:B------:R-:W-:-:S04]  /*13e0*/  @!P2 IADD3 R16, P5, R3, R198, RZ ;  /* 0x000000c60310a210 */ /* 0x000fc80007fbe0ff */
[----:B------:R-:W-:Y:S02]  /*13f0*/  @!P2 LEA.HI.X.SX32 R15, R3, R186, 0x1, P5 ;  /* 0x000000ba030fa211 */ /* 0x000fe400028f0eff */
[----:B------:R-:W-:-:S04]  /*1400*/  @!P2 LEA R20, P4, R16, c[0x0][0x2a0], 0x2 ;  /* 0x0000a8001014aa11 */ /* 0x000fc800078810ff */
[----:B------:R-:W-:Y:S01]  /*1410*/  @!P2 LEA.HI.X R21, R16, c[0x0][0x2a4], R15, 0x2, P4 ;  /* 0x0000a9001015aa11 */ /* 0x000fe200020f140f */
[----:B------:R-:W-:Y:S06]  /*1420*/  BAR.SYNC.DEFER_BLOCKING 0x0 ;  /* 0x0000000000007b1d */ /* 0x000fec0000010000 */
[----:B------:R4:W2:Y:S01]  /*1430*/  @!P2 LDG.E R192, [R20.64] ;  /* 0x0000000614c0a981 */ /* 0x0008a2000c1e1900 */
[----:B------:R-:W-:Y:S01]  /*1440*/  IMAD.MOV R16, RZ, RZ, -R3 ;  /* 0x000000ffff107224 */ /* 0x000fe200078e0a03 */
[----:B------:R-:W-:Y:S01]  /*1450*/  ISETP.GE.AND P5, PT, R148, c[0x0][0x1d4], PT ;  /* 0x0000750094007a0c */ /* 0x000fe20003fa6270 */
[----:B------:R-:W-:Y:S01]  /*1460*/  IMAD.WIDE.U32 R202, R190, c[0x0][0x1e8], RZ ;  /* 0x00007a00beca7a25 */ /* 0x000fe200078e00ff */
[----:B------:R-:W-:-:S02]  /*1470*/  ISETP.GE.AND P4, PT, R14, c[0x0][0x1d4], PT ;  /* 0x000075000e007a0c */ /* 0x000fc40003f86270 */
[----:B------:R-:W-:Y:S01]  /*1480*/  ISETP.GE.AND P6, PT, R13, c[0x0][0x1d4], PT ;  /* 0x000075000d007a0c */ /* 0x000fe20003fc6270 */
[----:B------:R-:W-:Y:S01]  /*1490*/  IMAD R193, R16, c[0x0][0x2b8], R193 ;  /* 0x0000ae0010c17a24 */ /* 0x000fe200078e02c1 */
[----:B------:R-:W-:Y:S01]  /*14a0*/  ISETP.GE.AND P3, PT, R148, c[0x0][0x1d4], PT ;  /* 0x0000750094007a0c */ /* 0x000fe20003f66270 */
[----:B------:R-:W-:Y:S01]  /*14b0*/  IMAD R189, R0, c[0x0][0x210], RZ ;  /* 0x0000840000bd7a24 */ /* 0x000fe200078e02ff */
[----:B------:R-:W-:Y:S01]  /*14c0*/  SHF.R.S32.HI R145, RZ, 0x1f, R148 ;  /* 0x0000001fff917819 */ /* 0x000fe20000011494 */
[----:B------:R-:W-:Y:S01]  /*14d0*/  IMAD.WIDE.U32 R16, R193, c[0x0][0x1e0], RZ ;  /* 0x00007800c1107a25 */ /* 0x000fe200078e00ff */
[----:B-1----:R-:W-:Y:S02]  /*14e0*/  SHF.R.S32.HI R26, RZ, 0x1f, R193 ;  /* 0x0000001fff1a7819 */ /* 0x002fe400000114c1 */
[----:B------:R-:W-:Y:S01]  /*14f0*/  SEL R146, RZ, 0x10, P6 ;  /* 0x00000010ff927807 */ /* 0x000fe20003000000 */
[----:B------:R-:W-:Y:S01]  /*1500*/  IMAD.WIDE.U32 R200, R190, c[0x0][0x210], RZ ;  /* 0x00008400bec87a25 */ /* 0x000fe200078e00ff */
[----:B------:R-:W-:-:S02]  /*1510*/  IADD3 R191, R5, 0x100, RZ ;  /* 0x0000010005bf7810 */ /* 0x000fc40007ffe0ff */
[----:B------:R-:W-:Y:S01]  /*1520*/  SHF.R.S32.HI R147, RZ, 0x1f, R134 ;  /* 0x0000001fff937819 */ /* 0x000fe20000011486 */
[C---:B------:R-:W-:Y:S01]  /*1530*/  IMAD R18, R26.reuse, c[0x0][0x1e0], RZ ;  /* 0x000078001a127a24 */ /* 0x040fe200078e02ff */
[----:B------:R-:W-:Y:S01]  /*1540*/  SHF.R.S32.HI R133, RZ, 0x1f, R2 ;  /* 0x0000001fff857819 */ /* 0x000fe20000011402 */
[----:B------:R-:W-:Y:S02]  /*1550*/  IMAD R26, R26, c[0x0][0x208], RZ ;  /* 0x000082001a1a7a24 */ /* 0x000fe400078e02ff */
[C---:B------:R-:W-:Y:S02]  /*1560*/  IMAD R18, R193.reuse, c[0x0][0x1e4], R18 ;  /* 0x00007900c1127a24 */ /* 0x040fe400078e0212 */
[----:B----4-:R-:W-:-:S04]  /*1570*/  IMAD.WIDE.U32 R20, R193, c[0x0][0x208], RZ ;  /* 0x00008200c1147a25 */ /* 0x010fc800078e00ff */
[----:B------:R-:W-:Y:S02]  /*1580*/  IMAD.IADD R19, R17, 0x1, R18 ;  /* 0x0000000111137824 */ /* 0x000fe400078e0212 */
[----:B------:R-:W-:Y:S02]  /*1590*/  IMAD R17, R0, c[0x0][0x1e8], RZ ;  /* 0x00007a0000117a24 */ /* 0x000fe400078e02ff */
[----:B------:R-:W-:Y:S02]  /*15a0*/  IMAD.MOV.U32 R18, RZ, RZ, R16 ;  /* 0x000000ffff127224 */ /* 0x000fe400078e0010 */
[----:B------:R-:W-:Y:S02]  /*15b0*/  IMAD R17, R190, c[0x0][0x1ec], R17 ;  /* 0x00007b00be117a24 */ /* 0x000fe400078e0211 */
[----:B------:R-:W-:Y:S02]  /*15c0*/  IMAD R26, R193, c[0x0][0x20c], R26 ;  /* 0x00008300c11a7a24 */ /* 0x000fe400078e021a */
[----:B------:R-:W-:-:S02]  /*15d0*/  IMAD.IADD R188, R203, 0x1, R17 ;  /* 0x00000001cbbc7824 */ /* 0x000fc400078e0211 */
[----:B------:R-:W-:Y:S02]  /*15e0*/  IMAD.IADD R27, R21, 0x1, R26 ;  /* 0x00000001151b7824 */ /* 0x000fe400078e021a */
[----:B------:R-:W-:Y:S02]  /*15f0*/  IMAD.MOV.U32 R26, RZ, RZ, R20 ;  /* 0x000000ffff1a7224 */ /* 0x000fe400078e0014 */
[----:B------:R-:W-:Y:S02]  /*1600*/  IMAD R189, R190, c[0x0][0x214], R189 ;  /* 0x00008500bebd7a24 */ /* 0x000fe400078e02bd */
[----:B------:R-:W-:-:S04]  /*1610*/  IMAD.WIDE R204, R148, 0x2, RZ ;  /* 0x0000000294cc7825 */ /* 0x000fc800078e02ff */
[----:B------:R-:W-:Y:S02]  /*1620*/  IMAD.IADD R189, R201, 0x1, R189 ;  /* 0x00000001c9bd7824 */ /* 0x000fe400078e02bd */
[----:B------:R-:W-:Y:S01]  /*1630*/  IMAD.MOV.U32 R181, RZ, RZ, 0x10 ;  /* 0x00000010ffb57424 */ /* 0x000fe200078e00ff */
[----:B--2---:R-:W-:Y:S01]  /*1640*/  SHF.R.S32.HI R15, RZ, 0x1f, R192 ;  /* 0x0000001fff0f7819 */ /* 0x004fe200000114c0 */
[----:B------:R-:W-:-:S04]  /*1650*/  IMAD.WIDE.U32 R18, R192, c[0x0][0x1f0], R18 ;  /* 0x00007c00c0127a25 */ /* 0x000fc800078e0012 */
[C---:B------:R-:W-:Y:S01]  /*1660*/  IMAD R3, R15.reuse, c[0x0][0x1f0], RZ ;  /* 0x00007c000f037a24 */ /* 0x040fe200078e02ff */
[----:B------:R-:W-:Y:S01]  /*1670*/  IADD3 R17, P1, R202, R18, RZ ;  /* 0x00000012ca117210 */ /* 0x000fe20007f3e0ff */
[----:B------:R-:W-:Y:S02]  /*1680*/  IMAD R15, R15, c[0x0][0x218], RZ ;  /* 0x000086000f0f7a24 */ /* 0x000fe400078e02ff */
[C---:B------:R-:W-:Y:S02]  /*1690*/  IMAD R3, R192.reuse, c[0x0][0x1f4], R3 ;  /* 0x00007d00c0037a24 */ /* 0x040fe400078e0203 */
[----:B------:R-:W-:-:S03]  /*16a0*/  IMAD.WIDE.U32 R26, R192, c[0x0][0x218], R26 ;  /* 0x00008600c01a7a25 */ /* 0x000fc600078e001a */
[----:B------:R-:W-:Y:S01]  /*16b0*/  IADD3.X R18, R188, R19, R3, P1, !PT ;  /* 0x00000013bc127210 */ /* 0x000fe20000ffe403 */
[----:B------:R-:W-:Y:S01]  /*16c0*/  IMAD R16, R192, c[0x0][0x21c], R15 ;  /* 0x00008700c0107a24 */ /* 0x000fe200078e020f */
[C---:B------:R-:W-:Y:S02]  /*16d0*/  LEA R24, P1, R17.reuse, c[0x0][0x1c8], 0x1 ;  /* 0x0000720011187a11 */ /* 0x040fe400078208ff */
[----:B------:R-:W-:Y:S02]  /*16e0*/  LEA R3, R12, 0xffffffc0, 0x6 ;  /* 0xffffffc00c037811 */ /* 0x000fe400078e30ff */
[----:B------:R-:W-:Y:S01]  /*16f0*/  LEA.HI.X R18, R17, c[0x0][0x1cc], R18, 0x1, P1 ;  /* 0x0000730011127a11 */ /* 0x000fe200008f0c12 */
[----:B---3--:R-:W-:Y:S01]  /*1700*/  SHFL.IDX PT, R22, R24, RZ, 0x181f ;  /* 0x00181fff18167589 */ /* 0x008fe200000e0000 */
[----:B------:R-:W-:Y:S01]  /*1710*/  IADD3 R15, P1, R200, R26, RZ ;  /* 0x0000001ac80f7210 */ /* 0x000fe20007f3e0ff */
[----:B------:R-:W-:Y:S02]  /*1720*/  IMAD.IADD R3, R144, 0x1, -R3 ;  /* 0x0000000190037824 */ /* 0x000fe400078e0a03 */
[----:B------:R-:W1:Y:S01]  /*1730*/  SHFL.IDX PT, R23, R18, RZ, 0x181f ;  /* 0x00181fff12177589 */ /* 0x000e6200000e0000 */
[----:B------:R-:W-:Y:S01]  /*1740*/  IADD3.X R26, R189, R27, R16, P1, !PT ;  /* 0x0000001bbd1a7210 */ /* 0x000fe20000ffe410 */
[----:B------:R-:W-:Y:S01]  /*1750*/  IMAD.IADD R0, R3, 0x1, -R11 ;  /* 0x0000000103007824 */ /* 0x000fe200078e0a0b */
[C---:B------:R-:W-:Y:S01]  /*1760*/  LEA R16, P1, R15.reuse, c[0x0][0x1f8], 0x1 ;  /* 0x00007e000f107a11 */ /* 0x040fe200078208ff */
[----:B------:R-:W-:Y:S03]  /*1770*/  SHFL.IDX PT, R20, R24, 0x1, 0x181f ;  /* 0x00381f0018147f89 */ /* 0x000fe600000e0000 */
[----:B------:R-:W-:Y:S01]  /*1780*/  ISETP.GE.AND P2, PT, R0, 0x1, PT ;  /* 0x000000010000780c */ /* 0x000fe20003f46270 */
[----:B------:R-:W2:Y:S01]  /*1790*/  SHFL.IDX PT, R21, R18, 0x1, 0x181f ;  /* 0x00381f0012157f89 */ /* 0x000ea200000e0000 */
[----:B------:R-:W-:-:S02]  /*17a0*/  LEA.HI.X R15, R15, c[0x0][0x1fc], R26, 0x1, P1 ;  /* 0x00007f000f0f7a11 */ /* 0x000fc400008f0c1a */
[----:B------:R-:W-:Y:S01]  /*17b0*/  ISETP.GT.AND P1, PT, R0, 0x20, PT ;  /* 0x000000200000780c */ /* 0x000fe20003f24270 */
[----:B------:R-:W3:Y:S04]  /*17c0*/  SHFL.IDX PT, R17, R16, RZ, 0x181f ;  /* 0x00181fff10117589 */ /* 0x000ee800000e0000 */
[----:B------:R-:W4:Y:S04]  /*17d0*/  SHFL.IDX PT, R19, R15, RZ, 0x181f ;  /* 0x00181fff0f137589 */ /* 0x000f2800000e0000 */
[----:B------:R-:W-:Y:S01]  /*17e0*/  SHFL.IDX PT, R15, R15, 0x1, 0x181f ;  /* 0x00381f000f0f7f89 */ /* 0x000fe200000e0000 */
[----:B-1----:R-:W-:-:S04]  /*17f0*/  @P2 IMAD.WIDE R34, R148, 0x2, R22 ;  /* 0x0000000294222825 */ /* 0x002fc800078e0216 */
[--C-:B------:R-:W-:Y:S01]  /*1800*/  @P2 IMAD.WIDE R32, R134, 0x2, R22.reuse ;  /* 0x0000000286202825 */ /* 0x100fe200078e0216 */
[----:B------:R1:W-:Y:S03]  /*1810*/  @P2 LDGSTS.E.BYPASS.LTC128B.128 [R5+0xc100], [R34.64], !P5 ;  /* 0x0c10000022052fae */ /* 0x0003e6000e901d46 */
[----:B------:R-:W-:Y:S01]  /*1820*/  @P2 IMAD.WIDE R26, R2, 0x2, R22 ;  /* 0x00000002021a2825 */ /* 0x000fe200078e0216 */
[----:B------:R1:W-:Y:S03]  /*1830*/  @P2 LDGSTS.E.BYPASS.LTC128B.128 [R5+0xe100], [R32.64], !P4 ;  /* 0x0e10000020052fae */ /* 0x0003e6000e101d46 */
[----:B--2---:R-:W-:Y:S01]  /*1840*/  @P1 IMAD.WIDE R24, R148, 0x2, R20 ;  /* 0x0000000294181825 */ /* 0x004fe200078e0214 */
[----:B------:R2:W-:Y:S01]  /*1850*/  @P2 LDGSTS.E.BYPASS.LTC128B.128 [R5+0x10100], [R26.64], !P6 ;  /* 0x101000001a052fae */ /* 0x0005e2000f101d46 */
[----:B---3--:R-:W-:-:S02]  /*1860*/  IADD3 R30, P2, R17, R204, RZ ;  /* 0x000000cc111e7210 */ /* 0x008fc40007f5e0ff */
[--C-:B------:R-:W-:Y:S01]  /*1870*/  @P1 IMAD.WIDE R22, R134, 0x2, R20.reuse ;  /* 0x0000000286161825 */ /* 0x100fe200078e0214 */
[----:B------:R3:W-:Y:S03]  /*1880*/  @P1 LDGSTS.E.BYPASS.LTC128B.128 [R5+0xd100], [R24.64], !P5 ;  /* 0x0d10000018051fae */ /* 0x0007e6000e901d46 */
[----:B------:R-:W-:Y:S01]  /*1890*/  @P1 IMAD.WIDE R28, R2, 0x2, R20 ;  /* 0x00000002021c1825 */ /* 0x000fe200078e0214 */
[----:B------:R2:W-:Y:S03]  /*18a0*/  @P1 LDGSTS.E.BYPASS.LTC128B.128 [R5+0xf100], [R22.64], !P4 ;  /* 0x0f10000016051fae */ /* 0x0005e6000e101d46 */
[----:B----4-:R-:W-:Y:S01]  /*18b0*/  IMAD.X R31, R19, 0x1, R205, P2 ;  /* 0x00000001131f7824 */ /* 0x010fe200010e06cd */
[----:B------:R4:W-:Y:S01]  /*18c0*/  @P1 LDGSTS.E.BYPASS.LTC128B.128 [R5+0x11100], [R28.64], !P6 ;  /* 0x111000001c051fae */ /* 0x0009e2000f101d46 */
[----:B------:R-:W-:-:S02]  /*18d0*/  ISETP.LT.OR P1, PT, R0, 0x1, P3 ;  /* 0x000000010000780c */ /* 0x000fc40001f21670 */
[----:B------:R-:W-:Y:S01]  /*18e0*/  ISETP.GE.AND P3, PT, R14, c[0x0][0x1d4], PT ;  /* 0x000075000e007a0c */ /* 0x000fe20003f66270 */
[----:B------:R-:W4:Y:S04]  /*18f0*/  SHFL.IDX PT, R21, R16, 0x1, 0x181f ;  /* 0x00381f0010157f89 */ /* 0x000f2800000e0000 */
[----:B------:R-:W0:Y:S01]  /*1900*/  LDGDEPBAR ;  /* 0x00000000000079af */ /* 0x000e220000000000 */
[----:B-1----:R-:W-:-:S05]  /*1910*/  IMAD.WIDE R32, R134, 0x2, RZ ;  /* 0x0000000286207825 */ /* 0x002fca00078e02ff */
[----:B------:R1:W-:Y:S01]  /*1920*/  LDGSTS.E.BYPASS.LTC128B.128 [R5+0x100], [R30.64], !P1 ;  /* 0x001000001e057fae */ /* 0x0003e2000c901d46 */
[----:B---3--:R-:W-:Y:S01]  /*1930*/  IMAD.WIDE R24, R2, 0x2, RZ ;  /* 0x0000000202187825 */ /* 0x008fe200078e02ff */
[----:B--2---:R-:W-:-:S05]  /*1940*/  IADD3 R22, P1, R17, R32, RZ ;  /* 0x0000002011167210 */ /* 0x004fca0007f3e0ff */
[----:B------:R-:W-:Y:S01]  /*1950*/  IMAD.X R23, R19, 0x1, R33, P1 ;  /* 0x0000000113177824 */ /* 0x000fe200008e0621 */
[----:B------:R-:W-:-:S05]  /*1960*/  IADD3 R18, P1, R17, R24, RZ ;  /* 0x0000001811127210 */ /* 0x000fca0007f3e0ff */
[----:B------:R-:W-:Y:S01]  /*1970*/  IMAD.X R19, R19, 0x1, R25, P1 ;  /* 0x0000000113137824 */ /* 0x000fe200008e0619 */
[----:B----4-:R-:W-:-:S05]  /*1980*/  IADD3 R26, P1, R32, R21, RZ ;  /* 0x00000015201a7210 */ /* 0x010fca0007f3e0ff */
[----:B------:R-:W-:Y:S01]  /*1990*/  IMAD.X R27, R33, 0x1, R15, P1 ;  /* 0x00000001211b7824 */ /* 0x000fe200008e060f */
[----:B------:R-:W-:-:S05]  /*19a0*/  IADD3 R16, P1, R24, R21, RZ ;  /* 0x0000001518107210 */ /* 0x000fca0007f3e0ff */
[----:B------:R-:W-:Y:S01]  /*19b0*/  IMAD.X R17, R25, 0x1, R15, P1 ;  /* 0x0000000119117824 */ /* 0x000fe200008e060f */
[----:B------:R-:W-:-:S13]  /*19c0*/  ISETP.LT.OR P1, PT, R0, 0x1, P3 ;  /* 0x000000010000780c */ /* 0x000fda0001f21670 */
[----:B------:R1:W-:Y:S01]  /*19d0*/  LDGSTS.E.BYPASS.LTC128B.128 [R5+0x2100], [R22.64], !P1 ;  /* 0x0210000016057fae */ /* 0x0003e2000c901d46 */
[----:B------:R-:W-:-:S04]  /*19e0*/  ISETP.GE.AND P1, PT, R13, c[0x0][0x1d4], PT ;  /* 0x000075000d007a0c */ /* 0x000fc80003f26270 */
[C---:B------:R-:W-:Y:S02]  /*19f0*/  ISETP.LT.OR P2, PT, R0.reuse, 0x1, P1 ;  /* 0x000000010000780c */ /* 0x040fe40000f41670 */
[----:B------:R-:W-:-:S11]  /*1a00*/  ISETP.LT.OR P1, PT, R0, 0x21, P1 ;  /* 0x000000210000780c */ /* 0x000fd60000f21670 */
[----:B------:R1:W-:Y:S01]  /*1a10*/  LDGSTS.E.BYPASS.LTC128B.128 [R5+0x4100], [R18.64], !P2 ;  /* 0x0410000012057fae */ /* 0x0003e2000d101d46 */
[----:B------:R-:W-:-:S05]  /*1a20*/  IADD3 R14, P2, R204, R21, RZ ;  /* 0x00000015cc0e7210 */ /* 0x000fca0007f5e0ff */
[----:B------:R-:W-:Y:S01]  /*1a30*/  IMAD.X R15, R205, 0x1, R15, P2 ;  /* 0x00000001cd0f7824 */ /* 0x000fe200010e060f */
[----:B------:R-:W-:-:S04]  /*1a40*/  ISETP.GE.AND P2, PT, R148, c[0x0][0x1d4], PT ;  /* 0x0000750094007a0c */ /* 0x000fc80003f46270 */
[----:B------:R-:W-:-:S13]  /*1a50*/  ISETP.LT.OR P2, PT, R0, 0x21, P2 ;  /* 0x000000210000780c */ /* 0x000fda0001741670 */
[----:B------:R1:W-:Y:S01]  /*1a60*/  LDGSTS.E.BYPASS.LTC128B.128 [R5+0x1100], [R14.64], !P2 ;  /* 0x011000000e057fae */ /* 0x0003e2000d101d46 */
[----:B------:R-:W-:Y:S02]  /*1a70*/  ISETP.LT.OR P2, PT, R0, 0x21, P3 ;  /* 0x000000210000780c */ /* 0x000fe40001f41670 */
[----:B------:R-:W-:-:S11]  /*1a80*/  ISETP.GT.AND P3, PT, R195, 0x3f, PT ;  /* 0x0000003fc300780c */ /* 0x000fd60003f64270 */
[----:B------:R1:W-:Y:S01]  /*1a90*/  LDGSTS.E.BYPASS.LTC128B.128 [R5+0x3100], [R26.64], !P2 ;  /* 0x031000001a057fae */ /* 0x0003e2000d101d46 */
[----:B------:R-:W-:-:S03]  /*1aa0*/  ISETP.GE.AND P2, PT, R144, 0x41, PT ;  /* 0x000000419000780c */ /* 0x000fc60003f46270 */
[----:B------:R1:W-:Y:S01]  /*1ab0*/  LDGSTS.E.BYPASS.LTC128B.128 [R5+0x5100], [R16.64], !P1 ;  /* 0x0510000010057fae */ /* 0x0003e2000c901d46 */
[----:B------:R-:W-:Y:S02]  /*1ac0*/  LOP3.LUT P1, RZ, R9, 0x2, RZ, 0xc0, !PT ;  /* 0x0000000209ff7812 */ /* 0x000fe4000782c0ff */
[----:B------:R-:W-:Y:S01]  /*1ad0*/  P2R R24, PR, RZ, 0x4 ;  /* 0x00000004ff187803 */ /* 0x000fe20000000000 */
[----:B------:R-:W0:Y:S01]  /*1ae0*/  LDGDEPBAR ;  /* 0x00000000000079af */ /* 0x000e220000000000 */
[----:B------:R-:W-:-:S05]  /*1af0*/  SEL R181, R181, 0xfffffff0, !P1 ;  /* 0xfffffff0b5b57807 */ /* 0x000fca0004800000 */
[----:B------:R-:W-:Y:S05]  /*1b00*/  @!P2 BRA `(.L_x_875) ;  /* 0x000004200000a947 */ /* 0x000fea0003800000 */
[----:B------:R-:W-:Y:S01]  /*1b10*/  ISETP.NE.AND P2, PT, R187, 0x1, PT ;  /* 0x00000001bb00780c */ /* 0x000fe20003f45270 */
[----:B------:R-:W-:Y:S02]  /*1b20*/  IMAD R12, R12, 0x40, R196 ;  /* 0x000000400c0c7824 */ /* 0x000fe400078e02c4 */
[----:B------:R-:W-:-:S03]  /*1b30*/  IMAD.MOV.U32 R192, RZ, RZ, RZ ;  /* 0x000000ffffc07224 */ /* 0x000fc600078e00ff */
[----:B------:R-:W-:-:S05]  /*1b40*/  IADD3 R193, R12, -0x80, R195 ;  /* 0xffffff800cc17810 */ /* 0x000fca0007ffe0c3 */
[----:B------:R-:W-:Y:S02]  /*1b50*/  IMAD.MOV.U32 R13, RZ, RZ, R193 ;  /* 0x000000ffff0d7224 */ /* 0x000fe400078e00c1 */
[----:B------:R-:W-:-:S05]  /*1b60*/  @P2 IMAD.HI.U32 R0, R193, c[0x0][0x2bc], RZ ;  /* 0x0000af00c1002a27 */ /* 0x000fca00078e00ff */
[----:B------:R-:W-:-:S04]  /*1b70*/  @P2 SHF.R.U32.HI R13, RZ, c[0x0][0x2c0], R0 ;  /* 0x0000b000ff0d2a19 */ /* 0x000fc80000011600 */
[----:B-1----:R-:W-:-:S04]  /*1b80*/  @!P3 IADD3 R15, P1, R13, R198, RZ ;  /* 0x000000c60d0fb210 */ /* 0x002fc80007f3e0ff */
[----:B------:R-:W-:Y:S02]  /*1b90*/  @!P3 LEA.HI.X.SX32 R0, R13, R186, 0x1, P1 ;  /* 0x000000ba0d00b211 */ /* 0x000fe400008f0eff */
[----:B------:R-:W-:-:S04]  /*1ba0*/  @!P3 LEA R14, P1, R15, c[0x0][0x2a0], 0x2 ;  /* 0x0000a8000f0eba11 */ /* 0x000fc800078210ff */
[----:B------:R-:W-:-:S05]  /*1bb0*/  @!P3 LEA.HI.X R15, R15, c[0x0][0x2a4], R0, 0x2, P1 ;  /* 0x0000a9000f0fba11 */ /* 0x000fca00008f1400 */
[----:B------:R1:W2:Y:S01]  /*1bc0*/  @!P3 LDG.E R192, [R14.64] ;  /* 0x000000060ec0b981 */ /* 0x0002a2000c1e1900 */
[----:B------:R-:W-:Y:S01]  /*1bd0*/  IMAD.MOV R0, RZ, RZ, -R13 ;  /* 0x000000ffff007224 */ /* 0x000fe200078e0a0d */
[----:B------:R-:W-:Y:S01]  /*1be0*/  SEL R16, RZ, 0x10, P5 ;  /* 0x00000010ff107807 */ /* 0x000fe20002800000 */
[C---:B------:R-:W-:Y:S01]  /*1bf0*/  IMAD.SHL.U32 R17, R148.reuse, 0x2, RZ ;  /* 0x0000000294117824 */ /* 0x040fe200078e00ff */
[----:B------:R-:W-:Y:S01]  /*1c00*/  SHF.L.U64.HI R18, R148, 0x1, R145 ;  /* 0x0000000194127819 */ /* 0x000fe20000010291 */
[----:B------:R-:W-:Y:S01]  /*1c10*/  IMAD R193, R0, c[0x0][0x2b8], R193 ;  /* 0x0000ae0000c17a24 */ /* 0x000fe200078e02c1 */
[----:B------:R-:W-:Y:S02]  /*1c20*/  IADD3 R28, -R16, 0x10, RZ ;  /* 0x00000010101c7810 */ /* 0x000fe40007ffe1ff */
[----:B------:R-:W-:Y:S01]  /*1c30*/  IADD3 R21, -R146, 0x10, RZ ;  /* 0x0000001092157810 */ /* 0x000fe20007ffe1ff */
[----:B------:R-:W-:Y:S01]  /*1c40*/  IMAD.WIDE.U32 R12, R193, c[0x0][0x1e0], RZ ;  /* 0x00007800c10c7a25 */ /* 0x000fe200078e00ff */
[----:B------:R-:W-:-:S02]  /*1c50*/  SHF.R.S32.HI R0, RZ, 0x1f, R193 ;  /* 0x0000001fff007819 */ /* 0x000fc400000114c1 */
[----:B------:R-:W-:Y:S02]  /*1c60*/  LOP3.LUT R28, R28, 0xf, RZ, 0xc0, !PT ;  /* 0x0000000f1c1c7812 */ /* 0x000fe400078ec0ff */
[----:B------:R-:W-:Y:S01]  /*1c70*/  LOP3.LUT R21, R21, 0xf, RZ, 0xc0, !PT ;  /* 0x0000000f15157812 */ /* 0x000fe200078ec0ff */
[----:B------:R-:W-:-:S04]  /*1c80*/  IMAD R0, R0, c[0x0][0x1e0], RZ ;  /* 0x0000780000007a24 */ /* 0x000fc800078e02ff */
[----:B------:R-:W-:-:S04]  /*1c90*/  IMAD R0, R193, c[0x0][0x1e4], R0 ;  /* 0x00007900c1007a24 */ /* 0x000fc800078e0200 */
[----:B------:R-:W-:Y:S02]  /*1ca0*/  IMAD.IADD R13, R13, 0x1, R0 ;  /* 0x000000010d0d7824 */ /* 0x000fe400078e0200 */
[C---:B-1----:R-:W-:Y:S01]  /*1cb0*/  IMAD.SHL.U32 R14, R134.reuse, 0x2, RZ ;  /* 0x00000002860e7824 */ /* 0x042fe200078e00ff */
[----:B------:R-:W-:Y:S02]  /*1cc0*/  SHF.L.U64.HI R15, R134, 0x1, R147 ;  /* 0x00000001860f7819 */ /* 0x000fe40000010293 */
[----:B--2---:R-:W-:Y:S01]  /*1cd0*/  SHF.R.S32.HI R0, RZ, 0x1f, R192 ;  /* 0x0000001fff007819 */ /* 0x004fe200000114c0 */
[----:B------:R-:W-:-:S04]  /*1ce0*/  IMAD.WIDE.U32 R12, R192, c[0x0][0x1f0], R12 ;  /* 0x00007c00c00c7a25 */ /* 0x000fc800078e000c */
[----:B------:R-:W-:Y:S01]  /*1cf0*/  IMAD R19, R0, c[0x0][0x1f0], RZ ;  /* 0x00007c0000137a24 */ /* 0x000fe200078e02ff */
[----:B------:R-:W-:Y:S02]  /*1d00*/  IADD3 R0, P1, R202, R12, RZ ;  /* 0x0000000cca007210 */ /* 0x000fe40007f3e0ff */
[----:B------:R-:W-:Y:S01]  /*1d10*/  SHF.L.U64.HI R12, R2, 0x1, R133 ;  /* 0x00000001020c7819 */ /* 0x000fe20000010285 */
[----:B------:R-:W-:-:S05]  /*1d20*/  IMAD R19, R192, c[0x0][0x1f4], R19 ;  /* 0x00007d00c0137a24 */ /* 0x000fca00078e0213 */
[----:B------:R-:W-:Y:S02]  /*1d30*/  IADD3.X R19, R188, R13, R19, P1, !PT ;  /* 0x0000000dbc137210 */ /* 0x000fe40000ffe413 */
[C---:B------:R-:W-:Y:S02]  /*1d40*/  LEA R20, P1, R0.reuse, c[0x0][0x1c8], 0x1 ;  /* 0x0000720000147a11 */ /* 0x040fe400078208ff */
[----:B------:R-:W-:Y:S02]  /*1d50*/  SEL R13, RZ, 0x10, P4 ;  /* 0x00000010ff0d7807 */ /* 0x000fe40002000000 */
[----:B------:R-:W-:Y:S01]  /*1d60*/  LEA.HI.X R19, R0, c[0x0][0x1cc], R19, 0x1, P1 ;  /* 0x0000730000137a11 */ /* 0x000fe200008f0c13 */
[----:B------:R-:W1:Y:S01]  /*1d70*/  SHFL.IDX PT, R22, R20, 0x1, 0x181f ;  /* 0x00381f0014167f89 */ /* 0x000e6200000e0000 */
[----:B------:R-:W-:Y:S01]  /*1d80*/  IADD3 R27, -R13, 0x10, RZ ;  /* 0x000000100d1b7810 */ /* 0x000fe20007ffe1ff */
[----:B------:R-:W-:Y:S02]  /*1d90*/  IMAD.SHL.U32 R0, R2, 0x2, RZ ;  /* 0x0000000202007824 */ /* 0x000fe400078e00ff */
[----:B------:R-:W2:Y:S01]  /*1da0*/  SHFL.IDX PT, R23, R19, 0x1, 0x181f ;  /* 0x00381f0013177f89 */ /* 0x000ea200000e0000 */
[----:B------:R-:W-:-:S03]  /*1db0*/  LOP3.LUT R27, R27, 0xf, RZ, 0xc0, !PT ;  /* 0x0000000f1b1b7812 */ /* 0x000fc600078ec0ff */
[----:B------:R-:W-:Y:S01]  /*1dc0*/  SHFL.IDX PT, R19, R19, RZ, 0x181f ;  /* 0x00181fff13137589 */ /* 0x000fe200000e0000 */
[----:B-1----:R-:W-:-:S04]  /*1dd0*/  IADD3 R28, P2, P1, R28, R22, R17 ;  /* 0x000000161c1c7210 */ /* 0x002fc8000795e011 */
[----:B--2---:R-:W-:Y:S02]  /*1de0*/  IADD3.X R29, RZ, R23, R18, P2, P1 ;  /* 0x00000017ff1d7210 */ /* 0x004fe400017e2412 */
[----:B------:R-:W-:-:S04]  /*1df0*/  IADD3 R26, P2, P1, R27, R22, R14 ;  /* 0x000000161b1a7210 */ /* 0x000fc8000795e00e */
[-C--:B------:R-:W-:Y:S02]  /*1e00*/  IADD3.X R27, RZ, R23.reuse, R15, P2, P1 ;  /* 0x00000017ff1b7210 */ /* 0x080fe400017e240f */
[----:B------:R-:W-:Y:S02]  /*1e10*/  IADD3 R22, P2, P1, R21, R22, R0 ;  /* 0x0000001615167210 */ /* 0x000fe4000795e000 */
[----:B------:R-:W1:Y:S02]  /*1e20*/  SHFL.IDX PT, R21, R20, RZ, 0x181f ;  /* 0x00181fff14157589 */ /* 0x000e6400000e0000 */
[----:B------:R-:W-:Y:S02]  /*1e30*/  IADD3.X R23, RZ, R23, R12, P2, P1 ;  /* 0x00000017ff177210 */ /* 0x000fe400017e240c */
[----:B-1----:R-:W-:-:S05]  /*1e40*/  IADD3 R30, P1, R21, R17, RZ ;  /* 0x00000011151e7210 */ /* 0x002fca0007f3e0ff */
[----:B------:R-:W-:Y:S01]  /*1e50*/  IMAD.X R31, R19, 0x1, R18, P1 ;  /* 0x00000001131f7824 */ /* 0x000fe200008e0612 */
        /* <DEDUP_REMOVED lines=13> */
.L_x_875:
[----:B------:R-:W0:Y:S01]  /*1f30*/  LDGDEPBAR ;  /* 0x00000000000079af */ /* 0x000e220000000000 */
[----:B------:R-:W-:Y:S01]  /*1f40*/  SHF.R.S32.HI R13, RZ, 0x4, R4 ;  /* 0x00000004ff0d7819 */ /* 0x000fe20000011404 */
[----:B------:R-:W-:Y:S01]  /*1f50*/  IMAD.SHL.U32 R0, R8, 0x40, RZ ;  /* 0x0000004008007824 */ /* 0x000fe200078e00ff */
[----:B------:R-:W-:Y:S01]  /*1f60*/  LEA.HI R84, R7, R6, RZ, 0x5 ;  /* 0x0000000607547211 */ /* 0x000fe200078f28ff */
[----:B------:R-:W-:Y:S01]  /*1f70*/  IMAD.SHL.U32 R11, R11, 0x8, RZ ;  /* 0x000000080b0b7824 */ /* 0x000fe200078e00ff */
[----:B------:R-:W-:Y:S01]  /*1f80*/  LEA.HI R12, R4, R13, RZ, 0x1 ;  /* 0x0000000d040c7211 */ /* 0x000fe200078f08ff */
[----:B------:R-:W-:Y:S01]  /*1f90*/  IMAD.SHL.U32 R4, R9, 0x40, RZ ;  /* 0x0000004009047824 */ /* 0x000fe200078e00ff */
[----:B------:R-:W-:Y:S01]  /*1fa0*/  LOP3.LUT R0, R0, 0x1c0, RZ, 0xc0, !PT ;  /* 0x000001c000007812 */ /* 0x000fe200078ec0ff */
[----:B------:R-:W-:Y:S01]  /*1fb0*/  IMAD.SHL.U32 R10, R10, 0x40, RZ ;  /* 0x000000400a0a7824 */ /* 0x000fe200078e00ff */
[----:B------:R-:W-:Y:S01]  /*1fc0*/  LOP3.LUT R12, R12, 0xfffffffe, RZ, 0xc0, !PT ;  /* 0xfffffffe0c0c7812 */ /* 0x000fe200078ec0ff */
[----:B------:R-:W-:Y:S01]  /*1fd0*/  IMAD.SHL.U32 R181, R181, 0x2, RZ ;  /* 0x00000002b5b57824 */ /* 0x000fe200078e00ff */
[----:B------:R-:W-:-:S02]  /*1fe0*/  LOP3.LUT R11, R0, 0x8, R11, 0xf8, !PT ;  /* 0x00000008000b7812 */ /* 0x000fc400078ef80b */
[----:B------:R-:W-:Y:S01]  /*1ff0*/  SHF.R.U32.HI R0, RZ, 0x3, R0 ;  /* 0x00000003ff007819 */ /* 0x000fe20000011600 */
[----:B------:R-:W-:Y:S01]  /*2000*/  IMAD.IADD R12, R13, 0x1, -R12 ;  /* 0x000000010d0c7824 */ /* 0x000fe200078e0a0c */
[----:B------:R-:W-:Y:S02]  /*2010*/  LOP3.LUT R4, R4, 0x1c0, RZ, 0xc0, !PT ;  /* 0x000001c004047812 */ /* 0x000fe400078ec0ff */
[----:B------:R-:W-:Y:S01]  /*2020*/  LOP3.LUT R11, R11, R0, RZ, 0x3c, !PT ;  /* 0x000000000b0b7212 */ /* 0x000fe200078e3cff */
[----:B------:R-:W-:Y:S01]  /*2030*/  IMAD.SHL.U32 R13, R12, 0x8, RZ ;  /* 0x000000080c0d7824 */ /* 0x000fe200078e00ff */
[----:B------:R-:W-:Y:S01]  /*2040*/  LOP3.LUT R7, R10, 0xfffffe00, RZ, 0xc0, !PT ;  /* 0xfffffe000a077812 */ /* 0x000fe200078ec0ff */
[----:B------:R-:W-:Y:S01]  /*2050*/  IMAD.SHL.U32 R0, R84, 0x20, RZ ;  /* 0x0000002054007824 */ /* 0x000fe200078e00ff */
[----:B------:R-:W-:Y:S01]  /*2060*/  ISETP.NE.AND P1, PT, R24, RZ, PT ;  /* 0x000000ff1800720c */ /* 0x000fe20003f25270 */
[----:B------:R-:W-:Y:S01]  /*2070*/  IMAD R182, R12, 0x200, R11 ;  /* 0x000002000cb67824 */ /* 0x000fe200078e020b */
[----:B------:R-:W-:Y:S01]  /*2080*/  LOP3.LUT R13, R4, 0x8, R13, 0xf8, !PT ;  /* 0x00000008040d7812 */ /* 0x000fe200078ef80d */
[----:B------:R-:W-:-:S04]  /*2090*/  DEPBAR.LE SB0, 0x3 ;  /* 0x000080c00000791a */ /* 0x000fc80000000000 */
[----:B------:R-:W-:-:S04]  /*20a0*/  DEPBAR.LE SB0, 0x2 ;  /* 0x000080800000791a */ /* 0x000fc80000000000 */
[----:B------:R-:W-:Y:S01]  /*20b0*/  SHF.R.U32.HI R4, RZ, 0x3, R4 ;  /* 0x00000003ff047819 */ /* 0x000fe20000011604 */
[----:B------:R-:W-:Y:S01]  /*20c0*/  IMAD.MOV.U32 R11, RZ, RZ, 0x20 ;  /* 0x00000020ff0b7424 */ /* 0x000fe200078e00ff */
[----:B------:R-:W-:Y:S01]  /*20d0*/  LOP3.LUT R0, R0, 0x7ffffc00, RZ, 0xc0, !PT ;  /* 0x7ffffc0000007812 */ /* 0x000fe200078ec0ff */
[----:B------:R-:W-:Y:S01]  /*20e0*/  IMAD.SHL.U32 R182, R182, 0x2, RZ ;  /* 0x00000002b6b67824 */ /* 0x000fe200078e00ff */
[----:B------:R-:W-:Y:S01]  /*20f0*/  BAR.SYNC.DEFER_BLOCKING 0x0 ;  /* 0x0000000000007b1d */ /* 0x000fe20000010000 */
[----:B------:R-:W-:Y:S02]  /*2100*/  LOP3.LUT R4, R13, R4, RZ, 0x3c, !PT ;  /* 0x000000040d047212 */ /* 0x000fe400078e3cff */
[----:B------:R-:W-:Y:S02]  /*2110*/  SEL R11, R11, 0xffffffe0, !P0 ;  /* 0xffffffe00b0b7807 */ /* 0x000fe40004000000 */
[----:B------:R-:W-:-:S03]  /*2120*/  IADD3 R0, R4, R7, R0 ;  /* 0x0000000704007210 */ /* 0x000fc60007ffe000 */
[----:B------:R-:W-:Y:S01]  /*2130*/  IMAD.IADD R86, R182, 0x1, R11 ;  /* 0x00000001b6567824 */ /* 0x000fe200078e020b */
[C---:B------:R-:W-:Y:S01]  /*2140*/  LEA R184, R0.reuse, 0x18100, 0x1 ;  /* 0x0001810000b87811 */ /* 0x040fe200078e08ff */
[----:B-1----:R-:W-:-:S04]  /*2150*/  IMAD.SHL.U32 R32, R0, 0x2, RZ ;  /* 0x0000000200207824 */ /* 0x002fc800078e00ff */
        /* <DEDUP_REMOVED lines=12> */
[----:B------:R-:W-:Y:S01]  /*2220*/  SHF.R.S32.HI R0, RZ, 0x1f, R193 ;  /* 0x0000001fff007819 */ /* 0x000fe200000114c1 */
[----:B------:R-:W-:Y:S01]  /*2230*/  IMAD.WIDE.U32 R20, R193, c[0x0][0x208], RZ ;  /* 0x00008200c1147a25 */ /* 0x000fe200078e00ff */
[----:B------:R-:W-:-:S02]  /*2240*/  SEL R22, RZ, 0x10, P5 ;  /* 0x00000010ff167807 */ /* 0x000fc40002800000 */
[----:B------:R-:W-:Y:S01]  /*2250*/  SHF.L.U64.HI R24, R148, 0x1, R145 ;  /* 0x0000000194187819 */ /* 0x000fe20000010291 */
[----:B------:R-:W-:Y:S01]  /*2260*/  IMAD R0, R0, c[0x0][0x208], RZ ;  /* 0x0000820000007a24 */ /* 0x000fe200078e02ff */
[----:B------:R-:W-:Y:S01]  /*2270*/  IADD3 R56, -R22, 0x10, RZ ;  /* 0x0000001016387810 */ /* 0x000fe20007ffe1ff */
[----:B------:R-:W-:Y:S01]  /*2280*/  IMAD.SHL.U32 R23, R148, 0x2, RZ ;  /* 0x0000000294177824 */ /* 0x000fe200078e00ff */
[----:B------:R-:W-:Y:S01]  /*2290*/  IADD3 R27, -R146, 0x10, RZ ;  /* 0x00000010921b7810 */ /* 0x000fe20007ffe1ff */
[----:B------:R-:W-:Y:S01]  /*22a0*/  IMAD R10, R193, c[0x0][0x20c], R0 ;  /* 0x00008300c10a7a24 */ /* 0x000fe200078e0200 */
[----:B------:R-:W-:Y:S02]  /*22b0*/  SHF.R.S32.HI R0, RZ, 0x1f, R192 ;  /* 0x0000001fff007819 */ /* 0x000fe400000114c0 */
[----:B------:R-:W-:Y:S01]  /*22c0*/  LOP3.LUT R56, R56, 0xf, RZ, 0xc0, !PT ;  /* 0x0000000f38387812 */ /* 0x000fe200078ec0ff */
[----:B------:R-:W-:Y:S01]  /*22d0*/  IMAD.IADD R21, R21, 0x1, R10 ;  /* 0x0000000115157824 */ /* 0x000fe200078e020a */
[----:B------:R-:W-:Y:S01]  /*22e0*/  LOP3.LUT R27, R27, 0xf, RZ, 0xc0, !PT ;  /* 0x0000000f1b1b7812 */ /* 0x000fe200078ec0ff */
[----:B------:R-:W-:-:S02]  /*22f0*/  IMAD R11, R0, c[0x0][0x218], RZ ;  /* 0x00008600000b7a24 */ /* 0x000fc400078e02ff */
[----:B------:R-:W-:-:S04]  /*2300*/  IMAD.WIDE.U32 R20, R192, c[0x0][0x218], R20 ;  /* 0x00008600c0147a25 */ /* 0x000fc800078e0014 */
[----:B------:R-:W-:Y:S01]  /*2310*/  IMAD R10, R192, c[0x0][0x21c], R11 ;  /* 0x00008700c00a7a24 */ /* 0x000fe200078e020b */
[----:B------:R-:W-:Y:S01]  /*2320*/  IADD3 R0, P1, R200, R20, RZ ;  /* 0x00000014c8007210 */ /* 0x000fe20007f3e0ff */
[----:B------:R-:W-:Y:S01]  /*2330*/  IMAD.SHL.U32 R20, R134, 0x2, RZ ;  /* 0x0000000286147824 */ /* 0x000fe200078e00ff */
[----:B------:R-:W-:Y:S02]  /*2340*/  SEL R11, RZ, 0x10, P4 ;  /* 0x00000010ff0b7807 */ /* 0x000fe40002000000 */
[----:B------:R-:W-:Y:S02]  /*2350*/  IADD3.X R25, R189, R21, R10, P1, !PT ;  /* 0x00000015bd197210 */ /* 0x000fe40000ffe40a */
[C---:B------:R-:W-:Y:S02]  /*2360*/  LEA R26, P1, R0.reuse, c[0x0][0x1f8], 0x1 ;  /* 0x00007e00001a7a11 */ /* 0x040fe400078208ff */
[----:B------:R-:W-:Y:S02]  /*2370*/  IADD3 R51, -R11, 0x10, RZ ;  /* 0x000000100b337810 */ /* 0x000fe40007ffe1ff */
[----:B------:R-:W-:Y:S01]  /*2380*/  LEA.HI.X R25, R0, c[0x0][0x1fc], R25, 0x1, P1 ;  /* 0x00007f0000197a11 */ /* 0x000fe200008f0c19 */
[----:B------:R-:W5:Y:S01]  /*2390*/  SHFL.IDX PT, R48, R26, 0x1, 0x181f ;  /* 0x00381f001a307f89 */ /* 0x000f6200000e0000 */
[----:B------:R-:W-:Y:S01]  /*23a0*/  LOP3.LUT R51, R51, 0xf, RZ, 0xc0, !PT ;  /* 0x0000000f33337812 */ /* 0x000fe200078ec0ff */
[----:B------:R-:W-:Y:S01]  /*23b0*/  IMAD.SHL.U32 R0, R2, 0x2, RZ ;  /* 0x0000000202007824 */ /* 0x000fe200078e00ff */
[----:B------:R-:W-:Y:S01]  /*23c0*/  SHF.L.U64.HI R21, R134, 0x1, R147 ;  /* 0x0000000186157819 */ /* 0x000fe20000010293 */
[----:B------:R-:W4:Y:S01]  /*23d0*/  SHFL.IDX PT, R49, R25, 0x1, 0x181f ;  /* 0x00381f0019317f89 */ /* 0x000f2200000e0000 */
[----:B------:R-:W-:-:S03]  /*23e0*/  SHF.L.U64.HI R10, R2, 0x1, R133 ;  /* 0x00000001020a7819 */ /* 0x000fc60000010285 */
[----:B------:R-:W-:Y:S01]  /*23f0*/  SHFL.IDX PT, R25, R25, RZ, 0x181f ;  /* 0x00181fff19197589 */ /* 0x000fe200000e0000 */
[----:B-----5:R-:W-:-:S04]  /*2400*/  IADD3 R56, P2, P1, R56, R48, R23 ;  /* 0x0000003038387210 */ /* 0x020fc8000795e017 */
[----:B----4-:R-:W-:Y:S02]  /*2410*/  IADD3.X R57, RZ, R49, R24, P2, P1 ;  /* 0x00000031ff397210 */ /* 0x010fe400017e2418 */
[----:B------:R-:W-:-:S04]  /*2420*/  IADD3 R50, P2, P1, R51, R48, R20 ;  /* 0x0000003033327210 */ /* 0x000fc8000795e014 */
[-C--:B------:R-:W-:Y:S02]  /*2430*/  IADD3.X R51, RZ, R49.reuse, R21, P2, P1 ;  /* 0x00000031ff337210 */ /* 0x080fe400017e2415 */
[----:B------:R-:W-:Y:S02]  /*2440*/  IADD3 R48, P2, P1, R27, R48, R0 ;  /* 0x000000301b307210 */ /* 0x000fe4000795e000 */
[----:B------:R-:W4:Y:S02]  /*2450*/  SHFL.IDX PT, R27, R26, RZ, 0x181f ;  /* 0x00181fff1a1b7589 */ /* 0x000f2400000e0000 */
[----:B------:R-:W-:Y:S02]  /*2460*/  IADD3.X R49, RZ, R49, R10, P2, P1 ;  /* 0x00000031ff317210 */ /* 0x000fe400017e240a */
[----:B----4-:R-:W-:-:S05]  /*2470*/  IADD3 R58, P1, R27, R23, RZ ;  /* 0x000000171b3a7210 */ /* 0x010fca0007f3e0ff */
        /* <DEDUP_REMOVED lines=14> */
.L_x_876:
[----:B------:R-:W-:Y:S01]  /*2560*/  IMAD.MOV.U32 R0, RZ, RZ, 0x40 ;  /* 0x00000040ff007424 */ /* 0x000fe200078e00ff */
[----:B------:R-:W-:Y:S01]  /*2570*/  LOP3.LUT P1, RZ, R9, 0x4, RZ, 0xc0, !PT ;  /* 0x0000000409ff7812 */ /* 0x000fe2000782c0ff */
[C---:B-12-4-:R-:W-:Y:S01]  /*2580*/  HMMA.16816.F32.BF16 R20, R32.reuse, R16, RZ ;  /* 0x000000102014723c */ /* 0x056fe200000418ff */
[----:B------:R-:W0:Y:S01]  /*2590*/  LDGDEPBAR ;  /* 0x00000000000079af */ /* 0x000e220000000000 */
[----:B------:R-:W-:Y:S01]  /*25a0*/  IMAD.IADD R176, R7, 0x1, R4 ;  /* 0x0000000107b07824 */ /* 0x000fe200078e0204 */
[----:B------:R-:W-:Y:S02]  /*25b0*/  SEL R5, R0, 0xffffffc0, !P1 ;  /* 0xffffffc000057807 */ /* 0x000fe40004800000 */
[----:B------:R-:W-:Y:S01]  /*25c0*/  LOP3.LUT P1, RZ, R8, 0x4, RZ, 0xc0, !PT ;  /* 0x0000000408ff7812 */ /* 0x000fe2000782c0ff */
[----:B------:R-:W-:Y:S02]  /*25d0*/  IMAD.SHL.U32 R176, R176, 0x2, RZ ;  /* 0x00000002b0b07824 */ /* 0x000fe400078e00ff */
[--C-:B------:R-:W-:Y:S01]  /*25e0*/  IMAD.IADD R178, R184, 0x1, R5.reuse ;  /* 0x00000001b8b27824 */ /* 0x100fe200078e0205 */
[----:B------:R-:W-:Y:S01]  /*25f0*/  SEL R179, R0, 0xffffffc0, !P1 ;  /* 0xffffffc000b37807 */ /* 0x000fe20004800000 */
[----:B------:R-:W-:Y:S01]  /*2600*/  HMMA.16816.F32.BF16 R16, R32, R18, RZ ;  /* 0x000000122010723c */ /* 0x000fe200000418ff */
[----:B------:R-:W-:-:S02]  /*2610*/  IMAD.IADD R177, R180, 0x1, R5 ;  /* 0x00000001b4b17824 */ /* 0x000fc400078e0205 */
[----:B------:R-:W-:Y:S01]  /*2620*/  LDSM.16.M88.4 R24, [R178] ;  /* 0x00000000b218783b */ /* 0x000fe20000000200 */
[----:B------:R-:W-:Y:S02]  /*2630*/  IMAD.IADD R85, R182, 0x1, R179 ;  /* 0x00000001b6557824 */ /* 0x000fe400078e02b3 */
[----:B------:R-:W-:Y:S02]  /*2640*/  IMAD.IADD R0, R179, 0x1, R86 ;  /* 0x00000001b3007824 */ /* 0x000fe400078e0256 */
[----:B---3--:R-:W-:Y:S01]  /*2650*/  HMMA.16816.F32.BF16 R64, R32, R60, RZ ;  /* 0x0000003c2040723c */ /* 0x008fe200000418ff */
[----:B------:R-:W1:Y:S01]  /*2660*/  LDSM.16.M88.4 R8, [R85+0xc100] ;  /* 0x00c100005508783b */ /* 0x000e620000000200 */
[--C-:B------:R-:W-:Y:S02]  /*2670*/  IMAD.IADD R135, R5, 0x1, R176.reuse ;  /* 0x0000000105877824 */ /* 0x100fe400078e02b0 */
[C---:B------:R-:W-:Y:S01]  /*2680*/  IMAD.IADD R174, R181.reuse, 0x1, R176 ;  /* 0x00000001b5ae7824 */ /* 0x040fe200078e02b0 */
[----:B------:R-:W2:Y:S01]  /*2690*/  LDSM.16.M88.4 R76, [R85+0xc900] ;  /* 0x00c90000554c783b */ /* 0x000ea20000000200 */
[----:B------:R-:W-:-:S02]  /*26a0*/  IMAD.IADD R164, R181, 0x1, R135 ;  /* 0x00000001b5a47824 */ /* 0x000fc400078e0287 */
[----:B------:R-:W-:Y:S01]  /*26b0*/  HMMA.16816.F32.BF16 R56, R32, R52, RZ ;  /* 0x000000342038723c */ /* 0x000fe200000418ff */
[----:B------:R-:W-:Y:S01]  /*26c0*/  LDSM.16.M88.4 R68, [R85+0xd900] ;  /* 0x00d900005544783b */ /* 0x000fe20000000200 */
[----:B------:R-:W-:-:S03]  /*26d0*/  IMAD.IADD R5, R5, 0x1, R174 ;  /* 0x0000000105057824 */ /* 0x000fc600078e02ae */
[----:B------:R-:W-:Y:S03]  /*26e0*/  LDSM.16.M88.4 R72, [R85+0xd100] ;  /* 0x00d100005548783b */ /* 0x000fe60000000200 */
[----:B------:R-:W-:Y:S08]  /*26f0*/  HMMA.16816.F32.BF16 R20, R44, R12, R20 ;  /* 0x0000000c2c14723c */ /* 0x000ff00000041814 */
[C---:B------:R-:W-:Y:S08]  /*2700*/  HMMA.16816.F32.BF16 R60, R32.reuse, R62, RZ ;  /* 0x0000003e203c723c */ /* 0x040ff000000418ff */
[C---:B------:R-:W-:Y:S08]  /*2710*/  HMMA.16816.F32.BF16 R52, R32.reuse, R54, RZ ;  /* 0x000000362034723c */ /* 0x040ff000000418ff */
[C---:B------:R-:W-:Y:S08]  /*2720*/  HMMA.16816.F32.BF16 R48, R32.reuse, R28, RZ ;  /* 0x0000001c2030723c */ /* 0x040ff000000418ff */
[----:B------:R-:W-:Y:S01]  /*2730*/  HMMA.16816.F32.BF16 R32, R32, R30, RZ ;  /* 0x0000001e2020723c */ /* 0x000fe200000418ff */
[----:B------:R-:W-:Y:S07]  /*2740*/  LDSM.16.M88.4 R28, [R177] ;  /* 0x00000000b11c783b */ /* 0x000fee0000000200 */
[C---:B------:R-:W-:Y:S01]  /*2750*/  HMMA.16816.F32.BF16 R16, R44.reuse, R14, R16 ;  /* 0x0000000e2c10723c */ /* 0x040fe20000041810 */
[----:B------:R-:W3:Y:S07]  /*2760*/  LDSM.16.M88.4 R12, [R0+0xc100] ;  /* 0x00c10000000c783b */ /* 0x000eee0000000200 */
[----:B------:R-:W-:Y:S08]  /*2770*/  HMMA.16816.F32.BF16 R64, R44, R80, R64 ;  /* 0x000000502c40723c */ /* 0x000ff00000041840 */
[----:B-1----:R-:W-:Y:S08]  /*2780*/  HMMA.16816.F32.BF16 R20, R24, R8, R20 ;  /* 0x000000081814723c */ /* 0x002ff00000041814 */
[C---:B------:R-:W-:Y:S01]  /*2790*/  HMMA.16816.F32.BF16 R60, R44.reuse, R82, R60 ;  /* 0x000000522c3c723c */ /* 0x040fe2000004183c */
[----:B------:R-:W1:Y:S07]  /*27a0*/  LDSM.16.M88.4 R80, [R0+0xc900] ;  /* 0x00c900000050783b */ /* 0x000e6e0000000200 */
[C---:B------:R-:W-:Y:S08]  /*27b0*/  HMMA.16816.F32.BF16 R56, R44.reuse, R40, R56 ;  /* 0x000000282c38723c */ /* 0x040ff00000041838 */
[C---:B------:R-:W-:Y:S01]  /*27c0*/  HMMA.16816.F32.BF16 R52, R44.reuse, R42, R52 ;  /* 0x0000002a2c34723c */ /* 0x040fe20000041834 */
[----:B------:R-:W-:Y:S07]  /*27d0*/  LDSM.16.M88.4 R40, [R0+0xd100] ;  /* 0x00d100000028783b */ /* 0x000fee0000000200 */
[C---:B------:R-:W-:Y:S08]  /*27e0*/  HMMA.16816.F32.BF16 R48, R44.reuse, R36, R48 ;  /* 0x000000242c30723c */ /* 0x040ff00000041830 */
[----:B------:R-:W-:Y:S01]  /*27f0*/  HMMA.16816.F32.BF16 R44, R44, R38, R32 ;  /* 0x000000262c2c723c */ /* 0x000fe20000041820 */
[----:B------:R-:W-:Y:S04]  /*2800*/  LDSM.16.M88.4 R36, [R184+0x4000] ;  /* 0x00400000b824783b */ /* 0x000fe80000000200 */
[----:B------:R-:W-:Y:S03]  /*2810*/  LDSM.16.M88.4 R32, [R0+0xd900] ;  /* 0x00d900000020783b */ /* 0x000fe60000000200 */
[C---:B------:R-:W-:Y:S01]  /*2820*/  HMMA.16816.F32.BF16 R16, R24.reuse, R10, R16 ;  /* 0x0000000a1810723c */ /* 0x040fe20000041810 */
[----:B------:R-:W4:Y:S07]  /*2830*/  LDSM.16.M88.4 R8, [R182+0xe100] ;  /* 0x00e10000b608783b */ /* 0x000f2e0000000200 */
[----:B--2---:R-:W-:Y:S08]  /*2840*/  HMMA.16816.F32.BF16 R64, R24, R76, R64 ;  /* 0x0000004c1840723c */ /* 0x004ff00000041840 */
[----:B---3--:R-:W-:Y:S08]  /*2850*/  HMMA.16816.F32.BF16 R20, R28, R12, R20 ;  /* 0x0000000c1c14723c */ /* 0x008ff00000041814 */
[C---:B------:R-:W-:Y:S08]  /*2860*/  HMMA.16816.F32.BF16 R48, R24.reuse, R68, R48 ;  /* 0x000000441830723c */ /* 0x040ff00000041830 */
[C---:B------:R-:W-:Y:S01]  /*2870*/  HMMA.16816.F32.BF16 R44, R24.reuse, R70, R44 ;  /* 0x00000046182c723c */ /* 0x040fe2000004182c */
[----:B------:R-:W-:Y:S07]  /*2880*/  LDSM.16.M88.4 R68, [R182+0xf900] ;  /* 0x00f90000b644783b */ /* 0x000fee0000000200 */
[C---:B------:R-:W-:Y:S08]  /*2890*/  HMMA.16816.F32.BF16 R56, R24.reuse, R72, R56 ;  /* 0x000000481838723c */ /* 0x040ff00000041838 */
[C---:B------:R-:W-:Y:S01]  /*28a0*/  HMMA.16816.F32.BF16 R52, R24.reuse, R74, R52 ;  /* 0x0000004a1834723c */ /* 0x040fe20000041834 */
[----:B------:R-:W-:Y:S07]  /*28b0*/  LDSM.16.M88.4 R72, [R182+0xf100] ;  /* 0x00f10000b648783b */ /* 0x000fee0000000200 */
[----:B------:R-:W-:Y:S01]  /*28c0*/  HMMA.16816.F32.BF16 R60, R24, R78, R60 ;  /* 0x0000004e183c723c */ /* 0x000fe2000004183c */
[----:B------:R-:W2:Y:S04]  /*28d0*/  LDSM.16.M88.4 R76, [R182+0xe900] ;  /* 0x00e90000b64c783b */ /* 0x000ea80000000200 */
[----:B------:R-:W-:Y:S03]  /*28e0*/  LDSM.16.M88.4 R24, [R180+0x4000] ;  /* 0x00400000b418783b */ /* 0x000fe60000000200 */
[C---:B------:R-:W-:Y:S01]  /*28f0*/  HMMA.16816.F32.BF16 R16, R28.reuse, R14, R16 ;  /* 0x0000000e1c10723c */ /* 0x040fe20000041810 */
[----:B------:R-:W3:Y:S07]  /*2900*/  LDSM.16.M88.4 R12, [R86+0xe100] ;  /* 0x00e10000560c783b */ /* 0x000eee0000000200 */
[----:B-1----:R-:W-:Y:S08]  /*2910*/  HMMA.16816.F32.BF16 R64, R28, R80, R64 ;  /* 0x000000501c40723c */ /* 0x002ff00000041840 */
[----:B----4-:R-:W-:Y:S08]  /*2920*/  HMMA.16816.F32.BF16 R20, R36, R8, R20 ;  /* 0x000000082414723c */ /* 0x010ff00000041814 */
[C---:B------:R-:W-:Y:S08]  /*2930*/  HMMA.16816.F32.BF16 R48, R28.reuse, R32, R48 ;  /* 0x000000201c30723c */ /* 0x040ff00000041830 */
[C---:B------:R-:W-:Y:S01]  /*2940*/  HMMA.16816.F32.BF16 R44, R28.reuse, R34, R44 ;  /* 0x000000221c2c723c */ /* 0x040fe2000004182c */
[----:B------:R-:W-:Y:S07]  /*2950*/  LDSM.16.M88.4 R32, [R86+0xf100] ;  /* 0x00f100005620783b */ /* 0x000fee0000000200 */
[C---:B------:R-:W-:Y:S08]  /*2960*/  HMMA.16816.F32.BF16 R56, R28.reuse, R40, R56 ;  /* 0x000000281c38723c */ /* 0x040ff00000041838 */
[C---:B------:R-:W-:Y:S01]  /*2970*/  HMMA.16816.F32.BF16 R52, R28.reuse, R42, R52 ;  /* 0x0000002a1c34723c */ /* 0x040fe20000041834 */
[----:B------:R-:W-:Y:S07]  /*2980*/  LDSM.16.M88.4 R40, [R178+0x4000] ;  /* 0x00400000b228783b */ /* 0x000fee0000000200 */
[----:B------:R-:W-:Y:S01]  /*2990*/  HMMA.16816.F32.BF16 R60, R28, R82, R60 ;  /* 0x000000521c3c723c */ /* 0x000fe2000004183c */
[----:B------:R-:W1:Y:S04]  /*29a0*/  LDSM.16.M88.4 R80, [R86+0xe900] ;  /* 0x00e900005650783b */ /* 0x000e680000000200 */
        /* <DEDUP_REMOVED lines=23> */
[----:B------:R-:W1:Y:S07]  /*2b20*/  LDSM.16.M88.4 R32, [R0+0xe900] ;  /* 0x00e900000020783b */ /* 0x000e6e0000000200 */
        /* <DEDUP_REMOVED lines=35> */
[----:B------:R-:W2:Y:S07]  /*2d60*/  LDSM.16.M88.4 R68, [R85+0x10900] ;  /* 0x010900005544783b */ /* 0x000eae0000000200 */
[C---:B------:R-:W-:Y:S08]  /*2d70*/  HMMA.16816.F32.BF16 R56, R80.reuse, R72, R56 ;  /* 0x000000485038723c */ /* 0x040ff00000041838 */
[----:B------:R-:W-:Y:S08]  /*2d80*/  HMMA.16816.F32.BF16 R52, R80, R74, R52 ;  /* 0x0000004a5034723c */ /* 0x000ff00000041834 */
[----:B------:R-:W-:Y:S01]  /*2d90*/  HMMA.16816.F32.BF16 R72, R40, R38, R16 ;  /* 0x000000262848723c */ /* 0x000fe20000041810 */
[----:B------:R-:W-:Y:S04]  /*2da0*/  LDSM.16.M88.4 R36, [R177+0x8000] ;  /* 0x00800000b124783b */ /* 0x000fe80000000200 */
[----:B------:R-:W3:Y:S03]  /*2db0*/  LDSM.16.M88.4 R16, [R0+0x10100] ;  /* 0x010100000010783b */ /* 0x000ee60000000200 */
[----:B------:R-:W-:Y:S08]  /*2dc0*/  HMMA.16816.F32.BF16 R60, R80, R78, R60 ;  /* 0x0000004e503c723c */ /* 0x000ff0000004183c */
[----:B-1----:R-:W-:Y:S08]  /*2dd0*/  HMMA.16816.F32.BF16 R64, R40, R32, R64 ;  /* 0x000000202840723c */ /* 0x002ff00000041840 */
[----:B----4-:R-:W-:Y:S08]  /*2de0*/  HMMA.16816.F32.BF16 R20, R12, R8, R20 ;  /* 0x000000080c14723c */ /* 0x010ff00000041814 */
[C---:B------:R-:W-:Y:S08]  /*2df0*/  HMMA.16816.F32.BF16 R48, R40.reuse, R24, R48 ;  /* 0x000000182830723c */ /* 0x040ff00000041830 */
[----:B------:R-:W-:Y:S01]  /*2e00*/  HMMA.16816.F32.BF16 R44, R40, R26, R44 ;  /* 0x0000001a282c723c */ /* 0x000fe2000004182c */
[----:B------:R-:W1:Y:S07]  /*2e10*/  LDSM.16.M88.4 R24, [R85+0x11100] ;  /* 0x011100005518783b */ /* 0x000e6e0000000200 */
[----:B------:R-:W-:Y:S01]  /*2e20*/  HMMA.16816.F32.BF16 R72, R12, R10, R72 ;  /* 0x0000000a0c48723c */ /* 0x000fe20000041848 */
[----:B------:R-:W4:Y:S07]  /*2e30*/  LDSM.16.M88.4 R8, [R0+0x10900] ;  /* 0x010900000008783b */ /* 0x000f2e0000000200 */
[C---:B------:R-:W-:Y:S01]  /*2e40*/  HMMA.16816.F32.BF16 R60, R40.reuse, R34, R60 ;  /* 0x00000022283c723c */ /* 0x040fe2000004183c */
[----:B------:R-:W-:Y:S07]  /*2e50*/  LDSM.16.M88.4 R32, [R0+0x11100] ;  /* 0x011100000020783b */ /* 0x000fee0000000200 */
[C---:B------:R-:W-:Y:S07]  /*2e60*/  HMMA.16816.F32.BF16 R56, R40.reuse, R28, R56 ;  /* 0x0000001c2838723c */ /* 0x040fee0000041838 */
[----:B------:R-:W-:Y:S01]  /*2e70*/  LOP3.LUT R29, R84, 0xffffffe0, RZ, 0xc0, !PT ;  /* 0xffffffe0541d7812 */ /* 0x000fe200078ec0ff */
[----:B------:R-:W-:Y:S04]  /*2e80*/  HMMA.16816.F32.BF16 R52, R40, R30, R52 ;  /* 0x0000001e2834723c */ /* 0x000fe80000041834 */
[----:B------:R-:W-:-:S02]  /*2e90*/  IMAD.IADD R6, R6, 0x1, -R29 ;  /* 0x0000000106067824 */ /* 0x000fc400078e0a1d */
[----:B------:R-:W5:Y:S02]  /*2ea0*/  LDSM.16.M88.4 R28, [R85+0x11900] ;  /* 0x01190000551c783b */ /* 0x000f640000000200 */
[----:B--2---:R-:W-:Y:S08]  /*2eb0*/  HMMA.16816.F32.BF16 R64, R12, R68, R64 ;  /* 0x000000440c40723c */ /* 0x004ff00000041840 */
[----:B---3--:R-:W-:Y:S07]  /*2ec0*/  HMMA.16816.F32.BF16 R20, R36, R16, R20 ;  /* 0x000000102414723c */ /* 0x008fee0000041814 */
[----:B------:R-:W-:Y:S01]  /*2ed0*/  SHF.R.S32.HI R17, RZ, 0x1f, R6 ;  /* 0x0000001fff117819 */ /* 0x000fe20000011406 */
[----:B------:R-:W-:Y:S03]  /*2ee0*/  HMMA.16816.F32.BF16 R60, R12, R70, R60 ;  /* 0x000000460c3c723c */ /* 0x000fe6000004183c */
[----:B------:R-:W-:-:S04]  /*2ef0*/  LEA.HI R16, R17, R6, RZ, 0x2 ;  /* 0x0000000611107211 */ /* 0x000fc800078f10ff */
[----:B------:R-:W-:Y:S01]  /*2f00*/  LOP3.LUT R17, R16, 0x7ffffffc, RZ, 0xc0, !PT ;  /* 0x7ffffffc10117812 */ /* 0x000fe200078ec0ff */
[----:B------:R-:W-:Y:S04]  /*2f10*/  HMMA.16816.F32.BF16 R72, R36, R18, R72 ;  /* 0x000000122448723c */ /* 0x000fe80000041848 */
[----:B------:R-:W-:Y:S02]  /*2f20*/  IMAD.IADD R6, R6, 0x1, -R17 ;  /* 0x0000000106067824 */ /* 0x000fe400078e0a11 */
[----:B------:R2:W3:Y:S01]  /*2f30*/  LDSM.16.M88.4 R16, [R0+0x11900] ;  /* 0x011900000010783b */ /* 0x0004e20000000200 */
[----:B------:R-:W-:-:S04]  /*2f40*/  DEPBAR.LE SB0, 0x2 ;  /* 0x000080800000791a */ /* 0x000fc80000000000 */
[----:B------:R-:W-:Y:S01]  /*2f50*/  IMAD R3, R6, -0x2, R3 ;  /* 0xfffffffe06037824 */ /* 0x000fe200078e0203 */
[----:B-1----:R-:W-:Y:S01]  /*2f60*/  HMMA.16816.F32.BF16 R56, R12, R24, R56 ;  /* 0x000000180c38723c */ /* 0x002fe20000041838 */
[----:B------:R-:W-:Y:S03]  /*2f70*/  BAR.SYNC.DEFER_BLOCKING 0x0 ;  /* 0x0000000000007b1d */ /* 0x000fe60000010000 */
[----:B------:R-:W-:-:S04]  /*2f80*/  ISETP.GT.AND P1, PT, R3, RZ, PT ;  /* 0x000000ff0300720c */ /* 0x000fc80003f24270 */
[----:B----4-:R-:W-:Y:S01]  /*2f90*/  HMMA.16816.F32.BF16 R64, R36, R8, R64 ;  /* 0x000000082440723c */ /* 0x010fe20000041840 */
[----:B------:R-:W-:Y:S02]  /*2fa0*/  FSEL R22, R22, -INF , P1 ;  /* 0xff80000016167808 */ /* 0x000fe40000800000 */
[----:B------:R-:W-:Y:S02]  /*2fb0*/  FSEL R25, R20, -INF , P1 ;  /* 0xff80000014197808 */ /* 0x000fe40000800000 */
[----:B------:R-:W-:-:S03]  /*2fc0*/  ISETP.GT.AND P1, PT, R3, 0x1, PT ;  /* 0x000000010300780c */ /* 0x000fc60003f24270 */
[----:B------:R-:W-:Y:S01]  /*2fd0*/  HMMA.16816.F32.BF16 R52, R12, R26, R52 ;  /* 0x0000001a0c34723c */ /* 0x000fe20000041834 */
[----:B------:R-:W-:Y:S02]  /*2fe0*/  FSEL R23, R23, -INF , P1 ;  /* 0xff80000017177808 */ /* 0x000fe40000800000 */
[----:B------:R-:W-:Y:S02]  /*2ff0*/  FSEL R24, R21, -INF , P1 ;  /* 0xff80000015187808 */ /* 0x000fe40000800000 */
[----:B------:R-:W-:-:S03]  /*3000*/  ISETP.GT.AND P1, PT, R3, 0x8, PT ;  /* 0x000000080300780c */ /* 0x000fc60003f24270 */
[----:B------:R-:W-:Y:S01]  /*3010*/  HMMA.16816.F32.BF16 R60, R36, R10, R60 ;  /* 0x0000000a243c723c */ /* 0x000fe2000004183c */
[----:B------:R-:W-:Y:S01]  /*3020*/  FSEL R74, R74, -INF , P1 ;  /* 0xff8000004a4a7808 */ /* 0x000fe20000800000 */
[----:B------:R-:W-:Y:S01]  /*3030*/  LDSM.16.MT88.4 R80, [R135+0x2100] ;  /* 0x002100008750783b */ /* 0x000fe20000004200 */
[----:B------:R-:W-:Y:S02]  /*3040*/  FSEL R27, R72, -INF , P1 ;  /* 0xff800000481b7808 */ /* 0x000fe40000800000 */
[----:B------:R-:W-:Y:S01]  /*3050*/  ISETP.GT.AND P1, PT, R3, 0x9, PT ;  /* 0x000000090300780c */ /* 0x000fe20003f24270 */
[----:B------:R-:W-:Y:S02]  /*3060*/  LDSM.16.MT88.4 R124, [R176+0x100] ;  /* 0x00010000b07c783b */ /* 0x000fe40000004200 */
[----:B-----5:R-:W-:Y:S01]  /*3070*/  HMMA.16816.F32.BF16 R48, R12, R28, R48 ;  /* 0x0000001c0c30723c */ /* 0x020fe20000041830 */
[----:B------:R-:W-:Y:S01]  /*3080*/  FSEL R6, R75, -INF , P1 ;  /* 0xff8000004b067808 */ /* 0x000fe20000800000 */
[----:B------:R-:W-:Y:S01]  /*3090*/  LDSM.16.MT88.4 R40, [R174+0x100] ;  /* 0x00010000ae28783b */ /* 0x000fe20000004200 */
[----:B------:R-:W-:-:S02]  /*30a0*/  FSEL R73, R73, -INF , P1 ;  /* 0xff80000049497808 */ /* 0x000fc40000800000 */
[C---:B------:R-:W-:Y:S01]  /*30b0*/  ISETP.GT.AND P1, PT, R3.reuse, 0x10, PT ;  /* 0x000000100300780c */ /* 0x040fe20003f24270 */
[----:B------:R-:W-:Y:S02]  /*30c0*/  LDSM.16.MT88.4 R88, [R164+0x2100] ;  /* 0x00210000a458783b */ /* 0x000fe40000004200 */
[----:B------:R-:W-:Y:S01]  /*30d0*/  HMMA.16816.F32.BF16 R56, R36, R32, R56 ;  /* 0x000000202438723c */ /* 0x000fe20000041838 */
[----:B------:R-:W-:Y:S01]  /*30e0*/  FSEL R20, R66, -INF , P1 ;  /* 0xff80000042147808 */ /* 0x000fe20000800000 */
[----:B------:R-:W-:Y:S01]  /*30f0*/  LDSM.16.MT88.4 R96, [R176+0x4100] ;  /* 0x00410000b060783b */ /* 0x000fe20000004200 */
[----:B------:R-:W-:Y:S02]  /*3100*/  FSEL R21, R64, -INF , P1 ;  /* 0xff80000040157808 */ /* 0x000fe40000800000 */
[----:B------:R-:W-:Y:S01]  /*3110*/  ISETP.GT.AND P1, PT, R3, 0x11, PT ;  /* 0x000000110300780c */ /* 0x000fe20003f24270 */
[----:B------:R-:W-:Y:S02]  /*3120*/  LDSM.16.MT88.4 R100, [R174+0x4100] ;  /* 0x00410000ae64783b */ /* 0x000fe40000004200 */
[----:B------:R-:W-:Y:S01]  /*3130*/  HMMA.16816.F32.BF16 R44, R12, R30, R44 ;  /* 0x0000001e0c2c723c */ /* 0x000fe2000004182c */
[----:B------:R-:W-:Y:S01]  /*3140*/  FSEL R10, R67, -INF , P1 ;  /* 0xff800000430a7808 */ /* 0x000fe20000800000 */
[----:B------:R-:W-:Y:S01]  /*3150*/  LDSM.16.MT88.4 R108, [R135+0x4100] ;  /* 0x00410000876c783b */ /* 0x000fe20000004200 */
[----:B------:R-:W-:-:S02]  /*3160*/  FSEL R11, R65, -INF , P1 ;  /* 0xff800000410b7808 */ /* 0x000fc40000800000 */
[----:B------:R-:W-:Y:S01]  /*3170*/  ISETP.GT.AND P1, PT, R3, 0x18, PT ;  /* 0x000000180300780c */ /* 0x000fe20003f24270 */
[----:B------:R-:W-:Y:S01]  /*3180*/  LDSM.16.MT88.4 R64, [R176+0x2100] ;  /* 0x00210000b040783b */ /* 0x000fe20000004200 */
[----:B------:R-:W-:Y:S01]  /*3190*/  FMNMX.FTZ R12, R25, R24, !PT ;  /* 0x00000018190c7209 */ /* 0x000fe20007810000 */
[C---:B------:R-:W-:Y:S01]  /*31a0*/  HMMA.16816.F32.BF16 R52, R36.reuse, R34, R52 ;  /* 0x000000222434723c */ /* 0x040fe20000041834 */
[----:B--2---:R-:W-:Y:S01]  /*31b0*/  FSEL R0, R62, -INF , P1 ;  /* 0xff8000003e007808 */ /* 0x004fe20000800000 */
[----:B------:R-:W-:Y:S01]  /*31c0*/  LDSM.16.MT88.4 R136, [R174+0x900] ;  /* 0x00090000ae88783b */ /* 0x000fe20000004200 */
[----:B------:R-:W-:Y:S02]  /*31d0*/  FSEL R9, R60, -INF , P1 ;  /* 0xff8000003c097808 */ /* 0x000fe40000800000 */
[----:B------:R-:W-:Y:S01]  /*31e0*/  ISETP.GT.AND P1, PT, R3, 0x19, PT ;  /* 0x000000190300780c */ /* 0x000fe20003f24270 */
[----:B------:R-:W-:Y:S01]  /*31f0*/  LDSM.16.MT88.4 R32, [R135+0x900] ;  /* 0x000900008720783b */ /* 0x000fe20000004200 */
[----:B------:R-:W-:Y:S01]  /*3200*/  FMNMX.FTZ R12, R27, R12, !PT ;  /* 0x0000000c1b0c7209 */ /* 0x000fe20007810000 */
[----:B---3--:R-:W-:Y:S01]  /*3210*/  HMMA.16816.F32.BF16 R48, R36, R16, R48 ;  /* 0x000000102430723c */ /* 0x008fe20000041830 */
[----:B------:R-:W-:Y:S01]  /*3220*/  FSEL R8, R63, -INF , P1 ;  /* 0xff8000003f087808 */ /* 0x000fe20000800000 */
[----:B------:R-:W-:Y:S01]  /*3230*/  LDSM.16.MT88.4 R28, [R164+0x900] ;  /* 0x00090000a41c783b */ /* 0x000fe20000004200 */
[----:B------:R-:W-:-:S02]  /*3240*/  FSEL R13, R61, -INF , P1 ;  /* 0xff8000003d0d7808 */ /* 0x000fc40000800000 */
[C---:B------:R-:W-:Y:S02]  /*3250*/  ISETP.GT.AND P1, PT, R3.reuse, 0x20, PT ;  /* 0x000000200300780c */ /* 0x040fe40003f24270 */
[----:B------:R-:W-:Y:S01]  /*3260*/  FMNMX.FTZ R15, R22, R23, !PT ;  /* 0x00000017160f7209 */ /* 0x000fe20007810000 */
[----:B------:R-:W-:Y:S01]  /*3270*/  HMMA.16816.F32.BF16 R44, R36, R18, R44 ;  /* 0x00000012242c723c */ /* 0x000fe2000004182c */
[----:B------:R-:W-:Y:S02]  /*3280*/  FSEL R172, R58, -INF , P1 ;  /* 0xff8000003aac7808 */ /* 0x000fe40000800000 */
[----:B------:R-:W-:Y:S02]  /*3290*/  FSEL R175, R56, -INF , P1 ;  /* 0xff80000038af7808 */ /* 0x000fe40000800000 */
[----:B------:R-:W-:Y:S02]  /*32a0*/  ISETP.GT.AND P1, PT, R3, 0x21, PT ;  /* 0x000000210300780c */ /* 0x000fe40003f24270 */
[----:B------:R-:W-:-:S02]  /*32b0*/  FMNMX.FTZ R12, R73, R12, !PT ;  /* 0x0000000c490c7209 */ /* 0x000fc40007810000 */
[----:B------:R-:W-:Y:S02]  /*32c0*/  FSEL R214, R59, -INF , P1 ;  /* 0xff8000003bd67808 */ /* 0x000fe40000800000 */
[----:B------:R-:W-:Y:S02]  /*32d0*/  FSEL R169, R57, -INF , P1 ;  /* 0xff80000039a97808 */ /* 0x000fe40000800000 */
[----:B------:R-:W-:Y:S01]  /*32e0*/  ISETP.GT.AND P1, PT, R3, 0x28, PT ;  /* 0x000000280300780c */ /* 0x000fe20003f24270 */
[----:B------:R-:W-:Y:S01]  /*32f0*/  LDSM.16.MT88.4 R56, [R5+0x100] ;  /* 0x000100000538783b */ /* 0x000fe20000004200 */
[----:B------:R-:W-:Y:S02]  /*3300*/  FMNMX.FTZ R15, R74, R15, !PT ;  /* 0x0000000f4a0f7209 */ /* 0x000fe40007810000 */
[----:B------:R-:W-:Y:S02]  /*3310*/  FSEL R212, R54, -INF , P1 ;  /* 0xff80000036d47808 */ /* 0x000fe40000800000 */
[----:B------:R-:W-:-:S02]  /*3320*/  FSEL R167, R52, -INF , P1 ;  /* 0xff80000034a77808 */ /* 0x000fc40000800000 */
        /* <DEDUP_REMOVED lines=10> */
[----:B------:R-:W-:Y:S02]  /*33d0*/  FSEL R185, R48, -INF , P1 ;  /* 0xff80000030b97808 */ /* 0x000fe40000800000 */
[----:B------:R-:W-:-:S02]  /*33e0*/  FMNMX.FTZ R15, R10, R15, !PT ;  /* 0x0000000f0a0f7209 */ /* 0x000fc40007810000 */
[----:B------:R-:W-:Y:S02]  /*33f0*/  ISETP.GT.AND P1, PT, R3, 0x31, PT ;  /* 0x000000310300780c */ /* 0x000fe40003f24270 */
[----:B------:R-:W-:Y:S02]  /*3400*/  FMNMX.FTZ R12, R13, R12, !PT ;  /* 0x0000000c0d0c7209 */ /* 0x000fe40007810000 */
[----:B------:R-:W-:Y:S02]  /*3410*/  FMNMX.FTZ R15, R0, R15, !PT ;  /* 0x0000000f000f7209 */ /* 0x000fe40007810000 */
[----:B------:R-:W-:Y:S02]  /*3420*/  FSEL R142, R51, -INF , P1 ;  /* 0xff800000338e7808 */ /* 0x000fe40000800000 */
[----:B------:R-:W-:Y:S02]  /*3430*/  FSEL R183, R49, -INF , P1 ;  /* 0xff80000031b77808 */ /* 0x000fe40000800000 */
[----:B------:R-:W-:Y:S01]  /*3440*/  ISETP.GT.AND P1, PT, R3, 0x38, PT ;  /* 0x000000380300780c */ /* 0x000fe20003f24270 */
[----:B------:R-:W-:Y:S01]  /*3450*/  LDSM.16.MT88.4 R48, [R135+0x100] ;  /* 0x000100008730783b */ /* 0x000fe20000004200 */
[----:B------:R-:W-:-:S02]  /*3460*/  FMNMX.FTZ R12, R175, R12, !PT ;  /* 0x0000000caf0c7209 */ /* 0x000fc40007810000 */
[----:B------:R-:W-:Y:S02]  /*3470*/  FMNMX.FTZ R15, R8, R15, !PT ;  /* 0x0000000f080f7209 */ /* 0x000fe40007810000 */
[----:B------:R-:W-:Y:S02]  /*3480*/  FSEL R140, R46, -INF , P1 ;  /* 0xff8000002e8c7808 */ /* 0x000fe40000800000 */
[----:B------:R-:W-:Y:S02]  /*3490*/  FSEL R143, R44, -INF , P1 ;  /* 0xff8000002c8f7808 */ /* 0x000fe40000800000 */
[----:B------:R-:W-:Y:S02]  /*34a0*/  FMNMX.FTZ R12, R169, R12, !PT ;  /* 0x0000000ca90c7209 */ /* 0x000fe40007810000 */
[----:B------:R-:W-:Y:S02]  /*34b0*/  ISETP.GT.AND P1, PT, R3, 0x39, PT ;  /* 0x000000390300780c */ /* 0x000fe40003f24270 */
[----:B------:R-:W-:-:S02]  /*34c0*/  FMNMX.FTZ R3, R172, R15, !PT ;  /* 0x0000000fac037209 */ /* 0x000fc40007810000 */
[----:B------:R-:W-:Y:S02]  /*34d0*/  FMNMX.FTZ R12, R167, R12, !PT ;  /* 0x0000000ca70c7209 */ /* 0x000fe40007810000 */
[----:B------:R-:W-:Y:S02]  /*34e0*/  FMNMX.FTZ R3, R214, R3, !PT ;  /* 0x00000003d6037209 */ /* 0x000fe40007810000 */
[----:B------:R-:W-:Y:S02]  /*34f0*/  FMNMX.FTZ R12, R173, R12, !PT ;  /* 0x0000000cad0c7209 */ /* 0x000fe40007810000 */
[----:B------:R-:W-:Y:S02]  /*3500*/  FMNMX.FTZ R3, R212, R3, !PT ;  /* 0x00000003d4037209 */ /* 0x000fe40007810000 */
[----:B------:R-:W-:Y:S02]  /*3510*/  FMNMX.FTZ R12, R185, R12, !PT ;  /* 0x0000000cb90c7209 */ /* 0x000fe40007810000 */
[----:B------:R-:W-:-:S02]  /*3520*/  FMNMX.FTZ R3, R208, R3, !PT ;  /* 0x00000003d0037209 */ /* 0x000fc40007810000 */
[----:B------:R-:W-:Y:S02]  /*3530*/  FMNMX.FTZ R12, R183, R12, !PT ;  /* 0x0000000cb70c7209 */ /* 0x000fe40007810000 */
[----:B------:R-:W-:Y:S02]  /*3540*/  FMNMX.FTZ R3, R206, R3, !PT ;  /* 0x00000003ce037209 */ /* 0x000fe40007810000 */
[----:B------:R-:W-:Y:S02]  /*3550*/  FSEL R141, R45, -INF , P1 ;  /* 0xff8000002d8d7808 */ /* 0x000fe40000800000 */
[----:B------:R-:W-:Y:S02]  /*3560*/  FMNMX.FTZ R12, R143, R12, !PT ;  /* 0x0000000c8f0c7209 */ /* 0x000fe40007810000 */
[----:B------:R-:W-:Y:S02]  /*3570*/  FMNMX.FTZ R3, R142, R3, !PT ;  /* 0x000000038e037209 */ /* 0x000fe40007810000 */
[----:B------:R-:W-:-:S02]  /*3580*/  FMNMX.FTZ R16, R141, R12, !PT ;  /* 0x0000000c8d107209 */ /* 0x000fc40007810000 */
[----:B------:R-:W-:Y:S02]  /*3590*/  FSEL R170, R47, -INF , P1 ;  /* 0xff8000002faa7808 */ /* 0x000fe40000800000 */
[----:B------:R-:W-:Y:S01]  /*35a0*/  FMNMX.FTZ R3, R140, R3, !PT ;  /* 0x000000038c037209 */ /* 0x000fe20007810000 */
[----:B------:R-:W1:Y:S03]  /*35b0*/  SHFL.BFLY PT, R15, R16, 0x2, 0x1f ;  /* 0x0c401f00100f7f89 */ /* 0x000e6600000e0000 */
        /* <DEDUP_REMOVED lines=17> */
[----:B------:R-:W-:Y:S01]  /*36d0*/  ISETP.GE.AND P1, PT, R144, 0x81, PT ;  /* 0x000000819000780c */ /* 0x000fe20003f26270 */
[--C-:B------:R-:W-:Y:S02]  /*36e0*/  FFMA.FTZ R158, R27, c[0x0][0x2d0], -R210.reuse ;  /* 0x0000b4001b9e7a23 */ /* 0x100fe400000108d2 */
[----:B------:R-:W-:Y:S01]  /*36f0*/  MUFU.EX2 R161, R161 ;  /* 0x000000a100a17308 */ /* 0x000fe20000000800 */
[----:B------:R-:W-:Y:S01]  /*3700*/  FFMA.FTZ R155, R73, c[0x0][0x2d0], -R210 ;  /* 0x0000b400499b7a23 */ /* 0x000fe200000108d2 */
[----:B------:R-:W-:Y:S01]  /*3710*/  LDSM.16.MT88.4 R24, [R174+0x2900] ;  /* 0x00290000ae18783b */ /* 0x000fe20000004200 */
[--C-:B------:R-:W-:Y:S02]  /*3720*/  FFMA.FTZ R163, R22, c[0x0][0x2d0], -R171.reuse ;  /* 0x0000b40016a37a23 */ /* 0x100fe400000108ab */
[----:B------:R-:W-:-:S02]  /*3730*/  FFMA.FTZ R162, R23, c[0x0][0x2d0], -R171 ;  /* 0x0000b40017a27a23 */ /* 0x000fc400000108ab */
[--C-:B------:R-:W-:Y:S01]  /*3740*/  FFMA.FTZ R165, R74, c[0x0][0x2d0], -R171.reuse ;  /* 0x0000b4004aa57a23 */ /* 0x100fe200000108ab */
[----:B------:R-:W1:Y:S01]  /*3750*/  MUFU.EX2 R160, R160 ;  /* 0x000000a000a07308 */ /* 0x000e620000000800 */
[--C-:B------:R-:W-:Y:S01]  /*3760*/  FFMA.FTZ R156, R6, c[0x0][0x2d0], -R171.reuse ;  /* 0x0000b400069c7a23 */ /* 0x100fe200000108ab */
[----:B------:R-:W2:Y:S01]  /*3770*/  LDSM.16.MT88.4 R72, [R174+0x2100] ;  /* 0x00210000ae48783b */ /* 0x000ea20000004200 */
[--C-:B------:R-:W-:Y:S02]  /*3780*/  FFMA.FTZ R151, R0, c[0x0][0x2d0], -R171.reuse ;  /* 0x0000b40000977a23 */ /* 0x100fe400000108ab */
[--C-:B------:R-:W-:Y:S01]  /*3790*/  FFMA.FTZ R154, R11, c[0x0][0x2d0], -R210.reuse ;  /* 0x0000b4000b9a7a23 */ /* 0x100fe200000108d2 */
[----:B------:R-:W3:Y:S01]  /*37a0*/  LDSM.16.MT88.4 R4, [R5+0x4100] ;  /* 0x004100000504783b */ /* 0x000ee20000004200 */
[----:B------:R-:W-:Y:S01]  /*37b0*/  FFMA.FTZ R153, R9, c[0x0][0x2d0], -R210 ;  /* 0x0000b40009997a23 */ /* 0x000fe200000108d2 */
[----:B------:R-:W-:Y:S01]  /*37c0*/  MUFU.EX2 R158, R158 ;  /* 0x0000009e009e7308 */ /* 0x000fe20000000800 */
[----:B------:R-:W-:-:S02]  /*37d0*/  FFMA.FTZ R152, R10, c[0x0][0x2d0], -R171 ;  /* 0x0000b4000a987a23 */ /* 0x000fc400000108ab */
[--C-:B------:R-:W-:Y:S02]  /*37e0*/  FFMA.FTZ R0, R8, c[0x0][0x2d0], -R171.reuse ;  /* 0x0000b40008007a23 */ /* 0x100fe400000108ab */
[----:B------:R-:W4:Y:S01]  /*37f0*/  LDSM.16.MT88.4 R8, [R176+0x2900] ;  /* 0x00290000b008783b */ /* 0x000f220000004200 */
[--C-:B------:R-:W-:Y:S02]  /*3800*/  FFMA.FTZ R159, R21, c[0x0][0x2d0], -R210.reuse ;  /* 0x0000b400159f7a23 */ /* 0x100fe400000108d2 */
[----:B------:R-:W5:Y:S01]  /*3810*/  MUFU.EX2 R155, R155 ;  /* 0x0000009b009b7308 */ /* 0x000f620000000800 */
[----:B-1----:R-:W-:Y:S01]  /*3820*/  F2FP.BF16.PACK_AB R112, R160, R161 ;  /* 0x000000a1a070723e */ /* 0x002fe200000010ff */
[--C-:B------:R-:W-:Y:S02]  /*3830*/  FFMA.FTZ R150, R13, c[0x0][0x2d0], -R210.reuse ;  /* 0x0000b4000d967a23 */ /* 0x100fe400000108d2 */
[----:B------:R-:W-:Y:S01]  /*3840*/  FFMA.FTZ R157, R20, c[0x0][0x2d0], -R171 ;  /* 0x0000b400149d7a23 */ /* 0x000fe200000108ab */
[----:B------:R-:W-:Y:S01]  /*3850*/  LDSM.16.MT88.4 R12, [R164+0x2900] ;  /* 0x00290000a40c783b */ /* 0x000fe20000004200 */
[----:B------:R-:W-:-:S02]  /*3860*/  FFMA.FTZ R166, R175, c[0x0][0x2d0], -R210 ;  /* 0x0000b400afa67a23 */ /* 0x000fc400000108d2 */
[----:B------:R-:W-:Y:S01]  /*3870*/  MUFU.EX2 R163, R163 ;  /* 0x000000a300a37308 */ /* 0x000fe20000000800 */
[----:B------:R-:W1:Y:S01]  /*3880*/  LDSM.16.MT88.4 R20, [R176+0x900] ;  /* 0x00090000b014783b */ /* 0x000e620000004200 */
[--C-:B------:R-:W-:Y:S02]  /*3890*/  FFMA.FTZ R168, R173, c[0x0][0x2d0], -R210.reuse ;  /* 0x0000b400ada87a23 */ /* 0x100fe400000108d2 */
[--C-:B------:R-:W-:Y:S02]  /*38a0*/  FFMA.FTZ R169, R169, c[0x0][0x2d0], -R210.reuse ;  /* 0x0000b400a9a97a23 */ /* 0x100fe400000108d2 */
[----:B------:R-:W-:Y:S02]  /*38b0*/  FFMA.FTZ R167, R167, c[0x0][0x2d0], -R210 ;  /* 0x0000b400a7a77a23 */ /* 0x000fe400000108d2 */
[----:B------:R-:W2:Y:S01]  /*38c0*/  MUFU.EX2 R162, R162 ;  /* 0x000000a200a27308 */ /* 0x000ea20000000800 */
[----:B-----5:R-:W-:Y:S01]  /*38d0*/  F2FP.BF16.PACK_AB R114, R155, R158 ;  /* 0x0000009e9b72723e */ /* 0x020fe200000010ff */
[----:B------:R-:W-:-:S02]  /*38e0*/  FFMA.FTZ R172, R172, c[0x0][0x2d0], -R171 ;  /* 0x0000b400acac7a23 */ /* 0x000fc400000108ab */
[--C-:B------:R-:W-:Y:S02]  /*38f0*/  FFMA.FTZ R173, R214, c[0x0][0x2d0], -R171.reuse ;  /* 0x0000b400d6ad7a23 */ /* 0x100fe400000108ab */
[--C-:B------:R-:W-:Y:S02]  /*3900*/  FFMA.FTZ R175, R212, c[0x0][0x2d0], -R171.reuse ;  /* 0x0000b400d4af7a23 */ /* 0x100fe400000108ab */
[----:B------:R-:W-:Y:S01]  /*3910*/  MUFU.EX2 R165, R165 ;  /* 0x000000a500a57308 */ /* 0x000fe20000000800 */
[----:B------:R-:W-:Y:S02]  /*3920*/  FFMA.FTZ R208, R208, c[0x0][0x2d0], -R171 ;  /* 0x0000b400d0d07a23 */ /* 0x000fe400000108ab */
[--C-:B------:R-:W-:Y:S02]  /*3930*/  FFMA.FTZ R212, R183, c[0x0][0x2d0], -R210.reuse ;  /* 0x0000b400b7d47a23 */ /* 0x100fe400000108d2 */
[--C-:B------:R-:W-:Y:S02]  /*3940*/  FFMA.FTZ R185, R185, c[0x0][0x2d0], -R210.reuse ;  /* 0x0000b400b9b97a23 */ /* 0x100fe400000108d2 */
[--C-:B------:R-:W-:Y:S01]  /*3950*/  FFMA.FTZ R183, R143, c[0x0][0x2d0], -R210.reuse ;  /* 0x0000b4008fb77a23 */ /* 0x100fe200000108d2 */
[----:B------:R-:W5:Y:S01]  /*3960*/  MUFU.EX2 R156, R156 ;  /* 0x0000009c009c7308 */ /* 0x000f620000000800 */
[----:B--2---:R-:W-:Y:S01]  /*3970*/  F2FP.BF16.PACK_AB R113, R162, R163 ;  /* 0x000000a3a271723e */ /* 0x004fe200000010ff */
[----:B------:R-:W-:-:S02]  /*3980*/  FFMA.FTZ R210, R141, c[0x0][0x2d0], -R210 ;  /* 0x0000b4008dd27a23 */ /* 0x000fc400000108d2 */
[--C-:B------:R-:W-:Y:S02]  /*3990*/  FFMA.FTZ R206, R206, c[0x0][0x2d0], -R171.reuse ;  /* 0x0000b400cece7a23 */ /* 0x100fe400000108ab */
[--C-:B------:R-:W-:Y:S02]  /*39a0*/  FFMA.FTZ R207, R142, c[0x0][0x2d0], -R171.reuse ;  /* 0x0000b4008ecf7a23 */ /* 0x100fe400000108ab */
[----:B------:R-:W-:Y:S01]  /*39b0*/  MUFU.EX2 R159, R159 ;  /* 0x0000009f009f7308 */ /* 0x000fe20000000800 */
[--C-:B------:R-:W-:Y:S02]  /*39c0*/  FFMA.FTZ R209, R140, c[0x0][0x2d0], -R171.reuse ;  /* 0x0000b4008cd17a23 */ /* 0x100fe400000108ab */
[----:B------:R-:W-:Y:S01]  /*39d0*/  FFMA.FTZ R170, R170, c[0x0][0x2d0], -R171 ;  /* 0x0000b400aaaa7a23 */ /* 0x000fe200000108ab */
[----:B------:R-:W-:Y:S01]  /*39e0*/  LDSM.16.MT88.4 R140, [R174+0x3900] ;  /* 0x00390000ae8c783b */ /* 0x000fe20000004200 */
[----:B------:R-:W-:Y:S02]  /*39f0*/  FADD.FTZ R161, R161, R160 ;  /* 0x000000a0a1a17221 */ /* 0x000fe40000010000 */
[----:B------:R-:W-:Y:S01]  /*3a00*/  FADD.FTZ R162, R163, R162 ;  /* 0x000000a2a3a27221 */ /* 0x000fe20000010000 */
[----:B-----5:R-:W-:Y:S01]  /*3a10*/  F2FP.BF16.PACK_AB R115, R156, R165 ;  /* 0x000000a59c73723e */ /* 0x020fe200000010ff */
[----:B------:R-:W2:Y:S01]  /*3a20*/  MUFU.EX2 R154, R154 ;  /* 0x0000009a009a7308 */ /* 0x000ea20000000800 */
[----:B------:R-:W-:-:S02]  /*3a30*/  FADD.FTZ R158, R158, R161 ;  /* 0x000000a19e9e7221 */ /* 0x000fc40000010000 */
[----:B------:R-:W-:Y:S02]  /*3a40*/  FADD.FTZ R165, R165, R162 ;  /* 0x000000a2a5a57221 */ /* 0x000fe40000010000 */
[----:B------:R-:W-:Y:S01]  /*3a50*/  FADD.FTZ R158, R155, R158 ;  /* 0x0000009e9b9e7221 */ /* 0x000fe20000010000 */
[C---:B------:R-:W-:Y:S01]  /*3a60*/  HMMA.16816.F32.BF16 R60, R112.reuse, R64, RZ ;  /* 0x00000040703c723c */ /* 0x040fe200000418ff */
[----:B------:R-:W-:Y:S01]  /*3a70*/  FADD.FTZ R156, R156, R165 ;  /* 0x000000a59c9c7221 */ /* 0x000fe20000010000 */
        /* <DEDUP_REMOVED lines=43> */
[C---:B---3--:R-:W-:Y:S07]  /*3d30*/  HMMA.16816.F32.BF16 R116, R112.reuse, R4, RZ ;  /* 0x000000047074723c */ /* 0x048fee00000418ff */
        /* <DEDUP_REMOVED lines=137> */
[----:B------:R-:W-:Y:S01]  /*45d0*/  IADD3 R5, R144, 0x3f, RZ ;  /* 0x0000003f90057810 */ /* 0x000fe20007ffe0ff */
[----:B------:R-:W-:Y:S01]  /*45e0*/  IMAD.MOV.U32 R192, RZ, RZ, RZ ;  /* 0x000000ffffc07224 */ /* 0x000fe200078e00ff */
[----:B------:R-:W-:-:S02]  /*45f0*/  ISETP.NE.AND P2, PT, R187, 0x1, PT ;  /* 0x00000001bb00780c */ /* 0x000fc40003f45270 */
[----:B------:R-:W-:-:S04]  /*4600*/  SHF.R.S32.HI R0, RZ, 0x1f, R5 ;  /* 0x0000001fff007819 */ /* 0x000fc80000011405 */
[----:B------:R-:W-:-:S04]  /*4610*/  LEA.HI R5, R0, R5, RZ, 0x6 ;  /* 0x0000000500057211 */ /* 0x000fc800078f30ff */
[----:B------:R-:W-:-:S05]  /*4620*/  SHF.R.S32.HI R5, RZ, 0x6, R5 ;  /* 0x00000006ff057819 */ /* 0x000fca0000011405 */
[----:B------:R-:W-:-:S05]  /*4630*/  IMAD R0, R5, 0x40, R196 ;  /* 0x0000004005007824 */ /* 0x000fca00078e02c4 */
        /* <DEDUP_REMOVED lines=9> */
[----:B------:R-:W-:Y:S01]  /*46d0*/  IMAD.MOV R0, RZ, RZ, -R5 ;  /* 0x000000ffff007224 */ /* 0x000fe200078e0a05 */
[----:B------:R-:W-:Y:S01]  /*46e0*/  SEL R11, RZ, 0x10, P4 ;  /* 0x00000010ff0b7807 */ /* 0x000fe20002000000 */
[----:B------:R-:W-:Y:S01]  /*46f0*/  IMAD.SHL.U32 R12, R134, 0x2, RZ ;  /* 0x00000002860c7824 */ /* 0x000fe200078e00ff */
[----:B------:R-:W-:Y:S01]  /*4700*/  SHF.L.U64.HI R145, R148, 0x1, R145 ;  /* 0x0000000194917819 */ /* 0x000fe20000010291 */
[----:B------:R-:W-:Y:S01]  /*4710*/  IMAD R193, R0, c[0x0][0x2b8], R193 ;  /* 0x0000ae0000c17a24 */ /* 0x000fe200078e02c1 */
[----:B------:R-:W-:Y:S01]  /*4720*/  IADD3 R16, -R11, 0x10, RZ ;  /* 0x000000100b107810 */ /* 0x000fe20007ffe1ff */
[----:B------:R-:W-:Y:S01]  /*4730*/  IMAD.SHL.U32 R10, R2, 0x2, RZ ;  /* 0x00000002020a7824 */ /* 0x000fe200078e00ff */
[----:B------:R-:W-:Y:S01]  /*4740*/  IADD3 R14, -R146, 0x10, RZ ;  /* 0x00000010920e7810 */ /* 0x000fe20007ffe1ff */
[----:B------:R-:W-:Y:S01]  /*4750*/  IMAD.WIDE.U32 R4, R193, c[0x0][0x1e0], RZ ;  /* 0x00007800c1047a25 */ /* 0x000fe200078e00ff */
[----:B------:R-:W-:-:S02]  /*4760*/  SHF.R.S32.HI R0, RZ, 0x1f, R193 ;  /* 0x0000001fff007819 */ /* 0x000fc400000114c1 */
[----:B------:R-:W-:Y:S01]  /*4770*/  LOP3.LUT R16, R16, 0xf, RZ, 0xc0, !PT ;  /* 0x0000000f10107812 */ /* 0x000fe200078ec0ff */
[----:B------:R-:W-:Y:S01]  /*4780*/  IMAD.MOV.U32 R8, RZ, RZ, R4 ;  /* 0x000000ffff087224 */ /* 0x000fe200078e0004 */
[----:B------:R-:W-:Y:S01]  /*4790*/  SHF.L.U64.HI R13, R134, 0x1, R147 ;  /* 0x00000001860d7819 */ /* 0x000fe20000010293 */
[----:B------:R-:W-:Y:S01]  /*47a0*/  IMAD R0, R0, c[0x0][0x1e0], RZ ;  /* 0x0000780000007a24 */ /* 0x000fe200078e02ff */
[----:B------:R-:W-:Y:S01]  /*47b0*/  LOP3.LUT R14, R14, 0xf, RZ, 0xc0, !PT ;  /* 0x0000000f0e0e7812 */ /* 0x000fe200078ec0ff */
[----:B------:R-:W-:Y:S02]  /*47c0*/  IMAD.SHL.U32 R4, R148, 0x2, RZ ;  /* 0x0000000294047824 */ /* 0x000fe400078e00ff */
[----:B------:R-:W-:-:S04]  /*47d0*/  IMAD R0, R193, c[0x0][0x1e4], R0 ;  /* 0x00007900c1007a24 */ /* 0x000fc800078e0200 */
[----:B------:R-:W-:Y:S01]  /*47e0*/  IMAD.IADD R9, R5, 0x1, R0 ;  /* 0x0000000105097824 */ /* 0x000fe200078e0200 */
[----:B--2---:R-:W-:-:S03]  /*47f0*/  SHF.R.S32.HI R5, RZ, 0x1f, R192 ;  /* 0x0000001fff057819 */ /* 0x004fc600000114c0 */
[----:B------:R-:W-:Y:S01]  /*4800*/  IMAD.WIDE.U32 R6, R192, c[0x0][0x1f0], R8 ;  /* 0x00007c00c0067a25 */ /* 0x000fe200078e0008 */
[----:B------:R-:W-:-:S03]  /*4810*/  SHF.L.U64.HI R9, R2, 0x1, R133 ;  /* 0x0000000102097819 */ /* 0x000fc60000010285 */
[----:B------:R-:W-:Y:S01]  /*4820*/  IMAD R5, R5, c[0x0][0x1f0], RZ ;  /* 0x00007c0005057a24 */ /* 0x000fe200078e02ff */
[----:B------:R-:W-:-:S03]  /*4830*/  IADD3 R0, P1, R202, R6, RZ ;  /* 0x00000006ca007210 */ /* 0x000fc60007f3e0ff */
[----:B------:R-:W-:-:S05]  /*4840*/  IMAD R5, R192, c[0x0][0x1f4], R5 ;  /* 0x00007d00c0057a24 */ /* 0x000fca00078e0205 */
[----:B------:R-:W-:Y:S02]  /*4850*/  IADD3.X R5, R188, R7, R5, P1, !PT ;  /* 0x00000007bc057210 */ /* 0x000fe40000ffe405 */
[----:B------:R-:W-:-:S04]  /*4860*/  LEA R6, P1, R0, c[0x0][0x1c8], 0x1 ;  /* 0x0000720000067a11 */ /* 0x000fc800078208ff */
[----:B------:R-:W-:Y:S01]  /*4870*/  LEA.HI.X R5, R0, c[0x0][0x1cc], R5, 0x1, P1 ;  /* 0x0000730000057a11 */ /* 0x000fe200008f0c05 */
[----:B------:R-:W1:Y:S01]  /*4880*/  SHFL.IDX PT, R7, R6, 0x1, 0x181f ;  /* 0x00381f0006077f89 */ /* 0x000e6200000e0000 */
[----:B------:R-:W-:-:S03]  /*4890*/  SEL R0, RZ, 0x10, P5 ;  /* 0x00000010ff007807 */ /* 0x000fc60002800000 */
[----:B------:R-:W2:Y:S01]  /*48a0*/  SHFL.IDX PT, R8, R5, 0x1, 0x181f ;  /* 0x00381f0005087f89 */ /* 0x000ea200000e0000 */
[----:B------:R-:W-:-:S04]  /*48b0*/  IADD3 R18, -R0, 0x10, RZ ;  /* 0x0000001000127810 */ /* 0x000fc80007ffe1ff */
[----:B------:R-:W-:-:S04]  /*48c0*/  LOP3.LUT R18, R18, 0xf, RZ, 0xc0, !PT ;  /* 0x0000000f12127812 */ /* 0x000fc800078ec0ff */
        /* <DEDUP_REMOVED lines=10> */
[----:B------:R-:W-:-:S05]  /*4970*/  IADD3 R12, P1, R7, R12, RZ ;  /* 0x0000000c070c7210 */ /* 0x000fca0007f3e0ff */
[----:B------:R-:W-:Y:S01]  /*4980*/  IMAD.X R13, R8, 0x1, R13, P1 ;  /* 0x00000001080d7824 */ /* 0x000fe200008e060d */
[----:B------:R-:W-:Y:S01]  /*4990*/  IADD3 R22, P1, R7, R10, RZ ;  /* 0x0000000a07167210 */ /* 0x000fe20007f3e0ff */
[----:B------:R-:W-:-:S04]  /*49a0*/  IMAD.SHL.U32 R7, R194, 0x2, RZ ;  /* 0x00000002c2077824 */ /* 0x000fc800078e00ff */
[----:B------:R-:W-:Y:S01]  /*49b0*/  IMAD.X R23, R8, 0x1, R9, P1 ;  /* 0x0000000108177824 */ /* 0x000fe200008e0609 */
[----:B------:R-:W-:Y:S01]  /*49c0*/  ISETP.NE.U32.AND P1, PT, R0, RZ, PT ;  /* 0x000000ff0000720c */ /* 0x000fe20003f25070 */
[----:B------:R1:W-:Y:S04]  /*49d0*/  LDGSTS.E.BYPASS.LTC128B.128 [R7+0xc100], [R20.64], !P5 ;  /* 0x0c10000014077fae */ /* 0x0003e8000e901d46 */
[----:B------:R1:W-:Y:S04]  /*49e0*/  LDGSTS.E.BYPASS.LTC128B.128 [R7+0xe100], [R12.64], !P4 ;  /* 0x0e1000000c077fae */ /* 0x0003e8000e101d46 */
[----:B------:R1:W-:Y:S04]  /*49f0*/  LDGSTS.E.BYPASS.LTC128B.128 [R7+0x10100], [R22.64], !P6 ;  /* 0x1010000016077fae */ /* 0x0003e8000f101d46 */
[----:B------:R1:W-:Y:S01]  /*4a00*/  LDGSTS.E.BYPASS.LTC128B.128.ZFILL [R7+0xd100], [R18.64], P1 ;  /* 0x0d10000012077fae */ /* 0x0003e20008941d46 */
[----:B------:R-:W-:-:S13]  /*4a10*/  ISETP.NE.U32.AND P1, PT, R11, RZ, PT ;  /* 0x000000ff0b00720c */ /* 0x000fda0003f25070 */
[----:B------:R1:W-:Y:S01]  /*4a20*/  LDGSTS.E.BYPASS.LTC128B.128.ZFILL [R7+0xf100], [R16.64], P1 ;  /* 0x0f10000010077fae */ /* 0x0003e20008941d46 */
[----:B------:R-:W-:-:S13]  /*4a30*/  ISETP.NE.U32.AND P1, PT, R146, RZ, PT ;  /* 0x000000ff9200720c */ /* 0x000fda0003f25070 */
[----:B------:R1:W-:Y:S02]  /*4a40*/  LDGSTS.E.BYPASS.LTC128B.128.ZFILL [R7+0x11100], [R14.64], P1 ;  /* 0x111000000e077fae */ /* 0x0003e40008941d46 */
.L_x_877:
[----:B------:R-:W-:Y:S01]  /*4a50*/  IADD3 R149, -R196, R149, RZ ;  /* 0x00000095c4957210 */ /* 0x000fe20007ffe1ff */
[----:B------:R-:W0:Y:S03]  /*4a60*/  LDGDEPBAR ;  /* 0x00000000000079af */ /* 0x000e260000000000 */
[----:B------:R-:W-:-:S13]  /*4a70*/  ISETP.GE.AND P1, PT, R149, 0x41, PT ;  /* 0x000000419500780c */ /* 0x000fda0003f26270 */
[----:B------:R-:W-:Y:S05]  /*4a80*/  @!P1 BRA `(.L_x_878) ;  /* 0x00002c8000009947 */ /* 0x000fea0003800000 */
[----:B------:R-:W-:Y:S01]  /*4a90*/  IADD3 R144, R144, 0x3f, RZ ;  /* 0x0000003f90907810 */ /* 0x000fe20007ffe0ff */
[C---:B------:R-:W-:Y:S01]  /*4aa0*/  IMAD.SHL.U32 R208, R134.reuse, 0x2, RZ ;  /* 0x0000000286d07824 */ /* 0x040fe200078e00ff */
[----:B------:R-:W-:Y:S01]  /*4ab0*/  SHF.L.U64.HI R209, R134, 0x1, R147 ;  /* 0x0000000186d17819 */ /* 0x000fe20000010293 */
[----:B------:R-:W-:Y:S01]  /*4ac0*/  IMAD.MOV.U32 R134, RZ, RZ, 0x20 ;  /* 0x00000020ff867424 */ /* 0x000fe200078e00ff */
[----:B------:R-:W-:Y:S01]  /*4ad0*/  SHF.R.S32.HI R215, RZ, 0x1f, R144 ;  /* 0x0000001fffd77819 */ /* 0x000fe20000011490 */
[C---:B------:R-:W-:Y:S01]  /*4ae0*/  IMAD.SHL.U32 R206, R2.reuse, 0x2, RZ ;  /* 0x0000000202ce7824 */ /* 0x040fe200078e00ff */
[----:B------:R-:W-:Y:S01]  /*4af0*/  SHF.L.U64.HI R207, R2, 0x1, R133 ;  /* 0x0000000102cf7819 */ /* 0x000fe20000010285 */
[----:B------:R-:W-:Y:S01]  /*4b00*/  IMAD.MOV.U32 R0, RZ, RZ, R3 ;  /* 0x000000ffff007224 */ /* 0x000fe200078e0003 */
[----:B------:R-:W-:Y:S01]  /*4b10*/  LEA.HI R215, R215, R144, RZ, 0x6 ;  /* 0x00000090d7d77211 */ /* 0x000fe200078f30ff */
[----:B------:R-:W-:Y:S01]  /*4b20*/  IMAD.MOV.U32 R133, RZ, RZ, R132 ;  /* 0x000000ffff857224 */ /* 0x000fe200078e0084 */
[----:B------:R-:W-:Y:S01]  /*4b30*/  SEL R134, R134, 0xffffffe0, !P0 ;  /* 0xffffffe086867807 */ /* 0x000fe20004000000 */
[----:B------:R-:W-:Y:S01]  /*4b40*/  IMAD.MOV.U32 R210, RZ, RZ, RZ ;  /* 0x000000ffffd27224 */ /* 0x000fe200078e00ff */
[----:B------:R-:W-:Y:S01]  /*4b50*/  LEA.HI.SX32 R215, R215, 0xfffffffe, 0x1a ;  /* 0xfffffffed7d77811 */ /* 0x000fe200078fd2ff */
[----:B------:R-:W-:-:S02]  /*4b60*/  UMOV UR5, 0x1 ;  /* 0x0000000100057882 */ /* 0x000fc40000000000 */
.L_x_881:
        /* <DEDUP_REMOVED lines=26> */
[----:B------:R-:W-:Y:S02]  /*4d10*/  IADD3 R3, P0, R200, R4, RZ ;  /* 0x00000004c8037210 */ /* 0x000fe40007f1e0ff */
[----:B------:R-:W-:Y:S02]  /*4d20*/  SEL R4, RZ, 0x10, P5 ;  /* 0x00000010ff047807 */ /* 0x000fe40002800000 */
[----:B------:R-:W-:Y:S02]  /*4d30*/  IADD3.X R2, R189, R5, R2, P0, !PT ;  /* 0x00000005bd027210 */ /* 0x000fe400007fe402 */
[C---:B-1----:R-:W-:Y:S02]  /*4d40*/  LEA R14, P0, R3.reuse, c[0x0][0x1f8], 0x1 ;  /* 0x00007e00030e7a11 */ /* 0x042fe400078008ff */
[C---:B------:R-:W-:Y:S02]  /*4d50*/  IADD3 R5, -R4.reuse, 0x10, RZ ;  /* 0x0000001004057810 */ /* 0x040fe40007ffe1ff */
[----:B------:R-:W-:Y:S01]  /*4d60*/  LEA.HI.X R10, R3, c[0x0][0x1fc], R2, 0x1, P0 ;  /* 0x00007f00030a7a11 */ /* 0x000fe200000f0c02 */
[----:B------:R-:W1:Y:S01]  /*4d70*/  SHFL.IDX PT, R9, R14, 0x1, 0x181f ;  /* 0x00381f000e097f89 */ /* 0x000e6200000e0000 */
[----:B------:R-:W-:Y:S02]  /*4d80*/  SEL R3, RZ, 0x10, P4 ;  /* 0x00000010ff037807 */ /* 0x000fe40002000000 */
[----:B------:R-:W-:Y:S01]  /*4d90*/  ISETP.NE.U32.AND P2, PT, R4, RZ, PT ;  /* 0x000000ff0400720c */ /* 0x000fe20003f45070 */
[----:B------:R-:W5:Y:S01]  /*4da0*/  SHFL.IDX PT, R6, R10, 0x1, 0x181f ;  /* 0x00381f000a067f89 */ /* 0x000f6200000e0000 */
[----:B------:R-:W-:Y:S02]  /*4db0*/  LOP3.LUT R5, R5, 0xf, RZ, 0xc0, !PT ;  /* 0x0000000f05057812 */ /* 0x000fe400078ec0ff */
[----:B------:R-:W-:Y:S01]  /*4dc0*/  SEL R2, RZ, 0x10, P6 ;  /* 0x00000010ff027807 */ /* 0x000fe20003000000 */
[----:B------:R2:W4:Y:S01]  /*4dd0*/  SHFL.IDX PT, R11, R14, RZ, 0x181f ;  /* 0x00181fff0e0b7589 */ /* 0x00052200000e0000 */
[----:B------:R-:W-:Y:S03]  /*4de0*/  IADD3 R7, -R3, 0x10, RZ ;  /* 0x0000001003077810 */ /* 0x000fe60007ffe1ff */
[----:B------:R-:W3:Y:S01]  /*4df0*/  SHFL.IDX PT, R8, R10, RZ, 0x181f ;  /* 0x00181fff0a087589 */ /* 0x000ee200000e0000 */
[----:B------:R-:W-:Y:S02]  /*4e00*/  LOP3.LUT R7, R7, 0xf, RZ, 0xc0, !PT ;  /* 0x0000000f07077812 */ /* 0x000fe400078ec0ff */
[-C--:B-1----:R-:W-:Y:S02]  /*4e10*/  IADD3 R12, P1, P0, R5, R9.reuse, R204 ;  /* 0x00000009050c7210 */ /* 0x082fe4000783e0cc */
[----:B------:R-:W-:Y:S02]  /*4e20*/  IADD3 R5, -R2, 0x10, RZ ;  /* 0x0000001002057810 */ /* 0x000fe40007ffe1ff */
[-C--:B-----5:R-:W-:Y:S02]  /*4e30*/  IADD3.X R13, RZ, R6.reuse, R205, P1, P0 ;  /* 0x00000006ff0d7210 */ /* 0x0a0fe40000fe04cd */
[----:B------:R-:W-:Y:S02]  /*4e40*/  LOP3.LUT R5, R5, 0xf, RZ, 0xc0, !PT ;  /* 0x0000000f05057812 */ /* 0x000fe400078ec0ff */
[-C--:B--2---:R-:W-:Y:S04]  /*4e50*/  IADD3 R14, P1, P0, R7, R9.reuse, R208 ;  /* 0x00000009070e7210 */ /* 0x084fe8000783e0d0 */
[-C--:B------:R-:W-:Y:S02]  /*4e60*/  IADD3.X R15, RZ, R6.reuse, R209, P1, P0 ;  /* 0x00000006ff0f7210 */ /* 0x080fe40000fe04d1 */
[----:B------:R-:W-:Y:S01]  /*4e70*/  IADD3 R16, P1, P0, R5, R9, R206 ;  /* 0x0000000905107210 */ /* 0x000fe2000783e0ce */
[----:B------:R-:W-:Y:S03]  /*4e80*/  IMAD R5, R210, 0x6000, R191 ;  /* 0x00006000d2057824 */ /* 0x000fe600078e02bf */
[----:B------:R-:W-:Y:S02]  /*4e90*/  IADD3.X R17, RZ, R6, R207, P1, P0 ;  /* 0x00000006ff117210 */ /* 0x000fe40000fe04cf */
[----:B----4-:R-:W-:Y:S02]  /*4ea0*/  IADD3 R18, P1, R204, R11, RZ ;  /* 0x0000000bcc127210 */ /* 0x010fe40007f3e0ff */
[----:B------:R-:W-:Y:S03]  /*4eb0*/  IADD3 R6, P0, R11, R208, RZ ;  /* 0x000000d00b067210 */ /* 0x000fe60007f1e0ff */
[----:B---3--:R-:W-:Y:S01]  /*4ec0*/  IMAD.X R19, R205, 0x1, R8, P1 ;  /* 0x00000001cd137824 */ /* 0x008fe200008e0608 */
        /* <DEDUP_REMOVED lines=11> */
.L_x_879:
[C---:B-1-34-:R-:W-:Y:S01]  /*4f80*/  HMMA.16816.F32.BF16 R4, R136.reuse, R140, RZ ;  /* 0x0000008c8804723c */ /* 0x05afe200000418ff */
[----:B------:R-:W0:Y:S02]  /*4f90*/  LDGDEPBAR ;  /* 0x00000000000079af */ /* 0x000e240000000000 */
[----:B------:R-:W-:Y:S02]  /*4fa0*/  ISETP.GE.AND P0, PT, R215, 0x2, PT ;  /* 0x00000002d700780c */ /* 0x000fe40003f06270 */
[CC--:B------:R-:W-:Y:S02]  /*4fb0*/  IADD3 R183, R179.reuse, R185.reuse, RZ ;  /* 0x000000b9b3b77210 */ /* 0x0c0fe40007ffe0ff */
[----:B------:R-:W-:Y:S01]  /*4fc0*/  IADD3 R2, R179, R132, RZ ;  /* 0x00000084b3027210 */ /* 0x000fe20007ffe0ff */
[C---:B------:R-:W-:Y:S01]  /*4fd0*/  HMMA.16816.F32.BF16 R8, R136.reuse, R142, RZ ;  /* 0x0000008e8808723c */ /* 0x040fe200000418ff */
[----:B------:R-:W-:Y:S01]  /*4fe0*/  IADD3 R185, R134, R185, R179 ;  /* 0x000000b986b97210 */ /* 0x000fe20007ffe0b3 */
[----:B------:R-:W-:Y:S01]  /*4ff0*/  LDSM.16.M88.4 R140, [R183+0xc100] ;  /* 0x00c10000b78c783b */ /* 0x000fe20000000200 */
[C---:B------:R-:W-:Y:S02]  /*5000*/  ISETP.GE.AND P1, PT, R210.reuse, 0x1, PT ;  /* 0x00000001d200780c */ /* 0x040fe40003f26270 */
[----:B------:R-:W-:Y:S03]  /*5010*/  IADD3 R210, R210, 0x1, RZ ;  /* 0x00000001d2d27810 */ /* 0x000fe60007ffe0ff */
[C---:B------:R-:W-:Y:S01]  /*5020*/  HMMA.16816.F32.BF16 R12, R136.reuse, R144, RZ ;  /* 0x00000090880c723c */ /* 0x040fe200000418ff */
[----:B------:R-:W-:Y:S07]  /*5030*/  SEL R210, R210, RZ, !P1 ;  /* 0x000000ffd2d27207 */ /* 0x000fee0004800000 */
        /* <DEDUP_REMOVED lines=552> */
[----:B------:R-:W-:Y:S01]  /*72c0*/  IMAD.MOV.U32 R192, RZ, RZ, RZ ;  /* 0x000000ffffc07224 */ /* 0x000fe200078e00ff */
[----:B------:R-:W-:Y:S02]  /*72d0*/  SEL R2, RZ, 0x10, P4 ;  /* 0x00000010ff027807 */ /* 0x000fe40002000000 */
[----:B------:R-:W-:Y:S05]  /*72e0*/  IADD3 R193, R0, -0x80, R195 ;  /* 0xffffff8000c17810 */ /* 0x000fea0007ffe0c3 */
[----:B------:R-:W-:Y:S02]  /*72f0*/  IMAD.MOV.U32 R5, RZ, RZ, R193 ;  /* 0x000000ffff057224 */ /* 0x000fe400078e00c1 */
[----:B------:R-:W-:Y:S05]  /*7300*/  @P2 IMAD.HI.U32 R0, R193, c[0x0][0x2bc], RZ ;  /* 0x0000af00c1002a27 */ /* 0x000fea00078e00ff */
[----:B------:R-:W-:Y:S02]  /*7310*/  @P2 SHF.R.U32.HI R5, RZ, c[0x0][0x2c0], R0 ;  /* 0x0000b000ff052a19 */ /* 0x000fe40000011600 */
[----:B------:R-:W-:Y:S02]  /*7320*/  ISETP.NE.U32.AND P2, PT, R4, RZ, PT ;  /* 0x000000ff0400720c */ /* 0x000fe40003f45070 */
[C---:B------:R-:W-:Y:S04]  /*7330*/  @!P3 IADD3 R7, P0, R5.reuse, R198, RZ ;  /* 0x000000c60507b210 */ /* 0x040fe80007f1e0ff */
[----:B------:R-:W-:Y:S02]  /*7340*/  @!P3 LEA.HI.X.SX32 R0, R5, R186, 0x1, P0 ;  /* 0x000000ba0500b211 */ /* 0x000fe400000f0eff */
        /* <DEDUP_REMOVED lines=16> */
[C---:B------:R-:W-:Y:S02]  /*7450*/  LEA R14, P0, R5.reuse, c[0x0][0x1c8], 0x1 ;  /* 0x00007200050e7a11 */ /* 0x040fe400078008ff */
[----:B------:R-:W-:Y:S02]  /*7460*/  IADD3 R7, -R2, 0x10, RZ ;  /* 0x0000001002077810 */ /* 0x000fe40007ffe1ff */
[----:B------:R-:W-:Y:S01]  /*7470*/  LEA.HI.X R10, R5, c[0x0][0x1cc], R0, 0x1, P0 ;  /* 0x00007300050a7a11 */ /* 0x000fe200000f0c00 */
[----:B------:R-:W1:Y:S01]  /*7480*/  SHFL.IDX PT, R9, R14, 0x1, 0x181f ;  /* 0x00381f000e097f89 */ /* 0x000e6200000e0000 */
[----:B------:R-:W-:Y:S02]  /*7490*/  SEL R0, RZ, 0x10, P6 ;  /* 0x00000010ff007807 */ /* 0x000fe40003000000 */
[----:B------:R-:W-:Y:S01]  /*74a0*/  LOP3.LUT R7, R7, 0xf, RZ, 0xc0, !PT ;  /* 0x0000000f07077812 */ /* 0x000fe200078ec0ff */
[----:B------:R-:W2:Y:S01]  /*74b0*/  SHFL.IDX PT, R6, R10, 0x1, 0x181f ;  /* 0x00381f000a067f89 */ /* 0x000ea200000e0000 */
[----:B------:R-:W-:Y:S03]  /*74c0*/  IADD3 R5, -R4, 0x10, RZ ;  /* 0x0000001004057810 */ /* 0x000fe60007ffe1ff */
[----:B------:R3:W4:Y:S01]  /*74d0*/  SHFL.IDX PT, R11, R14, RZ, 0x181f ;  /* 0x00181fff0e0b7589 */ /* 0x00072200000e0000 */
[----:B------:R-:W-:Y:S03]  /*74e0*/  LOP3.LUT R5, R5, 0xf, RZ, 0xc0, !PT ;  /* 0x0000000f05057812 */ /* 0x000fe600078ec0ff */
[----:B------:R-:W5:Y:S01]  /*74f0*/  SHFL.IDX PT, R8, R10, RZ, 0x181f ;  /* 0x00181fff0a087589 */ /* 0x000f6200000e0000 */
[-C--:B-1----:R-:W-:Y:S02]  /*7500*/  IADD3 R12, P1, P0, R5, R9.reuse, R204 ;  /* 0x00000009050c7210 */ /* 0x082fe4000783e0cc */
[----:B------:R-:W-:Y:S02]  /*7510*/  IADD3 R5, -R0, 0x10, RZ ;  /* 0x0000001000057810 */ /* 0x000fe40007ffe1ff */
[-C--:B--2---:R-:W-:Y:S02]  /*7520*/  IADD3.X R13, RZ, R6.reuse, R205, P1, P0 ;  /* 0x00000006ff0d7210 */ /* 0x084fe40000fe04cd */
[----:B------:R-:W-:Y:S02]  /*7530*/  LOP3.LUT R5, R5, 0xf, RZ, 0xc0, !PT ;  /* 0x0000000f05057812 */ /* 0x000fe400078ec0ff */
[-C--:B---3--:R-:W-:Y:S04]  /*7540*/  IADD3 R14, P1, P0, R7, R9.reuse, R208 ;  /* 0x00000009070e7210 */ /* 0x088fe8000783e0d0 */
[-C--:B------:R-:W-:Y:S02]  /*7550*/  IADD3.X R15, RZ, R6.reuse, R209, P1, P0 ;  /* 0x00000006ff0f7210 */ /* 0x080fe40000fe04d1 */
[----:B------:R-:W-:Y:S01]  /*7560*/  IADD3 R16, P1, P0, R5, R9, R206 ;  /* 0x0000000905107210 */ /* 0x000fe2000783e0ce */
[----:B------:R-:W-:Y:S03]  /*7570*/  IMAD R5, R210, 0x3000, R194 ;  /* 0x00003000d2057824 */ /* 0x000fe600078e02c2 */
[----:B------:R-:W-:Y:S01]  /*7580*/  IADD3.X R17, RZ, R6, R207, P1, P0 ;  /* 0x00000006ff117210 */ /* 0x000fe20000fe04cf */
[----:B------:R-:W-:Y:S01]  /*7590*/  IMAD.SHL.U32 R7, R5, 0x2, RZ ;  /* 0x0000000205077824 */ /* 0x000fe200078e00ff */
[----:B----4-:R-:W-:Y:S02]  /*75a0*/  IADD3 R20, P1, R204, R11, RZ ;  /* 0x0000000bcc147210 */ /* 0x010fe40007f3e0ff */
[----:B------:R-:W-:Y:S03]  /*75b0*/  IADD3 R18, P0, R11, R208, RZ ;  /* 0x000000d00b127210 */ /* 0x000fe60007f1e0ff */
[----:B-----5:R-:W-:Y:S01]  /*75c0*/  IMAD.X R21, R205, 0x1, R8, P1 ;  /* 0x00000001cd157824 */ /* 0x020fe200008e0608 */
        /* <DEDUP_REMOVED lines=11> */
.L_x_880:
        /* <DEDUP_REMOVED lines=9> */
.L_x_878:
[----:B------:R-:W2:Y:S01]  /*7710*/  SHFL.BFLY PT, R0, R211, 0x2, 0x1f ;  /* 0x0c401f00d3007f89 */ /* 0x000ea200000e0000 */
[----:B------:R-:W-:-:S02]  /*7720*/  MOV R2, RZ ;  /* 0x000000ff00027202 */ /* 0x000fc40000000f00 */
[----:B------:R-:W-:Y:S01]  /*7730*/  MOV R4, RZ ;  /* 0x000000ff00047202 */ /* 0x000fe20000000f00 */
[----:B------:R-:W3:Y:S01]  /*7740*/  SHFL.BFLY PT, R6, R213, 0x2, 0x1f ;  /* 0x0c401f00d5067f89 */ /* 0x000ee200000e0000 */
[----:B------:R-:W-:Y:S01]  /*7750*/  PLOP3.LUT P2, PT, PT, PT, PT, 0x8, 0x0 ;  /* 0x000000000000781c */ /* 0x000fe20003f4e170 */
[----:B-12---:R-:W-:Y:S02]  /*7760*/  FADD.FTZ R7, R0, R211 ;  /* 0x000000d300077221 */ /* 0x006fe40000010000 */
[----:B---3--:R-:W-:-:S03]  /*7770*/  FADD.FTZ R6, R6, R213 ;  /* 0x000000d506067221 */ /* 0x008fc60000010000 */
        /* <DEDUP_REMOVED lines=8> */
[----:B------:R-:W-:Y:S02]  /*7800*/  @P0 MOV R9, 0x3f317218 ;  /* 0x3f31721800090802 */ /* 0x000fe40000000f00 */
[----:B------:R-:W-:-:S05]  /*7810*/  @P1 MOV R6, 0x3f317218 ;  /* 0x3f31721800061802 */ /* 0x000fca0000000f00 */
[----:B------:R-:W2:Y:S01]  /*7820*/  @P1 MUFU.RCP R4, R5 ;  /* 0x0000000500041308 */ /* 0x000ea20000001000 */
[----:B------:R-:W-:-:S07]  /*7830*/  @P1 FMUL.FTZ R6, R6, c[0x0][0x2d0] ;  /* 0x0000b40006061a20 */ /* 0x000fce0000410000 */
[----:B------:R-:W3:Y:S01]  /*7840*/  @P0 MUFU.LG2 R0, R0 ;  /* 0x0000000000000308 */ /* 0x000ee20000000c00 */
[C---:B-1----:R-:W-:Y:S02]  /*7850*/  FMUL.FTZ R130, R2.reuse, R130 ;  /* 0x0000008202827220 */ /* 0x042fe40000410000 */
[C---:B------:R-:W-:Y:S02]  /*7860*/  FMUL.FTZ R131, R2.reuse, R131 ;  /* 0x0000008302837220 */ /* 0x040fe40000410000 */
[C---:B------:R-:W-:Y:S02]  /*7870*/  FMUL.FTZ R126, R2.reuse, R126 ;  /* 0x0000007e027e7220 */ /* 0x040fe40000410000 */
[----:B------:R-:W-:Y:S01]  /*7880*/  FMUL.FTZ R127, R2, R127 ;  /* 0x0000007f027f7220 */ /* 0x000fe20000410000 */
[----:B------:R-:W1:Y:S01]  /*7890*/  @P1 MUFU.LG2 R5, R5 ;  /* 0x0000000500051308 */ /* 0x000e620000000c00 */
[C---:B--2---:R-:W-:Y:S02]  /*78a0*/  FMUL.FTZ R128, R4.reuse, R128 ;  /* 0x0000008004807220 */ /* 0x044fe40000410000 */
[----:B------:R-:W-:-:S02]  /*78b0*/  FMUL.FTZ R129, R4, R129 ;  /* 0x0000008104817220 */ /* 0x000fc40000410000 */
[C---:B------:R-:W-:Y:S02]  /*78c0*/  FMUL.FTZ R124, R4.reuse, R124 ;  /* 0x0000007c047c7220 */ /* 0x040fe40000410000 */
[----:B------:R-:W-:Y:S02]  /*78d0*/  FMUL.FTZ R125, R4, R125 ;  /* 0x0000007d047d7220 */ /* 0x000fe40000410000 */
[----:B---3--:R-:W-:Y:S02]  /*78e0*/  @P0 FMUL.FTZ R8, R0, 0.69314718246459960938 ;  /* 0x3f31721800080820 */ /* 0x008fe40000410000 */
[----:B------:R-:W-:Y:S02]  /*78f0*/  @P0 FMUL.FTZ R0, R9, c[0x0][0x2d0] ;  /* 0x0000b40009000a20 */ /* 0x000fe40000410000 */
        /* <DEDUP_REMOVED lines=44> */
[----:B------:R-:W-:Y:S01]  /*7bc0*/  FMUL.FTZ R113, R4, R113 ;  /* 0x0000007104717220 */ /* 0x000fe20000410000 */
[----:B------:R-:W-:Y:S01]  /*7bd0*/  MOV R4, 0xff800000 ;  /* 0xff80000000047802 */ /* 0x000fe20000000f00 */
        /* <DEDUP_REMOVED lines=43> */
[----:B------:R-:W-:Y:S02]  /*7e90*/  FMUL.FTZ R115, R2, R115 ;  /* 0x0000007302737220 */ /* 0x000fe40000410000 */
[----:B------:R-:W-:Y:S02]  /*7ea0*/  @P1 FFMA.FTZ R4, R6, R132, R5 ;  /* 0x0000008406041223 */ /* 0x000fe40000010005 */
[----:B------:R-:W-:Y:S02]  /*7eb0*/  @P0 FFMA.FTZ R7, R0, R3, R8 ;  /* 0x0000000300070223 */ /* 0x000fe40000010008 */
.L_x_868:
[----:B------:R-:W-:Y:S01]  /*7ec0*/  SHF.R.S32.HI R0, RZ, 0x1f, R190 ;  /* 0x0000001fff007819 */ /* 0x000fe200000114be */
[----:B------:R-:W-:Y:S05]  /*7ed0*/  @P2 BRA `(.L_x_882) ;  /* 0x0000168000002947 */ /* 0x000fea0003800000 */
[----:B------:R-:W2:Y:S01]  /*7ee0*/  S2R R2, SR_TID.X ;  /* 0x0000000000027919 */ /* 0x000ea20000002100 */
[----:B------:R-:W-:-:S02]  /*7ef0*/  F2FP.BF16.PACK_AB R128, R129, R128 ;  /* 0x000000808180723e */ /* 0x000fc400000010ff */
[----:B------:R-:W-:Y:S01]  /*7f00*/  F2FP.BF16.PACK_AB R130, R131, R130 ;  /* 0x000000828382723e */ /* 0x000fe200000010ff */
        /* <DEDUP_REMOVED lines=11> */
[----:B--2---:R-:W-:-:S02]  /*7fc0*/  SHF.R.S32.HI R3, RZ, 0x1f, R2 ;  /* 0x0000001fff037819 */ /* 0x004fc40000011402 */
[----:B------:R-:W-:Y:S02]  /*7fd0*/  F2FP.BF16.PACK_AB R52, R53, R52 ;  /* 0x000000343534723e */ /* 0x000fe400000010ff */
[----:B------:R-:W-:Y:S02]  /*7fe0*/  LEA.HI R5, R3, R2, RZ, 0x2 ;  /* 0x0000000203057211 */ /* 0x000fe400078f10ff */
[----:B------:R-:W-:Y:S02]  /*7ff0*/  F2FP.BF16.PACK_AB R54, R55, R54 ;  /* 0x000000363736723e */ /* 0x000fe400000010ff */
[--C-:B------:R-:W-:Y:S02]  /*8000*/  SHF.R.S32.HI R9, RZ, 0x2, R5.reuse ;  /* 0x00000002ff097819 */ /* 0x100fe40000011405 */
[----:B------:R-:W-:Y:S02]  /*8010*/  SHF.R.S32.HI R6, RZ, 0x1f, R5 ;  /* 0x0000001fff067819 */ /* 0x000fe40000011405 */
[----:B------:R-:W-:-:S02]  /*8020*/  LOP3.LUT R5, R5, 0xfffffffc, RZ, 0xc0, !PT ;  /* 0xfffffffc05057812 */ /* 0x000fc400078ec0ff */
[----:B------:R-:W-:Y:S02]  /*8030*/  LEA.HI R6, R6, R9, RZ, 0x3 ;  /* 0x0000000906067211 */ /* 0x000fe400078f18ff */
[----:B------:R-:W-:Y:S01]  /*8040*/  F2FP.BF16.PACK_AB R56, R57, R56 ;  /* 0x000000383938723e */ /* 0x000fe200000010ff */
[----:B------:R-:W-:Y:S01]  /*8050*/  IMAD.IADD R5, R2, 0x1, -R5 ;  /* 0x0000000102057824 */ /* 0x000fe200078e0a05 */
[----:B------:R-:W-:Y:S02]  /*8060*/  LOP3.LUT R6, R6, 0xfffffff8, RZ, 0xc0, !PT ;  /* 0xfffffff806067812 */ /* 0x000fe400078ec0ff */
[----:B------:R-:W-:Y:S02]  /*8070*/  F2FP.BF16.PACK_AB R58, R59, R58 ;  /* 0x0000003a3b3a723e */ /* 0x000fe400000010ff */
[----:B------:R-:W-:Y:S01]  /*8080*/  F2FP.BF16.PACK_AB R60, R61, R60 ;  /* 0x0000003c3d3c723e */ /* 0x000fe200000010ff */
[----:B------:R-:W-:Y:S01]  /*8090*/  IMAD.IADD R9, R9, 0x1, -R6 ;  /* 0x0000000109097824 */ /* 0x000fe200078e0a06 */
[----:B------:R-:W-:-:S02]  /*80a0*/  LEA.HI R6, R3, R2, RZ, 0x5 ;  /* 0x0000000203067211 */ /* 0x000fc400078f28ff */
[----:B------:R-:W-:Y:S01]  /*80b0*/  F2FP.BF16.PACK_AB R62, R63, R62 ;  /* 0x0000003e3f3e723e */ /* 0x000fe200000010ff */
[C---:B-1----:R-:W-:Y:S01]  /*80c0*/  IMAD.SHL.U32 R10, R9.reuse, 0x40, RZ ;  /* 0x00000040090a7824 */ /* 0x042fe200078e00ff */
[----:B------:R-:W-:Y:S02]  /*80d0*/  SHF.R.S32.HI R8, RZ, 0x5, R6 ;  /* 0x00000005ff087819 */ /* 0x000fe40000011406 */
[----:B------:R-:W-:Y:S02]  /*80e0*/  LOP3.LUT R12, R9, 0x1, RZ, 0xc0, !PT ;  /* 0x00000001090c7812 */ /* 0x000fe400078ec0ff */
[----:B------:R-:W-:Y:S01]  /*80f0*/  LOP3.LUT R10, R10, 0x1c0, RZ, 0xc0, !PT ;  /* 0x000001c00a0a7812 */ /* 0x000fe200078ec0ff */
[----:B------:R-:W-:Y:S01]  /*8100*/  IMAD R11, R8, 0x200, R5 ;  /* 0x00000200080b7824 */ /* 0x000fe200078e0205 */
[----:B------:R-:W-:Y:S02]  /*8110*/  ISETP.NE.U32.AND P0, PT, R12, 0x1, PT ;  /* 0x000000010c00780c */ /* 0x000fe40003f05070 */
        /* <DEDUP_REMOVED lines=8> */
[----:B------:R-:W-:Y:S02]  /*81a0*/  F2FP.BF16.PACK_AB R70, R71, R70 ;  /* 0x000000464746723e */ /* 0x000fe400000010ff */
[----:B------:R-:W-:-:S02]  /*81b0*/  F2FP.BF16.PACK_AB R72, R73, R72 ;  /* 0x000000484948723e */ /* 0x000fc400000010ff */
        /* <DEDUP_REMOVED lines=12> */
[--C-:B------:R-:W-:Y:S01]  /*8280*/  IMAD.IADD R9, R10, 0x1, R13.reuse ;  /* 0x000000010a097824 */ /* 0x100fe200078e020d */
[----:B------:R-:W-:Y:S01]  /*8290*/  STS [R13+0x400], R126 ;  /* 0x0004007e0d007388 */ /* 0x000fe20000000800 */
[----:B------:R-:W-:Y:S01]  /*82a0*/  F2FP.BF16.PACK_AB R78, R79, R78 ;  /* 0x0000004e4f4e723e */ /* 0x000fe200000010ff */
[----:B------:R-:W-:Y:S01]  /*82b0*/  IMAD.MOV.U32 R10, RZ, RZ, 0x4 ;  /* 0x00000004ff0a7424 */ /* 0x000fe200078e00ff */
[----:B------:R-:W-:Y:S01]  /*82c0*/  F2FP.BF16.PACK_AB R80, R81, R80 ;  /* 0x000000505150723e */ /* 0x000fe200000010ff */
[--C-:B------:R-:W-:Y:S01]  /*82d0*/  IMAD.IADD R17, R11, 0x1, R12.reuse ;  /* 0x000000010b117824 */ /* 0x100fe200078e020c */
        /* <DEDUP_REMOVED lines=66> */
[----:B-1----:R-:W-:-:S03]  /*8700*/  IMAD.WIDE R12, R197, R10, c[0x0][0x500] ;  /* 0x00014000c50c7625 */ /* 0x002fc600078e020a */
[----:B------:R1:W-:Y:S04]  /*8710*/  STS [R19+0x8000], R108 ;  /* 0x0080006c13007388 */ /* 0x0003e80000000800 */
[----:B------:R1:W-:Y:S04]  /*8720*/  STS [R19+0x8400], R110 ;  /* 0x0084006e13007388 */ /* 0x0003e80000000800 */
[----:B------:R1:W-:Y:S04]  /*8730*/  STS [R21+0x8080], R116 ;  /* 0x0080807415007388 */ /* 0x0003e80000000800 */
[----:B------:R1:W-:Y:S04]  /*8740*/  STS [R21+0x8480], R118 ;  /* 0x0084807615007388 */ /* 0x0003e80000000800 */
[----:B------:R1:W-:Y:S04]  /*8750*/  STS [R23+0x8000], R112 ;  /* 0x0080007017007388 */ /* 0x0003e80000000800 */
[----:B------:R1:W-:Y:S04]  /*8760*/  STS [R23+0x8400], R114 ;  /* 0x0084007217007388 */ /* 0x0003e80000000800 */
[----:B------:R-:W-:Y:S01]  /*8770*/  BAR.SYNC.DEFER_BLOCKING 0x1, 0x100 ;  /* 0x0044000000007b1d */ /* 0x000fe20000010000 */
[----:B--2---:R-:W-:-:S02]  /*8780*/  IMAD.MOV.U32 R9, RZ, RZ, c[0x0][0x388] ;  /* 0x0000e200ff097624 */ /* 0x004fc400078e00ff */
[----:B---3--:R-:W-:-:S03]  /*8790*/  @P1 IMAD.WIDE R16, R197, R10, c[0x0][0x508] ;  /* 0x00014200c5101625 */ /* 0x008fc600078e020a */
        /* <DEDUP_REMOVED lines=10> */
.L_x_883:
[----:B-1----:R-:W-:Y:S01]  /*8840*/  LOP3.LUT R11, R6, 0xffffffe0, RZ, 0xc0, !PT ;  /* 0xffffffe0060b7812 */ /* 0x002fe200078ec0ff */
[----:B------:R-:W1:Y:S01]  /*8850*/  S2R R55, SR_CTAID.X ;  /* 0x0000000000377919 */ /* 0x000e620000002500 */
[----:B------:R-:W-:Y:S01]  /*8860*/  SHF.R.S32.HI R13, RZ, 0x1f, R8 ;  /* 0x0000001fff0d7819 */ /* 0x000fe20000011408 */
[----:B------:R-:W-:Y:S01]  /*8870*/  IMAD R17, R0, c[0x0][0x490], RZ ;  /* 0x0001240000117a24 */ /* 0x000fe200078e02ff */
[----:B------:R-:W-:Y:S01]  /*8880*/  LEA.HI R12, R5, R5, RZ, 0x1 ;  /* 0x00000005050c7211 */ /* 0x000fe200078f08ff */
[----:B------:R-:W-:Y:S01]  /*8890*/  IMAD.IADD R10, R2, 0x1, -R11 ;  /* 0x00000001020a7824 */ /* 0x000fe200078e0a0b */
[----:B------:R-:W-:Y:S01]  /*88a0*/  LEA.HI R13, R13, R8, RZ, 0x3 ;  /* 0x000000080d0d7211 */ /* 0x000fe200078f18ff */
[----:B------:R-:W-:Y:S01]  /*88b0*/  IMAD.MOV.U32 R19, RZ, RZ, R15 ;  /* 0x000000ffff137224 */ /* 0x000fe200078e000f */
[----:B------:R-:W-:Y:S01]  /*88c0*/  LOP3.LUT R12, R12, 0x1ffffffe, RZ, 0xc0, !PT ;  /* 0x1ffffffe0c0c7812 */ /* 0x000fe200078ec0ff */
[----:B------:R-:W-:Y:S01]  /*88d0*/  IMAD R17, R190, c[0x0][0x494], R17 ;  /* 0x00012500be117a24 */ /* 0x000fe200078e0211 */
[----:B------:R-:W-:Y:S01]  /*88e0*/  SHF.R.S32.HI R11, RZ, 0x1f, R10 ;  /* 0x0000001fff0b7819 */ /* 0x000fe2000001140a */
[----:B------:R-:W-:Y:S01]  /*88f0*/  BSSY B0, `(.L_x_884) ;  /* 0x000007e000007945 */ /* 0x000fe20003800000 */
[----:B------:R-:W-:Y:S01]  /*8900*/  LOP3.LUT R13, R13, 0xffffff8, RZ, 0xc0, !PT ;  /* 0x0ffffff80d0d7812 */ /* 0x000fe200078ec0ff */
[----:B------:R-:W-:Y:S01]  /*8910*/  IMAD.IADD R5, R5, 0x1, -R12 ;  /* 0x0000000105057824 */ /* 0x000fe200078e0a0c */
[----:B------:R-:W-:Y:S01]  /*8920*/  LEA.HI R6, R11, R10, RZ, 0x2 ;  /* 0x0000000a0b067211 */ /* 0x000fe200078f10ff */
[----:B------:R-:W-:Y:S01]  /*8930*/  IMAD.MOV.U32 R11, RZ, RZ, c[0x0][0x4e8] ;  /* 0x00013a00ff0b7624 */ /* 0x000fe200078e00ff */
[----:B------:R-:W-:-:S02]  /*8940*/  IADD3 R8, R8, -R13, RZ ;  /* 0x8000000d08087210 */ /* 0x000fc40007ffe0ff */
[----:B------:R-:W-:Y:S02]  /*8950*/  SHF.R.S32.HI R13, RZ, 0x2, R6 ;  /* 0x00000002ff0d7819 */ /* 0x000fe40000011406 */
[----:B------:R-:W-:Y:S02]  /*8960*/  ISETP.NE.AND P1, PT, R11, 0x1, PT ;  /* 0x000000010b00780c */ /* 0x000fe40003f25270 */
[----:B------:R-:W-:Y:S01]  /*8970*/  LOP3.LUT P2, RZ, R10, 0x3, RZ, 0xc0, !PT ;  /* 0x000000030aff7812 */ /* 0x000fe2000784c0ff */
[----:B------:R-:W-:Y:S01]  /*8980*/  IMAD R8, R8, 0x10, R13 ;  /* 0x0000001008087824 */ /* 0x000fe200078e020d */
[----:B------:R-:W-:Y:S01]  /*8990*/  LEA.HI R6, R3, R2, RZ, 0x3 ;  /* 0x0000000203067211 */ /* 0x000fe200078f18ff */
[----:B------:R-:W-:Y:S01]  /*89a0*/  IMAD R13, R15, c[0x0][0x3a0], RZ ;  /* 0x0000e8000f0d7a24 */ /* 0x000fe200078e02ff */
[----:B------:R-:W-:Y:S01]  /*89b0*/  MOV R18, R14 ;  /* 0x0000000e00127202 */ /* 0x000fe20000000f00 */
[----:B------:R-:W-:Y:S01]  /*89c0*/  IMAD R10, R5, 0x8, R8 ;  /* 0x00000008050a7824 */ /* 0x000fe200078e0208 */
[----:B------:R-:W-:Y:S01]  /*89d0*/  LOP3.LUT R5, R6, 0xfffffff8, RZ, 0xc0, !PT ;  /* 0xfffffff806057812 */ /* 0x000fe200078ec0ff */
[C---:B------:R-:W-:Y:S01]  /*89e0*/  IMAD R13, R14.reuse, c[0x0][0x3a4], R13 ;  /* 0x0000e9000e0d7a24 */ /* 0x040fe200078e020d */
[----:B------:R-:W-:Y:S01]  /*89f0*/  LEA.HI R3, R3, R2, RZ, 0x6 ;  /* 0x0000000203037211 */ /* 0x000fe200078f30ff */
[----:B------:R-:W-:Y:S01]  /*8a00*/  IMAD.WIDE.U32 R14, R14, c[0x0][0x3a0], RZ ;  /* 0x0000e8000e0e7a25 */ /* 0x000fe200078e00ff */
[----:B-1----:R-:W-:-:S02]  /*8a10*/  LEA R11, R55, R10, 0x7 ;  /* 0x0000000a370b7211 */ /* 0x002fc400078e38ff */
[----:B------:R-:W-:Y:S01]  /*8a20*/  SHF.R.S32.HI R6, RZ, 0x3, R6 ;  /* 0x00000003ff067819 */ /* 0x000fe20000011406 */
[----:B------:R-:W-:Y:S01]  /*8a30*/  IMAD.WIDE.U32 R18, R190, c[0x0][0x490], R18 ;  /* 0x00012400be127a25 */ /* 0x000fe200078e0012 */
[----:B------:R-:W-:-:S03]  /*8a40*/  IADD3 R15, R15, R13, RZ ;  /* 0x0000000d0f0f7210 */ /* 0x000fc60007ffe0ff */
[----:B------:R-:W-:-:S04]  /*8a50*/  @P1 IMAD.HI.U32 R12, R11, c[0x0][0x4ec], RZ ;  /* 0x00013b000b0c1a27 */ /* 0x000fc800078e00ff */
[----:B------:R-:W-:Y:S01]  /*8a60*/  IMAD.MOV.U32 R10, RZ, RZ, R11 ;  /* 0x000000ffff0a7224 */ /* 0x000fe200078e000b */
[----:B------:R-:W-:Y:S01]  /*8a70*/  @P1 SHF.R.U32.HI R10, RZ, c[0x0][0x4f0], R12 ;  /* 0x00013c00ff0a1a19 */ /* 0x000fe2000001160c */
[----:B------:R-:W-:Y:S01]  /*8a80*/  IMAD.IADD R5, R2, 0x1, -R5 ;  /* 0x0000000102057824 */ /* 0x000fe200078e0a05 */
[----:B------:R-:W-:Y:S01]  /*8a90*/  SHF.R.S32.HI R2, RZ, 0x1f, R197 ;  /* 0x0000001fff027819 */ /* 0x000fe200000114c5 */
[----:B------:R-:W-:Y:S01]  /*8aa0*/  IMAD.IADD R19, R19, 0x1, R17 ;  /* 0x0000000113137824 */ /* 0x000fe200078e0211 */
[----:B------:R-:W-:Y:S01]  /*8ab0*/  SEL R197, R197, RZ, !P0 ;  /* 0x000000ffc5c57207 */ /* 0x000fe20004000000 */
[----:B------:R-:W-:Y:S01]  /*8ac0*/  IMAD R17, R0, c[0x0][0x3e8], RZ ;  /* 0x0000fa0000117a24 */ /* 0x000fe200078e02ff */
[----:B------:R-:W-:Y:S01]  /*8ad0*/  SEL R2, R2, RZ, !P0 ;  /* 0x000000ff02027207 */ /* 0x000fe20004000000 */
[----:B------:R-:W-:Y:S01]  /*8ae0*/  IMAD.MOV R12, RZ, RZ, -R10 ;  /* 0x000000ffff0c7224 */ /* 0x000fe200078e0a0a */
[----:B------:R-:W-:Y:S01]  /*8af0*/  LEA R0, R5, R6, 0x5 ;  /* 0x0000000605007211 */ /* 0x000fe200078e28ff */
[----:B------:R-:W-:-:S02]  /*8b00*/  IMAD R17, R190, c[0x0][0x3ec], R17 ;  /* 0x0000fb00be117a24 */ /* 0x000fc400078e0211 */
[----:B------:R-:W-:-:S04]  /*8b10*/  IMAD.WIDE.U32 R14, R190, c[0x0][0x3e8], R14 ;  /* 0x0000fa00be0e7a25 */ /* 0x000fc800078e000e */
[----:B------:R-:W-:Y:S01]  /*8b20*/  IMAD R12, R12, c[0x0][0x4e8], R11 ;  /* 0x00013a000c0c7a24 */ /* 0x000fe200078e020b */
[----:B------:R-:W-:Y:S01]  /*8b30*/  IADD3 R15, R15, R17, RZ ;  /* 0x000000110f0f7210 */ /* 0x000fe20007ffe0ff */
[----:B------:R-:W-:-:S04]  /*8b40*/  IMAD.WIDE.U32 R18, R197, c[0x0][0x498], R18 ;  /* 0x00012600c5127a25 */ /* 0x000fc800078e0012 */
[----:B------:R-:W-:Y:S01]  /*8b50*/  IMAD R16, R2, c[0x0][0x498], RZ ;  /* 0x0001260002107a24 */ /* 0x000fe200078e02ff */
[----:B------:R-:W-:Y:S01]  /*8b60*/  IADD3 R20, P0, R10, R18, RZ ;  /* 0x000000120a147210 */ /* 0x000fe20007f1e0ff */
[----:B------:R-:W-:Y:S01]  /*8b70*/  IMAD R11, R55, 0x80, R0 ;  /* 0x00000080370b7824 */ /* 0x000fe200078e0200 */
[----:B------:R-:W-:Y:S01]  /*8b80*/  SHF.R.S32.HI R18, RZ, 0x1f, R12 ;  /* 0x0000001fff127819 */ /* 0x000fe2000001140c */
[----:B------:R-:W-:Y:S01]  /*8b90*/  IMAD R13, R197, c[0x0][0x49c], R16 ;  /* 0x00012700c50d7a24 */ /* 0x000fe200078e0210 */
[----:B------:R-:W-:Y:S01]  /*8ba0*/  SHF.R.S32.HI R16, RZ, 0x1f, R10 ;  /* 0x0000001fff107819 */ /* 0x000fe2000001140a */
[----:B------:R-:W-:-:S03]  /*8bb0*/  @P1 IMAD.HI.U32 R17, R11, c[0x0][0x4ec], RZ ;  /* 0x00013b000b111a27 */ /* 0x000fc600078e00ff */
[----:B------:R-:W-:Y:S01]  /*8bc0*/  IADD3.X R21, R16, R19, R13, P0, !PT ;  /* 0x0000001310157210 */ /* 0x000fe200007fe40d */
[----:B------:R-:W-:Y:S01]  /*8bd0*/  IMAD.MOV.U32 R10, RZ, RZ, R11 ;  /* 0x000000ffff0a7224 */ /* 0x000fe200078e000b */
[----:B------:R-:W-:Y:S01]  /*8be0*/  @P1 SHF.R.U32.HI R10, RZ, c[0x0][0x4f0], R17 ;  /* 0x00013c00ff0a1a19 */ /* 0x000fe20000011611 */
[----:B------:R-:W-:Y:S02]  /*8bf0*/  IMAD.SHL.U32 R0, R6, 0x40, RZ ;  /* 0x0000004006007824 */ /* 0x000fe400078e00ff */
[----:B------:R-:W-:Y:S01]  /*8c00*/  IMAD R17, R18, c[0x0][0x488], RZ ;  /* 0x0001220012117a24 */ /* 0x000fe200078e02ff */
[----:B------:R-:W-:Y:S01]  /*8c10*/  SHF.R.S32.HI R16, RZ, 0x1f, R10 ;  /* 0x0000001fff107819 */ /* 0x000fe2000001140a */
[----:B------:R-:W-:Y:S01]  /*8c20*/  IMAD.WIDE.U32 R20, R12, c[0x0][0x488], R20 ;  /* 0x000122000c147a25 */ /* 0x000fe200078e0014 */
[----:B------:R-:W-:-:S03]  /*8c30*/  LOP3.LUT R13, R0, 0x1c0, RZ, 0xc0, !PT ;  /* 0x000001c0000d7812 */ /* 0x000fc600078ec0ff */
[----:B------:R-:W-:Y:S02]  /*8c40*/  IMAD R17, R12, c[0x0][0x48c], R17 ;  /* 0x000123000c117a24 */ /* 0x000fe400078e0211 */
[----:B------:R-:W-:Y:S01]  /*8c50*/  IMAD.SHL.U32 R0, R5, 0x8, RZ ;  /* 0x0000000805007824 */ /* 0x000fe200078e00ff */
[----:B------:R-:W-:Y:S01]  /*8c60*/  LEA R5, P0, R20, c[0x0][0x450], 0x2 ;  /* 0x0001140014057a11 */ /* 0x000fe200078010ff */
[----:B------:R-:W-:Y:S01]  /*8c70*/  IMAD R12, R2, c[0x0][0x3f0], RZ ;  /* 0x0000fc00020c7a24 */ /* 0x000fe200078e02ff */
[----:B------:R-:W-:Y:S01]  /*8c80*/  IADD3 R17, R21, R17, RZ ;  /* 0x0000001115117210 */ /* 0x000fe20007ffe0ff */
[----:B------:R-:W-:Y:S01]  /*8c90*/  IMAD.WIDE.U32 R14, R197, c[0x0][0x3f0], R14 ;  /* 0x0000fc00c50e7a25 */ /* 0x000fe200078e000e */
[----:B------:R-:W-:Y:S01]  /*8ca0*/  SHF.R.U32.HI R2, RZ, 0x3, R13 ;  /* 0x00000003ff027819 */ /* 0x000fe2000001160d */
[----:B------:R-:W-:Y:S01]  /*8cb0*/  SHFL.IDX PT, R32, R5, RZ, 0x1c1f ;  /* 0x001c1fff05207589 */ /* 0x000fe200000e0000 */
[----:B------:R-:W-:Y:S01]  /*8cc0*/  LOP3.LUT R13, R13, 0x38, R0, 0xf8, !PT ;  /* 0x000000380d0d7812 */ /* 0x000fe200078ef800 */
[----:B------:R-:W-:Y:S01]  /*8cd0*/  IMAD R12, R197, c[0x0][0x3f4], R12 ;  /* 0x0000fd00c50c7a24 */ /* 0x000fe200078e020c */
[----:B------:R-:W-:Y:S01]  /*8ce0*/  LEA.HI.X R17, R20, c[0x0][0x454], R17, 0x2, P0 ;  /* 0x0001150014117a11 */ /* 0x000fe200000f1411 */
[----:B------:R1:W-:Y:S01]  /*8cf0*/  SHFL.IDX PT, R34, R5, 0x1, 0x1c1f ;  /* 0x003c1f0005227f89 */ /* 0x0003e200000e0000 */
[----:B------:R-:W-:Y:S01]  /*8d00*/  LOP3.LUT R13, R13, R2, RZ, 0x3c, !PT ;  /* 0x000000020d0d7212 */ /* 0x000fe200078e3cff */
[----:B------:R-:W-:Y:S01]  /*8d10*/  IMAD.MOV R2, RZ, RZ, -R10 ;  /* 0x000000ffff027224 */ /* 0x000fe200078e0a0a */
[----:B------:R-:W-:Y:S01]  /*8d20*/  IADD3 R15, R15, R12, RZ ;  /* 0x0000000c0f0f7210 */ /* 0x000fe20007ffe0ff */
[----:B------:R-:W2:Y:S01]  /*8d30*/  SHFL.IDX PT, R33, R17, RZ, 0x1c1f ;  /* 0x001c1fff11217589 */ /* 0x000ea200000e0000 */
[----:B------:R-:W-:-:S02]  /*8d40*/  IMAD R19, R16, c[0x0][0x3e0], RZ ;  /* 0x0000f80010137a24 */ /* 0x000fc400078e02ff */
[----:B------:R-:W-:Y:S01]  /*8d50*/  IMAD R56, R2, c[0x0][0x4e8], R11 ;  /* 0x00013a0002387a24 */ /* 0x000fe200078e020b */
[----:B------:R-:W3:Y:S01]  /*8d60*/  SHFL.IDX PT, R35, R17, 0x1, 0x1c1f ;  /* 0x003c1f0011237f89 */ /* 0x000ee200000e0000 */
[----:B------:R-:W-:Y:S01]  /*8d70*/  IMAD R11, R55, 0x80, R8 ;  /* 0x00000080370b7824 */ /* 0x000fe200078e0208 */
[----:B------:R-:W-:Y:S01]  /*8d80*/  SHF.L.U32 R8, R3, 0x3, RZ ;  /* 0x0000000303087819 */ /* 0x000fe200000006ff */
[----:B-----5:R-:W-:Y:S01]  /*8d90*/  IMAD R2, R9, c[0x0][0x4e8], RZ ;  /* 0x00013a0009027a24 */ /* 0x020fe200078e02ff */
[----:B------:R-:W-:Y:S01]  /*8da0*/  LEA R55, R55, R6, 0x7 ;  /* 0x0000000637377211 */ /* 0x000fe200078e38ff */
[C---:B------:R-:W-:Y:S01]  /*8db0*/  IMAD R19, R10.reuse, c[0x0][0x3e4], R19 ;  /* 0x0000f9000a137a24 */ /* 0x040fe200078e0213 */
[C---:B------:R-:W-:Y:S01]  /*8dc0*/  IADD3 R9, R11.reuse, 0x8, RZ ;  /* 0x000000080b097810 */ /* 0x040fe20007ffe0ff */
[----:B------:R-:W-:Y:S01]  /*8dd0*/  IMAD.WIDE.U32 R14, R10, c[0x0][0x3e0], R14 ;  /* 0x0000f8000a0e7a25 */ /* 0x000fe200078e000e */
[-C--:B------:R-:W-:Y:S02]  /*8de0*/  ISETP.GE.OR P1, PT, R11, R2.reuse, P2 ;  /* 0x000000020b00720c */ /* 0x080fe40001726670 */
[----:B------:R-:W-:Y:S01]  /*8df0*/  ISETP.GE.OR P0, PT, R9, R2, P2 ;  /* 0x000000020900720c */ /* 0x000fe20001706670 */
[----:B------:R-:W-:Y:S01]  /*8e00*/  IMAD.IADD R15, R15, 0x1, R19 ;  /* 0x000000010f0f7824 */ /* 0x000fe200078e0213 */
[----:B------:R-:W-:-:S02]  /*8e10*/  LOP3.LUT R8, R13, 0x7ffffe00, R8, 0xf8, !PT ;  /* 0x7ffffe000d087812 */ /* 0x000fc400078ef808 */
[----:B-1----:R-:W-:Y:S02]  /*8e20*/  SHF.R.S32.HI R5, RZ, 0x1f, R56 ;  /* 0x0000001fff057819 */ /* 0x002fe40000011438 */
[----:B------:R-:W-:-:S03]  /*8e30*/  SHF.L.U32 R58, R8, 0x1, RZ ;  /* 0x00000001083a7819 */ /* 0x000fc600000006ff */
[----:B------:R-:W-:Y:S02]  /*8e40*/  IMAD R3, R5, c[0x0][0x3d8], RZ ;  /* 0x0000f60005037a24 */ /* 0x000fe400078e02ff */
[----:B--2---:R1:W-:Y:S02]  /*8e50*/  @!P1 ST.E [R32.64], R4 ;  /* 0x0000000420009985 */ /* 0x0043e4000c101906 */
[C---:B------:R-:W-:Y:S02]  /*8e60*/  IMAD R3, R56.reuse, c[0x0][0x3dc], R3 ;  /* 0x0000f70038037a24 */ /* 0x040fe400078e0203 */
[----:B---3--:R1:W-:Y:S01]  /*8e70*/  @!P0 ST.E [R34.64], R7 ;  /* 0x0000000722008985 */ /* 0x0083e2000c101906 */
        /* <DEDUP_REMOVED lines=19> */
[----:B------:R-:W-:Y:S01]  /*8fb0*/  IADD3 R52, R0, 0x80, RZ ;  /* 0x0000008000347810 */ /* 0x000fe20007ffe0ff */
        /* <DEDUP_REMOVED lines=17> */
.L_x_885:
[----:B--2---:R-:W-:Y:S05]  /*90d0*/  BSYNC B0 ;  /* 0x0000000000007941 */ /* 0x004fea0003800000 */
.L_x_884:
        /* <DEDUP_REMOVED lines=23> */
.L_x_887:
[----:B------:R-:W-:Y:S05]  /*9250*/  BSYNC B0 ;  /* 0x0000000000007941 */ /* 0x000fea0003800000 */
.L_x_886:
        /* <DEDUP_REMOVED lines=23> */
.L_x_889:
[----:B------:R-:W-:Y:S05]  /*93d0*/  BSYNC B0 ;  /* 0x0000000000007941 */ /* 0x000fea0003800000 */
.L_x_888:
        /* <DEDUP_REMOVED lines=24> */
.L_x_882:
        /* <DEDUP_REMOVED lines=10> */
[----:B-1----:R-:W-:Y:S02]  /*9600*/  CS2R R10, SRZ ;  /* 0x00000000000a7805 */ /* 0x002fe4000001ff00 */
[--C-:B--2---:R-:W-:Y:S01]  /*9610*/  @P0 SHF.R.S32.HI R11, RZ, 0x1f, R5.reuse ;  /* 0x0000001fff0b0819 */ /* 0x104fe20000011405 */
[----:B------:R-:W-:Y:S01]  /*9620*/  @P0 IMAD.MOV.U32 R10, RZ, RZ, R5 ;  /* 0x000000ffff0a0224 */ /* 0x000fe200078e0005 */
[----:B------:R-:W-:Y:S05]  /*9630*/  @P1 BRA `(.L_x_890) ;  /* 0x0000004000001947 */ /* 0x000fea0003800000 */
[----:B---3--:R-:W-:Y:S05]  /*9640*/  @!P0 BRA `(.L_x_890) ;  /* 0x0000003000008947 */ /* 0x008fea0003800000 */
[----:B-----5:R-:W2:Y:S04]  /*9650*/  LDG.E R3, [R6.64] ;  /* 0x0000000606037981 */ /* 0x020ea8000c1e1900 */
[----:B------:R-:W2:Y:S02]  /*9660*/  LDG.E R2, [R6.64+0x4] ;  /* 0x0000040606027981 */ /* 0x000ea4000c1e1900 */
[----:B--2---:R-:W-:-:S02]  /*9670*/  IADD3 R3, -R3, R2, RZ ;  /* 0x0000000203037210 */ /* 0x004fc40007ffe1ff */
.L_x_890:
[----:B---3--:R-:W1:Y:S01]  /*9680*/  S2R R2, SR_TID.X ;  /* 0x0000000000027919 */ /* 0x008e620000002100 */
        /* <DEDUP_REMOVED lines=29> */
[----:B------:R-:W-:Y:S02]  /*9860*/  IADD3.X R13, R4, R13, R15, P0, !PT ;  /* 0x0000000d040d7210 */ /* 0x000fe400007fe40f */
[----:B------:R-:W-:Y:S02]  /*9870*/  MOV R4, 0xff800000 ;  /* 0xff80000000047802 */ /* 0x000fe40000000f00 */
[----:B------:R-:W-:Y:S01]  /*9880*/  SHF.R.S32.HI R6, RZ, 0x1f, R9 ;  /* 0x0000001fff067819 */ /* 0x000fe20000011409 */
[----:B------:R-:W-:-:S04]  /*9890*/  IMAD.WIDE.U32 R12, R9, c[0x0][0x488], R12 ;  /* 0x00012200090c7a25 */ /* 0x000fc800078e000c */
[----:B------:R-:W-:-:S04]  /*98a0*/  IMAD R6, R6, c[0x0][0x488], RZ ;  /* 0x0001220006067a24 */ /* 0x000fc800078e02ff */
[----:B------:R-:W-:Y:S01]  /*98b0*/  IMAD R7, R9, c[0x0][0x48c], R6 ;  /* 0x0001230009077a24 */ /* 0x000fe200078e0206 */
[----:B------:R-:W-:-:S04]  /*98c0*/  LEA R6, P0, R12, c[0x0][0x450], 0x2 ;  /* 0x000114000c067a11 */ /* 0x000fc800078010ff */
[----:B------:R-:W-:-:S04]  /*98d0*/  IADD3 R7, R13, R7, RZ ;  /* 0x000000070d077210 */ /* 0x000fc80007ffe0ff */
[----:B------:R-:W-:-:S05]  /*98e0*/  LEA.HI.X R7, R12, c[0x0][0x454], R7, 0x2, P0 ;  /* 0x000115000c077a11 */ /* 0x000fca00000f1407 */
[----:B------:R1:W-:Y:S02]  /*98f0*/  STG.E [R6.64], R4 ;  /* 0x0000000406007986 */ /* 0x0003e4000c101906 */
.L_x_892:
[----:B------:R-:W-:Y:S05]  /*9900*/  BSYNC B0 ;  /* 0x0000000000007941 */ /* 0x000fea0003800000 */
.L_x_891:
[----:B-1----:R-:W1:Y:S01]  /*9910*/  S2R R6, SR_CTAID.X ;  /* 0x0000000000067919 */ /* 0x002e620000002500 */
[----:B------:R-:W-:Y:S01]  /*9920*/  SHF.R.S32.HI R9, RZ, 0x1f, R2 ;  /* 0x0000001fff097819 */ /* 0x000fe20000011402 */
[----:B------:R-:W-:Y:S01]  /*9930*/  IMAD R7, R11, c[0x0][0x3a0], RZ ;  /* 0x0000e8000b077a24 */ /* 0x000fe200078e02ff */
[----:B------:R-:W-:Y:S01]  /*9940*/  MOV R8, c[0x0][0x4e8] ;  /* 0x00013a0000087a02 */ /* 0x000fe20000000f00 */
[----:B-----5:R-:W-:Y:S01]  /*9950*/  IMAD R3, R3, c[0x0][0x4e8], RZ ;  /* 0x00013a0003037a24 */ /* 0x020fe200078e02ff */
[----:B------:R-:W-:Y:S01]  /*9960*/  LEA.HI R4, R9, R2, RZ, 0x3 ;  /* 0x0000000209047211 */ /* 0x000fe200078f18ff */
[----:B------:R-:W-:Y:S01]  /*9970*/  IMAD R7, R10, c[0x0][0x3a4], R7 ;  /* 0x0000e9000a077a24 */ /* 0x000fe200078e0207 */
[----:B------:R-:W-:Y:S01]  /*9980*/  ISETP.NE.AND P0, PT, R8, 0x1, PT ;  /* 0x000000010800780c */ /* 0x000fe20003f05270 */
[----:B------:R-:W-:Y:S01]  /*9990*/  IMAD.WIDE.U32 R10, R10, c[0x0][0x3a0], RZ ;  /* 0x0000e8000a0a7a25 */ /* 0x000fe200078e00ff */
[----:B------:R-:W-:Y:S01]  /*99a0*/  LOP3.LUT R9, R4, 0xfffffff8, RZ, 0xc0, !PT ;  /* 0xfffffff804097812 */ /* 0x000fe200078ec0ff */
[----:B------:R-:W-:Y:S01]  /*99b0*/  BSSY B0, `(.L_x_893) ;  /* 0x0000036000007945 */ /* 0x000fe20003800000 */
[----:B------:R-:W-:-:S02]  /*99c0*/  SHF.R.S32.HI R4, RZ, 0x3, R4 ;  /* 0x00000003ff047819 */ /* 0x000fc40000011404 */
[----:B------:R-:W-:Y:S01]  /*99d0*/  IADD3 R11, R11, R7, RZ ;  /* 0x000000070b0b7210 */ /* 0x000fe20007ffe0ff */
[----:B------:R-:W-:Y:S02]  /*99e0*/  IMAD.IADD R9, R2, 0x1, -R9 ;  /* 0x0000000102097824 */ /* 0x000fe400078e0a09 */
[----:B------:R-:W-:Y:S02]  /*99f0*/  IMAD R7, R0, c[0x0][0x3e8], RZ ;  /* 0x0000fa0000077a24 */ /* 0x000fe400078e02ff */
[C---:B------:R-:W-:Y:S01]  /*9a00*/  IMAD.WIDE.U32 R10, R190.reuse, c[0x0][0x3e8], R10 ;  /* 0x0000fa00be0a7a25 */ /* 0x040fe200078e000a */
[CC--:B------:R-:W-:Y:S02]  /*9a10*/  LEA R13, R9.reuse, R4.reuse, 0x5 ;  /* 0x00000004090d7211 */ /* 0x0c0fe400078e28ff */
[----:B------:R-:W-:Y:S01]  /*9a20*/  SHF.L.U32 R9, R9, 0x3, RZ ;  /* 0x0000000309097819 */ /* 0x000fe200000006ff */
[----:B------:R-:W-:Y:S02]  /*9a30*/  IMAD R7, R190, c[0x0][0x3ec], R7 ;  /* 0x0000fb00be077a24 */ /* 0x000fe400078e0207 */
[C---:B-1----:R-:W-:Y:S01]  /*9a40*/  IMAD R13, R6.reuse, 0x80, R13 ;  /* 0x00000080060d7824 */ /* 0x042fe200078e020d */
[----:B------:R-:W-:Y:S01]  /*9a50*/  LEA R4, R6, R4, 0x7 ;  /* 0x0000000406047211 */ /* 0x000fe200078e38ff */
[----:B------:R-:W-:Y:S01]  /*9a60*/  IMAD R2, R5, c[0x0][0x3f0], RZ ;  /* 0x0000fc0005027a24 */ /* 0x000fe200078e02ff */
[----:B------:R-:W-:Y:S01]  /*9a70*/  IADD3 R11, R7, R11, RZ ;  /* 0x0000000b070b7210 */ /* 0x000fe20007ffe0ff */
[----:B------:R-:W-:Y:S01]  /*9a80*/  @P0 IMAD.HI.U32 R0, R13, c[0x0][0x4ec], RZ ;  /* 0x00013b000d000a27 */ /* 0x000fe200078e00ff */
[----:B------:R-:W-:-:S02]  /*9a90*/  MOV R5, R13 ;  /* 0x0000000d00057202 */ /* 0x000fc40000000f00 */
[----:B------:R-:W-:Y:S01]  /*9aa0*/  IADD3 R6, R9, 0x40, RZ ;  /* 0x0000004009067810 */ /* 0x000fe20007ffe0ff */
        /* <DEDUP_REMOVED lines=8> */
[----:B------:R-:W-:-:S04]  /*9b30*/  IMAD.WIDE.U32 R10, R5, c[0x0][0x3e0], R10 ;  /* 0x0000f800050a7a25 */ /* 0x000fc800078e000a */
[----:B------:R-:W-:Y:S01]  /*9b40*/  IMAD R5, R5, c[0x0][0x3e4], R2 ;  /* 0x0000f90005057a24 */ /* 0x000fe200078e0202 */
[----:B------:R-:W-:-:S04]  /*9b50*/  SHF.R.S32.HI R2, RZ, 0x1f, R0 ;  /* 0x0000001fff027819 */ /* 0x000fc80000011400 */
        /* <DEDUP_REMOVED lines=27> */
.L_x_894:
[----:B------:R-:W-:Y:S05]  /*9d10*/  BSYNC B0 ;  /* 0x0000000000007941 */ /* 0x000fea0003800000 */
.L_x_893:
        /* <DEDUP_REMOVED lines=21> */
.L_x_896:
[----:B------:R-:W-:Y:S05]  /*9e70*/  BSYNC B0 ;  /* 0x0000000000007941 */ /* 0x000fea0003800000 */
.L_x_895:
        /* <DEDUP_REMOVED lines=21> */
.L_x_898:
[----:B------:R-:W-:Y:S05]  /*9fd0*/  BSYNC B0 ;  /* 0x0000000000007941 */ /* 0x000fea0003800000 */
.L_x_897:
        /* <DEDUP_REMOVED lines=22> */
.L_x_899:
        /* <DEDUP_REMOVED lines=12> */
.L_x_1712:


//--------------------- .text._ZN7cutlass13device_kernelIN5flash19enable_sm80_to_sm89INS1_16FlashAttnFwdSm80INS1_25CollectiveMainloopFwdSm80ILi8ELi2ELb0EN4cute5tupleIJNS5_1CILi128EEENS7_ILi64EEENS7_ILi192EEEEEELi192ENS_10bfloat16_tEfNS_4arch4Sm80ELb0ELb0ELb0ELb1ELb1ELb1ELb1ELb0EEENS1_21CollectiveEpilogueFwdINS6_IJS8_SA_S9_EEENS6_IJNS7_ILi1EEESI_SI_EEESC_SE_Li256ELb1ELb1ELb0ELb0EEENS1_19SingleTileSchedulerILb1ELb0ELb1ELi128EEEEEEEEEvNT_6ParamsE --------------------------
	.section	.text._ZN7cutlass13device_kernelIN5flash19enable_sm80_to_sm89INS1_16FlashAttnFwdSm80INS1_25CollectiveMainloopFwdSm80ILi8ELi2ELb0EN4cute5tupleIJNS5_1CILi128EEENS7_ILi64EEENS7_ILi192EEEEEELi192ENS_10bfloat16_tEfNS_4arch4Sm80ELb0ELb0ELb0ELb1ELb1ELb1ELb1ELb0EEENS1_21CollectiveEpilogueFwdINS6_IJS8_SA_S9_EEENS6_IJNS7_ILi1EEESI_SI_EEESC_SE_Li256ELb1ELb1ELb0ELb0EEENS1_19SingleTileSchedulerILb1ELb0ELb1ELi128EEEEEEEEEvNT_6ParamsE,"ax",@progbits
	.sectioninfo	@"SHI_REGISTERS=223"
	.align	128
.text._ZN7cutlass13device_kernelIN5flash19enable_sm80_to_sm89INS1_16FlashAttnFwdSm80INS1_25CollectiveMainloopFwdSm80ILi8ELi2ELb0EN4cute5tupleIJNS5_1CILi128EEENS7_ILi64EEENS7_ILi192EEEEEELi192ENS_10bfloat16_tEfNS_4arch4Sm80ELb0ELb0ELb0ELb1ELb1ELb1ELb1ELb0EEENS1_21CollectiveEpilogueFwdINS6_IJS8_SA_S9_EEENS6_IJNS7_ILi1EEESI_SI_EEESC_SE_Li256ELb1ELb1ELb0ELb0EEENS1_19SingleTileSchedulerILb1ELb0ELb1ELi128EEEEEEEEEvNT_6ParamsE:
        .type           _ZN7cutlass13device_kernelIN5flash19enable_sm80_to_sm89INS1_16FlashAttnFwdSm80INS1_25CollectiveMainloopFwdSm80ILi8ELi2ELb0EN4cute5tupleIJNS5_1CILi128EEENS7_ILi64EEENS7_ILi192EEEEEELi192ENS_10bfloat16_tEfNS_4arch4Sm80ELb0ELb0ELb0ELb1ELb1ELb1ELb1ELb0EEENS1_21CollectiveEpilogueFwdINS6_IJS8_SA_S9_EEENS6_IJNS7_ILi1EEESI_SI_EEESC_SE_Li256ELb1ELb1ELb0ELb0EEENS1_19SingleTileSchedulerILb1ELb0ELb1ELi128EEEEEEEEEvNT_6ParamsE,@function
        .size           _ZN7cutlass13device_kernelIN5flash19enable_sm80_to_sm89INS1_16FlashAttnFwdSm80INS1_25CollectiveMainloopFwdSm80ILi8ELi2ELb0EN4cute5tupleIJNS5_1CILi128EEENS7_ILi64EEENS7_ILi192EEEEEELi192ENS_10bfloat16_tEfNS_4arch4Sm80ELb0ELb0ELb0ELb1ELb1ELb1ELb1ELb0EEENS1_21CollectiveEpilogueFwdINS6_IJS8_SA_S9_EEENS6_IJNS7_ILi1EEESI_SI_EEESC_SE_Li256ELb1ELb1ELb0ELb0EEENS1_19SingleTileSchedulerILb1ELb0ELb1ELi128EEEEEEEEEvNT_6ParamsE,(.L_x_1713 - _ZN7cutlass13device_kernelIN5flash19enable_sm80_to_sm89INS1_16FlashAttnFwdSm80INS1_25CollectiveMainloopFwdSm80ILi8ELi2ELb0EN4cute5tupleIJNS5_1CILi128EEENS7_ILi64EEENS7_ILi192EEEEEELi192ENS_10bfloat16_tEfNS_4arch4Sm80ELb0ELb0ELb0ELb1ELb1ELb1ELb1ELb0EEENS1_21CollectiveEpilogueFwdINS6_IJS8_SA_S9_EEENS6_IJNS7_ILi1EEESI_SI_EEESC_SE_Li256ELb1ELb1ELb0ELb0EEENS1_19SingleTileSchedulerILb1ELb0ELb1ELi128EEEEEEEEEvNT_6ParamsE)
        .other          _ZN7cutlass13device_kernelIN5flash19enable_sm80_to_sm89INS1_16FlashAttnFwdSm80INS1_25CollectiveMainloopFwdSm80ILi8ELi2ELb0EN4cute5tupleIJNS5_1CILi128EEENS7_ILi64EEENS7_ILi192EEEEEELi192ENS_10bfloat16_tEfNS_4arch4Sm80ELb0ELb0ELb0ELb1ELb1ELb1ELb1ELb0EEENS1_21CollectiveEpilogueFwdINS6_IJS8_SA_S9_EEENS6_IJNS7_ILi1EEESI_SI_EEESC_SE_Li256ELb1ELb1ELb0ELb0EEENS1_19SingleTileSchedulerILb1ELb0ELb1ELi128EEEEEEEEEvNT_6ParamsE,@"STO_CUDA_ENTRY STV_DEFAULT"
_ZN7cutlass13device_kernelIN5flash19enable_sm80_to_sm89INS1_16FlashAttnFwdSm80INS1_25CollectiveMainloopFwdSm80ILi8ELi2ELb0EN4cute5tupleIJNS5_1CILi128EEENS7_ILi64EEENS7_ILi192EEEEEELi192ENS_10bfloat16_tEfNS_4arch4Sm80ELb0ELb0ELb0ELb1ELb1ELb1ELb1ELb0EEENS1_21CollectiveEpilogueFwdINS6_IJS8_SA_S9_EEENS6_IJNS7_ILi1EEESI_SI_EEESC_SE_Li256ELb1ELb1ELb0ELb0EEENS1_19SingleTileSchedulerILb1ELb0ELb1ELi128EEEEEEEEEvNT_6ParamsE:
        /* <DEDUP_REMOVED lines=16> */
.L_x_901:
        /* <DEDUP_REMOVED lines=8> */
.L_x_903:
[----:B------:R-:W-:-:S05]  /*0180*/  MOV R5, c[0x0][0x54c] ;  /* 0x0001530000057a02 */ /* 0x000fca0000000f00 */
.L_x_902:
[----:B-----5:R-:W-:Y:S01]  /*0190*/  IMAD R5, R5, c[0x0][0x548], RZ ;  /* 0x0001520005057a24 */ /* 0x020fe200078e02ff */
[----:B------:R-:W-:-:S04]  /*01a0*/  SHF.L.U32 R0, R91, 0x7, RZ ;  /* 0x000000075b007819 */ /* 0x000fc800000006ff */
[----:B------:R-:W-:-:S04]  /*01b0*/  ISETP.GE.AND P0, PT, R0, R5, PT ;  /* 0x000000050000720c */ /* 0x000fc80003f06270 */
[----:B------:R-:W-:Y:S01]  /*01c0*/  SEL R186, R186, 0xffffffff, !P0 ;  /* 0xffffffffbaba7807 */ /* 0x000fe20004000000 */
[----:B------:R-:W-:Y:S05]  /*01d0*/  BRA `(.L_x_904) ;  /* 0x0000012000007947 */ /* 0x000fea0003800000 */
.L_x_900:
[----:B---3--:R-:W-:-:S04]  /*01e0*/  ISETP.NE.U32.AND P0, PT, RZ, c[0x0][0x568], PT ;  /* 0x00015a00ff007a0c */ /* 0x008fc80003f05070 */
[----:B------:R-:W-:-:S13]  /*01f0*/  ISETP.NE.AND.EX P0, PT, RZ, c[0x0][0x56c], PT, P0 ;  /* 0x00015b00ff007a0c */ /* 0x000fda0003f05300 */
[----:B------:R-:W-:Y:S05]  /*0200*/  @!P0 BRA `(.L_x_905) ;  /* 0x0000002000008947 */ /* 0x000fea0003800000 */
[----:B------:R1:W5:Y:S01]  /*0210*/  LDG.E R5, [R4.64] ;  /* 0x0000000604057981 */ /* 0x000362000c1e1900 */
[----:B------:R-:W-:Y:S05]  /*0220*/  BRA `(.L_x_906) ;  /* 0x0000009000007947 */ /* 0x000fea0003800000 */
.L_x_905:
        /* <DEDUP_REMOVED lines=8> */
.L_x_907:
[----:B------:R-:W-:-:S05]  /*02b0*/  MOV R5, c[0x0][0x54c] ;  /* 0x0001530000057a02 */ /* 0x000fca0000000f00 */
.L_x_906:
[----:B-----5:R-:W-:Y:S01]  /*02c0*/  IMAD R5, R5, c[0x0][0x548], RZ ;  /* 0x0001520005057a24 */ /* 0x020fe200078e02ff */
[----:B------:R-:W-:-:S04]  /*02d0*/  SHF.L.U32 R0, R91, 0x7, RZ ;  /* 0x000000075b007819 */ /* 0x000fc800000006ff */
[----:B------:R-:W-:-:S04]  /*02e0*/  ISETP.GE.AND P0, PT, R0, R5, PT ;  /* 0x000000050000720c */ /* 0x000fc80003f06270 */
[----:B------:R-:W-:-:S04]  /*02f0*/  SEL R186, R186, 0xffffffff, !P0 ;  /* 0xffffffffbaba7807 */ /* 0x000fc80004000000 */
.L_x_904:
[----:B------:R-:W-:-:S13]  /*0300*/  ISETP.GE.AND P0, PT, R186, RZ, PT ;  /* 0x000000ffba00720c */ /* 0x000fda0003f06270 */
[----:B------:R-:W-:Y:S05]  /*0310*/  @!P0 EXIT ;  /* 0x000000000000894d */ /* 0x000fea0003800000 */
[----:B------:R-:W-:Y:S01]  /*0320*/  ISETP.NE.U32.AND P0, PT, RZ, c[0x0][0x370], PT ;  /* 0x0000dc00ff007a0c */ /* 0x000fe20003f05070 */
[----:B------:R-:W-:Y:S01]  /*0330*/  IMAD.MOV.U32 R185, RZ, RZ, RZ ;  /* 0x000000ffffb97224 */ /* 0x000fe200078e00ff */
[----:B------:R-:W-:Y:S01]  /*0340*/  ISETP.NE.U32.AND P1, PT, RZ, c[0x0][0x360], PT ;  /* 0x0000d800ff007a0c */ /* 0x000fe20003f25070 */
[----:B------:R-:W-:Y:S01]  /*0350*/  IMAD.MOV.U32 R94, RZ, RZ, c[0x0][0x168] ;  /* 0x00005a00ff5e7624 */ /* 0x000fe200078e00ff */
[----:B------:R-:W-:Y:S01]  /*0360*/  ISETP.NE.AND.EX P2, PT, RZ, c[0x0][0x374], PT, P0 ;  /* 0x0000dd00ff007a0c */ /* 0x000fe20003f45300 */
[----:B------:R-:W-:Y:S01]  /*0370*/  IMAD.MOV.U32 R95, RZ, RZ, RZ ;  /* 0x000000ffff5f7224 */ /* 0x000fe200078e00ff */
[----:B------:R-:W-:Y:S01]  /*0380*/  ISETP.NE.AND.EX P0, PT, RZ, c[0x0][0x364], PT, P1 ;  /* 0x0000d900ff007a0c */ /* 0x000fe20003f05310 */
[----:B------:R-:W-:Y:S01]  /*0390*/  IMAD.MOV.U32 R8, RZ, RZ, RZ ;  /* 0x000000ffff087224 */ /* 0x000fe200078e00ff */
[----:B------:R-:W-:Y:S01]  /*03a0*/  ISETP.NE.U32.AND P1, PT, RZ, c[0x0][0x348], PT ;  /* 0x0000d200ff007a0c */ /* 0x000fe20003f25070 */
[----:B------:R-:W-:Y:S01]  /*03b0*/  IMAD.WIDE R12, R186, R3, c[0x0][0x348] ;  /* 0x0000d200ba0c7625 */ /* 0x000fe200078e0203 */
[----:B------:R-:W-:-:S02]  /*03c0*/  ISETP.NE.U32.AND P3, PT, RZ, c[0x0][0x350], PT ;  /* 0x0000d400ff007a0c */ /* 0x000fc40003f65070 */
[----:B------:R-:W-:Y:S01]  /*03d0*/  ISETP.NE.U32.AND P4, PT, RZ, c[0x0][0x358], PT ;  /* 0x0000d600ff007a0c */ /* 0x000fe20003f85070 */
[CC--:B------:R-:W-:Y:S01]  /*03e0*/  IMAD.WIDE R10, R186.reuse, R3.reuse, c[0x0][0x350] ;  /* 0x0000d400ba0a7625 */ /* 0x0c0fe200078e0203 */
[----:B------:R-:W-:Y:S02]  /*03f0*/  ISETP.NE.AND.EX P1, PT, RZ, c[0x0][0x34c], PT, P1 ;  /* 0x0000d300ff007a0c */ /* 0x000fe40003f25310 */
[----:B------:R-:W-:Y:S01]  /*0400*/  ISETP.NE.AND.EX P3, PT, RZ, c[0x0][0x354], PT, P3 ;  /* 0x0000d500ff007a0c */ /* 0x000fe20003f65330 */
[CC--:B------:R-:W-:Y:S01]  /*0410*/  @P2 IMAD.WIDE R14, R186.reuse, R3.reuse, c[0x0][0x370] ;  /* 0x0000dc00ba0e2625 */ /* 0x0c0fe200078e0203 */
[----:B------:R-:W-:Y:S02]  /*0420*/  ISETP.NE.AND.EX P4, PT, RZ, c[0x0][0x35c], PT, P4 ;  /* 0x0000d700ff007a0c */ /* 0x000fe40003f85340 */
[----:B------:R-:W-:Y:S01]  /*0430*/  MOV R97, RZ ;  /* 0x000000ff00617202 */ /* 0x000fe20000000f00 */
[CC--:B-1----:R-:W-:Y:S01]  /*0440*/  @P0 IMAD.WIDE R4, R186.reuse, R3.reuse, c[0x0][0x360] ;  /* 0x0000d800ba040625 */ /* 0x0c2fe200078e0203 */
[----:B------:R1:W5:Y:S03]  /*0450*/  @P2 LDG.E R185, [R14.64] ;  /* 0x000000060eb92981 */ /* 0x000366000c1e1900 */
[----:B------:R-:W-:Y:S01]  /*0460*/  IMAD.WIDE R6, R186, R3, c[0x0][0x358] ;  /* 0x0000d600ba067625 */ /* 0x000fe200078e0203 */
[----:B------:R1:W5:Y:S04]  /*0470*/  @P0 LDG.E R94, [R4.64] ;  /* 0x00000006045e0981 */ /* 0x000368000c1e1900 */
[----:B------:R1:W5:Y:S04]  /*0480*/  @P1 LDG.E R95, [R12.64] ;  /* 0x000000060c5f1981 */ /* 0x000368000c1e1900 */
[----:B------:R1:W5:Y:S04]  /*0490*/  @P3 LDG.E R97, [R10.64] ;  /* 0x000000060a613981 */ /* 0x000368000c1e1900 */
[----:B------:R1:W5:Y:S04]  /*04a0*/  @P4 LDG.E R8, [R6.64] ;  /* 0x0000000606084981 */ /* 0x000368000c1e1900 */
[----:B------:R-:W2:Y:S01]  /*04b0*/  S2R R184, SR_CTAID.Y ;  /* 0x0000000000b87919 */ /* 0x000ea20000002600 */
[----:B------:R-:W-:-:S02]  /*04c0*/  ULDC UR5, c[0x0][0x2ac] ;  /* 0x0000ab0000057ab9 */ /* 0x000fc40000000800 */
[----:B------:R-:W-:Y:S02]  /*04d0*/  ULDC UR4, c[0x0][0x1d0] ;  /* 0x0000740000047ab9 */ /* 0x000fe40000000800 */
[----:B------:R-:W-:Y:S01]  /*04e0*/  UIMAD UR4, UR5, UR4, URZ ;  /* 0x00000004050472a4 */ /* 0x000fe2000f8e023f */
[----:B------:R-:W-:-:S05]  /*04f0*/  IMAD.MOV.U32 R96, RZ, RZ, c[0x0][0x228] ;  /* 0x00008a00ff607624 */ /* 0x000fca00078e00ff */
[----:B------:R-:W-:Y:S02]  /*0500*/  MOV R2, UR4 ;  /* 0x0000000400027c02 */ /* 0x000fe40008000f00 */
[----:B--2---:R-:W-:Y:S01]  /*0510*/  SHF.R.S32.HI R93, RZ, 0x1f, R184 ;  /* 0x0000001fff5d7819 */ /* 0x004fe200000114b8 */
[----:B------:R-:W-:Y:S05]  /*0520*/  @P0 BRA `(.L_x_908) ;  /* 0x0000004000000947 */ /* 0x000fea0003800000 */
[----:B-1----:R-:W-:Y:S05]  /*0530*/  @!P1 BRA `(.L_x_908) ;  /* 0x0000003000009947 */ /* 0x002fea0003800000 */
[----:B-----5:R-:W2:Y:S04]  /*0540*/  LDG.E R94, [R12.64] ;  /* 0x000000060c5e7981 */ /* 0x020ea8000c1e1900 */
[----:B------:R-:W2:Y:S02]  /*0550*/  LDG.E R5, [R12.64+0x4] ;  /* 0x000004060c057981 */ /* 0x000ea4000c1e1900 */
[----:B--2---:R-:W-:Y:S02]  /*0560*/  IADD3 R94, -R94, R5, RZ ;  /* 0x000000055e5e7210 */ /* 0x004fe40007ffe1ff */
.L_x_908:
[----:B-1----:R-:W-:-:S04]  /*0570*/  ISETP.NE.U32.AND P0, PT, RZ, c[0x0][0x368], PT ;  /* 0x0000da00ff007a0c */ /* 0x002fc80003f05070 */
[----:B------:R-:W-:-:S13]  /*0580*/  ISETP.NE.AND.EX P0, PT, RZ, c[0x0][0x36c], PT, P0 ;  /* 0x0000db00ff007a0c */ /* 0x000fda0003f05300 */
[----:B------:R-:W-:Y:S05]  /*0590*/  @!P0 BRA `(.L_x_909) ;  /* 0x0000003000008947 */ /* 0x000fea0003800000 */
[----:B------:R-:W-:-:S05]  /*05a0*/  IMAD.WIDE R4, R186, R3, c[0x0][0x368] ;  /* 0x0000da00ba047625 */ /* 0x000fca00078e0203 */
[----:B------:R1:W5:Y:S01]  /*05b0*/  LDG.E R2, [R4.64] ;  /* 0x0000000604027981 */ /* 0x000362000c1e1900 */
[----:B------:R-:W-:Y:S05]  /*05c0*/  BRA `(.L_x_910) ;  /* 0x0000004000007947 */ /* 0x000fea0003800000 */
.L_x_909:
[----:B------:R-:W-:Y:S05]  /*05d0*/  @!P3 BRA `(.L_x_910) ;  /* 0x000000300000b947 */ /* 0x000fea0003800000 */
[----:B------:R-:W2:Y:S04]  /*05e0*/  LDG.E R2, [R10.64] ;  /* 0x000000060a027981 */ /* 0x000ea8000c1e1900 */
[----:B------:R-:W2:Y:S02]  /*05f0*/  LDG.E R5, [R10.64+0x4] ;  /* 0x000004060a057981 */ /* 0x000ea4000c1e1900 */
[----:B--2---:R-:W-:Y:S02]  /*0600*/  IADD3 R2, -R2, R5, RZ ;  /* 0x0000000502027210 */ /* 0x004fe40007ffe1ff */
.L_x_910:
[----:B------:R-:W2:Y:S04]  /*0610*/  @P4 LDG.E R0, [R6.64] ;  /* 0x0000000606004981 */ /* 0x000ea8000c1e1900 */
[----:B------:R-:W2:Y:S01]  /*0620*/  @P4 LDG.E R9, [R6.64+0x4] ;  /* 0x0000040606094981 */ /* 0x000ea2000c1e1900 */
[----:B-1---5:R-:W-:Y:S01]  /*0630*/  IMAD.IADD R5, R2, 0x1, -R185 ;  /* 0x0000000102057824 */ /* 0x022fe200078e0ab9 */
        /* <DEDUP_REMOVED lines=25> */
[----:B------:R-:W-:Y:S02]  /*07d0*/  ISETP.NE.AND.EX P1, PT, RZ, c[0x0][0x344], PT, P0 ;  /* 0x0000d100ff007a0c */ /* 0x000fe40003f25300 */
[----:B------:R-:W-:Y:S02]  /*07e0*/  SHF.R.S32.HI R16, RZ, 0x1f, R89 ;  /* 0x0000001fff107819 */ /* 0x000fe40000011459 */
[----:B------:R-:W-:-:S09]  /*07f0*/  SHF.R.S32.HI R22, RZ, 0x1f, R8 ;  /* 0x0000001fff167819 */ /* 0x000fd20000011408 */
[----:B------:R-:W-:Y:S01]  /*0800*/  @P1 IMAD.WIDE R174, R186, R3, c[0x0][0x340] ;  /* 0x0000d000baae1625 */ /* 0x000fe200078e0203 */
[----:B------:R-:W-:Y:S02]  /*0810*/  IADD3 R18, R0, -0x1, RZ ;  /* 0xffffffff00127810 */ /* 0x000fe40007ffe0ff */
[----:B------:R-:W-:Y:S01]  /*0820*/  SEL R160, R186, RZ, !P4 ;  /* 0x000000ffbaa07207 */ /* 0x000fe20006000000 */
[----:B------:R-:W-:Y:S01]  /*0830*/  IMAD.IADD R97, R97, 0x1, R2 ;  /* 0x0000000161617824 */ /* 0x000fe200078e0202 */
[----:B------:R-:W-:Y:S01]  /*0840*/  P2R R4, PR, RZ, 0x2 ;  /* 0x00000002ff047803 */ /* 0x000fe20000000000 */
[----:B------:R-:W2:Y:S01]  /*0850*/  @P1 LDG.E R174, [R174.64] ;  /* 0x00000006aeae1981 */ /* 0x000ea2000c1e1900 */
[CC--:B------:R-:W-:Y:S01]  /*0860*/  LEA.HI R6, R16.reuse, R89.reuse, RZ, 0x3 ;  /* 0x0000005910067211 */ /* 0x0c0fe200078f18ff */
[----:B------:R-:W-:Y:S01]  /*0870*/  IMAD.MOV.U32 R102, RZ, RZ, c[0x0][0x238] ;  /* 0x00008e00ff667624 */ /* 0x000fe200078e00ff */
[----:B------:R-:W-:Y:S01]  /*0880*/  LEA.HI R10, R16, R89, RZ, 0x6 ;  /* 0x00000059100a7211 */ /* 0x000fe200078f30ff */
[----:B------:R-:W-:Y:S01]  /*0890*/  IMAD.MOV.U32 R111, RZ, RZ, 0x6 ;  /* 0x00000006ff6f7424 */ /* 0x000fe200078e00ff */
[----:B------:R-:W-:Y:S01]  /*08a0*/  SHF.R.S32.HI R3, RZ, 0x3, R6 ;  /* 0x00000003ff037819 */ /* 0x000fe20000011406 */
[----:B------:R-:W-:Y:S01]  /*08b0*/  IMAD.SHL.U32 R101, R102, 0x40, RZ ;  /* 0x0000004066657824 */ /* 0x000fe200078e00ff */
[----:B------:R-:W-:Y:S01]  /*08c0*/  LOP3.LUT R6, R6, 0x1ffffff8, RZ, 0xc0, !PT ;  /* 0x1ffffff806067812 */ /* 0x000fe200078ec0ff */
[----:B------:R-:W-:Y:S01]  /*08d0*/  IMAD.SHL.U32 R103, R102, 0x20, RZ ;  /* 0x0000002066677824 */ /* 0x000fe200078e00ff */
[----:B------:R-:W-:Y:S01]  /*08e0*/  IADD3 R27, P0, R3, R8, RZ ;  /* 0x00000008031b7210 */ /* 0x000fe20007f1e0ff */
[----:B------:R-:W-:Y:S01]  /*08f0*/  IMAD.IADD R5, R96, 0x1, -R3 ;  /* 0x0000000160057824 */ /* 0x000fe200078e0a03 */
[----:B------:R-:W-:Y:S01]  /*0900*/  SHF.L.U64.HI R99, R102, R111, c[0x0][0x23c] ;  /* 0x00008f0066637619 */ /* 0x000fe2000001026f */
[----:B------:R-:W-:Y:S01]  /*0910*/  IMAD.IADD R6, R89, 0x1, -R6 ;  /* 0x0000000159067824 */ /* 0x000fe200078e0a06 */
[----:B------:R-:W-:Y:S01]  /*0920*/  LEA.HI.X.SX32 R22, R3, R22, 0x1, P0 ;  /* 0x0000001603167211 */ /* 0x000fe200000f0eff */
[----:B------:R-:W-:Y:S01]  /*0930*/  IMAD R2, R18, -0x40, R5 ;  /* 0xffffffc012027824 */ /* 0x000fe200078e0205 */
[----:B------:R-:W-:Y:S01]  /*0940*/  LOP3.LUT R135, R135, 0xfffffffe, RZ, 0xc0, !PT ;  /* 0xfffffffe87877812 */ /* 0x000fe200078ec0ff */
[----:B------:R-:W-:Y:S01]  /*0950*/  IMAD.SHL.U32 R6, R6, 0x8, RZ ;  /* 0x0000000806067824 */ /* 0x000fe200078e00ff */
[----:B------:R-:W-:Y:S01]  /*0960*/  ULDC.U8 UR4, c[0x0][0x298] ;  /* 0x0000a60000047ab9 */ /* 0x000fe20000000000 */
[----:B------:R-:W-:Y:S01]  /*0970*/  IMAD R12, R22, c[0x0][0x238], RZ ;  /* 0x00008e00160c7a24 */ /* 0x000fe200078e02ff */
[----:B------:R-:W-:Y:S01]  /*0980*/  ISETP.GE.AND P1, PT, R2, 0x21, PT ;  /* 0x000000210200780c */ /* 0x000fe20003f26270 */
[----:B------:R-:W-:Y:S01]  /*0990*/  IMAD R22, R22, c[0x0][0x258], RZ ;  /* 0x0000960016167a24 */ /* 0x000fe200078e02ff */
[----:B------:R-:W-:Y:S01]  /*09a0*/  SHF.R.S32.HI R7, RZ, 0x1f, R6 ;  /* 0x0000001fff077819 */ /* 0x000fe20000011406 */
[----:B------:R-:W-:Y:S01]  /*09b0*/  IMAD R12, R27, c[0x0][0x23c], R12 ;  /* 0x00008f001b0c7a24 */ /* 0x000fe200078e020c */
[----:B------:R-:W-:Y:S01]  /*09c0*/  ISETP.GE.AND P2, PT, R2, 0x1, PT ;  /* 0x000000010200780c */ /* 0x000fe20003f46270 */
[----:B------:R-:W-:Y:S01]  /*09d0*/  IMAD R15, R99, R18, RZ ;  /* 0x00000012630f7224 */ /* 0x000fe200078e02ff */
[C---:B------:R-:W-:Y:S01]  /*09e0*/  IADD3 R2, R6.reuse, 0x40, RZ ;  /* 0x0000004006027810 */ /* 0x040fe20007ffe0ff */
[----:B------:R-:W-:Y:S01]  /*09f0*/  IMAD.WIDE.U32 R8, R27, c[0x0][0x238], R6 ;  /* 0x00008e001b087a25 */ /* 0x000fe200078e0006 */
[----:B------:R-:W-:-:S03]  /*0a00*/  ISETP.GE.AND P6, PT, R6, c[0x0][0x1d4], PT ;  /* 0x0000750006007a0c */ /* 0x000fc60003fc6270 */
[----:B------:R-:W-:Y:S02]  /*0a10*/  IMAD.IADD R13, R9, 0x1, R12 ;  /* 0x00000001090d7824 */ /* 0x000fe400078e020c */
[----:B------:R-:W-:Y:S02]  /*0a20*/  IMAD R9, R93, c[0x0][0x240], RZ ;  /* 0x000090005d097a24 */ /* 0x000fe400078e02ff */
[----:B------:R-:W-:Y:S02]  /*0a30*/  IMAD.MOV.U32 R12, RZ, RZ, R8 ;  /* 0x000000ffff0c7224 */ /* 0x000fe400078e0008 */
[C---:B------:R-:W-:Y:S01]  /*0a40*/  IMAD R162, R184.reuse, c[0x0][0x244], R9 ;  /* 0x00009100b8a27a24 */ /* 0x040fe200078e0209 */
[----:B------:R-:W-:Y:S01]  /*0a50*/  SHF.R.S32.HI R9, RZ, 0x1f, R186 ;  /* 0x0000001fff097819 */ /* 0x000fe200000114ba */
[----:B------:R-:W-:-:S03]  /*0a60*/  IMAD.WIDE.U32 R12, R184, c[0x0][0x240], R12 ;  /* 0x00009000b80c7a25 */ /* 0x000fc600078e000c */
[----:B------:R-:W-:Y:S01]  /*0a70*/  SEL R181, R9, RZ, !P4 ;  /* 0x000000ff09b57207 */ /* 0x000fe20006000000 */
[----:B------:R-:W-:Y:S01]  /*0a80*/  IMAD.IADD R163, R13, 0x1, R162 ;  /* 0x000000010da37824 */ /* 0x000fe200078e02a2 */
[----:B------:R-:W-:Y:S01]  /*0a90*/  ISETP.GE.AND P4, PT, R2, c[0x0][0x1d4], PT ;  /* 0x0000750002007a0c */ /* 0x000fe20003f86270 */
[----:B------:R-:W-:Y:S01]  /*0aa0*/  IMAD.MOV.U32 R162, RZ, RZ, R12 ;  /* 0x000000ffffa27224 */ /* 0x000fe200078e000c */
[----:B------:R-:W-:Y:S01]  /*0ab0*/  SHF.R.S32.HI R12, RZ, 0x1f, R18 ;  /* 0x0000001fff0c7819 */ /* 0x000fe20000011412 */
[----:B------:R-:W-:Y:S02]  /*0ac0*/  IMAD R165, R181, c[0x0][0x248], RZ ;  /* 0x00009200b5a57a24 */ /* 0x000fe400078e02ff */
[----:B------:R-:W-:-:S04]  /*0ad0*/  IMAD.WIDE.U32 R162, R160, c[0x0][0x248], R162 ;  /* 0x00009200a0a27a25 */ /* 0x000fc800078e00a2 */
[----:B------:R-:W-:Y:S02]  /*0ae0*/  IMAD R165, R160, c[0x0][0x24c], R165 ;  /* 0x00009300a0a57a24 */ /* 0x000fe400078e02a5 */
[----:B------:R-:W-:Y:S02]  /*0af0*/  IMAD.MOV.U32 R164, RZ, RZ, R162 ;  /* 0x000000ffffa47224 */ /* 0x000fe400078e00a2 */
[----:B------:R-:W-:Y:S01]  /*0b00*/  IMAD.IADD R165, R163, 0x1, R165 ;  /* 0x00000001a3a57824 */ /* 0x000fe200078e02a5 */
[----:B------:R-:W-:Y:S01]  /*0b10*/  @P4 LOP3.LUT R135, R135, 0x1, RZ, 0xfc, !PT ;  /* 0x0000000187874812 */ /* 0x000fe200078efcff */
[C---:B------:R-:W-:Y:S02]  /*0b20*/  IMAD R22, R27.reuse, c[0x0][0x25c], R22 ;  /* 0x000097001b167a24 */ /* 0x040fe400078e0216 */
[----:B------:R-:W-:Y:S01]  /*0b30*/  IMAD.WIDE.U32 R26, R27, c[0x0][0x258], R6 ;  /* 0x000096001b1a7a25 */ /* 0x000fe200078e0006 */
[----:B------:R-:W-:-:S03]  /*0b40*/  LOP3.LUT R135, R135, 0xfffffffb, RZ, 0xc0, !PT ;  /* 0xfffffffb87877812 */ /* 0x000fc600078ec0ff */
[----:B------:R-:W-:-:S04]  /*0b50*/  IMAD.WIDE.U32 R24, R18, R101, R164 ;  /* 0x0000006512187225 */ /* 0x000fc800078e00a4 */
[----:B------:R-:W-:Y:S01]  /*0b60*/  IMAD.MOV.U32 R7, RZ, RZ, 0x5 ;  /* 0x00000005ff077424 */ /* 0x000fe200078e00ff */
[----:B------:R-:W-:Y:S01]  /*0b70*/  @P1 IADD3 R5, P3, R103, R24, RZ ;  /* 0x0000001867051210 */ /* 0x000fe20007f7e0ff */
[----:B------:R-:W-:Y:S01]  /*0b80*/  IMAD R15, R12, R101, R15 ;  /* 0x000000650c0f7224 */ /* 0x000fe200078e020f */
[----:B------:R-:W-:Y:S01]  /*0b90*/  @P2 LEA R20, P0, R24, c[0x0][0x220], 0x1 ;  /* 0x0000880018142a11 */ /* 0x000fe200078008ff */
[----:B------:R-:W-:Y:S01]  /*0ba0*/  IMAD.SHL.U32 R3, R3, 0x40, RZ ;  /* 0x0000004003037824 */ /* 0x000fe200078e00ff */
[----:B------:R-:W-:Y:S01]  /*0bb0*/  SHF.L.U64.HI R102, R102, R7, c[0x0][0x23c] ;  /* 0x00008f0066667619 */ /* 0x000fe20000010207 */
[----:B------:R-:W-:Y:S02]  /*0bc0*/  IMAD.IADD R15, R25, 0x1, R15 ;  /* 0x00000001190f7824 */ /* 0x000fe400078e020f */
[----:B------:R-:W-:Y:S01]  /*0bd0*/  IMAD.IADD R23, R27, 0x1, R22 ;  /* 0x000000011b177824 */ /* 0x000fe200078e0216 */
[----:B------:R-:W-:Y:S01]  /*0be0*/  LOP3.LUT R3, R3, 0x1c0, RZ, 0xc0, !PT ;  /* 0x000001c003037812 */ /* 0x000fe200078ec0ff */
[--C-:B------:R-:W-:Y:S01]  /*0bf0*/  @P1 IMAD.X R2, R102, 0x1, R15.reuse, P3 ;  /* 0x0000000166021824 */ /* 0x100fe200018e060f */
[----:B------:R-:W-:Y:S01]  /*0c00*/  @P2 LEA.HI.X R21, R24, c[0x0][0x224], R15, 0x1, P0 ;  /* 0x0000890018152a11 */ /* 0x000fe200000f0c0f */
[----:B------:R-:W-:Y:S01]  /*0c10*/  IMAD.MOV.U32 R22, RZ, RZ, R26 ;  /* 0x000000ffff167224 */ /* 0x000fe200078e001a */
[----:B------:R-:W-:Y:S01]  /*0c20*/  @P1 LEA R14, P0, R5, c[0x0][0x220], 0x1 ;  /* 0x00008800050e1a11 */ /* 0x000fe200078008ff */
[----:B------:R-:W-:Y:S01]  /*0c30*/  IMAD R13, R93, c[0x0][0x260], RZ ;  /* 0x000098005d0d7a24 */ /* 0x000fe200078e02ff */
[----:B------:R-:W-:Y:S01]  /*0c40*/  LOP3.LUT R8, R3, 0x38, R6, 0xf8, !PT ;  /* 0x0000003803087812 */ /* 0x000fe200078ef806 */
[----:B------:R-:W-:Y:S01]  /*0c50*/  IMAD.SHL.U32 R10, R10, 0x8, RZ ;  /* 0x000000080a0a7824 */ /* 0x000fe200078e00ff */
[----:B------:R-:W-:Y:S01]  /*0c60*/  @P1 LEA.HI.X R15, R5, c[0x0][0x224], R2, 0x1, P0 ;  /* 0x00008900050f1a11 */ /* 0x000fe200000f0c02 */
[----:B------:R-:W-:Y:S01]  /*0c70*/  IMAD.WIDE.U32 R22, R184, c[0x0][0x260], R22 ;  /* 0x00009800b8167a25 */ /* 0x000fe200078e0016 */
[----:B------:R-:W-:-:S02]  /*0c80*/  IADD3 R6, R6, 0x80, RZ ;  /* 0x0000008006067810 */ /* 0x000fc40007ffe0ff */
[----:B------:R-:W-:Y:S01]  /*0c90*/  ISETP.GT.AND P0, PT, R18, R11, PT ;  /* 0x0000000b1200720c */ /* 0x000fe20003f04270 */
[----:B------:R-:W-:Y:S01]  /*0ca0*/  IMAD R181, R181, c[0x0][0x268], RZ ;  /* 0x00009a00b5b57a24 */ /* 0x000fe200078e02ff */
[----:B------:R-:W-:Y:S01]  /*0cb0*/  ISETP.GE.AND P5, PT, R6, c[0x0][0x1d4], PT ;  /* 0x0000750006007a0c */ /* 0x000fe20003fa6270 */
[----:B------:R-:W-:Y:S01]  /*0cc0*/  IMAD.MOV.U32 R6, RZ, RZ, c[0x0][0x258] ;  /* 0x00009600ff067624 */ /* 0x000fe200078e00ff */
[----:B------:R-:W-:Y:S01]  /*0cd0*/  SHF.R.U32.HI R3, RZ, 0x3, R3 ;  /* 0x00000003ff037819 */ /* 0x000fe20000011603 */
[----:B------:R-:W-:Y:S01]  /*0ce0*/  IMAD R181, R160, c[0x0][0x26c], R181 ;  /* 0x00009b00a0b57a24 */ /* 0x000fe200078e02b5 */
[----:B------:R-:W-:Y:S01]  /*0cf0*/  ISETP.NE.AND P3, PT, R4, RZ, PT ;  /* 0x000000ff0400720c */ /* 0x000fe20003f65270 */
[----:B------:R-:W-:Y:S01]  /*0d00*/  IMAD R4, R184, c[0x0][0x264], R13 ;  /* 0x00009900b8047a24 */ /* 0x000fe200078e020d */
[C---:B------:R-:W-:Y:S01]  /*0d10*/  SHF.L.U64.HI R98, R6.reuse, R111, c[0x0][0x25c] ;  /* 0x0000970006627619 */ /* 0x040fe2000001026f */
[----:B------:R-:W-:Y:S01]  /*0d20*/  IMAD.SHL.U32 R100, R6, 0x40, RZ ;  /* 0x0000004006647824 */ /* 0x000fe200078e00ff */
[----:B------:R-:W-:Y:S01]  /*0d30*/  LOP3.LUT R3, R8, R3, RZ, 0x3c, !PT ;  /* 0x0000000308037212 */ /* 0x000fe200078e3cff */
[----:B------:R-:W-:Y:S01]  /*0d40*/  IMAD.IADD R23, R23, 0x1, R4 ;  /* 0x0000000117177824 */ /* 0x000fe200078e0204 */
[----:B------:R-:W-:Y:S01]  /*0d50*/  LEA.HI R2, R16, R89, RZ, 0x2 ;  /* 0x0000005910027211 */ /* 0x000fe200078f10ff */
[----:B------:R-:W-:Y:S01]  /*0d60*/  IMAD R13, R98, R18, RZ ;  /* 0x00000012620d7224 */ /* 0x000fe200078e02ff */
[----:B------:R-:W-:Y:S01]  /*0d70*/  @P0 IADD3 R0, R0, -0x2, RZ ;  /* 0xfffffffe00000810 */ /* 0x000fe20007ffe0ff */
[----:B------:R-:W-:Y:S01]  /*0d80*/  IMAD.WIDE.U32 R160, R160, c[0x0][0x268], R22 ;  /* 0x00009a00a0a07a25 */ /* 0x000fe200078e0016 */
[----:B------:R-:W-:-:S02]  /*0d90*/  LOP3.LUT R10, R3, 0xfffffe00, R10, 0xf8, !PT ;  /* 0xfffffe00030a7812 */ /* 0x000fc400078ef80a */
[----:B------:R-:W-:Y:S01]  /*0da0*/  @P0 SHF.R.S32.HI R8, RZ, 0x1f, R0 ;  /* 0x0000001fff080819 */ /* 0x000fe20000011400 */
[----:B------:R-:W-:Y:S01]  /*0db0*/  @P0 IMAD R4, R99, R0, RZ ;  /* 0x0000000063040224 */ /* 0x000fe200078e02ff */
[----:B------:R-:W-:Y:S01]  /*0dc0*/  LOP3.LUT R128, R2, 0xfffffffc, RZ, 0xc0, !PT ;  /* 0xfffffffc02807812 */ /* 0x000fe200078ec0ff */
[-C--:B------:R-:W-:Y:S01]  /*0dd0*/  IMAD R3, R12, R100.reuse, R13 ;  /* 0x000000640c037224 */ /* 0x080fe200078e020d */
[----:B------:R-:W-:Y:S01]  /*0de0*/  SHF.R.S32.HI R105, RZ, 0x2, R2 ;  /* 0x00000002ff697819 */ /* 0x000fe20000011402 */
[----:B------:R-:W-:Y:S01]  /*0df0*/  @P2 IMAD.SHL.U32 R12, R10, 0x2, RZ ;  /* 0x000000020a0c2824 */ /* 0x000fe200078e00ff */
[----:B------:R-:W-:Y:S01]  /*0e00*/  SHF.L.U64.HI R108, R6, R7, c[0x0][0x25c] ;  /* 0x00009700066c7619 */ /* 0x000fe20000010207 */
[----:B------:R-:W-:Y:S01]  /*0e10*/  @P0 IMAD R4, R8, R101, R4 ;  /* 0x0000006508040224 */ /* 0x000fe200078e0204 */
[----:B------:R-:W-:Y:S01]  /*0e20*/  SHF.R.S32.HI R5, RZ, 0x1f, R105 ;  /* 0x0000001fff057819 */ /* 0x000fe20000011469 */
[----:B------:R-:W-:Y:S01]  /*0e30*/  @P1 IMAD.SHL.U32 R8, R10, 0x2, RZ ;  /* 0x000000020a081824 */ /* 0x000fe200078e00ff */
[----:B------:R-:W-:Y:S01]  /*0e40*/  @!PT LDS RZ, [RZ] ;  /* 0x00000000fffff984 */ /* 0x000fe20000000800 */
[----:B------:R-:W-:Y:S01]  /*0e50*/  @!PT LDS RZ, [RZ] ;  /* 0x00000000fffff984 */ /* 0x000fe20000000800 */
[----:B------:R-:W-:Y:S01]  /*0e60*/  @!PT LDS RZ, [RZ] ;  /* 0x00000000fffff984 */ /* 0x000fe20000000800 */
[----:B------:R1:W-:Y:S01]  /*0e70*/  @P2 LDGSTS.E.BYPASS.LTC128B.128 [R12+0xc100], [R20.64], !P6 ;  /* 0x0c100000140c2fae */ /* 0x0003e2000f101d46 */
[----:B------:R-:W-:Y:S01]  /*0e80*/  IMAD.IADD R181, R161, 0x1, R181 ;  /* 0x00000001a1b57824 */ /* 0x000fe200078e02b5 */
[----:B------:R-:W-:Y:S01]  /*0e90*/  SHF.R.S32.HI R2, RZ, 0x1f, R2 ;  /* 0x0000001fff027819 */ /* 0x000fe20000011402 */
[----:B------:R-:W-:Y:S01]  /*0ea0*/  IMAD.MOV.U32 R180, RZ, RZ, R160 ;  /* 0x000000ffffb47224 */ /* 0x000fe200078e00a0 */
[----:B------:R1:W-:Y:S01]  /*0eb0*/  @P2 LDGSTS.E.BYPASS.LTC128B.128 [R12+0xe100], [R20.64+0x80], !P4 ;  /* 0x0e100080140c2fae */ /* 0x0003e2000e101d46 */
[----:B------:R-:W-:Y:S01]  /*0ec0*/  IMAD.IADD R128, R89, 0x1, -R128 ;  /* 0x0000000159807824 */ /* 0x000fe200078e0a80 */
[----:B------:R-:W-:Y:S01]  /*0ed0*/  LEA.HI R2, R2, R105, RZ, 0x3 ;  /* 0x0000006902027211 */ /* 0x000fe200078f18ff */
[----:B------:R-:W-:Y:S01]  /*0ee0*/  IMAD.WIDE.U32 R26, R18, R100, R180 ;  /* 0x00000064121a7225 */ /* 0x000fe200078e00b4 */
[----:B------:R1:W-:Y:S01]  /*0ef0*/  @P2 LDGSTS.E.BYPASS.LTC128B.128 [R12+0x10100], [R20.64+0x100], !P5 ;  /* 0x10100100140c2fae */ /* 0x0003e2000e901d46 */
[----:B------:R-:W-:-:S02]  /*0f00*/  LEA.HI R16, R16, R89, RZ, 0x5 ;  /* 0x0000005910107211 */ /* 0x000fc400078f28ff */
[----:B------:R-:W-:Y:S01]  /*0f10*/  IMAD.IADD R3, R27, 0x1, R3 ;  /* 0x000000011b037824 */ /* 0x000fe200078e0203 */
[----:B------:R3:W-:Y:S01]  /*0f20*/  @P1 LDGSTS.E.BYPASS.LTC128B.128 [R8+0xd100], [R14.64], !P6 ;  /* 0x0d1000000e081fae */ /* 0x0007e2000f101d46 */
[----:B------:R-:W-:Y:S01]  /*0f30*/  IMAD.SHL.U32 R24, R128, 0x8, RZ ;  /* 0x0000000880187824 */ /* 0x000fe200078e00ff */
[----:B------:R-:W-:Y:S01]  /*0f40*/  LOP3.LUT R130, R2, 0xfffffff8, RZ, 0xc0, !PT ;  /* 0xfffffff802827812 */ /* 0x000fe200078ec0ff */
[----:B------:R-:W-:Y:S01]  /*0f50*/  IMAD.SHL.U32 R22, R128, 0x4, RZ ;  /* 0x0000000480167824 */ /* 0x000fe200078e00ff */
[----:B------:R3:W-:Y:S01]  /*0f60*/  @P1 LDGSTS.E.BYPASS.LTC128B.128 [R8+0xf100], [R14.64+0x80], !P4 ;  /* 0x0f1000800e081fae */ /* 0x0007e2000e101d46 */
[----:B------:R-:W-:Y:S01]  /*0f70*/  IMAD.SHL.U32 R115, R6, 0x20, RZ ;  /* 0x0000002006737824 */ /* 0x000fe200078e00ff */
[----:B------:R-:W-:Y:S01]  /*0f80*/  SHF.R.S32.HI R25, RZ, 0x1f, R24 ;  /* 0x0000001fff197819 */ /* 0x000fe20000011418 */
[C---:B------:R-:W-:Y:S01]  /*0f90*/  IMAD R168, R5.reuse, c[0x0][0x290], RZ ;  /* 0x0000a40005a87a24 */ /* 0x040fe200078e02ff */
[----:B------:R3:W-:Y:S01]  /*0fa0*/  @P1 LDGSTS.E.BYPASS.LTC128B.128 [R8+0x11100], [R14.64+0x100], !P5 ;  /* 0x111001000e081fae */ /* 0x0007e2000e901d46 */
[----:B------:R-:W-:Y:S01]  /*0fb0*/  SHF.R.S32.HI R23, RZ, 0x1f, R22 ;  /* 0x0000001fff177819 */ /* 0x000fe20000011416 */
[----:B------:R-:W-:Y:S01]  /*0fc0*/  IMAD R166, R5, c[0x0][0x280], RZ ;  /* 0x0000a00005a67a24 */ /* 0x000fe200078e02ff */
[----:B------:R-:W-:Y:S01]  /*0fd0*/  IADD3 R19, R22, 0x40, RZ ;  /* 0x0000004016137810 */ /* 0x000fe20007ffe0ff */
[----:B------:R-:W0:Y:S01]  /*0fe0*/  LDGDEPBAR ;  /* 0x00000000000079af */ /* 0x000e220000000000 */
[C---:B------:R-:W-:Y:S01]  /*0ff0*/  IMAD R168, R105.reuse, c[0x0][0x294], R168 ;  /* 0x0000a50069a87a24 */ /* 0x040fe200078e02a8 */
[C---:B------:R-:W-:Y:S01]  /*1000*/  IADD3 R131, R24.reuse, 0xa0, RZ ;  /* 0x000000a018837810 */ /* 0x040fe20007ffe0ff */
[----:B------:R-:W-:Y:S01]  /*1010*/  IMAD.WIDE.U32 R172, R105, c[0x0][0x290], R24 ;  /* 0x0000a40069ac7a25 */ /* 0x000fe200078e0018 */
[----:B------:R-:W-:-:S02]  /*1020*/  IADD3 R136, R24, 0x60, RZ ;  /* 0x0000006018887810 */ /* 0x000fc40007ffe0ff */
[----:B------:R-:W-:Y:S01]  /*1030*/  IADD3 R132, R24, 0x80, RZ ;  /* 0x0000008018847810 */ /* 0x000fe20007ffe0ff */
[----:B------:R-:W-:Y:S01]  /*1040*/  IMAD.IADD R173, R173, 0x1, R168 ;  /* 0x00000001adad7824 */ /* 0x000fe200078e02a8 */
[----:B------:R-:W-:Y:S01]  /*1050*/  SHF.R.S32.HI R123, RZ, 0x1f, R136 ;  /* 0x0000001fff7b7819 */ /* 0x000fe20000011488 */
[C---:B------:R-:W-:Y:S01]  /*1060*/  IMAD.IADD R130, R105.reuse, 0x1, -R130 ;  /* 0x0000000169827824 */ /* 0x040fe200078e0a82 */
[----:B------:R-:W-:Y:S01]  /*1070*/  SHF.R.S32.HI R121, RZ, 0x1f, R132 ;  /* 0x0000001fff797819 */ /* 0x000fe20000011484 */
[----:B-1----:R-:W-:Y:S01]  /*1080*/  IMAD.WIDE.U32 R20, R105, c[0x0][0x290], R22 ;  /* 0x0000a40069147a25 */ /* 0x002fe200078e0016 */
[----:B------:R-:W-:Y:S02]  /*1090*/  LEA.HI R123, R123, R136, RZ, 0x3 ;  /* 0x000000887b7b7211 */ /* 0x000fe400078f18ff */
[----:B------:R-:W-:Y:S01]  /*10a0*/  LEA.HI R121, R121, R132, RZ, 0x3 ;  /* 0x0000008479797211 */ /* 0x000fe200078f18ff */
[----:B------:R-:W-:Y:S01]  /*10b0*/  IMAD.IADD R169, R168, 0x1, R21 ;  /* 0x00000001a8a97824 */ /* 0x000fe200078e0215 */
[----:B------:R-:W-:Y:S01]  /*10c0*/  LOP3.LUT R123, R123, 0xfffffff8, RZ, 0xc0, !PT ;  /* 0xfffffff87b7b7812 */ /* 0x000fe200078ec0ff */
[----:B------:R-:W-:Y:S01]  /*10d0*/  IMAD.MOV.U32 R168, RZ, RZ, R20 ;  /* 0x000000ffffa87224 */ /* 0x000fe200078e0014 */
[----:B------:R-:W-:Y:S01]  /*10e0*/  IADD3 R20, R22, 0x20, RZ ;  /* 0x0000002016147810 */ /* 0x000fe20007ffe0ff */
[----:B------:R-:W-:Y:S01]  /*10f0*/  IMAD.SHL.U32 R129, R130, 0x40, RZ ;  /* 0x0000004082817824 */ /* 0x000fe200078e00ff */
[----:B------:R-:W-:Y:S01]  /*1100*/  LOP3.LUT R121, R121, 0xfffffff8, RZ, 0xc0, !PT ;  /* 0xfffffff879797812 */ /* 0x000fe200078ec0ff */
[----:B------:R-:W-:Y:S01]  /*1110*/  IMAD R166, R105, c[0x0][0x284], R166 ;  /* 0x0000a10069a67a24 */ /* 0x000fe200078e02a6 */
[----:B------:R-:W-:Y:S01]  /*1120*/  SHF.R.S32.HI R116, RZ, 0x1f, R123 ;  /* 0x0000001fff747819 */ /* 0x000fe2000001147b */
[----:B---3--:R-:W-:Y:S01]  /*1130*/  @P0 IMAD.WIDE.U32 R14, R0, R101, R164 ;  /* 0x00000065000e0225 */ /* 0x008fe200078e00a4 */
[----:B------:R-:W-:-:S02]  /*1140*/  LOP3.LUT R129, R129, 0x1c0, RZ, 0xc0, !PT ;  /* 0x000001c081817812 */ /* 0x000fc400078ec0ff */
[----:B------:R-:W-:Y:S01]  /*1150*/  SHF.R.S32.HI R114, RZ, 0x1f, R121 ;  /* 0x0000001fff727819 */ /* 0x000fe20000011479 */
[----:B------:R-:W-:Y:S01]  /*1160*/  @P0 IMAD.IADD R4, R15, 0x1, R4 ;  /* 0x000000010f040824 */ /* 0x000fe200078e0204 */
[----:B------:R-:W-:Y:S01]  /*1170*/  SHF.R.U32.HI R118, RZ, 0x3, R129 ;  /* 0x00000003ff767819 */ /* 0x000fe20000011681 */
[C---:B------:R-:W-:Y:S02]  /*1180*/  IMAD.IADD R15, R22.reuse, 0x1, R19 ;  /* 0x00000001160f7824 */ /* 0x040fe400078e0213 */
[----:B------:R-:W-:Y:S02]  /*1190*/  IMAD.IADD R17, R22, 0x1, R20 ;  /* 0x0000000116117824 */ /* 0x000fe400078e0214 */
[----:B------:R-:W-:Y:S01]  /*11a0*/  @P0 IMAD.SHL.U32 R0, R10, 0x2, RZ ;  /* 0x000000020a000824 */ /* 0x000fe200078e00ff */
[----:B------:R-:W-:Y:S01]  /*11b0*/  SHF.R.S32.HI R126, RZ, 0x1f, R15 ;  /* 0x0000001fff7e7819 */ /* 0x000fe2000001140f */
[----:B------:R-:W-:-:S03]  /*11c0*/  IMAD.WIDE.U32 R170, R105, c[0x0][0x280], R24 ;  /* 0x0000a00069aa7a25 */ /* 0x000fc600078e0018 */
[----:B------:R-:W-:Y:S01]  /*11d0*/  LEA.HI R126, R126, R15, RZ, 0x3 ;  /* 0x0000000f7e7e7211 */ /* 0x000fe200078f18ff */
[----:B------:R-:W-:Y:S02]  /*11e0*/  IMAD.SHL.U32 R16, R16, 0x10, RZ ;  /* 0x0000001010107824 */ /* 0x000fe400078e00ff */
[----:B------:R-:W-:Y:S01]  /*11f0*/  IMAD.IADD R171, R171, 0x1, R166 ;  /* 0x00000001abab7824 */ /* 0x000fe200078e02a6 */
[----:B------:R-:W-:Y:S01]  /*1200*/  LOP3.LUT R126, R126, 0xfffffff8, RZ, 0xc0, !PT ;  /* 0xfffffff87e7e7812 */ /* 0x000fe200078ec0ff */
[----:B------:R-:W-:Y:S01]  /*1210*/  IMAD.MOV.U32 R142, RZ, RZ, 0x1 ;  /* 0x00000001ff8e7424 */ /* 0x000fe200078e00ff */
[----:B------:R-:W-:Y:S01]  /*1220*/  LOP3.LUT R16, R16, 0xfffffe00, RZ, 0xc0, !PT ;  /* 0xfffffe0010107812 */ /* 0x000fe200078ec0ff */
[----:B------:R-:W-:Y:S01]  /*1230*/  IMAD.MOV.U32 R137, RZ, RZ, c[0x0][0x27c] ;  /* 0x00009f00ff897624 */ /* 0x000fe200078e00ff */
[----:B------:R-:W-:Y:S01]  /*1240*/  SHF.R.S32.HI R149, RZ, 0x1f, R126 ;  /* 0x0000001fff957819 */ /* 0x000fe2000001147e */
[----:B------:R-:W-:-:S04]  /*1250*/  IMAD.WIDE.U32 R178, R184, c[0x0][0x210], RZ ;  /* 0x00008400b8b27a25 */ /* 0x000fc800078e00ff */
[----:B------:R-:W-:-:S04]  /*1260*/  IMAD.WIDE.U32 R176, R184, c[0x0][0x1e8], RZ ;  /* 0x00007a00b8b07a25 */ /* 0x000fc800078e00ff */
[----:B-----5:R-:W-:-:S04]  /*1270*/  IMAD.WIDE.U32 R172, R90, c[0x0][0x290], R172 ;  /* 0x0000a4005aac7a25 */ /* 0x020fc800078e00ac */
[----:B------:R-:W-:Y:S02]  /*1280*/  IMAD.MOV.U32 R117, RZ, RZ, c[0x0][0x27c] ;  /* 0x00009f00ff757624 */ /* 0x000fe400078e00ff */
[----:B------:R-:W-:-:S04]  /*1290*/  IMAD.WIDE.U32 R170, R90, c[0x0][0x280], R170 ;  /* 0x0000a0005aaa7a25 */ /* 0x000fc800078e00aa */
[----:B------:R-:W-:-:S04]  /*12a0*/  IMAD.WIDE.U32 R168, R90, c[0x0][0x290], R168 ;  /* 0x0000a4005aa87a25 */ /* 0x000fc800078e00a8 */
[----:B------:R-:W-:Y:S02]  /*12b0*/  IMAD.MOV.U32 R53, RZ, RZ, RZ ;  /* 0x000000ffff357224 */ /* 0x000fe400078e00ff */
[----:B------:R-:W-:Y:S02]  /*12c0*/  IMAD.MOV.U32 R67, RZ, RZ, 0x1 ;  /* 0x00000001ff437424 */ /* 0x000fe400078e00ff */
[----:B------:R-:W-:Y:S02]  /*12d0*/  IMAD.SHL.U32 R117, R117, 0x2, RZ ;  /* 0x0000000275757824 */ /* 0x000fe400078e00ff */
[----:B------:R-:W-:Y:S01]  /*12e0*/  IMAD R128, R128, 0x40, R105 ;  /* 0x0000004080807824 */ /* 0x000fe200078e0269 */
[----:B--2---:R-:W-:Y:S01]  /*12f0*/  @P3 SHF.R.S32.HI R175, RZ, 0x1f, R174 ;  /* 0x0000001fffaf3819 */ /* 0x004fe200000114ae */
[----:B------:R-:W-:Y:S02]  /*1300*/  @!P3 IMAD.MOV.U32 R174, RZ, RZ, R186 ;  /* 0x000000ffffaeb224 */ /* 0x000fe400078e00ba */
[----:B------:R-:W-:Y:S01]  /*1310*/  @!P3 IMAD.MOV.U32 R175, RZ, RZ, R9 ;  /* 0x000000ffffafb224 */ /* 0x000fe200078e0009 */
[----:B------:R-:W-:Y:S01]  /*1320*/  BAR.SYNC.DEFER_BLOCKING 0x0 ;  /* 0x0000000000007b1d */ /* 0x000fe20000010000 */
[----:B------:R-:W-:-:S04]  /*1330*/  @P2 LEA R28, P3, R26, c[0x0][0x250], 0x1 ;  /* 0x000094001a1c2a11 */ /* 0x000fc800078608ff */
[----:B------:R-:W-:Y:S02]  /*1340*/  @P2 LEA.HI.X R29, R26, c[0x0][0x254], R3, 0x1, P3 ;  /* 0x000095001a1d2a11 */ /* 0x000fe400018f0c03 */
[----:B------:R-:W-:-:S04]  /*1350*/  ISETP.GE.AND P3, PT, R24, c[0x0][0x27c], PT ;  /* 0x00009f0018007a0c */ /* 0x000fc80003f66270 */
[----:B------:R-:W-:-:S05]  /*1360*/  SEL R7, RZ, c[0x0][0x27c], !P3 ;  /* 0x00009f00ff077a07 */ /* 0x000fca0005800000 */
[----:B------:R-:W-:-:S04]  /*1370*/  IMAD.IADD R7, R24, 0x1, R7 ;  /* 0x0000000118077824 */ /* 0x000fc800078e0207 */
[----:B------:R-:W-:Y:S02]  /*1380*/  @P3 LOP3.LUT R135, R135, 0x4, RZ, 0xfc, !PT ;  /* 0x0000000487873812 */ /* 0x000fe400078efcff */
[----:B------:R-:W-:Y:S01]  /*1390*/  SHF.R.S32.HI R124, RZ, 0x1f, R7 ;  /* 0x0000001fff7c7819 */ /* 0x000fe20000011407 */
[----:B------:R-:W-:Y:S01]  /*13a0*/  @!PT LDS RZ, [RZ] ;  /* 0x00000000fffff984 */ /* 0x000fe20000000800 */
[----:B------:R-:W-:Y:S01]  /*13b0*/  @!PT LDS RZ, [RZ] ;  /* 0x00000000fffff984 */ /* 0x000fe20000000800 */
[----:B------:R-:W-:Y:S01]  /*13c0*/  @!PT LDS RZ, [RZ] ;  /* 0x00000000fffff984 */ /* 0x000fe20000000800 */
[----:B------:R1:W-:Y:S01]  /*13d0*/  @P2 LDGSTS.E.BYPASS.LTC128B.128 [R12+0x100], [R28.64], !P6 ;  /* 0x001000001c0c2fae */ /* 0x0003e2000f101d46 */
[----:B------:R-:W-:Y:S02]  /*13e0*/  ISETP.GE.AND P3, PT, R15, c[0x0][0x27c], PT ;  /* 0x00009f000f007a0c */ /* 0x000fe40003f66270 */
[CC--:B------:R-:W-:Y:S01]  /*13f0*/  LEA.HI R144, R124.reuse, R7.reuse, RZ, 0x3 ;  /* 0x000000077c907211 */ /* 0x0c0fe200078f18ff */
[----:B------:R1:W-:Y:S01]  /*1400*/  @P2 LDGSTS.E.BYPASS.LTC128B.128 [R12+0x2100], [R28.64+0x80], !P4 ;  /* 0x021000801c0c2fae */ /* 0x0003e2000e101d46 */
[----:B------:R-:W-:Y:S02]  /*1410*/  LEA.HI R124, R124, R7, RZ, 0x6 ;  /* 0x000000077c7c7211 */ /* 0x000fe400078f30ff */
[----:B------:R-:W-:Y:S01]  /*1420*/  SEL R2, RZ, c[0x0][0x27c], !P3 ;  /* 0x00009f00ff027a07 */ /* 0x000fe20005800000 */
[----:B------:R1:W-:Y:S01]  /*1430*/  @P2 LDGSTS.E.BYPASS.LTC128B.128 [R12+0x4100], [R28.64+0x100], !P5 ;  /* 0x041001001c0c2fae */ /* 0x0003e2000e901d46 */
[----:B------:R-:W-:Y:S01]  /*1440*/  @P1 IADD3 R5, P2, R115, R26, RZ ;  /* 0x0000001a73051210 */ /* 0x000fe20007f5e0ff */
[----:B------:R-:W-:Y:S01]  /*1450*/  IMAD.SHL.U32 R124, R124, 0x40, RZ ;  /* 0x000000407c7c7824 */ /* 0x000fe200078e00ff */
[----:B------:R-:W-:-:S02]  /*1460*/  LOP3.LUT R135, R135, 0xfffffffd, RZ, 0xc0, !PT ;  /* 0xfffffffd87877812 */ /* 0x000fc400078ec0ff */
[----:B------:R-:W-:Y:S01]  /*1470*/  SHF.R.S32.HI R125, RZ, 0x3, R144 ;  /* 0x00000003ff7d7819 */ /* 0x000fe20000011490 */
[----:B------:R-:W-:Y:S01]  /*1480*/  @P1 IMAD.X R6, R108, 0x1, R3, P2 ;  /* 0x000000016c061824 */ /* 0x000fe200010e0603 */
[C---:B------:R-:W-:Y:S01]  /*1490*/  @P1 LEA R8, P2, R5.reuse, c[0x0][0x250], 0x1 ;  /* 0x0000940005081a11 */ /* 0x040fe200078408ff */
[----:B------:R-:W-:Y:S01]  /*14a0*/  @P1 IMAD.SHL.U32 R3, R10, 0x2, RZ ;  /* 0x000000020a031824 */ /* 0x000fe200078e00ff */
[----:B------:R-:W-:Y:S02]  /*14b0*/  LOP3.LUT R124, R124, 0xfffff000, RZ, 0xc0, !PT ;  /* 0xfffff0007c7c7812 */ /* 0x000fe400078ec0ff */
[----:B------:R-:W-:Y:S02]  /*14c0*/  @P1 LEA.HI.X R9, R5, c[0x0][0x254], R6, 0x1, P2 ;  /* 0x0000950005091a11 */ /* 0x000fe400010f0c06 */
[----:B------:R-:W-:-:S03]  /*14d0*/  @P0 LEA R6, P2, R14, c[0x0][0x220], 0x1 ;  /* 0x000088000e060a11 */ /* 0x000fc600078408ff */
[----:B------:R2:W-:Y:S01]  /*14e0*/  @P1 LDGSTS.E.BYPASS.LTC128B.128 [R3+0x1100], [R8.64], !P6 ;  /* 0x0110000008031fae */ /* 0x0005e2000f101d46 */
[----:B------:R-:W-:Y:S02]  /*14f0*/  @P0 LEA.HI.X R7, R14, c[0x0][0x224], R4, 0x1, P2 ;  /* 0x000089000e070a11 */ /* 0x000fe400010f0c04 */
[----:B------:R-:W-:Y:S01]  /*1500*/  ISETP.GE.AND P2, PT, R17, c[0x0][0x27c], PT ;  /* 0x00009f0011007a0c */ /* 0x000fe20003f46270 */
[----:B------:R2:W-:Y:S01]  /*1510*/  @P1 LDGSTS.E.BYPASS.LTC128B.128 [R3+0x3100], [R8.64+0x80], !P4 ;  /* 0x0310008008031fae */ /* 0x0005e2000e101d46 */
[----:B------:R-:W-:Y:S02]  /*1520*/  IADD3 R14, R22, 0x50, RZ ;  /* 0x00000050160e7810 */ /* 0x000fe40007ffe0ff */
[----:B------:R-:W-:Y:S01]  /*1530*/  SEL R4, RZ, c[0x0][0x27c], !P2 ;  /* 0x00009f00ff047a07 */ /* 0x000fe20005000000 */
[----:B------:R2:W-:Y:S01]  /*1540*/  @P1 LDGSTS.E.BYPASS.LTC128B.128 [R3+0x5100], [R8.64+0x100], !P5 ;  /* 0x0510010008031fae */ /* 0x0005e2000e901d46 */
[----:B-1----:R-:W-:-:S03]  /*1550*/  @P0 LEA R12, P1, R103, R6, 0x1 ;  /* 0x00000006670c0211 */ /* 0x002fc600078208ff */
[----:B------:R-:W-:Y:S01]  /*1560*/  IMAD.IADD R5, R4, 0x1, R17 ;  /* 0x0000000104057824 */ /* 0x000fe200078e0211 */
[----:B------:R-:W0:Y:S01]  /*1570*/  LDGDEPBAR ;  /* 0x00000000000079af */ /* 0x000e220000000000 */
[----:B------:R-:W-:-:S03]  /*1580*/  @P0 LEA.HI.X R13, R103, R7, R102, 0x1, P1 ;  /* 0x00000007670d0211 */ /* 0x000fc600008f0c66 */
[----:B------:R-:W-:Y:S01]  /*1590*/  SHF.R.S32.HI R122, RZ, 0x1f, R5 ;  /* 0x0000001fff7a7819 */ /* 0x000fe20000011405 */
[----:B------:R1:W-:Y:S01]  /*15a0*/  @P0 LDGSTS.E.BYPASS.LTC128B.128 [R0+0x12100], [R6.64], !P6 ;  /* 0x1210000006000fae */ /* 0x0003e2000f101d46 */
[----:B------:R-:W-:Y:S02]  /*15b0*/  @P2 LOP3.LUT R135, R135, 0x2, RZ, 0xfc, !PT ;  /* 0x0000000287872812 */ /* 0x000fe400078efcff */
[CC--:B------:R-:W-:Y:S01]  /*15c0*/  LEA.HI R152, R122.reuse, R5.reuse, RZ, 0x3 ;  /* 0x000000057a987211 */ /* 0x0c0fe200078f18ff */
[----:B------:R1:W-:Y:S01]  /*15d0*/  @P0 LDGSTS.E.BYPASS.LTC128B.128 [R0+0x14100], [R6.64+0x80], !P4 ;  /* 0x1410008006000fae */ /* 0x0003e2000e101d46 */
[----:B------:R-:W-:Y:S01]  /*15e0*/  LEA.HI R122, R122, R5, RZ, 0x6 ;  /* 0x000000057a7a7211 */ /* 0x000fe200078f30ff */
[----:B------:R-:W-:Y:S01]  /*15f0*/  IMAD.WIDE.U32 R4, R105, c[0x0][0x280], R22 ;  /* 0x0000a00069047a25 */ /* 0x000fe200078e0016 */
[----:B------:R-:W-:Y:S01]  /*1600*/  LOP3.LUT R135, R135, 0xfffffff7, RZ, 0xc0, !PT ;  /* 0xfffffff787877812 */ /* 0x000fe200078ec0ff */
[----:B------:R1:W-:Y:S01]  /*1610*/  @P0 LDGSTS.E.BYPASS.LTC128B.128 [R0+0x16100], [R6.64+0x100], !P5 ;  /* 0x1610010006000fae */ /* 0x0003e2000e901d46 */
[----:B------:R-:W-:Y:S01]  /*1620*/  ISETP.NE.AND P1, PT, R142, c[0x0][0x2b8], PT ;  /* 0x0000ae008e007a0c */ /* 0x000fe20003f25270 */
[----:B------:R-:W-:Y:S01]  /*1630*/  IMAD.IADD R167, R166, 0x1, R5 ;  /* 0x00000001a6a77824 */ /* 0x000fe200078e0205 */
[----:B------:R-:W-:Y:S01]  /*1640*/  @P3 LOP3.LUT R135, R135, 0x8, RZ, 0xfc, !PT ;  /* 0x0000000887873812 */ /* 0x000fe200078efcff */
[----:B------:R3:W-:Y:S01]  /*1650*/  @P0 LDGSTS.E.BYPASS.LTC128B.128 [R0+0x13100], [R12.64], !P6 ;  /* 0x131000000c000fae */ /* 0x0007e2000f101d46 */
[----:B------:R-:W-:Y:S01]  /*1660*/  IMAD.MOV.U32 R166, RZ, RZ, R4 ;  /* 0x000000ffffa67224 */ /* 0x000fe200078e0004 */
[----:B------:R-:W-:Y:S01]  /*1670*/  LOP3.LUT R5, R129, 0x38, R152, 0xf8, !PT ;  /* 0x0000003881057812 */ /* 0x000fe200078ef898 */
[----:B------:R-:W-:Y:S01]  /*1680*/  IMAD.SHL.U32 R122, R122, 0x40, RZ ;  /* 0x000000407a7a7824 */ /* 0x000fe200078e00ff */
[----:B------:R3:W-:Y:S01]  /*1690*/  @P0 LDGSTS.E.BYPASS.LTC128B.128 [R0+0x15100], [R12.64+0x80], !P4 ;  /* 0x151000800c000fae */ /* 0x0007e2000e101d46 */
[----:B--2---:R-:W-:Y:S01]  /*16a0*/  IMAD.IADD R3, R2, 0x1, R15 ;  /* 0x0000000102037824 */ /* 0x004fe200078e020f */
[----:B------:R-:W-:Y:S01]  /*16b0*/  LOP3.LUT R135, R135, 0xffffffef, RZ, 0xc0, !PT ;  /* 0xffffffef87877812 */ /* 0x000fe200078ec0ff */
[----:B------:R-:W-:Y:S01]  /*16c0*/  IMAD.MOV.U32 R4, RZ, RZ, c[0x0][0x290] ;  /* 0x0000a400ff047624 */ /* 0x000fe200078e00ff */
[----:B------:R3:W-:Y:S01]  /*16d0*/  @P0 LDGSTS.E.BYPASS.LTC128B.128 [R0+0x17100], [R12.64+0x100], !P5 ;  /* 0x171001000c000fae */ /* 0x0007e2000e901d46 */
[----:B------:R-:W-:Y:S01]  /*16e0*/  LOP3.LUT P0, RZ, R130, 0x4, RZ, 0xc0, !PT ;  /* 0x0000000482ff7812 */ /* 0x000fe2000780c0ff */
[----:B------:R-:W-:Y:S01]  /*16f0*/  IMAD.WIDE.U32 R166, R90, c[0x0][0x280], R166 ;  /* 0x0000a0005aa67a25 */ /* 0x000fe200078e00a6 */
[----:B------:R-:W-:Y:S01]  /*1700*/  SHF.R.S32.HI R120, RZ, 0x1f, R3 ;  /* 0x0000001fff787819 */ /* 0x000fe20000011403 */
[----:B------:R-:W0:Y:S01]  /*1710*/  LDGDEPBAR ;  /* 0x00000000000079af */ /* 0x000e220000000000 */
[----:B------:R-:W-:Y:S01]  /*1720*/  LOP3.LUT R122, R122, 0xfffff000, RZ, 0xc0, !PT ;  /* 0xfffff0007a7a7812 */ /* 0x000fe200078ec0ff */
[----:B------:R-:W-:Y:S01]  /*1730*/  IMAD.SHL.U32 R109, R4, 0x40, RZ ;  /* 0x00000040046d7824 */ /* 0x000fe200078e00ff */
[----:B------:R-:W-:-:S02]  /*1740*/  LEA.HI R2, R120, R3, RZ, 0x3 ;  /* 0x0000000378027211 */ /* 0x000fc400078f18ff */
[----:B------:R-:W-:Y:S02]  /*1750*/  LEA.HI R120, R120, R3, RZ, 0x6 ;  /* 0x0000000378787211 */ /* 0x000fe400078f30ff */
[----:B------:R-:W-:Y:S02]  /*1760*/  LOP3.LUT R3, R129, 0x38, R2, 0xf8, !PT ;  /* 0x0000003881037812 */ /* 0x000fe400078ef802 */
[-C--:B------:R-:W-:Y:S01]  /*1770*/  LOP3.LUT R5, R5, R118.reuse, RZ, 0x3c, !PT ;  /* 0x0000007605057212 */ /* 0x080fe200078e3cff */
[----:B------:R-:W-:Y:S01]  /*1780*/  IMAD.SHL.U32 R120, R120, 0x40, RZ ;  /* 0x0000004078787824 */ /* 0x000fe200078e00ff */
[----:B-1----:R-:W-:Y:S02]  /*1790*/  LOP3.LUT R7, R129, 0x38, R144, 0xf8, !PT ;  /* 0x0000003881077812 */ /* 0x002fe400078ef890 */
[-C--:B------:R-:W-:Y:S02]  /*17a0*/  LOP3.LUT R3, R3, R118.reuse, RZ, 0x3c, !PT ;  /* 0x0000007603037212 */ /* 0x080fe400078e3cff */
[----:B------:R-:W-:-:S02]  /*17b0*/  LOP3.LUT R7, R7, R118, RZ, 0x3c, !PT ;  /* 0x0000007607077212 */ /* 0x000fc400078e3cff */
[----:B------:R-:W-:Y:S02]  /*17c0*/  LOP3.LUT R120, R120, 0xfffff000, RZ, 0xc0, !PT ;  /* 0xfffff00078787812 */ /* 0x000fe400078ec0ff */
[--C-:B------:R-:W-:Y:S01]  /*17d0*/  IADD3 R124, R7, R124, R16.reuse ;  /* 0x0000007c077c7210 */ /* 0x100fe20007ffe010 */
[----:B------:R-:W-:Y:S01]  /*17e0*/  IMAD R7, R93, c[0x0][0x210], RZ ;  /* 0x000084005d077a24 */ /* 0x000fe200078e02ff */
[--C-:B------:R-:W-:Y:S01]  /*17f0*/  IADD3 R120, R3, R120, R16.reuse ;  /* 0x0000007803787210 */ /* 0x100fe20007ffe010 */
[----:B------:R-:W-:Y:S01]  /*1800*/  IMAD R3, R93, c[0x0][0x1e8], RZ ;  /* 0x00007a005d037a24 */ /* 0x000fe200078e02ff */
[-C--:B------:R-:W-:Y:S01]  /*1810*/  SHF.L.U64.HI R107, R4, R111.reuse, c[0x0][0x294] ;  /* 0x0000a500046b7619 */ /* 0x080fe2000001026f */
[----:B---3--:R-:W-:Y:S01]  /*1820*/  IMAD.MOV.U32 R0, RZ, RZ, c[0x0][0x280] ;  /* 0x0000a000ff007624 */ /* 0x008fe200078e00ff */
[----:B------:R-:W-:Y:S01]  /*1830*/  @P0 LOP3.LUT R135, R135, 0x10, RZ, 0xfc, !PT ;  /* 0x0000001087870812 */ /* 0x000fe200078efcff */
[----:B------:R-:W-:Y:S01]  /*1840*/  IMAD R7, R184, c[0x0][0x214], R7 ;  /* 0x00008500b8077a24 */ /* 0x000fe200078e0207 */
[----:B------:R-:W-:Y:S01]  /*1850*/  IADD3 R122, R5, R122, R16 ;  /* 0x0000007a057a7210 */ /* 0x000fe20007ffe010 */
[C---:B------:R-:W-:Y:S01]  /*1860*/  IMAD.SHL.U32 R113, R0.reuse, 0x40, RZ ;  /* 0x0000004000717824 */ /* 0x040fe200078e00ff */
[----:B------:R-:W-:Y:S01]  /*1870*/  SHF.L.U64.HI R111, R0, R111, c[0x0][0x284] ;  /* 0x0000a100006f7619 */ /* 0x000fe2000001026f */
[----:B------:R-:W-:Y:S01]  /*1880*/  IMAD R3, R184, c[0x0][0x1ec], R3 ;  /* 0x00007b00b8037a24 */ /* 0x000fe200078e0203 */
[----:B------:R-:W-:Y:S01]  /*1890*/  SHF.R.S32.HI R0, RZ, 0x1f, R131 ;  /* 0x0000001fff007819 */ /* 0x000fe20000011483 */
[----:B------:R-:W-:Y:S01]  /*18a0*/  IMAD.IADD R106, R179, 0x1, R7 ;  /* 0x00000001b36a7824 */ /* 0x000fe200078e0207 */
[----:B------:R-:W-:Y:S01]  /*18b0*/  SHF.R.S32.HI R5, RZ, 0x1f, R90 ;  /* 0x0000001fff057819 */ /* 0x000fe2000001145a */
[----:B------:R-:W-:Y:S01]  /*18c0*/  IMAD.IADD R110, R177, 0x1, R3 ;  /* 0x00000001b16e7824 */ /* 0x000fe200078e0203 */
[----:B------:R-:W-:Y:S01]  /*18d0*/  LEA.HI R119, R0, R131, RZ, 0x3 ;  /* 0x0000008300777211 */ /* 0x000fe200078f18ff */
[----:B------:R-:W-:Y:S01]  /*18e0*/  IMAD R7, R175, c[0x0][0x2b0], RZ ;  /* 0x0000ac00af077a24 */ /* 0x000fe200078e02ff */
[----:B------:R-:W-:Y:S01]  /*18f0*/  ISETP.GE.AND P0, PT, R137, 0x1, PT ;  /* 0x000000018900780c */ /* 0x000fe20003f06270 */
[C---:B------:R-:W-:Y:S01]  /*1900*/  IMAD R139, R5.reuse, c[0x0][0x290], RZ ;  /* 0x0000a400058b7a24 */ /* 0x040fe200078e02ff */
[----:B------:R-:W-:Y:S01]  /*1910*/  SHF.R.S32.HI R0, RZ, 0x1f, R17 ;  /* 0x0000001fff007819 */ /* 0x000fe20000011411 */
[----:B------:R-:W-:Y:S01]  /*1920*/  IMAD R5, R5, c[0x0][0x280], RZ ;  /* 0x0000a00005057a24 */ /* 0x000fe200078e02ff */
[----:B------:R-:W-:Y:S01]  /*1930*/  LOP3.LUT R135, R135, 0xffffffbf, RZ, 0xc0, !PT ;  /* 0xffffffbf87877812 */ /* 0x000fe200078ec0ff */
[----:B------:R-:W-:Y:S01]  /*1940*/  IMAD R139, R90, c[0x0][0x294], R139 ;  /* 0x0000a5005a8b7a24 */ /* 0x000fe200078e028b */
[----:B------:R-:W-:Y:S01]  /*1950*/  LOP3.LUT R3, R129, 0x18, R24, 0xf8, !PT ;  /* 0x0000001881037812 */ /* 0x000fe200078ef818 */
[----:B------:R-:W-:Y:S01]  /*1960*/  IMAD R7, R174, c[0x0][0x2b4], R7 ;  /* 0x0000ad00ae077a24 */ /* 0x000fe200078e0207 */
[----:B------:R-:W-:Y:S01]  /*1970*/  LOP3.LUT R144, R144, 0xfffffff8, RZ, 0xc0, !PT ;  /* 0xfffffff890907812 */ /* 0x000fe200078ec0ff */
[----:B------:R-:W-:Y:S01]  /*1980*/  IMAD R5, R90, c[0x0][0x284], R5 ;  /* 0x0000a1005a057a24 */ /* 0x000fe200078e0205 */
[----:B------:R-:W-:Y:S01]  /*1990*/  LOP3.LUT R146, R152, 0xfffffff8, RZ, 0xc0, !PT ;  /* 0xfffffff898927812 */ /* 0x000fe200078ec0ff */
[----:B------:R-:W-:Y:S01]  /*19a0*/  IMAD.WIDE.U32 R174, R174, c[0x0][0x2b0], RZ ;  /* 0x0000ac00aeae7a25 */ /* 0x000fe200078e00ff */
[----:B------:R-:W-:-:S02]  /*19b0*/  LOP3.LUT R148, R2, 0xfffffff8, RZ, 0xc0, !PT ;  /* 0xfffffff802947812 */ /* 0x000fc400078ec0ff */
[----:B------:R-:W-:Y:S01]  /*19c0*/  LEA.HI R127, R0, R17, RZ, 0x3 ;  /* 0x00000011007f7211 */ /* 0x000fe200078f18ff */
[----:B------:R-:W-:Y:S01]  /*19d0*/  IMAD.IADD R141, R173, 0x1, R139 ;  /* 0x00000001ad8d7824 */ /* 0x000fe200078e028b */
[----:B------:R-:W-:Y:S01]  /*19e0*/  LOP3.LUT R135, R135, 0xffffffdf, RZ, 0xc0, !PT ;  /* 0xffffffdf87877812 */ /* 0x000fe200078ec0ff */
[----:B------:R-:W-:Y:S01]  /*19f0*/  IMAD.IADD R104, R175, 0x1, R7 ;  /* 0x00000001af687824 */ /* 0x000fe200078e0207 */
[----:B------:R-:W-:Y:S01]  /*1a00*/  LOP3.LUT R3, R3, R118, RZ, 0x3c, !PT ;  /* 0x0000007603037212 */ /* 0x000fe200078e3cff */
[----:B------:R-:W-:Y:S01]  /*1a10*/  IMAD.IADD R139, R139, 0x1, R169 ;  /* 0x000000018b8b7824 */ /* 0x000fe200078e02a9 */
[----:B------:R-:W-:Y:S01]  /*1a20*/  SHF.R.S32.HI R143, RZ, 0x1f, R144 ;  /* 0x0000001fff8f7819 */ /* 0x000fe20000011490 */
[----:B------:R-:W-:Y:S01]  /*1a30*/  IMAD.IADD R140, R171, 0x1, R5 ;  /* 0x00000001ab8c7824 */ /* 0x000fe200078e0205 */
[----:B------:R-:W-:Y:S01]  /*1a40*/  SHF.R.S32.HI R145, RZ, 0x1f, R146 ;  /* 0x0000001fff917819 */ /* 0x000fe20000011492 */
[----:B------:R-:W-:Y:S01]  /*1a50*/  IMAD.IADD R0, R3, 0x1, R16 ;  /* 0x0000000103007824 */ /* 0x000fe200078e0210 */
[----:B------:R-:W-:Y:S01]  /*1a60*/  SHF.R.S32.HI R147, RZ, 0x1f, R148 ;  /* 0x0000001fff937819 */ /* 0x000fe20000011494 */
[----:B------:R-:W-:Y:S01]  /*1a70*/  IMAD.IADD R138, R5, 0x1, R167 ;  /* 0x00000001058a7824 */ /* 0x000fe200078e02a7 */
[----:B------:R-:W-:-:S02]  /*1a80*/  LOP3.LUT R119, R119, 0xfffffff8, RZ, 0xc0, !PT ;  /* 0xfffffff877777812 */ /* 0x000fc400078ec0ff */
[----:B------:R-:W-:Y:S02]  /*1a90*/  LOP3.LUT R127, R127, 0xfffffff8, RZ, 0xc0, !PT ;  /* 0xfffffff87f7f7812 */ /* 0x000fe400078ec0ff */
[----:B------:R-:W-:Y:S02]  /*1aa0*/  @P1 LOP3.LUT R135, R135, 0x20, RZ, 0xfc, !PT ;  /* 0x0000002087871812 */ /* 0x000fe400078efcff */
[C---:B------:R-:W-:Y:S01]  /*1ab0*/  SHF.L.U64.HI R143, R144.reuse, 0x1, R143 ;  /* 0x00000001908f7819 */ /* 0x040fe2000001028f */
[----:B------:R-:W-:Y:S01]  /*1ac0*/  IMAD.SHL.U32 R144, R144, 0x2, RZ ;  /* 0x0000000290907824 */ /* 0x000fe200078e00ff */
[C---:B------:R-:W-:Y:S01]  /*1ad0*/  SHF.L.U64.HI R145, R146.reuse, 0x1, R145 ;  /* 0x0000000192917819 */ /* 0x040fe20000010291 */
[----:B------:R-:W-:Y:S01]  /*1ae0*/  IMAD.SHL.U32 R146, R146, 0x2, RZ ;  /* 0x0000000292927824 */ /* 0x000fe200078e00ff */
[C---:B------:R-:W-:Y:S01]  /*1af0*/  SHF.L.U64.HI R147, R148.reuse, 0x1, R147 ;  /* 0x0000000194937819 */ /* 0x040fe20000010293 */
[----:B------:R-:W-:Y:S01]  /*1b00*/  IMAD.SHL.U32 R148, R148, 0x2, RZ ;  /* 0x0000000294947824 */ /* 0x000fe200078e00ff */
[----:B------:R-:W-:-:S02]  /*1b10*/  IADD3 R13, R22, 0x30, RZ ;  /* 0x00000030160d7810 */ /* 0x000fc40007ffe0ff */
[----:B------:R-:W-:Y:S02]  /*1b20*/  IADD3 R12, R22, 0x10, RZ ;  /* 0x00000010160c7810 */ /* 0x000fe40007ffe0ff */
[----:B------:R-:W-:Y:S02]  /*1b30*/  SHF.R.S32.HI R112, RZ, 0x1f, R119 ;  /* 0x0000001fff707819 */ /* 0x000fe40000011477 */
[----:B------:R-:W-:Y:S02]  /*1b40*/  SHF.R.S32.HI R150, RZ, 0x1f, R127 ;  /* 0x0000001fff967819 */ /* 0x000fe4000001147f */
[----:B------:R-:W-:Y:S02]  /*1b50*/  SHF.R.S32.HI R152, RZ, 0x3, R152 ;  /* 0x00000003ff987819 */ /* 0x000fe40000011498 */
[----:B------:R-:W-:Y:S02]  /*1b60*/  SHF.R.S32.HI R151, RZ, 0x3, R2 ;  /* 0x00000003ff977819 */ /* 0x000fe40000011402 */
[----:B------:R-:W-:-:S02]  /*1b70*/  @P0 LOP3.LUT R135, R135, 0x40, RZ, 0xfc, !PT ;  /* 0x0000004087870812 */ /* 0x000fc400078efcff */
.L_x_936:
[----:B------:R-:W-:Y:S01]  /*1b80*/  ISETP.NE.AND P1, PT, R142, c[0x0][0x2b8], PT ;  /* 0x0000ae008e007a0c */ /* 0x000fe20003f25270 */
[----:B-1----:R-:W-:Y:S01]  /*1b90*/  IMAD.SHL.U32 R5, R18, 0x40, RZ ;  /* 0x0000004012057824 */ /* 0x002fe200078e00ff */
[----:B------:R-:W-:Y:S01]  /*1ba0*/  LOP3.LUT P2, RZ, R130, 0x4, RZ, 0xc0, !PT ;  /* 0x0000000482ff7812 */ /* 0x000fe2000784c0ff */
[----:B------:R-:W-:Y:S01]  /*1bb0*/  IMAD.MOV.U32 R154, RZ, RZ, RZ ;  /* 0x000000ffff9a7224 */ /* 0x000fe200078e00ff */
[----:B------:R-:W-:Y:S04]  /*1bc0*/  DEPBAR.LE SB0, 0x2 ;  /* 0x000080800000791a */ /* 0x000fe80000000000 */
[----:B------:R-:W-:Y:S01]  /*1bd0*/  IMAD.IADD R3, R128, 0x1, R5 ;  /* 0x0000000180037824 */ /* 0x000fe200078e0205 */
[----:B------:R-:W-:Y:S01]  /*1be0*/  BSSY B1, `(.L_x_912) ;  /* 0x0000409000017945 */ /* 0x000fe20003800000 */
[----:B------:R-:W-:Y:S02]  /*1bf0*/  IMAD R2, R53, 0x3000, R0 ;  /* 0x0000300035027824 */ /* 0x000fe400078e0200 */
[----:B------:R-:W-:Y:S01]  /*1c00*/  IMAD.IADD R153, R97, 0x1, R3 ;  /* 0x0000000161997824 */ /* 0x000fe200078e0203 */
[----:B------:R-:W-:Y:S02]  /*1c10*/  ISETP.GE.AND P0, PT, R3, R96, PT ;  /* 0x000000600300720c */ /* 0x000fe40003f06270 */
[----:B------:R-:W-:Y:S01]  /*1c20*/  IADD3 R155, R2, 0x20, RZ ;  /* 0x00000020029b7810 */ /* 0x000fe20007ffe0ff */
[----:B------:R-:W-:Y:S01]  /*1c30*/  @P1 IMAD.HI.U32 R4, R153, c[0x0][0x2bc], RZ ;  /* 0x0000af0099041a27 */ /* 0x000fe200078e00ff */
[----:B------:R-:W-:Y:S02]  /*1c40*/  ISETP.GT.OR P0, PT, R128, 0x3f, P0 ;  /* 0x0000003f8000780c */ /* 0x000fe40000704670 */
[C---:B------:R-:W-:Y:S01]  /*1c50*/  @P2 IADD3 R155, R2.reuse, -0x20, RZ ;  /* 0xffffffe0029b2810 */ /* 0x040fe20007ffe0ff */
[----:B------:R-:W-:Y:S01]  /*1c60*/  IMAD.MOV.U32 R3, RZ, RZ, R153 ;  /* 0x000000ffff037224 */ /* 0x000fe200078e0099 */
[----:B------:R-:W-:Y:S02]  /*1c70*/  @P1 SHF.R.U32.HI R3, RZ, c[0x0][0x2c0], R4 ;  /* 0x0000b000ff031a19 */ /* 0x000fe40000011604 */
[----:B------:R-:W-:Y:S02]  /*1c80*/  ISETP.GE.AND P2, PT, R137, 0x1, PT ;  /* 0x000000018900780c */ /* 0x000fe40003f46270 */
[----:B------:R-:W-:Y:S02]  /*1c90*/  LEA R157, R2, 0x100, 0x1 ;  /* 0x00000100029d7811 */ /* 0x000fe400078e08ff */
[----:B------:R-:W-:Y:S03]  /*1ca0*/  LEA R155, R155, 0x100, 0x1 ;  /* 0x000001009b9b7811 */ /* 0x000fe600078e08ff */
[C---:B------:R-:W-:Y:S04]  /*1cb0*/  @!P0 IADD3 R7, P1, R3.reuse, R174, RZ ;  /* 0x000000ae03078210 */ /* 0x040fe80007f3e0ff */
[----:B------:R-:W-:Y:S02]  /*1cc0*/  @!P0 LEA.HI.X.SX32 R4, R3, R104, 0x1, P1 ;  /* 0x0000006803048211 */ /* 0x000fe400008f0eff */
[C---:B------:R-:W-:Y:S04]  /*1cd0*/  @!P0 LEA R8, P1, R7.reuse, c[0x0][0x2a0], 0x2 ;  /* 0x0000a80007088a11 */ /* 0x040fe800078210ff */
[----:B------:R-:W-:Y:S01]  /*1ce0*/  @!P0 LEA.HI.X R9, R7, c[0x0][0x2a4], R4, 0x2, P1 ;  /* 0x0000a90007098a11 */ /* 0x000fe200008f1404 */
[----:B------:R-:W-:Y:S04]  /*1cf0*/  IMAD.MOV R4, RZ, RZ, -R3 ;  /* 0x000000ffff047224 */ /* 0x000fe800078e0a03 */
[----:B-----5:R1:W5:Y:S01]  /*1d00*/  @!P0 LDG.E R154, [R8.64] ;  /* 0x00000006089a8981 */ /* 0x020362000c1e1900 */
[----:B------:R-:W-:Y:S03]  /*1d10*/  IMAD R153, R4, c[0x0][0x2b8], R153 ;  /* 0x0000ae0004997a24 */ /* 0x000fe600078e0299 */
[----:B------:R-:W-:Y:S06]  /*1d20*/  BAR.SYNC.DEFER_BLOCKING 0x0 ;  /* 0x0000000000007b1d */ /* 0x000fec0000010000 */
[----:B----4-:R-:W-:-:S05]  /*1d30*/  @!P2 BRA `(.L_x_913) ;  /* 0x00003c100000a947 */ /* 0x010fca0003800000 */
[----:B------:R-:W-:Y:S01]  /*1d40*/  IMAD.WIDE.U32 R6, R153, c[0x0][0x1e0], RZ ;  /* 0x0000780099067a25 */ /* 0x000fe200078e00ff */
[----:B------:R-:W-:Y:S02]  /*1d50*/  SHF.R.S32.HI R159, RZ, 0x1f, R153 ;  /* 0x0000001fff9f7819 */ /* 0x000fe40000011499 */
[----:B-----5:R-:W-:Y:S01]  /*1d60*/  SHF.R.S32.HI R158, RZ, 0x1f, R154 ;  /* 0x0000001fff9e7819 */ /* 0x020fe2000001149a */
[----:B-1----:R-:W-:Y:S01]  /*1d70*/  IMAD R9, R107, R18, RZ ;  /* 0x000000126b097224 */ /* 0x002fe200078e02ff */
[----:B------:R-:W-:Y:S01]  /*1d80*/  IADD3 R156, -R5, R96, RZ ;  /* 0x00000060059c7210 */ /* 0x000fe20007ffe1ff */
[----:B------:R-:W-:Y:S02]  /*1d90*/  IMAD R2, R159, c[0x0][0x1e0], RZ ;  /* 0x000078009f027a24 */ /* 0x000fe400078e02ff */
[----:B------:R-:W-:Y:S01]  /*1da0*/  IMAD R81, R158, c[0x0][0x1f0], RZ ;  /* 0x00007c009e517a24 */ /* 0x000fe200078e02ff */
[----:B------:R-:W-:Y:S01]  /*1db0*/  IMNMX R156, R156, 0x40, PT ;  /* 0x000000409c9c7817 */ /* 0x000fe20003800200 */
[----:B------:R-:W-:Y:S02]  /*1dc0*/  IMAD R2, R153, c[0x0][0x1e4], R2 ;  /* 0x0000790099027a24 */ /* 0x000fe400078e0202 */
[C---:B------:R-:W-:Y:S02]  /*1dd0*/  IMAD R81, R154.reuse, c[0x0][0x1f4], R81 ;  /* 0x00007d009a517a24 */ /* 0x040fe400078e0251 */
[----:B------:R-:W-:Y:S01]  /*1de0*/  IMAD.WIDE.U32 R4, R109, R18, RZ ;  /* 0x000000126d047225 */ /* 0x000fe200078e00ff */
[----:B------:R-:W-:Y:S02]  /*1df0*/  IADD3 R3, R7, R2, RZ ;  /* 0x0000000207037210 */ /* 0x000fe40007ffe0ff */
[----:B------:R-:W-:Y:S01]  /*1e00*/  MOV R2, R6 ;  /* 0x0000000600027202 */ /* 0x000fe20000000f00 */
[----:B------:R-:W-:Y:S04]  /*1e10*/  IMAD.WIDE.U32 R6, R113, R18, RZ ;  /* 0x0000001271067225 */ /* 0x000fe800078e00ff */
[----:B------:R-:W-:Y:S05]  /*1e20*/  IMAD.WIDE.U32 R2, R154, c[0x0][0x1f0], R2 ;  /* 0x00007c009a027a25 */ /* 0x000fea00078e0002 */
[----:B------:R-:W-:Y:S04]  /*1e30*/  IADD3 R2, P0, R176, R2, RZ ;  /* 0x00000002b0027210 */ /* 0x000fe80007f1e0ff */
[----:B------:R-:W-:Y:S01]  /*1e40*/  IADD3.X R81, R110, R3, R81, P0, !PT ;  /* 0x000000036e517210 */ /* 0x000fe200007fe451 */
[----:B------:R-:W-:Y:S01]  /*1e50*/  IMAD R3, R111, R18, RZ ;  /* 0x000000126f037224 */ /* 0x000fe200078e02ff */
[C---:B------:R-:W-:Y:S04]  /*1e60*/  LEA R80, P0, R2.reuse, c[0x0][0x1c8], 0x1 ;  /* 0x0000720002507a11 */ /* 0x040fe800078008ff */
[----:B------:R-:W-:Y:S02]  /*1e70*/  LEA.HI.X R81, R2, c[0x0][0x1cc], R81, 0x1, P0 ;  /* 0x0000730002517a11 */ /* 0x000fe400000f0c51 */
[----:B------:R-:W-:Y:S02]  /*1e80*/  ISETP.NE.AND P0, PT, RZ, UR4, PT ;  /* 0x00000004ff007c0c */ /* 0x000fe4000bf05270 */
[----:B------:R-:W-:Y:S05]  /*1e90*/  SHF.R.S32.HI R2, RZ, 0x1f, R18 ;  /* 0x0000001fff027819 */ /* 0x000fea0000011412 */
[C---:B------:R-:W-:Y:S02]  /*1ea0*/  IMAD R3, R2.reuse, R113, R3 ;  /* 0x0000007102037224 */ /* 0x040fe400078e0203 */
[----:B------:R-:W-:Y:S03]  /*1eb0*/  IMAD R9, R2, R109, R9 ;  /* 0x0000006d02097224 */ /* 0x000fe600078e0209 */
[----:B------:R-:W-:Y:S02]  /*1ec0*/  IADD3 R3, R7, R3, RZ ;  /* 0x0000000307037210 */ /* 0x000fe40007ffe0ff */
        /* <DEDUP_REMOVED lines=61> */
.L_x_916:
[----:B------:R-:W-:Y:S05]  /*22a0*/  BSYNC B0 ;  /* 0x0000000000007941 */ /* 0x000fea0003800000 */
.L_x_915:
        /* <DEDUP_REMOVED lines=59> */
[----:B------:R-:W-:Y:S02]  /*2660*/  @!P0 PRMT R44, R44, 0x5410, R45 ;  /* 0x000054102c2c8816 */ /* 0x000fe4000000002d */
[----:B------:R-:W-:Y:S02]  /*2670*/  @!P0 SHF.R.U32.HI R54, RZ, 0x10, R79 ;  /* 0x00000010ff368819 */ /* 0x000fe4000001164f */
[----:B------:R-:W-:Y:S02]  /*2680*/  @!P0 PRMT R41, R41, 0x5410, R46 ;  /* 0x0000541029298816 */ /* 0x000fe4000000002e */
[----:B------:R-:W-:Y:S02]  /*2690*/  @!P0 SHF.L.U32 R45, R44, 0x10, RZ ;  /* 0x000000102c2d8819 */ /* 0x000fe400000006ff */
[----:B------:R-:W-:Y:S01]  /*26a0*/  @!P0 PRMT R54, R51, 0x5410, R54 ;  /* 0x0000541033368816 */ /* 0x000fe20000000036 */
[C---:B------:R-:W-:Y:S01]  /*26b0*/  @!P0 IMAD.U32 R51, R52.reuse, 0x10000, RZ ;  /* 0x0001000034338824 */ /* 0x040fe200078e00ff */
[----:B------:R-:W-:Y:S02]  /*26c0*/  @!P0 LOP3.LUT R52, R52, 0xffff0000, RZ, 0xc0, !PT ;  /* 0xffff000034348812 */ /* 0x000fe400078ec0ff */
[----:B------:R-:W-:Y:S01]  /*26d0*/  @!P0 LOP3.LUT R44, R44, 0xffff0000, RZ, 0xc0, !PT ;  /* 0xffff00002c2c8812 */ /* 0x000fe200078ec0ff */
[C---:B-1----:R-:W-:Y:S01]  /*26e0*/  @!P0 IMAD.U32 R50, R28.reuse, 0x10000, RZ ;  /* 0x000100001c328824 */ /* 0x042fe200078e00ff */
[----:B------:R-:W-:Y:S01]  /*26f0*/  @!P0 LOP3.LUT R46, R28, 0xffff0000, RZ, 0xc0, !PT ;  /* 0xffff00001c2e8812 */ /* 0x000fe200078ec0ff */
[C---:B------:R-:W-:Y:S01]  /*2700*/  @!P0 IMAD.U32 R55, R29.reuse, 0x10000, RZ ;  /* 0x000100001d378824 */ /* 0x040fe200078e00ff */
[----:B------:R-:W-:Y:S02]  /*2710*/  @!P0 LOP3.LUT R47, R29, 0xffff0000, RZ, 0xc0, !PT ;  /* 0xffff00001d2f8812 */ /* 0x000fe400078ec0ff */
[C---:B------:R-:W-:Y:S01]  /*2720*/  @!P0 SHF.L.U32 R56, R31.reuse, 0x10, RZ ;  /* 0x000000101f388819 */ /* 0x040fe200000006ff */
        /* <DEDUP_REMOVED lines=11> */
[----:B------:R-:W-:Y:S01]  /*27e0*/  @!P0 F2FP.BF16.PACK_AB R83, R2, R83 ;  /* 0x000000530253823e */ /* 0x000fe200000010ff */
[C---:B------:R-:W-:Y:S01]  /*27f0*/  @!P0 IMAD.U32 R44, R41.reuse, 0x10000, RZ ;  /* 0x00010000292c8824 */ /* 0x040fe200078e00ff */
[----:B------:R-:W-:Y:S01]  /*2800*/  @!P0 LOP3.LUT R41, R41, 0xffff0000, RZ, 0xc0, !PT ;  /* 0xffff000029298812 */ /* 0x000fe200078ec0ff */
[----:B------:R-:W-:Y:S02]  /*2810*/  @!P0 IMAD.U32 R51, R30, 0x10000, RZ ;  /* 0x000100001e338824 */ /* 0x000fe400078e00ff */
        /* <DEDUP_REMOVED lines=17> */
.L_x_919:
[----:B------:R-:W-:Y:S05]  /*2930*/  BSYNC B0 ;  /* 0x0000000000007941 */ /* 0x000fea0003800000 */
.L_x_918:
        /* <DEDUP_REMOVED lines=58> */
.L_x_921:
[----:B------:R-:W-:Y:S05]  /*2ce0*/  BSYNC B0 ;  /* 0x0000000000007941 */ /* 0x000fea0003800000 */
.L_x_920:
        /* <DEDUP_REMOVED lines=58> */
.L_x_923:
[----:B------:R-:W-:Y:S05]  /*3090*/  BSYNC B0 ;  /* 0x0000000000007941 */ /* 0x000fea0003800000 */
.L_x_922:
        /* <DEDUP_REMOVED lines=26> */
[C---:B------:R-:W-:Y:S01]  /*3240*/  @!P0 FMUL.FTZ R45, R36.reuse, R41 ;  /* 0x00000029242d8220 */ /* 0x040fe20000410000 */
[----:B------:R-:W-:Y:S01]  /*3250*/  @!P0 LOP3.LUT R44, R63, 0xffff0000, RZ, 0xc0, !PT ;  /* 0xffff00003f2c8812 */ /* 0x000fe200078ec0ff */
[----:B------:R-:W-:Y:S02]  /*3260*/  @!P0 FMUL.FTZ R48, R37, R42 ;  /* 0x0000002a25308220 */ /* 0x000fe40000410000 */
[-C--:B------:R-:W-:Y:S01]  /*3270*/  @!P0 FMUL.FTZ R2, R36, R27.reuse ;  /* 0x0000001b24028220 */ /* 0x080fe20000410000 */
[----:B------:R-:W-:Y:S01]  /*3280*/  @!P0 LOP3.LUT R36, R31, 0xffff0000, RZ, 0xc0, !PT ;  /* 0xffff00001f248812 */ /* 0x000fe200078ec0ff */
[----:B------:R-:W-:Y:S01]  /*3290*/  @!P0 FFMA.FTZ R45, R40, R27, -R45 ;  /* 0x0000001b282d8223 */ /* 0x000fe2000001082d */
[C---:B------:R-:W-:Y:S01]  /*32a0*/  @!P0 LOP3.LUT R27, R30.reuse, 0xffff0000, RZ, 0xc0, !PT ;  /* 0xffff00001e1b8812 */ /* 0x040fe200078ec0ff */
        /* <DEDUP_REMOVED lines=25> */
.L_x_925:
[----:B------:R-:W-:Y:S05]  /*3440*/  BSYNC B0 ;  /* 0x0000000000007941 */ /* 0x000fea0003800000 */
.L_x_924:
        /* <DEDUP_REMOVED lines=58> */
.L_x_927:
[----:B------:R-:W-:Y:S05]  /*37f0*/  BSYNC B0 ;  /* 0x0000000000007941 */ /* 0x000fea0003800000 */
.L_x_926:
        /* <DEDUP_REMOVED lines=34> */
[C---:B------:R-:W-:Y:S01]  /*3a20*/  @!P0 SHF.L.U32 R7, R6.reuse, 0x10, RZ ;  /* 0x0000001006078819 */ /* 0x040fe200000006ff */
[----:B------:R-:W-:Y:S01]  /*3a30*/  @!P0 FFMA.FTZ R2, R21, R27, R2 ;  /* 0x0000001b15028223 */ /* 0x000fe20000010002 */
[----:B------:R-:W-:Y:S01]  /*3a40*/  @!P0 LOP3.LUT R6, R6, 0xffff0000, RZ, 0xc0, !PT ;  /* 0xffff000006068812 */ /* 0x000fe200078ec0ff */
[----:B------:R-:W-:Y:S02]  /*3a50*/  @!P0 IMAD.U32 R21, R57, 0x10000, RZ ;  /* 0x0001000039158824 */ /* 0x000fe400078e00ff */
[----:B------:R-:W-:Y:S01]  /*3a60*/  @!P0 FMUL.FTZ R4, R8, R7 ;  /* 0x0000000708048220 */ /* 0x000fe20000410000 */
[----:B------:R-:W-:Y:S01]  /*3a70*/  @!P0 F2FP.BF16.PACK_AB R35, R2, R35 ;  /* 0x000000230223823e */ /* 0x000fe200000010ff */
[----:B------:R-:W-:Y:S02]  /*3a80*/  @!P0 FMUL.FTZ R37, R8, R21 ;  /* 0x0000001508258220 */ /* 0x000fe40000410000 */
[----:B------:R-:W-:Y:S02]  /*3a90*/  @!P0 IMAD.U32 R27, R31, 0x10000, RZ ;  /* 0x000100001f1b8824 */ /* 0x000fe400078e00ff */
        /* <DEDUP_REMOVED lines=16> */
.L_x_914:
        /* <DEDUP_REMOVED lines=47> */
.L_x_929:
[----:B------:R-:W-:Y:S05]  /*3e90*/  BSYNC B0 ;  /* 0x0000000000007941 */ /* 0x000fea0003800000 */
.L_x_928:
[----:B------:R2:W3:Y:S04]  /*3ea0*/  SHFL.IDX PT, R183, R81, RZ, 0x1c1f ;  /* 0x001c1fff51b77589 */ /* 0x0004e800000e0000 */
[----:B------:R2:W4:Y:S01]  /*3eb0*/  SHFL.IDX PT, R182, R80, RZ, 0x1c1f ;  /* 0x001c1fff50b67589 */ /* 0x00052200000e0000 */
[----:B------:R-:W-:-:S05]  /*3ec0*/  @P1 BRA `(.L_x_917) ;  /* 0x00001da000001947 */ /* 0x000fca0003800000 */
[----:B------:R-:W-:Y:S01]  /*3ed0*/  ISETP.GE.AND P0, PT, R24, c[0x0][0x1d4], PT ;  /* 0x0000750018007a0c */ /* 0x000fe20003f06270 */
[----:B-----5:R-:W-:Y:S01]  /*3ee0*/  IMAD.MOV.U32 R5, RZ, RZ, R30 ;  /* 0x000000ffff057224 */ /* 0x020fe200078e001e */
[----:B------:R-:W-:Y:S01]  /*3ef0*/  IADD3 R188, -R117, c[0x0][0x1d4], RZ ;  /* 0x0000750075bc7a10 */ /* 0x000fe20007ffe1ff */
[----:B------:R-:W-:Y:S01]  /*3f00*/  IMAD.MOV.U32 R4, RZ, RZ, R31 ;  /* 0x000000ffff047224 */ /* 0x000fe200078e001f */
[----:B------:R-:W-:Y:S01]  /*3f10*/  BSSY B0, `(.L_x_930) ;  /* 0x00000a3000007945 */ /* 0x000fe20003800000 */
        /* <DEDUP_REMOVED lines=28> */
[----:B------:R-:W-:Y:S01]  /*40e0*/  IMAD R187, R53, 0x3000, RZ ;  /* 0x0000300035bb7824 */ /* 0x000fe200078e02ff */
[----:B------:R-:W-:Y:S02]  /*40f0*/  PRMT R88, R7, 0x7610, R88 ;  /* 0x0000761007587816 */ /* 0x000fe40000000058 */
[----:B------:R-:W-:Y:S01]  /*4100*/  PRMT R87, R6, 0x7610, R87 ;  /* 0x0000761006577816 */ /* 0x000fe20000000057 */
[----:B------:R-:W-:-:S05]  /*4110*/  @P0 BRA `(.L_x_931) ;  /* 0x0000082000000947 */ /* 0x000fca0003800000 */
[----:B------:R-:W-:Y:S01]  /*4120*/  LOP3.LUT P2, RZ, R135, 0x4, RZ, 0xc0, !PT ;  /* 0x0000000487ff7812 */ /* 0x000fe2000784c0ff */
[----:B------:R-:W-:Y:S01]  /*4130*/  IMAD.MOV.U32 R50, RZ, RZ, R44 ;  /* 0x000000ffff327224 */ /* 0x000fe200078e002c */
[----:B------:R-:W-:Y:S01]  /*4140*/  ISETP.GE.AND P0, PT, R24, c[0x0][0x27c], PT ;  /* 0x00009f0018007a0c */ /* 0x000fe20003f06270 */
[----:B------:R-:W-:Y:S01]  /*4150*/  IMAD.MOV.U32 R55, RZ, RZ, R56 ;  /* 0x000000ffff377224 */ /* 0x000fe200078e0038 */
[----:B------:R-:W-:Y:S01]  /*4160*/  SEL R190, R117, R188, !P2 ;  /* 0x000000bc75be7207 */ /* 0x000fe20005000000 */
[--C-:B------:R-:W-:Y:S01]  /*4170*/  IMAD.MOV.U32 R49, RZ, RZ, R45.reuse ;  /* 0x000000ffff317224 */ /* 0x100fe200078e002d */
[----:B------:R-:W-:Y:S01]  /*4180*/  MOV R54, R57 ;  /* 0x0000003900367202 */ /* 0x000fe20000000f00 */
[----:B------:R-:W-:Y:S01]  /*4190*/  IMAD.MOV.U32 R62, RZ, RZ, R58 ;  /* 0x000000ffff3e7224 */ /* 0x000fe200078e003a */
[----:B------:R-:W-:Y:S02]  /*41a0*/  SHF.R.S32.HI R189, RZ, 0x1f, R190 ;  /* 0x0000001fffbd7819 */ /* 0x000fe400000114be */
[----:B------:R-:W-:Y:S02]  /*41b0*/  MOV R68, R59 ;  /* 0x0000003b00447202 */ /* 0x000fe40000000f00 */
[----:B------:R-:W-:Y:S03]  /*41c0*/  LEA.HI R190, R189, R190, RZ, 0x4 ;  /* 0x000000bebdbe7211 */ /* 0x000fe600078f20ff */
[----:B------:R-:W-:Y:S01]  /*41d0*/  @!P0 SHF.R.U64 R51, R44, 0x10, R45 ;  /* 0x000000102c338819 */ /* 0x000fe2000000122d */
[----:B------:R-:W-:Y:S01]  /*41e0*/  IMAD.MOV.U32 R44, RZ, RZ, R47 ;  /* 0x000000ffff2c7224 */ /* 0x000fe200078e002f */
[----:B------:R-:W-:Y:S02]  /*41f0*/  LEA.HI.SX32 R191, R190, R125, 0x1c ;  /* 0x0000007dbebf7211 */ /* 0x000fe400078fe2ff */
[----:B------:R-:W-:Y:S02]  /*4200*/  @!P0 SHF.R.U64 R56, R56, 0x10, R57 ;  /* 0x0000001038388819 */ /* 0x000fe40000001239 */
[----:B------:R-:W-:Y:S01]  /*4210*/  SHF.R.S32.HI R192, RZ, 0x1f, R191 ;  /* 0x0000001fffc07819 */ /* 0x000fe200000114bf */
[----:B------:R-:W-:Y:S01]  /*4220*/  IMAD.SHL.U32 R189, R191, 0x8, RZ ;  /* 0x00000008bfbd7824 */ /* 0x000fe200078e00ff */
[----:B------:R-:W-:Y:S01]  /*4230*/  @!P0 SHF.R.U32.HI R52, RZ, 0x10, R45 ;  /* 0x00000010ff348819 */ /* 0x000fe2000001162d */
[----:B------:R-:W-:Y:S01]  /*4240*/  IMAD.MOV.U32 R45, RZ, RZ, R46 ;  /* 0x000000ffff2d7224 */ /* 0x000fe200078e002e */
[----:B------:R-:W-:Y:S02]  /*4250*/  LEA.HI R192, R192, R191, RZ, 0x3 ;  /* 0x000000bfc0c07211 */ /* 0x000fe400078f18ff */
[----:B------:R-:W-:Y:S02]  /*4260*/  @!P0 PRMT R50, R50, 0x5410, R51 ;  /* 0x0000541032328816 */ /* 0x000fe40000000033 */
[----:B------:R-:W-:Y:S01]  /*4270*/  @!P0 SHF.R.U64 R46, R46, 0x10, R47 ;  /* 0x000000102e2e8819 */ /* 0x000fe2000000122f */
[----:B------:R-:W-:Y:S01]  /*4280*/  IMAD.SHL.U32 R192, R192, 0x200, RZ ;  /* 0x00000200c0c07824 */ /* 0x000fe200078e00ff */
[----:B------:R-:W-:Y:S02]  /*4290*/  LOP3.LUT R193, R129, 0x38, R189, 0xf8, !PT ;  /* 0x0000003881c17812 */ /* 0x000fe400078ef8bd */
[----:B------:R-:W-:Y:S02]  /*42a0*/  @!P0 SHF.R.U32.HI R47, RZ, 0x10, R47 ;  /* 0x00000010ff2f8819 */ /* 0x000fe4000001162f */
[----:B------:R-:W-:Y:S02]  /*42b0*/  LOP3.LUT R193, R193, R118, RZ, 0x3c, !PT ;  /* 0x00000076c1c17212 */ /* 0x000fe400078e3cff */
[----:B------:R-:W-:Y:S02]  /*42c0*/  LOP3.LUT R192, R192, 0x7ffff000, RZ, 0xc0, !PT ;  /* 0x7ffff000c0c07812 */ /* 0x000fe400078ec0ff */
[----:B------:R-:W-:Y:S02]  /*42d0*/  @!P0 SHF.R.U32.HI R57, RZ, 0x10, R57 ;  /* 0x00000010ff398819 */ /* 0x000fe40000011639 */
[----:B------:R-:W-:Y:S02]  /*42e0*/  IADD3 R192, R193, R192, R16 ;  /* 0x000000c0c1c07210 */ /* 0x000fe40007ffe010 */
[----:B------:R-:W-:Y:S02]  /*42f0*/  @!P0 PRMT R56, R55, 0x5410, R56 ;  /* 0x0000541037388816 */ /* 0x000fe40000000038 */
[----:B------:R-:W-:Y:S01]  /*4300*/  @!P0 PRMT R49, R49, 0x5410, R52 ;  /* 0x0000541031318816 */ /* 0x000fe20000000034 */
[----:B------:R-:W-:Y:S01]  /*4310*/  IMAD.IADD R193, R187, 0x1, R192 ;  /* 0x00000001bbc17824 */ /* 0x000fe200078e02c0 */
[----:B------:R-:W-:Y:S01]  /*4320*/  IADD3 R192, R124, R187, RZ ;  /* 0x000000bb7cc07210 */ /* 0x000fe20007ffe0ff */
[----:B------:R-:W-:Y:S01]  /*4330*/  @!P0 IMAD.U32 R55, R56, 0x10000, RZ ;  /* 0x0001000038378824 */ /* 0x000fe200078e00ff */
[----:B------:R-:W-:Y:S01]  /*4340*/  @!P0 PRMT R44, R44, 0x5410, R47 ;  /* 0x000054102c2c8816 */ /* 0x000fe2000000002f */
[----:B------:R-:W-:Y:S01]  /*4350*/  IMAD.SHL.U32 R191, R193, 0x2, RZ ;  /* 0x00000002c1bf7824 */ /* 0x000fe200078e00ff */
[----:B------:R-:W-:Y:S01]  /*4360*/  @!P0 SHF.R.U64 R61, R58, 0x10, R59 ;  /* 0x000000103a3d8819 */ /* 0x000fe2000000123b */
[----:B------:R-:W-:Y:S01]  /*4370*/  IMAD.SHL.U32 R190, R192, 0x2, RZ ;  /* 0x00000002c0be7824 */ /* 0x000fe200078e00ff */
[----:B------:R-:W-:Y:S01]  /*4380*/  @!P0 PRMT R58, R54, 0x5410, R57 ;  /* 0x00005410363a8816 */ /* 0x000fe20000000039 */
[----:B------:R-:W-:Y:S01]  /*4390*/  @!P0 IMAD.U32 R47, R50, 0x10000, RZ ;  /* 0x00010000322f8824 */ /* 0x000fe200078e00ff */
[----:B------:R-:W-:Y:S01]  /*43a0*/  LDS.128 R32, [R191+0xc100] ;  /* 0x00c10000bf207984 */ /* 0x000fe20000000c00 */
[----:B------:R-:W-:Y:S02]  /*43b0*/  @!P0 PRMT R45, R45, 0x5410, R46 ;  /* 0x000054102d2d8816 */ /* 0x000fe4000000002e */
[----:B------:R-:W-:Y:S02]  /*43c0*/  @!P0 LOP3.LUT R56, R56, 0xffff0000, RZ, 0xc0, !PT ;  /* 0xffff000038388812 */ /* 0x000fe400078ec0ff */
[----:B------:R-:W-:Y:S02]  /*43d0*/  @!P0 LOP3.LUT R46, R50, 0xffff0000, RZ, 0xc0, !PT ;  /* 0xffff0000322e8812 */ /* 0x000fe400078ec0ff */
[----:B------:R-:W-:Y:S01]  /*43e0*/  @!P0 SHF.R.U32.HI R59, RZ, 0x10, R59 ;  /* 0x00000010ff3b8819 */ /* 0x000fe2000001163b */
[----:B--2---:R-:W1:Y:S01]  /*43f0*/  LDS.128 R80, [R190+0xc100] ;  /* 0x00c10000be507984 */ /* 0x004e620000000c00 */
[----:B------:R-:W-:Y:S02]  /*4400*/  @!P0 PRMT R62, R62, 0x5410, R61 ;  /* 0x000054103e3e8816 */ /* 0x000fe4000000003d */
[----:B------:R-:W-:Y:S03]  /*4410*/  @!P0 PRMT R68, R68, 0x5410, R59 ;  /* 0x0000541044448816 */ /* 0x000fe6000000003b */
[C---:B------:R-:W-:Y:S01]  /*4420*/  @!P0 IMAD.U32 R60, R62.reuse, 0x10000, RZ ;  /* 0x000100003e3c8824 */ /* 0x040fe200078e00ff */
[----:B------:R-:W-:Y:S01]  /*4430*/  @!P0 LOP3.LUT R62, R62, 0xffff0000, RZ, 0xc0, !PT ;  /* 0xffff00003e3e8812 */ /* 0x000fe200078ec0ff */
[C---:B------:R-:W-:Y:S01]  /*4440*/  @!P0 IMAD.U32 R63, R68.reuse, 0x10000, RZ ;  /* 0x00010000443f8824 */ /* 0x040fe200078e00ff */
[----:B------:R-:W-:Y:S01]  /*4450*/  @!P0 LOP3.LUT R68, R68, 0xffff0000, RZ, 0xc0, !PT ;  /* 0xffff000044448812 */ /* 0x000fe200078ec0ff */
[----:B-1----:R-:W-:Y:S01]  /*4460*/  @!P0 IMAD.U32 R54, R80, 0x10000, RZ ;  /* 0x0001000050368824 */ /* 0x002fe200078e00ff */
[----:B------:R-:W-:Y:S01]  /*4470*/  @!P0 SHF.L.U32 R52, R32, 0x10, RZ ;  /* 0x0000001020348819 */ /* 0x000fe200000006ff */
[----:B------:R-:W-:Y:S01]  /*4480*/  @!P0 IMAD.U32 R61, R82, 0x10000, RZ ;  /* 0x00010000523d8824 */ /* 0x000fe200078e00ff */
[----:B------:R-:W-:Y:S01]  /*4490*/  @!P0 LOP3.LUT R51, R32, 0xffff0000, RZ, 0xc0, !PT ;  /* 0xffff000020338812 */ /* 0x000fe200078ec0ff */
[----:B------:R-:W-:Y:S01]  /*44a0*/  @!P0 IMAD.U32 R66, R83, 0x10000, RZ ;  /* 0x0001000053428824 */ /* 0x000fe200078e00ff */
[----:B------:R-:W-:Y:S01]  /*44b0*/  @!P0 SHF.L.U32 R50, R33, 0x10, RZ ;  /* 0x0000001021328819 */ /* 0x000fe200000006ff */
[----:B------:R-:W-:Y:S01]  /*44c0*/  @!P0 FMUL.FTZ R2, R52, R47 ;  /* 0x0000002f34028220 */ /* 0x000fe20000410000 */
[----:B------:R-:W-:Y:S01]  /*44d0*/  @!P0 LOP3.LUT R57, R80, 0xffff0000, RZ, 0xc0, !PT ;  /* 0xffff000050398812 */ /* 0x000fe200078ec0ff */
[----:B------:R-:W-:Y:S01]  /*44e0*/  @!P0 FMUL.FTZ R190, R52, R55 ;  /* 0x0000003734be8220 */ /* 0x000fe20000410000 */
[----:B------:R-:W-:Y:S01]  /*44f0*/  @!P0 LOP3.LUT R59, R81, 0xffff0000, RZ, 0xc0, !PT ;  /* 0xffff0000513b8812 */ /* 0x000fe200078ec0ff */
[----:B------:R-:W-:Y:S01]  /*4500*/  @!P0 FFMA.FTZ R2, R55, R54, R2 ;  /* 0x0000003637028223 */ /* 0x000fe20000010002 */
[----:B------:R-:W-:Y:S01]  /*4510*/  @!P0 LOP3.LUT R64, R82, 0xffff0000, RZ, 0xc0, !PT ;  /* 0xffff000052408812 */ /* 0x000fe200078ec0ff */
[C---:B------:R-:W-:Y:S01]  /*4520*/  @!P0 IMAD.U32 R55, R58.reuse, 0x10000, RZ ;  /* 0x000100003a378824 */ /* 0x040fe200078e00ff */
[----:B------:R-:W-:Y:S01]  /*4530*/  @!P0 LOP3.LUT R58, R58, 0xffff0000, RZ, 0xc0, !PT ;  /* 0xffff00003a3a8812 */ /* 0x000fe200078ec0ff */
[----:B------:R-:W-:Y:S01]  /*4540*/  @!P0 FMUL.FTZ R191, R51, R56 ;  /* 0x0000003833bf8220 */ /* 0x000fe20000410000 */
[----:B------:R-:W-:Y:S01]  /*4550*/  @!P0 LOP3.LUT R65, R83, 0xffff0000, RZ, 0xc0, !PT ;  /* 0xffff000053418812 */ /* 0x000fe200078ec0ff */
[----:B------:R-:W-:Y:S02]  /*4560*/  @!P0 FFMA.FTZ R190, R54, R47, -R190 ;  /* 0x0000002f36be8223 */ /* 0x000fe400000108be */
[-C--:B------:R-:W-:Y:S01]  /*4570*/  @!P0 FMUL.FTZ R3, R51, R46.reuse ;  /* 0x0000002e33038220 */ /* 0x080fe20000410000 */
[----:B------:R-:W-:Y:S01]  /*4580*/  @!P0 LOP3.LUT R51, R33, 0xffff0000, RZ, 0xc0, !PT ;  /* 0xffff000021338812 */ /* 0x000fe200078ec0ff */
[----:B------:R-:W-:Y:S02]  /*4590*/  @!P0 IMAD.U32 R47, R49, 0x10000, RZ ;  /* 0x00010000312f8824 */ /* 0x000fe400078e00ff */
[----:B------:R-:W-:Y:S02]  /*45a0*/  @!P0 IMAD.U32 R54, R81, 0x10000, RZ ;  /* 0x0001000051368824 */ /* 0x000fe400078e00ff */
[C---:B------:R-:W-:Y:S02]  /*45b0*/  @!P0 FMUL.FTZ R192, R50.reuse, R55 ;  /* 0x0000003732c08220 */ /* 0x040fe40000410000 */
[----:B------:R-:W-:Y:S01]  /*45c0*/  @!P0 FFMA.FTZ R191, R57, R46, -R191 ;  /* 0x0000002e39bf8223 */ /* 0x000fe200000108bf */
[----:B------:R-:W-:Y:S01]  /*45d0*/  @!P0 LOP3.LUT R46, R49, 0xffff0000, RZ, 0xc0, !PT ;  /* 0xffff0000312e8812 */ /* 0x000fe200078ec0ff */
[-C--:B------:R-:W-:Y:S01]  /*45e0*/  @!P0 FMUL.FTZ R4, R50, R47.reuse ;  /* 0x0000002f32048220 */ /* 0x080fe20000410000 */
[----:B------:R-:W-:Y:S01]  /*45f0*/  @!P0 LOP3.LUT R50, R34, 0xffff0000, RZ, 0xc0, !PT ;  /* 0xffff000022328812 */ /* 0x000fe200078ec0ff */
[----:B------:R-:W-:Y:S01]  /*4600*/  @!P0 FFMA.FTZ R192, R54, R47, -R192 ;  /* 0x0000002f36c08223 */ /* 0x000fe200000108c0 */
[----:B------:R-:W-:Y:S01]  /*4610*/  @!P0 SHF.L.U32 R47, R34, 0x10, RZ ;  /* 0x00000010222f8819 */ /* 0x000fe200000006ff */
[----:B------:R-:W-:Y:S01]  /*4620*/  @!P0 FMUL.FTZ R193, R51, R58 ;  /* 0x0000003a33c18220 */ /* 0x000fe20000410000 */
[----:B------:R-:W-:Y:S01]  /*4630*/  @!P0 F2FP.BF16.PACK_AB R190, R191, R190 ;  /* 0x000000bebfbe823e */ /* 0x000fe200000010ff */
[-C--:B------:R-:W-:Y:S02]  /*4640*/  @!P0 FMUL.FTZ R5, R51, R46.reuse ;  /* 0x0000002e33058220 */ /* 0x080fe40000410000 */
        /* <DEDUP_REMOVED lines=8> */
[-C--:B------:R-:W-:Y:S01]  /*46d0*/  @!P0 FMUL.FTZ R6, R47, R46.reuse ;  /* 0x0000002e2f068220 */ /* 0x080fe20000410000 */
[----:B------:R-:W-:Y:S01]  /*46e0*/  @!P0 LOP3.LUT R47, R35, 0xffff0000, RZ, 0xc0, !PT ;  /* 0xffff0000232f8812 */ /* 0x000fe200078ec0ff */
[----:B------:R-:W-:Y:S01]  /*46f0*/  @!P0 FFMA.FTZ R195, R61, R46, -R195 ;  /* 0x0000002e3dc38223 */ /* 0x000fe200000108c3 */
[----:B------:R-:W-:Y:S01]  /*4700*/  @!P0 SHF.L.U32 R46, R35, 0x10, RZ ;  /* 0x00000010232e8819 */ /* 0x000fe200000006ff */
[-C--:B------:R-:W-:Y:S01]  /*4710*/  @!P0 FMUL.FTZ R7, R50, R45.reuse ;  /* 0x0000002d32078220 */ /* 0x080fe20000410000 */
[----:B------:R-:W-:Y:S01]  /*4720*/  @!P0 F2FP.BF16.PACK_AB R191, R3, R2 ;  /* 0x0000000203bf823e */ /* 0x000fe200000010ff */
[----:B------:R-:W-:Y:S02]  /*4730*/  @!P0 FFMA.FTZ R196, R64, R45, -R196 ;  /* 0x0000002d40c48223 */ /* 0x000fe400000108c4 */
[C---:B------:R-:W-:Y:S01]  /*4740*/  @!P0 IMAD.U32 R45, R44.reuse, 0x10000, RZ ;  /* 0x000100002c2d8824 */ /* 0x040fe200078e00ff */
[----:B------:R-:W-:Y:S01]  /*4750*/  @!P0 MOV R32, R191 ;  /* 0x000000bf00208202 */ /* 0x000fe20000000f00 */
[----:B------:R-:W-:Y:S01]  /*4760*/  @!P0 FFMA.FTZ R4, R55, R54, R4 ;  /* 0x0000003637048223 */ /* 0x000fe20000010004 */
[----:B------:R-:W-:Y:S01]  /*4770*/  @!P0 LOP3.LUT R44, R44, 0xffff0000, RZ, 0xc0, !PT ;  /* 0xffff00002c2c8812 */ /* 0x000fe200078ec0ff */
[----:B------:R-:W-:Y:S01]  /*4780*/  @!P0 FFMA.FTZ R5, R58, R59, R5 ;  /* 0x0000003b3a058223 */ /* 0x000fe20000010005 */
[----:B------:R-:W-:Y:S01]  /*4790*/  @!P0 F2FP.BF16.PACK_AB R195, R196, R195 ;  /* 0x000000c3c4c3823e */ /* 0x000fe200000010ff */
[----:B------:R-:W-:Y:S02]  /*47a0*/  @!P0 FMUL.FTZ R8, R46, R45 ;  /* 0x0000002d2e088220 */ /* 0x000fe40000410000 */
        /* <DEDUP_REMOVED lines=25> */
.L_x_931:
[----:B------:R-:W-:Y:S05]  /*4940*/  BSYNC B0 ;  /* 0x0000000000007941 */ /* 0x000fea0003800000 */
.L_x_930:
[----:B------:R-:W-:Y:S01]  /*4950*/  ISETP.GE.AND P0, PT, R17, c[0x0][0x1d4], PT ;  /* 0x0000750011007a0c */ /* 0x000fe20003f06270 */
[----:B------:R-:W-:Y:S01]  /*4960*/  @!UPT UIADD3 URZ, URZ, URZ, URZ ;  /* 0x0000003f3f3ff290 */ /* 0x000fe2000fffe03f */
[----:B------:R-:W-:Y:S11]  /*4970*/  BSSY B0, `(.L_x_932) ;  /* 0x000007c000007945 */ /* 0x000ff60003800000 */
[----:B------:R-:W-:-:S05]  /*4980*/  @P0 BRA `(.L_x_933) ;  /* 0x000007a000000947 */ /* 0x000fca0003800000 */
[----:B------:R-:W-:Y:S02]  /*4990*/  LOP3.LUT P1, RZ, R135, 0x2, RZ, 0xc0, !PT ;  /* 0x0000000287ff7812 */ /* 0x000fe4000782c0ff */
[----:B------:R-:W-:Y:S02]  /*49a0*/  ISETP.GE.AND P0, PT, R17, c[0x0][0x27c], PT ;  /* 0x00009f0011007a0c */ /* 0x000fe40003f06270 */
[----:B------:R-:W-:Y:S04]  /*49b0*/  SEL R63, R117, R188, !P1 ;  /* 0x000000bc753f7207 */ /* 0x000fe80004800000 */
[----:B------:R-:W-:Y:S04]  /*49c0*/  SHF.R.S32.HI R62, RZ, 0x1f, R63 ;  /* 0x0000001fff3e7819 */ /* 0x000fe8000001143f */
        /* <DEDUP_REMOVED lines=12> */
[----:B------:R-:W-:Y:S01]  /*4a90*/  @!P0 PRMT R42, R42, 0x5410, R45 ;  /* 0x000054102a2a8816 */ /* 0x000fe2000000002d */
[----:B------:R-:W-:Y:S01]  /*4aa0*/  @!P0 IMAD.U32 R47, R88, 0x10000, RZ ;  /* 0x00010000582f8824 */ /* 0x000fe200078e00ff */
[----:B------:R-:W-:Y:S02]  /*4ab0*/  LOP3.LUT R66, R66, 0x7ffff000, RZ, 0xc0, !PT ;  /* 0x7ffff00042427812 */ /* 0x000fe400078ec0ff */
[----:B------:R-:W-:Y:S01]  /*4ac0*/  @!P0 SHF.R.U32.HI R36, RZ, 0x10, R37 ;  /* 0x00000010ff248819 */ /* 0x000fe20000011625 */
[----:B------:R-:W-:Y:S01]  /*4ad0*/  @!P0 IMAD.U32 R37, R42, 0x10000, RZ ;  /* 0x000100002a258824 */ /* 0x000fe200078e00ff */
[----:B------:R-:W-:Y:S01]  /*4ae0*/  IADD3 R66, R65, R66, R16 ;  /* 0x0000004241427210 */ /* 0x000fe20007ffe010 */
[----:B------:R-:W-:Y:S01]  /*4af0*/  IMAD.IADD R65, R122, 0x1, R187 ;  /* 0x000000017a417824 */ /* 0x000fe200078e02bb */
[----:B------:R-:W-:Y:S02]  /*4b00*/  @!P0 PRMT R87, R87, 0x5410, R76 ;  /* 0x0000541057578816 */ /* 0x000fe4000000004c */
[----:B------:R-:W-:Y:S01]  /*4b10*/  @!P0 SHF.R.U32.HI R49, RZ, 0x10, R79 ;  /* 0x00000010ff318819 */ /* 0x000fe2000001164f */
[----:B------:R-:W-:Y:S01]  /*4b20*/  IMAD.IADD R66, R187, 0x1, R66 ;  /* 0x00000001bb427824 */ /* 0x000fe200078e0242 */
[----:B------:R-:W-:Y:S02]  /*4b30*/  SHF.L.U32 R63, R65, 0x1, RZ ;  /* 0x00000001413f7819 */ /* 0x000fe400000006ff */
[--C-:B------:R-:W-:Y:S01]  /*4b40*/  @!P0 SHF.R.U32.HI R44, RZ, 0x10, R39.reuse ;  /* 0x00000010ff2c8819 */ /* 0x100fe20000011627 */
[----:B------:R-:W-:Y:S01]  /*4b50*/  IMAD.SHL.U32 R64, R66, 0x2, RZ ;  /* 0x0000000242407824 */ /* 0x000fe200078e00ff */
[----:B------:R-:W-:Y:S01]  /*4b60*/  @!P0 SHF.R.U64 R39, R38, 0x10, R39 ;  /* 0x0000001026278819 */ /* 0x000fe20000001227 */
[----:B-12---:R-:W1:Y:S01]  /*4b70*/  LDS.128 R80, [R63+0xc100] ;  /* 0x00c100003f507984 */ /* 0x006e620000000c00 */
[----:B------:R-:W-:Y:S02]  /*4b80*/  @!P0 PRMT R41, R41, 0x5410, R36 ;  /* 0x0000541029298816 */ /* 0x000fe40000000024 */
[----:B------:R-:W-:Y:S01]  /*4b90*/  @!P0 PRMT R86, R86, 0x5410, R49 ;  /* 0x0000541056568816 */ /* 0x000fe20000000031 */
[----:B------:R-:W-:Y:S01]  /*4ba0*/  @!P0 IMAD.U32 R49, R87, 0x10000, RZ ;  /* 0x0001000057318824 */ /* 0x000fe200078e00ff */
[----:B------:R-:W-:Y:S02]  /*4bb0*/  @!P0 PRMT R48, R48, 0x5410, R39 ;  /* 0x0000541030308816 */ /* 0x000fe40000000027 */
[----:B------:R-:W-:Y:S01]  /*4bc0*/  @!P0 SHF.L.U32 R36, R41, 0x10, RZ ;  /* 0x0000001029248819 */ /* 0x000fe200000006ff */
[C---:B------:R-:W-:Y:S01]  /*4bd0*/  @!P0 IMAD.U32 R59, R86.reuse, 0x10000, RZ ;  /* 0x00010000563b8824 */ /* 0x040fe200078e00ff */
[----:B------:R-:W2:Y:S01]  /*4be0*/  LDS.128 R32, [R64+0xc100] ;  /* 0x00c1000040207984 */ /* 0x000ea20000000c00 */
[----:B------:R-:W-:Y:S02]  /*4bf0*/  @!P0 LOP3.LUT R52, R87, 0xffff0000, RZ, 0xc0, !PT ;  /* 0xffff000057348812 */ /* 0x000fe400078ec0ff */
[----:B------:R-:W-:Y:S02]  /*4c00*/  @!P0 PRMT R43, R43, 0x5410, R44 ;  /* 0x000054102b2b8816 */ /* 0x000fe4000000002c */
[----:B------:R-:W-:Y:S02]  /*4c10*/  @!P0 LOP3.LUT R60, R86, 0xffff0000, RZ, 0xc0, !PT ;  /* 0xffff0000563c8812 */ /* 0x000fe400078ec0ff */
[----:B------:R-:W-:Y:S04]  /*4c20*/  @!P0 SHF.R.U64 R78, R78, 0x10, R79 ;  /* 0x000000104e4e8819 */ /* 0x000fe8000000124f */
[----:B------:R-:W-:Y:S04]  /*4c30*/  @!P0 PRMT R85, R85, 0x5410, R78 ;  /* 0x0000541055558816 */ /* 0x000fe8000000004e */
[C---:B------:R-:W-:Y:S01]  /*4c40*/  @!P0 LOP3.LUT R56, R85.reuse, 0xffff0000, RZ, 0xc0, !PT ;  /* 0xffff000055388812 */ /* 0x040fe200078ec0ff */
[----:B------:R-:W-:Y:S02]  /*4c50*/  @!P0 IMAD.U32 R55, R85, 0x10000, RZ ;  /* 0x0001000055378824 */ /* 0x000fe400078e00ff */
[C---:B-1----:R-:W-:Y:S01]  /*4c60*/  @!P0 IMAD.U32 R46, R80.reuse, 0x10000, RZ ;  /* 0x00010000502e8824 */ /* 0x042fe200078e00ff */
[----:B------:R-:W-:Y:S01]  /*4c70*/  @!P0 LOP3.LUT R50, R80, 0xffff0000, RZ, 0xc0, !PT ;  /* 0xffff000050328812 */ /* 0x000fe200078ec0ff */
[----:B------:R-:W-:Y:S01]  /*4c80*/  @!P0 IMAD.U32 R51, R81, 0x10000, RZ ;  /* 0x0001000051338824 */ /* 0x000fe200078e00ff */
[C---:B------:R-:W-:Y:S01]  /*4c90*/  @!P0 LOP3.LUT R61, R83.reuse, 0xffff0000, RZ, 0xc0, !PT ;  /* 0xffff0000533d8812 */ /* 0x040fe200078ec0ff */
[----:B------:R-:W-:Y:S01]  /*4ca0*/  @!P0 IMAD.U32 R58, R83, 0x10000, RZ ;  /* 0x00010000533a8824 */ /* 0x000fe200078e00ff */
[C---:B------:R-:W-:Y:S01]  /*4cb0*/  @!P0 LOP3.LUT R57, R82.reuse, 0xffff0000, RZ, 0xc0, !PT ;  /* 0xffff000052398812 */ /* 0x040fe200078ec0ff */
[----:B------:R-:W-:Y:S02]  /*4cc0*/  @!P0 IMAD.U32 R54, R82, 0x10000, RZ ;  /* 0x0001000052368824 */ /* 0x000fe400078e00ff */
[----:B--2---:R-:W-:Y:S02]  /*4cd0*/  @!P0 IMAD.U32 R38, R32, 0x10000, RZ ;  /* 0x0001000020268824 */ /* 0x004fe400078e00ff */
[----:B------:R-:W-:Y:S02]  /*4ce0*/  @!P0 IMAD.U32 R39, R33, 0x10000, RZ ;  /* 0x0001000021278824 */ /* 0x000fe400078e00ff */
[C---:B------:R-:W-:Y:S02]  /*4cf0*/  @!P0 FMUL.FTZ R63, R38.reuse, R47 ;  /* 0x0000002f263f8220 */ /* 0x040fe40000410000 */
[----:B------:R-:W-:Y:S01]  /*4d00*/  @!P0 FMUL.FTZ R2, R38, R37 ;  /* 0x0000002526028220 */ /* 0x000fe20000410000 */
[----:B------:R-:W-:Y:S01]  /*4d10*/  @!P0 LOP3.LUT R38, R32, 0xffff0000, RZ, 0xc0, !PT ;  /* 0xffff000020268812 */ /* 0x000fe200078ec0ff */
[----:B------:R-:W-:Y:S02]  /*4d20*/  @!P0 FMUL.FTZ R64, R39, R49 ;  /* 0x0000003127408220 */ /* 0x000fe40000410000 */
[----:B------:R-:W-:Y:S01]  /*4d30*/  @!P0 FFMA.FTZ R63, R46, R37, -R63 ;  /* 0x000000252e3f8223 */ /* 0x000fe2000001083f */
[----:B------:R-:W-:Y:S01]  /*4d40*/  @!P0 LOP3.LUT R37, R42, 0xffff0000, RZ, 0xc0, !PT ;  /* 0xffff00002a258812 */ /* 0x000fe200078ec0ff */
[----:B------:R-:W-:Y:S01]  /*4d50*/  @!P0 FFMA.FTZ R2, R47, R46, R2 ;  /* 0x0000002e2f028223 */ /* 0x000fe20000010002 */
[----:B------:R-:W-:Y:S01]  /*4d60*/  @!P0 LOP3.LUT R46, R88, 0xffff0000, RZ, 0xc0, !PT ;  /* 0xffff0000582e8812 */ /* 0x000fe200078ec0ff */
[-C--:B------:R-:W-:Y:S01]  /*4d70*/  @!P0 FMUL.FTZ R4, R39, R36.reuse ;  /* 0x0000002427048220 */ /* 0x080fe20000410000 */
[----:B------:R-:W-:Y:S01]  /*4d80*/  @!P0 LOP3.LUT R39, R33, 0xffff0000, RZ, 0xc0, !PT ;  /* 0xffff000021278812 */ /* 0x000fe200078ec0ff */
[----:B------:R-:W-:Y:S01]  /*4d90*/  @!P0 FFMA.FTZ R64, R51, R36, -R64 ;  /* 0x0000002433408223 */ /* 0x000fe20000010840 */
[----:B------:R-:W-:Y:S01]  /*4da0*/  @!P0 LOP3.LUT R36, R41, 0xffff0000, RZ, 0xc0, !PT ;  /* 0xffff000029248812 */ /* 0x000fe200078ec0ff */
[C---:B------:R-:W-:Y:S01]  /*4db0*/  @!P0 FMUL.FTZ R66, R38.reuse, R46 ;  /* 0x0000002e26428220 */ /* 0x040fe20000410000 */
[----:B------:R-:W-:Y:S01]  /*4dc0*/  @!P0 LOP3.LUT R47, R81, 0xffff0000, RZ, 0xc0, !PT ;  /* 0xffff0000512f8812 */ /* 0x000fe200078ec0ff */
[-C--:B------:R-:W-:Y:S01]  /*4dd0*/  @!P0 FMUL.FTZ R3, R38, R37.reuse ;  /* 0x0000002526038220 */ /* 0x080fe20000410000 */
[----:B------:R-:W-:Y:S01]  /*4de0*/  @!P0 SHF.L.U32 R38, R35, 0x10, RZ ;  /* 0x0000001023268819 */ /* 0x000fe200000006ff */
[C---:B------:R-:W-:Y:S02]  /*4df0*/  @!P0 FMUL.FTZ R65, R39.reuse, R52 ;  /* 0x0000003427418220 */ /* 0x040fe40000410000 */
[-C--:B------:R-:W-:Y:S01]  /*4e00*/  @!P0 FMUL.FTZ R5, R39, R36.reuse ;  /* 0x0000002427058220 */ /* 0x080fe20000410000 */
[----:B------:R-:W-:Y:S01]  /*4e10*/  @!P0 LOP3.LUT R39, R35, 0xffff0000, RZ, 0xc0, !PT ;  /* 0xffff000023278812 */ /* 0x000fe200078ec0ff */
[----:B------:R-:W-:Y:S02]  /*4e20*/  @!P0 FFMA.FTZ R66, R50, R37, -R66 ;  /* 0x0000002532428223 */ /* 0x000fe40000010842 */
[----:B------:R-:W-:Y:S02]  /*4e30*/  @!P0 IMAD.U32 R37, R43, 0x10000, RZ ;  /* 0x000100002b258824 */ /* 0x000fe400078e00ff */
[----:B------:R-:W-:Y:S01]  /*4e40*/  @!P0 FMUL.FTZ R68, R38, R59 ;  /* 0x0000003b26448220 */ /* 0x000fe20000410000 */
[----:B------:R-:W-:Y:S01]  /*4e50*/  @!P0 F2FP.BF16.PACK_AB R63, R66, R63 ;  /* 0x0000003f423f823e */ /* 0x000fe200000010ff */
[----:B------:R-:W-:Y:S01]  /*4e60*/  @!P0 FFMA.FTZ R65, R47, R36, -R65 ;  /* 0x000000242f418223 */ /* 0x000fe20000010841 */
[----:B------:R-:W-:Y:S01]  /*4e70*/  @!P0 LOP3.LUT R36, R43, 0xffff0000, RZ, 0xc0, !PT ;  /* 0xffff00002b248812 */ /* 0x000fe200078ec0ff */
[----:B------:R-:W-:Y:S02]  /*4e80*/  @!P0 FMUL.FTZ R191, R39, R60 ;  /* 0x0000003c27bf8220 */ /* 0x000fe40000410000 */
[-C--:B------:R-:W-:Y:S01]  /*4e90*/  @!P0 FMUL.FTZ R8, R38, R37.reuse ;  /* 0x0000002526088220 */ /* 0x080fe20000410000 */
[----:B------:R-:W-:Y:S01]  /*4ea0*/  @!P0 F2FP.BF16.PACK_AB R64, R65, R64 ;  /* 0x000000404140823e */ /* 0x000fe200000010ff */
[----:B------:R-:W-:Y:S01]  /*4eb0*/  @!P0 FFMA.FTZ R68, R58, R37, -R68 ;  /* 0x000000253a448223 */ /* 0x000fe20000010844 */
[----:B------:R-:W-:Y:S01]  /*4ec0*/  @!P0 SHF.L.U32 R37, R48, 0x10, RZ ;  /* 0x0000001030258819 */ /* 0x000fe200000006ff */
[C---:B------:R-:W-:Y:S02]  /*4ed0*/  @!P0 IMAD.U32 R38, R34.reuse, 0x10000, RZ ;  /* 0x0001000022268824 */ /* 0x040fe400078e00ff */
        /* <DEDUP_REMOVED lines=12> */
[----:B------:R-:W-:Y:S01]  /*4fa0*/  @!P0 FFMA.FTZ R7, R56, R57, R7 ;  /* 0x0000003938078223 */ /* 0x000fe20000010007 */
[----:B------:R-:W-:Y:S01]  /*4fb0*/  @!P0 F2FP.BF16.PACK_AB R66, R5, R4 ;  /* 0x000000040542823e */ /* 0x000fe200000010ff */
[----:B------:R-:W-:Y:S02]  /*4fc0*/  @!P0 FMUL.FTZ R189, R38, R55 ;  /* 0x0000003726bd8220 */ /* 0x000fe40000410000 */
[----:B------:R-:W-:Y:S02]  /*4fd0*/  @!P0 FMUL.FTZ R190, R39, R56 ;  /* 0x0000003827be8220 */ /* 0x000fe40000410000 */
[----:B------:R-:W-:Y:S02]  /*4fe0*/  @!P0 FFMA.FTZ R8, R59, R58, R8 ;  /* 0x0000003a3b088223 */ /* 0x000fe40000010008 */
[----:B------:R-:W-:Y:S02]  /*4ff0*/  @!P0 FFMA.FTZ R9, R60, R61, R9 ;  /* 0x0000003d3c098223 */ /* 0x000fe40000010009 */
[----:B------:R-:W-:Y:S02]  /*5000*/  @!P0 FFMA.FTZ R189, R54, R37, -R189 ;  /* 0x0000002536bd8223 */ /* 0x000fe400000108bd */
[----:B------:R-:W-:Y:S01]  /*5010*/  @!P0 FFMA.FTZ R190, R57, R36, -R190 ;  /* 0x0000002439be8223 */ /* 0x000fe200000108be */
[----:B------:R-:W-:Y:S01]  /*5020*/  @!P0 F2FP.BF16.PACK_AB R191, R9, R8 ;  /* 0x0000000809bf823e */ /* 0x000fe200000010ff */
[----:B------:R-:W-:Y:S02]  /*5030*/  @!P0 IMAD.MOV.U32 R80, RZ, RZ, R63 ;  /* 0x000000ffff508224 */ /* 0x000fe400078e003f */
[----:B------:R-:W-:Y:S01]  /*5040*/  @!P0 IMAD.MOV.U32 R81, RZ, RZ, R64 ;  /* 0x000000ffff518224 */ /* 0x000fe200078e0040 */
[----:B------:R-:W-:Y:S01]  /*5050*/  @!P0 F2FP.BF16.PACK_AB R189, R190, R189 ;  /* 0x000000bdbebd823e */ /* 0x000fe200000010ff */
[----:B------:R-:W-:Y:S01]  /*5060*/  @!P0 IMAD.MOV.U32 R83, RZ, RZ, R68 ;  /* 0x000000ffff538224 */ /* 0x000fe200078e0044 */
[----:B------:R-:W-:Y:S01]  /*5070*/  @!P0 F2FP.BF16.PACK_AB R190, R7, R6 ;  /* 0x0000000607be823e */ /* 0x000fe200000010ff */
[----:B------:R-:W-:Y:S01]  /*5080*/  @!P0 IMAD.MOV.U32 R32, RZ, RZ, R65 ;  /* 0x000000ffff208224 */ /* 0x000fe200078e0041 */
[----:B------:R-:W-:Y:S01]  /*5090*/  @!P0 MOV R82, R189 ;  /* 0x000000bd00528202 */ /* 0x000fe20000000f00 */
        /* <DEDUP_REMOVED lines=9> */
.L_x_933:
[----:B------:R-:W-:Y:S05]  /*5130*/  BSYNC B0 ;  /* 0x0000000000007941 */ /* 0x000fea0003800000 */
.L_x_932:
[----:B------:R-:W-:Y:S11]  /*5140*/  ISETP.GE.AND P0, PT, R15, c[0x0][0x1d4], PT ;  /* 0x000075000f007a0c */ /* 0x000ff60003f06270 */
[----:B------:R-:W-:Y:S02]  /*5150*/  @!UPT UIADD3 URZ, URZ, URZ, URZ ;  /* 0x0000003f3f3ff290 */ /* 0x000fe4000fffe03f */
[----:B------:R-:W-:-:S05]  /*5160*/  @P0 BRA `(.L_x_917) ;  /* 0x00000b0000000947 */ /* 0x000fca0003800000 */
[----:B------:R-:W-:Y:S02]  /*5170*/  LOP3.LUT P1, RZ, R135, 0x8, RZ, 0xc0, !PT ;  /* 0x0000000887ff7812 */ /* 0x000fe4000782c0ff */
        /* <DEDUP_REMOVED lines=9> */
[----:B------:R-:W-:Y:S02]  /*5210*/  @!P0 SHF.R.U64 R39, R72, 0x10, R73 ;  /* 0x0000001048278819 */ /* 0x000fe40000001249 */
[----:B------:R-:W-:Y:S02]  /*5220*/  LEA.HI R62, R62, R63, RZ, 0x3 ;  /* 0x0000003f3e3e7211 */ /* 0x000fe400078f18ff */
[----:B------:R-:W-:Y:S02]  /*5230*/  @!P0 PRMT R84, R84, 0x5410, R39 ;  /* 0x0000541054548816 */ /* 0x000fe40000000027 */
[----:B------:R-:W-:Y:S01]  /*5240*/  @!P0 SHF.R.U32.HI R41, RZ, 0x10, R75 ;  /* 0x00000010ff298819 */ /* 0x000fe2000001164b */
[----:B------:R-:W-:Y:S01]  /*5250*/  IMAD.SHL.U32 R62, R62, 0x200, RZ ;  /* 0x000002003e3e7824 */ /* 0x000fe200078e00ff */
[----:B------:R-:W-:Y:S01]  /*5260*/  LOP3.LUT R63, R129, 0x38, R55, 0xf8, !PT ;  /* 0x00000038813f7812 */ /* 0x000fe200078ef837 */
[----:B------:R-:W-:Y:S01]  /*5270*/  @!P0 IMAD.U32 R38, R84, 0x10000, RZ ;  /* 0x0001000054268824 */ /* 0x000fe200078e00ff */
[----:B------:R-:W-:Y:S02]  /*5280*/  @!P0 PRMT R70, R70, 0x5410, R41 ;  /* 0x0000541046468816 */ /* 0x000fe40000000029 */
[----:B------:R-:W-:Y:S02]  /*5290*/  LOP3.LUT R63, R63, R118, RZ, 0x3c, !PT ;  /* 0x000000763f3f7212 */ /* 0x000fe400078e3cff */
[----:B------:R-:W-:Y:S02]  /*52a0*/  LOP3.LUT R62, R62, 0x7ffff000, RZ, 0xc0, !PT ;  /* 0x7ffff0003e3e7812 */ /* 0x000fe400078ec0ff */
[----:B------:R-:W-:Y:S02]  /*52b0*/  @!P0 LOP3.LUT R42, R84, 0xffff0000, RZ, 0xc0, !PT ;  /* 0xffff0000542a8812 */ /* 0x000fe400078ec0ff */
[----:B------:R-:W-:Y:S02]  /*52c0*/  IADD3 R62, R63, R62, R16 ;  /* 0x0000003e3f3e7210 */ /* 0x000fe40007ffe010 */
[C---:B------:R-:W-:Y:S02]  /*52d0*/  @!P0 LOP3.LUT R50, R70.reuse, 0xffff0000, RZ, 0xc0, !PT ;  /* 0xffff000046328812 */ /* 0x040fe400078ec0ff */
[----:B------:R-:W-:Y:S01]  /*52e0*/  @!P0 SHF.L.U32 R49, R70, 0x10, RZ ;  /* 0x0000001046318819 */ /* 0x000fe200000006ff */
[----:B------:R-:W-:Y:S01]  /*52f0*/  IMAD.IADD R62, R187, 0x1, R62 ;  /* 0x00000001bb3e7824 */ /* 0x000fe200078e023e */
[----:B------:R-:W-:Y:S01]  /*5300*/  @!P0 SHF.R.U64 R37, R28, 0x10, R29 ;  /* 0x000000101c258819 */ /* 0x000fe2000000121d */
[----:B------:R-:W-:Y:S01]  /*5310*/  IMAD.IADD R187, R120, 0x1, R187 ;  /* 0x0000000178bb7824 */ /* 0x000fe200078e02bb */
[----:B------:R-:W-:Y:S02]  /*5320*/  @!P0 SHF.R.U32.HI R28, RZ, 0x10, R29 ;  /* 0x00000010ff1c8819 */ /* 0x000fe4000001161d */
[----:B------:R-:W-:Y:S01]  /*5330*/  SHF.L.U32 R64, R62, 0x1, RZ ;  /* 0x000000013e407819 */ /* 0x000fe200000006ff */
[----:B------:R-:W-:Y:S01]  /*5340*/  IMAD.SHL.U32 R54, R187, 0x2, RZ ;  /* 0x00000002bb367824 */ /* 0x000fe200078e00ff */
[----:B------:R-:W-:Y:S02]  /*5350*/  @!P0 PRMT R26, R26, 0x5410, R37 ;  /* 0x000054101a1a8816 */ /* 0x000fe40000000025 */
[----:B------:R-:W-:Y:S01]  /*5360*/  @!P0 PRMT R21, R21, 0x5410, R28 ;  /* 0x0000541015158816 */ /* 0x000fe2000000001c */
[----:B------:R-:W1:Y:S01]  /*5370*/  LDS.128 R32, [R64+0xc100] ;  /* 0x00c1000040207984 */ /* 0x000e620000000c00 */
[--C-:B------:R-:W-:Y:S01]  /*5380*/  @!P0 SHF.R.U32.HI R36, RZ, 0x10, R31.reuse ;  /* 0x00000010ff248819 */ /* 0x100fe2000001161f */
[C---:B------:R-:W-:Y:S01]  /*5390*/  @!P0 IMAD.U32 R28, R26.reuse, 0x10000, RZ ;  /* 0x000100001a1c8824 */ /* 0x040fe200078e00ff */
[----:B------:R-:W-:Y:S02]  /*53a0*/  @!P0 LOP3.LUT R26, R26, 0xffff0000, RZ, 0xc0, !PT ;  /* 0xffff00001a1a8812 */ /* 0x000fe400078ec0ff */
[----:B------:R-:W-:Y:S02]  /*53b0*/  @!P0 PRMT R27, R27, 0x5410, R36 ;  /* 0x000054101b1b8816 */ /* 0x000fe40000000024 */
[----:B------:R-:W-:Y:S01]  /*53c0*/  @!P0 SHF.R.U64 R31, R30, 0x10, R31 ;  /* 0x000000101e1f8819 */ /* 0x000fe2000000121f */
[----:B------:R3:W4:Y:S01]  /*53d0*/  LDS.128 R56, [R54+0xc100] ;  /* 0x00c1000036387984 */ /* 0x0007220000000c00 */
[----:B------:R-:W-:Y:S02]  /*53e0*/  @!P0 SHF.R.U32.HI R72, RZ, 0x10, R73 ;  /* 0x00000010ff488819 */ /* 0x000fe40000011649 */
[----:B------:R-:W-:Y:S02]  /*53f0*/  @!P0 PRMT R40, R40, 0x5410, R31 ;  /* 0x0000541028288816 */ /* 0x000fe4000000001f */
[----:B------:R-:W-:Y:S02]  /*5400*/  @!P0 PRMT R71, R71, 0x5410, R72 ;  /* 0x0000541047478816 */ /* 0x000fe40000000048 */
[----:B------:R-:W-:Y:S02]  /*5410*/  @!P0 SHF.R.U64 R74, R74, 0x10, R75 ;  /* 0x000000104a4a8819 */ /* 0x000fe4000000124b */
[----:B------:R-:W-:Y:S02]  /*5420*/  @!P0 LOP3.LUT R43, R71, 0xffff0000, RZ, 0xc0, !PT ;  /* 0xffff0000472b8812 */ /* 0x000fe400078ec0ff */
[----:B------:R-:W-:Y:S04]  /*5430*/  @!P0 PRMT R69, R69, 0x5410, R74 ;  /* 0x0000541045458816 */ /* 0x000fe8000000004a */
[C---:B------:R-:W-:Y:S01]  /*5440*/  @!P0 LOP3.LUT R46, R69.reuse, 0xffff0000, RZ, 0xc0, !PT ;  /* 0xffff0000452e8812 */ /* 0x040fe200078ec0ff */
[----:B------:R-:W-:Y:S02]  /*5450*/  @!P0 IMAD.U32 R45, R69, 0x10000, RZ ;  /* 0x00010000452d8824 */ /* 0x000fe400078e00ff */
[C---:B-1----:R-:W-:Y:S01]  /*5460*/  @!P0 IMAD.U32 R31, R32.reuse, 0x10000, RZ ;  /* 0x00010000201f8824 */ /* 0x042fe200078e00ff */
[----:B------:R-:W-:Y:S03]  /*5470*/  @!P0 LOP3.LUT R29, R32, 0xffff0000, RZ, 0xc0, !PT ;  /* 0xffff0000201d8812 */ /* 0x000fe600078ec0ff */
[C---:B---3--:R-:W-:Y:S02]  /*5480*/  @!P0 FMUL.FTZ R54, R31.reuse, R38 ;  /* 0x000000261f368220 */ /* 0x048fe40000410000 */
[----:B------:R-:W-:Y:S02]  /*5490*/  @!P0 FMUL.FTZ R2, R31, R28 ;  /* 0x0000001c1f028220 */ /* 0x000fe40000410000 */
[C---:B------:R-:W-:Y:S01]  /*54a0*/  @!P0 FMUL.FTZ R63, R29.reuse, R42 ;  /* 0x0000002a1d3f8220 */ /* 0x040fe20000410000 */
[C---:B----4-:R-:W-:Y:S01]  /*54b0*/  @!P0 SHF.L.U32 R39, R56.reuse, 0x10, RZ ;  /* 0x0000001038278819 */ /* 0x050fe200000006ff */
[----:B------:R-:W-:Y:S01]  /*54c0*/  @!P0 FMUL.FTZ R3, R29, R26 ;  /* 0x0000001a1d038220 */ /* 0x000fe20000410000 */
[----:B------:R-:W-:Y:S01]  /*54d0*/  @!P0 LOP3.LUT R41, R56, 0xffff0000, RZ, 0xc0, !PT ;  /* 0xffff000038298812 */ /* 0x000fe200078ec0ff */
[----:B------:R-:W-:Y:S01]  /*54e0*/  @!P0 IMAD.U32 R29, R33, 0x10000, RZ ;  /* 0x00010000211d8824 */ /* 0x000fe200078e00ff */
[----:B------:R-:W-:Y:S01]  /*54f0*/  @!P0 LOP3.LUT R44, R57, 0xffff0000, RZ, 0xc0, !PT ;  /* 0xffff0000392c8812 */ /* 0x000fe200078ec0ff */
[----:B------:R-:W-:Y:S01]  /*5500*/  @!P0 FFMA.FTZ R54, R39, R28, -R54 ;  /* 0x0000001c27368223 */ /* 0x000fe20000010836 */
[----:B------:R-:W-:Y:S01]  /*5510*/  @!P0 LOP3.LUT R52, R59, 0xffff0000, RZ, 0xc0, !PT ;  /* 0xffff00003b348812 */ /* 0x000fe200078ec0ff */
[----:B------:R-:W-:Y:S01]  /*5520*/  @!P0 FFMA.FTZ R63, R41, R26, -R63 ;  /* 0x0000001a293f8223 */ /* 0x000fe2000001083f */
[----:B------:R-:W-:Y:S01]  /*5530*/  @!P0 LOP3.LUT R48, R58, 0xffff0000, RZ, 0xc0, !PT ;  /* 0xffff00003a308812 */ /* 0x000fe200078ec0ff */
[C---:B------:R-:W-:Y:S01]  /*5540*/  @!P0 IMAD.U32 R26, R21.reuse, 0x10000, RZ ;  /* 0x00010000151a8824 */ /* 0x040fe200078e00ff */
[----:B------:R-:W-:Y:S01]  /*5550*/  @!P0 LOP3.LUT R21, R21, 0xffff0000, RZ, 0xc0, !PT ;  /* 0xffff000015158812 */ /* 0x000fe200078ec0ff */
[----:B------:R-:W-:Y:S01]  /*5560*/  @!P0 FFMA.FTZ R2, R38, R39, R2 ;  /* 0x0000002726028223 */ /* 0x000fe20000010002 */
[----:B------:R-:W-:Y:S01]  /*5570*/  @!P0 F2FP.BF16.PACK_AB R54, R63, R54 ;  /* 0x000000363f36823e */ /* 0x000fe200000010ff */
[----:B------:R-:W-:Y:S01]  /*5580*/  @!P0 IMAD.U32 R38, R71, 0x10000, RZ ;  /* 0x0001000047268824 */ /* 0x000fe200078e00ff */
[----:B------:R-:W-:Y:S01]  /*5590*/  @!P0 LOP3.LUT R28, R33, 0xffff0000, RZ, 0xc0, !PT ;  /* 0xffff0000211c8812 */ /* 0x000fe200078ec0ff */
[----:B------:R-:W-:Y:S02]  /*55a0*/  @!P0 IMAD.U32 R39, R57, 0x10000, RZ ;  /* 0x0001000039278824 */ /* 0x000fe400078e00ff */
[----:B------:R-:W-:Y:S02]  /*55b0*/  @!P0 FMUL.FTZ R62, R29, R38 ;  /* 0x000000261d3e8220 */ /* 0x000fe40000410000 */
[C---:B------:R-:W-:Y:S02]  /*55c0*/  @!P0 FMUL.FTZ R65, R28.reuse, R43 ;  /* 0x0000002b1c418220 */ /* 0x040fe40000410000 */
[-C--:B------:R-:W-:Y:S01]  /*55d0*/  @!P0 FMUL.FTZ R5, R28, R21.reuse ;  /* 0x000000151c058220 */ /* 0x080fe20000410000 */
[----:B------:R-:W-:Y:S01]  /*55e0*/  @!P0 LOP3.LUT R28, R35, 0xffff0000, RZ, 0xc0, !PT ;  /* 0xffff0000231c8812 */ /* 0x000fe200078ec0ff */
[----:B------:R-:W-:Y:S01]  /*55f0*/  @!P0 FFMA.FTZ R65, R44, R21, -R65 ;  /* 0x000000152c418223 */ /* 0x000fe20000010841 */
[----:B------:R-:W-:Y:S01]  /*5600*/  @!P0 LOP3.LUT R21, R27, 0xffff0000, RZ, 0xc0, !PT ;  /* 0xffff00001b158812 */ /* 0x000fe200078ec0ff */
[-C--:B------:R-:W-:Y:S02]  /*5610*/  @!P0 FMUL.FTZ R4, R29, R26.reuse ;  /* 0x0000001a1d048220 */ /* 0x080fe40000410000 */
[----:B------:R-:W-:Y:S02]  /*5620*/  @!P0 IMAD.U32 R29, R35, 0x10000, RZ ;  /* 0x00010000231d8824 */ /* 0x000fe400078e00ff */
[----:B------:R-:W-:Y:S02]  /*5630*/  @!P0 FFMA.FTZ R62, R39, R26, -R62 ;  /* 0x0000001a273e8223 */ /* 0x000fe4000001083e */
[----:B------:R-:W-:Y:S01]  /*5640*/  @!P0 IMAD.U32 R26, R27, 0x10000, RZ ;  /* 0x000100001b1a8824 */ /* 0x000fe200078e00ff */
[----:B------:R-:W-:Y:S01]  /*5650*/  @!P0 SHF.L.U32 R27, R34, 0x10, RZ ;  /* 0x00000010221b8819 */ /* 0x000fe200000006ff */
[C---:B------:R-:W-:Y:S01]  /*5660*/  @!P0 FMUL.FTZ R77, R28.reuse, R50 ;  /* 0x000000321c4d8220 */ /* 0x040fe20000410000 */
[----:B------:R-:W-:Y:S01]  /*5670*/  @!P0 F2FP.BF16.PACK_AB R65, R65, R62 ;  /* 0x0000003e4141823e */ /* 0x000fe200000010ff */
[----:B------:R-:W-:Y:S01]  /*5680*/  @!P0 FMUL.FTZ R9, R28, R21 ;  /* 0x000000151c098220 */ /* 0x000fe20000410000 */
[----:B------:R-:W-:Y:S01]  /*5690*/  @!P0 LOP3.LUT R28, R34, 0xffff0000, RZ, 0xc0, !PT ;  /* 0xffff0000221c8812 */ /* 0x000fe200078ec0ff */
[----:B------:R-:W-:Y:S01]  /*56a0*/  @!P0 IMAD.U32 R51, R59, 0x10000, RZ ;  /* 0x000100003b338824 */ /* 0x000fe200078e00ff */
[----:B------:R-:W-:Y:S01]  /*56b0*/  @!P0 MOV R57, R65 ;  /* 0x0000004100398202 */ /* 0x000fe20000000f00 */
[C---:B------:R-:W-:Y:S02]  /*56c0*/  @!P0 FMUL.FTZ R64, R29.reuse, R49 ;  /* 0x000000311d408220 */ /* 0x040fe40000410000 */
[----:B------:R-:W-:Y:S01]  /*56d0*/  @!P0 FFMA.FTZ R77, R52, R21, -R77 ;  /* 0x00000015344d8223 */ /* 0x000fe2000001084d */
[C---:B------:R-:W-:Y:S01]  /*56e0*/  @!P0 LOP3.LUT R21, R40.reuse, 0xffff0000, RZ, 0xc0, !PT ;  /* 0xffff000028158812 */ /* 0x040fe200078ec0ff */
[-C--:B------:R-:W-:Y:S02]  /*56f0*/  @!P0 FMUL.FTZ R8, R29, R26.reuse ;  /* 0x0000001a1d088220 */ /* 0x080fe40000410000 */
[----:B------:R-:W-:Y:S02]  /*5700*/  @!P0 FFMA.FTZ R64, R51, R26, -R64 ;  /* 0x0000001a33408223 */ /* 0x000fe40000010840 */
[----:B------:R-:W-:Y:S02]  /*5710*/  @!P0 IMAD.U32 R26, R40, 0x10000, RZ ;  /* 0x00010000281a8824 */ /* 0x000fe400078e00ff */
[----:B------:R-:W-:Y:S01]  /*5720*/  @!P0 IMAD.U32 R47, R58, 0x10000, RZ ;  /* 0x000100003a2f8824 */ /* 0x000fe200078e00ff */
[----:B------:R-:W-:Y:S01]  /*5730*/  @!P0 F2FP.BF16.PACK_AB R64, R77, R64 ;  /* 0x000000404d40823e */ /* 0x000fe200000010ff */
[C---:B------:R-:W-:Y:S02]  /*5740*/  @!P0 FMUL.FTZ R66, R27.reuse, R45 ;  /* 0x0000002d1b428220 */ /* 0x040fe40000410000 */
[----:B------:R-:W-:Y:S02]  /*5750*/  @!P0 FMUL.FTZ R79, R28, R46 ;  /* 0x0000002e1c4f8220 */ /* 0x000fe40000410000 */
[----:B------:R-:W-:Y:S02]  /*5760*/  @!P0 FFMA.FTZ R3, R42, R41, R3 ;  /* 0x000000292a038223 */ /* 0x000fe40000010003 */
[-C--:B------:R-:W-:Y:S02]  /*5770*/  @!P0 FMUL.FTZ R6, R27, R26.reuse ;  /* 0x0000001a1b068220 */ /* 0x080fe40000410000 */
[----:B------:R-:W-:Y:S01]  /*5780*/  @!P0 FFMA.FTZ R66, R47, R26, -R66 ;  /* 0x0000001a2f428223 */ /* 0x000fe20000010842 */
[----:B------:R-:W-:Y:S01]  /*5790*/  @!P0 F2FP.BF16.PACK_AB R62, R3, R2 ;  /* 0x00000002033e823e */ /* 0x000fe200000010ff */
[----:B------:R-:W-:Y:S02]  /*57a0*/  @!P0 FFMA.FTZ R79, R48, R21, -R79 ;  /* 0x00000015304f8223 */ /* 0x000fe4000001084f */
[----:B------:R-:W-:Y:S02]  /*57b0*/  @!P0 FFMA.FTZ R4, R38, R39, R4 ;  /* 0x0000002726048223 */ /* 0x000fe40000010004 */
        /* <DEDUP_REMOVED lines=9> */
[----:B------:R-:W-:Y:S01]  /*5850*/  @!P0 IMAD.MOV.U32 R56, RZ, RZ, R54 ;  /* 0x000000ffff388224 */ /* 0x000fe200078e0036 */
[----:B------:R-:W-:Y:S01]  /*5860*/  @!P0 MOV R33, R63 ;  /* 0x0000003f00218202 */ /* 0x000fe20000000f00 */
[----:B------:R-:W-:Y:S01]  /*5870*/  @!P0 IMAD.MOV.U32 R58, RZ, RZ, R79 ;  /* 0x000000ffff3a8224 */ /* 0x000fe200078e004f */
[----:B------:R-:W-:Y:S01]  /*5880*/  @!P0 F2FP.BF16.PACK_AB R77, R9, R8 ;  /* 0x00000008094d823e */ /* 0x000fe200000010ff */
        /* <DEDUP_REMOVED lines=12> */
.L_x_913:
[----:B------:R-:W-:Y:S01]  /*5950*/  IMAD.WIDE.U32 R26, R153, c[0x0][0x1e0], RZ ;  /* 0x00007800991a7a25 */ /* 0x000fe200078e00ff */
[----:B------:R-:W-:Y:S02]  /*5960*/  SHF.R.S32.HI R159, RZ, 0x1f, R153 ;  /* 0x0000001fff9f7819 */ /* 0x000fe40000011499 */
[----:B-----5:R-:W-:Y:S01]  /*5970*/  SHF.R.S32.HI R158, RZ, 0x1f, R154 ;  /* 0x0000001fff9e7819 */ /* 0x020fe2000001149a */
[----:B------:R-:W-:Y:S02]  /*5980*/  IMAD.IADD R5, R96, 0x1, -R5 ;  /* 0x0000000160057824 */ /* 0x000fe400078e0a05 */
[----:B------:R-:W-:Y:S02]  /*5990*/  IMAD R2, R159, c[0x0][0x1e0], RZ ;  /* 0x000078009f027a24 */ /* 0x000fe400078e02ff */
[----:B-1----:R-:W-:Y:S01]  /*59a0*/  IMAD R9, R158, c[0x0][0x1f0], RZ ;  /* 0x00007c009e097a24 */ /* 0x002fe200078e02ff */
[----:B------:R-:W-:Y:S01]  /*59b0*/  IMNMX R156, R5, 0x40, PT ;  /* 0x00000040059c7817 */ /* 0x000fe20003800200 */
[----:B------:R-:W-:Y:S02]  /*59c0*/  IMAD R2, R153, c[0x0][0x1e4], R2 ;  /* 0x0000790099027a24 */ /* 0x000fe400078e0202 */
[C---:B------:R-:W-:Y:S02]  /*59d0*/  IMAD R9, R154.reuse, c[0x0][0x1f4], R9 ;  /* 0x00007d009a097a24 */ /* 0x040fe400078e0209 */
[----:B------:R-:W-:Y:S04]  /*59e0*/  IMAD.IADD R27, R27, 0x1, R2 ;  /* 0x000000011b1b7824 */ /* 0x000fe800078e0202 */
[----:B------:R-:W-:Y:S05]  /*59f0*/  IMAD.WIDE.U32 R26, R154, c[0x0][0x1f0], R26 ;  /* 0x00007c009a1a7a25 */ /* 0x000fea00078e001a */
[----:B------:R-:W-:Y:S04]  /*5a00*/  IADD3 R7, P0, R176, R26, RZ ;  /* 0x0000001ab0077210 */ /* 0x000fe80007f1e0ff */
[----:B------:R-:W-:Y:S02]  /*5a10*/  IADD3.X R4, R110, R27, R9, P0, !PT ;  /* 0x0000001b6e047210 */ /* 0x000fe400007fe409 */
[C---:B------:R-:W-:Y:S04]  /*5a20*/  LEA R2, P0, R7.reuse, c[0x0][0x1c8], 0x1 ;  /* 0x0000720007027a11 */ /* 0x040fe800078008ff */
[----:B------:R-:W-:Y:S02]  /*5a30*/  LEA.HI.X R3, R7, c[0x0][0x1cc], R4, 0x1, P0 ;  /* 0x0000730007037a11 */ /* 0x000fe400000f0c04 */
[----:B------:R-:W1:Y:S01]  /*5a40*/  SHFL.IDX PT, R2, R2, RZ, 0x1c1f ;  /* 0x001c1fff02027589 */ /* 0x000e6200000e0000 */
[----:B------:R-:W-:Y:S07]  /*5a50*/  ISETP.GT.AND P0, PT, R156, R105, PT ;  /* 0x000000699c00720c */ /* 0x000fee0003f04270 */
[----:B------:R-:W2:Y:S06]  /*5a60*/  SHFL.IDX PT, R3, R3, RZ, 0x1c1f ;  /* 0x001c1fff03037589 */ /* 0x000eac00000e0000 */
[----:B------:R-:W-:-:S05]  /*5a70*/  @!P0 BRA `(.L_x_917) ;  /* 0x000001f000008947 */ /* 0x000fca0003800000 */
[----:B------:R-:W-:Y:S02]  /*5a80*/  ISETP.GE.AND P2, PT, R24, c[0x0][0x1d4], PT ;  /* 0x0000750018007a0c */ /* 0x000fe40003f46270 */
[----:B------:R-:W-:Y:S02]  /*5a90*/  ISETP.GE.AND P1, PT, R17, c[0x0][0x1d4], PT ;  /* 0x0000750011007a0c */ /* 0x000fe40003f26270 */
[----:B------:R-:W-:Y:S02]  /*5aa0*/  ISETP.GE.AND P4, PT, R15, c[0x0][0x1d4], PT ;  /* 0x000075000f007a0c */ /* 0x000fe40003f86270 */
[----:B------:R-:W-:Y:S07]  /*5ab0*/  ISETP.GE.AND P3, PT, R136, c[0x0][0x1d4], PT ;  /* 0x0000750088007a0c */ /* 0x000fee0003f66270 */
[----:B------:R-:W3:Y:S01]  /*5ac0*/  @!P2 LDS.128 R28, [R157+0xc000] ;  /* 0x00c000009d1ca984 */ /* 0x000ee20000000c00 */
[CC--:B-1----:R-:W-:Y:S04]  /*5ad0*/  @!P2 LEA R32, P0, R24.reuse, R2.reuse, 0x1 ;  /* 0x000000021820a211 */ /* 0x0c2fe800078008ff */
[-C--:B--2---:R-:W-:Y:S02]  /*5ae0*/  @!P2 LEA.HI.X R33, R24, R3.reuse, R25, 0x1, P0 ;  /* 0x000000031821a211 */ /* 0x084fe400000f0c19 */
        /* <DEDUP_REMOVED lines=24> */
.L_x_917:
[----:B------:R-:W-:Y:S05]  /*5c70*/  BSYNC B1 ;  /* 0x0000000000017941 */ /* 0x000fea0003800000 */
.L_x_912:
[C---:B------:R-:W-:Y:S01]  /*5c80*/  ISETP.GT.AND P0, PT, R18.reuse, R11, PT ;  /* 0x0000000b1200720c */ /* 0x040fe20003f04270 */
[----:B------:R-:W-:Y:S01]  /*5c90*/  BSSY B0, `(.L_x_934) ;  /* 0x000004d000007945 */ /* 0x000fe20003800000 */
[C---:B------:R-:W-:Y:S02]  /*5ca0*/  ISETP.GE.AND P1, PT, R67.reuse, 0x1, PT ;  /* 0x000000014300780c */ /* 0x040fe40003f26270 */
[----:B-123--:R-:W-:Y:S02]  /*5cb0*/  IADD3 R3, R67, 0x1, RZ ;  /* 0x0000000143037810 */ /* 0x00efe40007ffe0ff */
[----:B------:R-:W-:Y:S07]  /*5cc0*/  LOP3.LUT P2, RZ, R135, 0x1, RZ, 0xc0, !PT ;  /* 0x0000000187ff7812 */ /* 0x000fee000784c0ff */
[----:B------:R-:W-:Y:S01]  /*5cd0*/  @P0 IADD3 R5, R18, -0x1, RZ ;  /* 0xffffffff12050810 */ /* 0x000fe20007ffe0ff */
[----:B------:R-:W-:Y:S01]  /*5ce0*/  @P0 IMAD R2, R67, 0x3000, R10 ;  /* 0x0000300043020824 */ /* 0x000fe200078e020a */
[----:B------:R-:W-:Y:S01]  /*5cf0*/  SEL R67, R3, RZ, !P1 ;  /* 0x000000ff03437207 */ /* 0x000fe20004800000 */
[----:B------:R-:W-:Y:S01]  /*5d00*/  @P0 IMAD.MOV.U32 R8, RZ, RZ, R160 ;  /* 0x000000ffff080224 */ /* 0x000fe200078e00a0 */
[----:B------:R-:W-:Y:S01]  /*5d10*/  @P0 SHF.R.S32.HI R4, RZ, 0x1f, R5 ;  /* 0x0000001fff040819 */ /* 0x000fe20000011405 */
[----:B------:R-:W-:Y:S02]  /*5d20*/  @P0 IMAD R3, R98, R5, RZ ;  /* 0x0000000562030224 */ /* 0x000fe400078e02ff */
[----:B------:R-:W-:Y:S02]  /*5d30*/  @P0 IMAD.MOV.U32 R9, RZ, RZ, R181 ;  /* 0x000000ffff090224 */ /* 0x000fe400078e00b5 */
[-C--:B------:R-:W-:Y:S02]  /*5d40*/  @P0 IMAD R3, R4, R100.reuse, R3 ;  /* 0x0000006404030224 */ /* 0x080fe400078e0203 */
[----:B------:R-:W-:Y:S04]  /*5d50*/  @P0 IMAD.WIDE.U32 R8, R5, R100, R8 ;  /* 0x0000006405080225 */ /* 0x000fe800078e0008 */
[----:B------:R-:W-:Y:S01]  /*5d60*/  @P0 IMAD.IADD R3, R9, 0x1, R3 ;  /* 0x0000000109030824 */ /* 0x000fe200078e0203 */
[----:B------:R-:W-:Y:S01]  /*5d70*/  @P0 LEA R6, P1, R8, c[0x0][0x250], 0x1 ;  /* 0x0000940008060a11 */ /* 0x000fe200078208ff */
[----:B------:R-:W-:Y:S03]  /*5d80*/  @P0 IMAD.SHL.U32 R5, R2, 0x2, RZ ;  /* 0x0000000202050824 */ /* 0x000fe600078e00ff */
[----:B------:R-:W-:Y:S01]  /*5d90*/  @P0 LEA.HI.X R7, R8, c[0x0][0x254], R3, 0x1, P1 ;  /* 0x0000950008070a11 */ /* 0x000fe200008f0c03 */
[----:B------:R-:W-:Y:S02]  /*5da0*/  IMAD R3, R159, c[0x0][0x208], RZ ;  /* 0x000082009f037a24 */ /* 0x000fe400078e02ff */
[C---:B------:R-:W-:Y:S02]  /*5db0*/  IMAD.WIDE.U32 R8, R153.reuse, c[0x0][0x208], RZ ;  /* 0x0000820099087a25 */ /* 0x040fe400078e00ff */
[----:B------:R-:W-:Y:S01]  /*5dc0*/  @!PT LDS RZ, [RZ] ;  /* 0x00000000fffff984 */ /* 0x000fe20000000800 */
[----:B------:R-:W-:Y:S01]  /*5dd0*/  @!PT LDS RZ, [RZ] ;  /* 0x00000000fffff984 */ /* 0x000fe20000000800 */
[----:B------:R-:W-:Y:S01]  /*5de0*/  @!PT LDS RZ, [RZ] ;  /* 0x00000000fffff984 */ /* 0x000fe20000000800 */
[----:B------:R1:W-:Y:S02]  /*5df0*/  @P0 LDGSTS.E.BYPASS.LTC128B.128 [R5+0x100], [R6.64], !P6 ;  /* 0x0010000006050fae */ /* 0x0003e4000f101d46 */
[----:B------:R-:W-:Y:S02]  /*5e00*/  IMAD R3, R153, c[0x0][0x20c], R3 ;  /* 0x0000830099037a24 */ /* 0x000fe400078e0203 */
[----:B------:R1:W-:Y:S02]  /*5e10*/  @P0 LDGSTS.E.BYPASS.LTC128B.128 [R5+0x2100], [R6.64+0x80], !P2 ;  /* 0x0210008006050fae */ /* 0x0003e4000d101d46 */
[----:B------:R-:W-:Y:S02]  /*5e20*/  IMAD.IADD R9, R9, 0x1, R3 ;  /* 0x0000000109097824 */ /* 0x000fe400078e0203 */
[----:B------:R1:W-:Y:S01]  /*5e30*/  @P0 LDGSTS.E.BYPASS.LTC128B.128 [R5+0x4100], [R6.64+0x100], !P5 ;  /* 0x0410010006050fae */ /* 0x0003e2000e901d46 */
[----:B------:R-:W-:Y:S02]  /*5e40*/  IMAD R3, R158, c[0x0][0x218], RZ ;  /* 0x000086009e037a24 */ /* 0x000fe400078e02ff */
[C---:B------:R-:W-:Y:S04]  /*5e50*/  IMAD.WIDE.U32 R8, R154.reuse, c[0x0][0x218], R8 ;  /* 0x000086009a087a25 */ /* 0x040fe800078e0008 */
[----:B------:R-:W-:Y:S01]  /*5e60*/  IMAD R3, R154, c[0x0][0x21c], R3 ;  /* 0x000087009a037a24 */ /* 0x000fe200078e0203 */
[----:B------:R-:W-:Y:S04]  /*5e70*/  IADD3 R4, P1, R178, R8, RZ ;  /* 0x00000008b2047210 */ /* 0x000fe80007f3e0ff */
[----:B------:R-:W-:Y:S02]  /*5e80*/  IADD3.X R3, R106, R9, R3, P1, !PT ;  /* 0x000000096a037210 */ /* 0x000fe40000ffe403 */
[C---:B------:R-:W-:Y:S04]  /*5e90*/  @P0 LEA R26, P1, R115.reuse, R6, 0x1 ;  /* 0x00000006731a0211 */ /* 0x040fe800078208ff */
[----:B------:R-:W-:Y:S02]  /*5ea0*/  @P0 LEA.HI.X R27, R115, R7, R108, 0x1, P1 ;  /* 0x00000007731b0211 */ /* 0x000fe400008f0c6c */
[C---:B------:R-:W-:Y:S03]  /*5eb0*/  LEA R8, P1, R4.reuse, c[0x0][0x1f8], 0x1 ;  /* 0x00007e0004087a11 */ /* 0x040fe600078208ff */
[----:B------:R1:W-:Y:S01]  /*5ec0*/  @P0 LDGSTS.E.BYPASS.LTC128B.128 [R5+0x1100], [R26.64], !P6 ;  /* 0x011000001a050fae */ /* 0x0003e2000f101d46 */
[----:B------:R-:W-:Y:S03]  /*5ed0*/  LEA.HI.X R3, R4, c[0x0][0x1fc], R3, 0x1, P1 ;  /* 0x00007f0004037a11 */ /* 0x000fe600008f0c03 */
[----:B------:R1:W-:Y:S04]  /*5ee0*/  @P0 LDGSTS.E.BYPASS.LTC128B.128 [R5+0x3100], [R26.64+0x80], !P2 ;  /* 0x031000801a050fae */ /* 0x0003e8000d101d46 */
[----:B------:R1:W-:Y:S01]  /*5ef0*/  @P0 LDGSTS.E.BYPASS.LTC128B.128 [R5+0x5100], [R26.64+0x100], !P5 ;  /* 0x051001001a050fae */ /* 0x0003e2000e901d46 */
[----:B------:R-:W-:Y:S03]  /*5f00*/  ISETP.GT.AND P0, PT, R156, R105, PT ;  /* 0x000000699c00720c */ /* 0x000fe60003f04270 */
[----:B------:R-:W0:Y:S04]  /*5f10*/  LDGDEPBAR ;  /* 0x00000000000079af */ /* 0x000e280000000000 */
[----:B------:R-:W2:Y:S04]  /*5f20*/  SHFL.IDX PT, R8, R8, RZ, 0x1c1f ;  /* 0x001c1fff08087589 */ /* 0x000ea800000e0000 */
[----:B------:R-:W3:Y:S01]  /*5f30*/  SHFL.IDX PT, R3, R3, RZ, 0x1c1f ;  /* 0x001c1fff03037589 */ /* 0x000ee200000e0000 */
[----:B------:R-:W-:Y:S04]  /*5f40*/  DEPBAR.LE SB0, 0x2 ;  /* 0x000080800000791a */ /* 0x000fe80000000000 */
[----:B------:R-:W-:Y:S06]  /*5f50*/  BAR.SYNC.DEFER_BLOCKING 0x0 ;  /* 0x0000000000007b1d */ /* 0x000fec0000010000 */
[----:B------:R-:W-:-:S05]  /*5f60*/  @!P0 BRA `(.L_x_935) ;  /* 0x000001f000008947 */ /* 0x000fca0003800000 */
[----:B-123--:R-:W-:Y:S02]  /*5f70*/  ISETP.GE.AND P2, PT, R24, c[0x0][0x1d4], PT ;  /* 0x0000750018007a0c */ /* 0x00efe40003f46270 */
[----:B------:R-:W-:Y:S02]  /*5f80*/  ISETP.GE.AND P1, PT, R17, c[0x0][0x1d4], PT ;  /* 0x0000750011007a0c */ /* 0x000fe40003f26270 */
[----:B------:R-:W-:Y:S02]  /*5f90*/  ISETP.GE.AND P4, PT, R15, c[0x0][0x1d4], PT ;  /* 0x000075000f007a0c */ /* 0x000fe40003f86270 */
[----:B------:R-:W-:Y:S07]  /*5fa0*/  ISETP.GE.AND P3, PT, R136, c[0x0][0x1d4], PT ;  /* 0x0000750088007a0c */ /* 0x000fee0003f66270 */
[----:B------:R-:W1:Y:S01]  /*5fb0*/  @!P2 LDS.128 R4, [R157] ;  /* 0x000000009d04a984 */ /* 0x000e620000000c00 */
[CC--:B-----5:R-:W-:Y:S04]  /*5fc0*/  @!P2 LEA R38, P0, R24.reuse, R8.reuse, 0x1 ;  /* 0x000000081826a211 */ /* 0x0e0fe800078008ff */
        /* <DEDUP_REMOVED lines=25> */
.L_x_935:
[----:B-123--:R-:W-:Y:S05]  /*6160*/  BSYNC B0 ;  /* 0x0000000000007941 */ /* 0x00efea0003800000 */
.L_x_934:
[C---:B------:R-:W-:Y:S02]  /*6170*/  ISETP.GE.AND P0, PT, R53.reuse, 0x1, PT ;  /* 0x000000013500780c */ /* 0x040fe40003f06270 */
[----:B------:R-:W-:Y:S02]  /*6180*/  IADD3 R2, R18, -0x2, RZ ;  /* 0xfffffffe12027810 */ /* 0x000fe40007ffe0ff */
[----:B------:R-:W-:Y:S02]  /*6190*/  IADD3 R4, R53, 0x1, RZ ;  /* 0x0000000135047810 */ /* 0x000fe40007ffe0ff */
[----:B------:R-:W-:Y:S02]  /*61a0*/  LOP3.LUT P2, RZ, R135, 0x1, RZ, 0xc0, !PT ;  /* 0x0000000187ff7812 */ /* 0x000fe4000784c0ff */
[----:B------:R-:W-:Y:S02]  /*61b0*/  SEL R53, R4, RZ, !P0 ;  /* 0x000000ff04357207 */ /* 0x000fe40004000000 */
[C---:B------:R-:W-:Y:S11]  /*61c0*/  ISETP.GE.AND P0, PT, R2.reuse, R11, PT ;  /* 0x0000000b0200720c */ /* 0x040ff60003f06270 */
[----:B------:R-:W-:Y:S02]  /*61d0*/  @!UPT UIADD3 URZ, URZ, URZ, URZ ;  /* 0x0000003f3f3ff290 */ /* 0x000fe4000fffe03f */
[----:B------:R-:W-:Y:S01]  /*61e0*/  @P0 SHF.R.S32.HI R5, RZ, 0x1f, R2 ;  /* 0x0000001fff050819 */ /* 0x000fe20000011402 */
[----:B------:R-:W-:Y:S02]  /*61f0*/  @P0 IMAD R4, R99, R2, RZ ;  /* 0x0000000263040224 */ /* 0x000fe400078e02ff */
[----:B------:R-:W-:Y:S02]  /*6200*/  @P0 IMAD.MOV.U32 R6, RZ, RZ, R162 ;  /* 0x000000ffff060224 */ /* 0x000fe400078e00a2 */
[----:B------:R-:W-:Y:S02]  /*6210*/  @P0 IMAD.MOV.U32 R7, RZ, RZ, R165 ;  /* 0x000000ffff070224 */ /* 0x000fe400078e00a5 */
[-C--:B------:R-:W-:Y:S02]  /*6220*/  @P0 IMAD R4, R5, R101.reuse, R4 ;  /* 0x0000006505040224 */ /* 0x080fe400078e0204 */
[----:B------:R-:W-:Y:S04]  /*6230*/  @P0 IMAD.WIDE.U32 R6, R2, R101, R6 ;  /* 0x0000006502060225 */ /* 0x000fe800078e0006 */
[----:B------:R-:W-:Y:S01]  /*6240*/  @P0 IMAD.IADD R4, R7, 0x1, R4 ;  /* 0x0000000107040824 */ /* 0x000fe200078e0204 */
[C---:B------:R-:W-:Y:S01]  /*6250*/  @P0 LEA R8, P1, R6.reuse, c[0x0][0x220], 0x1 ;  /* 0x0000880006080a11 */ /* 0x040fe200078208ff */
[----:B------:R-:W-:Y:S03]  /*6260*/  @P0 IMAD R3, R67, 0x3000, R10 ;  /* 0x0000300043030824 */ /* 0x000fe600078e020a */
[----:B------:R-:W-:Y:S01]  /*6270*/  @P0 LEA.HI.X R9, R6, c[0x0][0x224], R4, 0x1, P1 ;  /* 0x0000890006090a11 */ /* 0x000fe200008f0c04 */
[----:B------:R-:W-:Y:S01]  /*6280*/  @P0 IMAD.SHL.U32 R5, R3, 0x2, RZ ;  /* 0x0000000203050824 */ /* 0x000fe200078e00ff */
[C---:B------:R-:W-:Y:S04]  /*6290*/  @P0 LEA R6, P1, R103.reuse, R8, 0x1 ;  /* 0x0000000867060211 */ /* 0x040fe800078208ff */
        /* <DEDUP_REMOVED lines=9> */
[----:B------:R1:W-:Y:S01]  /*6330*/  @P0 LDGSTS.E.BYPASS.LTC128B.128 [R5+0x11100], [R6.64+0x100], !P5 ;  /* 0x1110010006050fae */ /* 0x0003e2000e901d46 */
[C---:B------:R-:W-:Y:S02]  /*6340*/  ISETP.GT.AND P0, PT, R18.reuse, R11, PT ;  /* 0x0000000b1200720c */ /* 0x040fe40003f04270 */
[----:B------:R-:W-:Y:S01]  /*6350*/  IADD3 R18, R18, -0x1, RZ ;  /* 0xffffffff12127810 */ /* 0x000fe20007ffe0ff */
[----:B------:R-:W0:Y:S10]  /*6360*/  LDGDEPBAR ;  /* 0x00000000000079af */ /* 0x000e340000000000 */
[----:B------:R-:W-:-:S05]  /*6370*/  @P0 BRA `(.L_x_936) ;  /* 0xffffb80000000947 */ /* 0x000fca000383ffff */
[----:B------:R-:W-:Y:S06]  /*6380*/  BAR.SYNC.DEFER_BLOCKING 0x0 ;  /* 0x0000000000007b1d */ /* 0x000fec0000010000 */
.L_x_911:
        /* <DEDUP_REMOVED lines=21> */
[----:B------:R-:W-:Y:S01]  /*64e0*/  MOV R88, RZ ;  /* 0x000000ff00587202 */ /* 0x000fe20000000f00 */
[----:B------:R-:W-:Y:S01]  /*64f0*/  CS2R R86, SRZ ;  /* 0x0000000000567805 */ /* 0x000fe2000001ff00 */
[----:B------:R-:W-:Y:S01]  /*6500*/  CS2R R84, SRZ ;  /* 0x0000000000547805 */ /* 0x000fe2000001ff00 */
[----:B------:R-:W-:Y:S01]  /*6510*/  CS2R R82, SRZ ;  /* 0x0000000000527805 */ /* 0x000fe2000001ff00 */
[----:B------:R-:W-:Y:S01]  /*6520*/  CS2R R80, SRZ ;  /* 0x0000000000507805 */ /* 0x000fe2000001ff00 */
[----:B-----5:R-:W-:Y:S01]  /*6530*/  CS2R R78, SRZ ;  /* 0x00000000004e7805 */ /* 0x020fe2000001ff00 */
        /* <DEDUP_REMOVED lines=33> */
[----:B------:R-:W-:Y:S01]  /*6750*/  IMAD.WIDE.U32 R12, R95, c[0x0][0x178], RZ ;  /* 0x00005e005f0c7a25 */ /* 0x000fe200078e00ff */
[----:B------:R-:W-:Y:S01]  /*6760*/  SHF.R.S32.HI R4, RZ, 0x1f, R89 ;  /* 0x0000001fff047819 */ /* 0x000fe20000011459 */
[----:B------:R-:W-:Y:S01]  /*6770*/  BSSY B0, `(.L_x_938) ;  /* 0x0000057000007945 */ /* 0x000fe20003800000 */
[----:B------:R-:W-:Y:S01]  /*6780*/  ISETP.NE.U32.AND P0, PT, RZ, c[0x0][0x348], PT ;  /* 0x0000d200ff007a0c */ /* 0x000fe20003f05070 */
[----:B------:R-:W-:Y:S01]  /*6790*/  IMAD R0, R0, c[0x0][0x178], RZ ;  /* 0x00005e0000007a24 */ /* 0x000fe200078e02ff */
[-C--:B------:R-:W-:Y:S01]  /*67a0*/  LEA.HI R3, R4, R89.reuse, RZ, 0x3 ;  /* 0x0000005904037211 */ /* 0x080fe200078f18ff */
[----:B------:R-:W-:Y:S01]  /*67b0*/  IMAD R5, R93, c[0x0][0x1b8], RZ ;  /* 0x00006e005d057a24 */ /* 0x000fe200078e02ff */
[----:B------:R-:W-:Y:S01]  /*67c0*/  SHF.R.S32.HI R11, RZ, 0x1f, R186 ;  /* 0x0000001fff0b7819 */ /* 0x000fe200000114ba */
[----:B------:R-:W-:Y:S01]  /*67d0*/  IMAD R95, R95, c[0x0][0x17c], R0 ;  /* 0x00005f005f5f7a24 */ /* 0x000fe200078e0200 */
[----:B------:R-:W-:Y:S01]  /*67e0*/  LOP3.LUT R36, R3, 0xfffffff8, RZ, 0xc0, !PT ;  /* 0xfffffff803247812 */ /* 0x000fe200078ec0ff */
[----:B------:R-:W-:Y:S01]  /*67f0*/  IMAD.MOV.U32 R0, RZ, RZ, c[0x0][0x2c4] ;  /* 0x0000b100ff007624 */ /* 0x000fe200078e00ff */
[----:B------:R-:W-:Y:S01]  /*6800*/  SHF.R.S32.HI R3, RZ, 0x3, R3 ;  /* 0x00000003ff037819 */ /* 0x000fe20000011403 */
[----:B------:R-:W-:Y:S01]  /*6810*/  IMAD.IADD R13, R13, 0x1, R95 ;  /* 0x000000010d0d7824 */ /* 0x000fe200078e025f */
[----:B------:R-:W-:Y:S01]  /*6820*/  ISETP.NE.AND.EX P0, PT, RZ, c[0x0][0x34c], PT, P0 ;  /* 0x0000d300ff007a0c */ /* 0x000fe20003f05300 */
[----:B------:R-:W-:Y:S01]  /*6830*/  IMAD.IADD R36, R89, 0x1, -R36 ;  /* 0x0000000159247824 */ /* 0x000fe200078e0a24 */
[----:B------:R-:W-:Y:S01]  /*6840*/  ISETP.NE.AND P1, PT, R0, 0x1, PT ;  /* 0x000000010000780c */ /* 0x000fe20003f25270 */
[----:B------:R-:W-:Y:S01]  /*6850*/  IMAD R5, R184, c[0x0][0x1bc], R5 ;  /* 0x00006f00b8057a24 */ /* 0x000fe200078e0205 */
[----:B------:R-:W-:Y:S01]  /*6860*/  SEL R11, R11, RZ, !P0 ;  /* 0x000000ff0b0b7207 */ /* 0x000fe20004000000 */
[----:B------:R-:W-:Y:S01]  /*6870*/  IMAD R196, R36, 0x20, R3 ;  /* 0x0000002024c47824 */ /* 0x000fe200078e0203 */
[----:B------:R-:W-:Y:S01]  /*6880*/  SEL R8, R186, RZ, !P0 ;  /* 0x000000ffba087207 */ /* 0x000fe20004000000 */
[----:B------:R-:W-:Y:S01]  /*6890*/  IMAD.WIDE.U32 R12, R184, c[0x0][0x1b8], R12 ;  /* 0x00006e00b80c7a25 */ /* 0x000fe200078e000c */
[----:B------:R-:W-:-:S03]  /*68a0*/  LEA.HI R132, R4, R89, RZ, 0x5 ;  /* 0x0000005904847211 */ /* 0x000fc600078f28ff */
[----:B------:R-:W-:Y:S02]  /*68b0*/  IMAD R7, R91, 0x80, R196 ;  /* 0x000000805b077824 */ /* 0x000fe400078e02c4 */
[----:B------:R-:W-:Y:S02]  /*68c0*/  IMAD.IADD R13, R13, 0x1, R5 ;  /* 0x000000010d0d7824 */ /* 0x000fe400078e0205 */
[----:B------:R-:W-:-:S04]  /*68d0*/  @P1 IMAD.HI.U32 R0, R7, c[0x0][0x2c8], RZ ;  /* 0x0000b20007001a27 */ /* 0x000fc800078e00ff */
[----:B------:R-:W-:Y:S01]  /*68e0*/  IMAD.MOV.U32 R5, RZ, RZ, R7 ;  /* 0x000000ffff057224 */ /* 0x000fe200078e0007 */
[----:B------:R-:W-:Y:S01]  /*68f0*/  @P1 SHF.R.U32.HI R5, RZ, c[0x0][0x2cc], R0 ;  /* 0x0000b300ff051a19 */ /* 0x000fe20000011600 */
[----:B------:R-:W-:Y:S01]  /*6900*/  IMAD R11, R11, c[0x0][0x1c0], RZ ;  /* 0x000070000b0b7a24 */ /* 0x000fe200078e02ff */
[----:B------:R-:W-:Y:S01]  /*6910*/  LOP3.LUT P1, RZ, R36, 0x2, RZ, 0xc0, !PT ;  /* 0x0000000224ff7812 */ /* 0x000fe2000782c0ff */
[----:B------:R-:W-:Y:S01]  /*6920*/  IMAD R94, R94, c[0x0][0x2c4], RZ ;  /* 0x0000b1005e5e7a24 */ /* 0x000fe200078e02ff */
[----:B------:R-:W-:Y:S01]  /*6930*/  SHF.R.S32.HI R2, RZ, 0x1f, R5 ;  /* 0x0000001fff027819 */ /* 0x000fe20000011405 */
[C---:B------:R-:W-:Y:S02]  /*6940*/  IMAD R11, R8.reuse, c[0x0][0x1c4], R11 ;  /* 0x00007100080b7a24 */ /* 0x040fe400078e020b */
[----:B------:R-:W-:Y:S02]  /*6950*/  IMAD.MOV R0, RZ, RZ, -R5 ;  /* 0x000000ffff007224 */ /* 0x000fe400078e0a05 */
[----:B------:R-:W-:Y:S01]  /*6960*/  IMAD.WIDE.U32 R8, R8, c[0x0][0x1c0], R12 ;  /* 0x0000700008087a25 */ /* 0x000fe200078e000c */
[----:B------:R-:W-:-:S03]  /*6970*/  LEA.HI R13, R4, R89, RZ, 0x4 ;  /* 0x00000059040d7211 */ /* 0x000fc600078f20ff */
[----:B------:R-:W-:Y:S02]  /*6980*/  IMAD R0, R0, c[0x0][0x2c4], R7 ;  /* 0x0000b10000007a24 */ /* 0x000fe400078e0207 */
[----:B------:R-:W-:Y:S02]  /*6990*/  IMAD.IADD R9, R9, 0x1, R11 ;  /* 0x0000000109097824 */ /* 0x000fe400078e020b */
[----:B------:R-:W-:Y:S01]  /*69a0*/  IMAD R2, R2, c[0x0][0x1b0], RZ ;  /* 0x00006c0002027a24 */ /* 0x000fe200078e02ff */
[----:B------:R-:W-:Y:S01]  /*69b0*/  SHF.R.S32.HI R6, RZ, 0x1f, R0 ;  /* 0x0000001fff067819 */ /* 0x000fe20000011400 */
[----:B------:R-:W-:-:S04]  /*69c0*/  IMAD.WIDE.U32 R8, R5, c[0x0][0x1b0], R8 ;  /* 0x00006c0005087a25 */ /* 0x000fc800078e0008 */
[----:B------:R-:W-:Y:S02]  /*69d0*/  IMAD R2, R5, c[0x0][0x1b4], R2 ;  /* 0x00006d0005027a24 */ /* 0x000fe400078e0202 */
[----:B------:R-:W-:Y:S02]  /*69e0*/  IMAD R5, R6, c[0x0][0x1a8], RZ ;  /* 0x00006a0006057a24 */ /* 0x000fe400078e02ff */
[----:B------:R-:W-:Y:S01]  /*69f0*/  IMAD.MOV.U32 R6, RZ, RZ, R8 ;  /* 0x000000ffff067224 */ /* 0x000fe200078e0008 */
[----:B------:R-:W-:Y:S01]  /*6a00*/  IADD3 R7, R9, R2, RZ ;  /* 0x0000000209077210 */ /* 0x000fe20007ffe0ff */
[C---:B------:R-:W-:Y:S02]  /*6a10*/  IMAD R9, R0.reuse, c[0x0][0x1ac], R5 ;  /* 0x00006b0000097a24 */ /* 0x040fe400078e0205 */
[----:B------:R-:W-:Y:S02]  /*6a20*/  IMAD.SHL.U32 R5, R3, 0x40, RZ ;  /* 0x0000004003057824 */ /* 0x000fe400078e00ff */
[----:B------:R-:W-:Y:S01]  /*6a30*/  IMAD.WIDE.U32 R6, R0, c[0x0][0x1a8], R6 ;  /* 0x00006a0000067a25 */ /* 0x000fe200078e0006 */
[----:B------:R-:W-:-:S02]  /*6a40*/  LOP3.LUT R0, R13, 0xfffffff0, RZ, 0xc0, !PT ;  /* 0xfffffff00d007812 */ /* 0x000fc400078ec0ff */
[----:B------:R-:W-:Y:S01]  /*6a50*/  LOP3.LUT R5, R5, 0x1c0, RZ, 0xc0, !PT ;  /* 0x000001c005057812 */ /* 0x000fe200078ec0ff */
[----:B------:R-:W-:Y:S01]  /*6a60*/  IMAD.IADD R8, R7, 0x1, R9 ;  /* 0x0000000107087824 */ /* 0x000fe200078e0209 */
[----:B------:R-:W-:Y:S01]  /*6a70*/  LEA R12, P0, R6, c[0x0][0x160], 0x1 ;  /* 0x00005800060c7a11 */ /* 0x000fe200078008ff */
[----:B------:R-:W-:Y:S01]  /*6a80*/  IMAD.IADD R37, R89, 0x1, -R0 ;  /* 0x0000000159257824 */ /* 0x000fe200078e0a00 */
[----:B------:R-:W-:Y:S01]  /*6a90*/  LEA R7, R91, R3, 0x7 ;  /* 0x000000035b077211 */ /* 0x000fe200078e38ff */
[----:B------:R-:W-:Y:S01]  /*6aa0*/  IMAD.SHL.U32 R146, R36, 0x8, RZ ;  /* 0x0000000824927824 */ /* 0x000fe200078e00ff */
[----:B------:R-:W-:Y:S01]  /*6ab0*/  LEA.HI.X R8, R6, c[0x0][0x164], R8, 0x1, P0 ;  /* 0x0000590006087a11 */ /* 0x000fe200000f0c08 */
[----:B------:R1:W2:Y:S01]  /*6ac0*/  SHFL.IDX PT, R10, R12, RZ, 0x181f ;  /* 0x00181fff0c0a7589 */ /* 0x0002a200000e0000 */
[----:B------:R-:W-:Y:S02]  /*6ad0*/  ISETP.GE.AND P0, PT, R7, R94, PT ;  /* 0x0000005e0700720c */ /* 0x000fe40003f06270 */
[----:B------:R-:W-:Y:S01]  /*6ae0*/  SHF.R.S32.HI R14, RZ, 0x1f, R37 ;  /* 0x0000001fff0e7819 */ /* 0x000fe20000011425 */
[----:B------:R1:W3:Y:S01]  /*6af0*/  SHFL.IDX PT, R11, R8, RZ, 0x181f ;  /* 0x00181fff080b7589 */ /* 0x0002e200000e0000 */
[----:B------:R-:W-:-:S02]  /*6b00*/  SHF.R.U32.HI R194, RZ, 0x3, R5 ;  /* 0x00000003ffc27819 */ /* 0x000fc40000011605 */
[----:B------:R-:W-:Y:S02]  /*6b10*/  LEA.HI R9, R4, R89, RZ, 0x6 ;  /* 0x0000005904097211 */ /* 0x000fe400078f30ff */
[----:B------:R-:W-:Y:S02]  /*6b20*/  LOP3.LUT R5, R5, 0x38, R146, 0xf8, !PT ;  /* 0x0000003805057812 */ /* 0x000fe400078ef892 */
[----:B------:R-:W-:Y:S01]  /*6b30*/  LEA.HI R14, R14, R37, RZ, 0x3 ;  /* 0x000000250e0e7211 */ /* 0x000fe200078f18ff */
[----:B------:R-:W-:Y:S01]  /*6b40*/  IMAD.SHL.U32 R9, R9, 0x8, RZ ;  /* 0x0000000809097824 */ /* 0x000fe200078e00ff */
[----:B------:R-:W-:Y:S02]  /*6b50*/  LOP3.LUT R194, R5, R194, RZ, 0x3c, !PT ;  /* 0x000000c205c27212 */ /* 0x000fe400078e3cff */
[----:B------:R-:W-:Y:S02]  /*6b60*/  LOP3.LUT R2, R14, 0xfffffff8, RZ, 0xc0, !PT ;  /* 0xfffffff80e027812 */ /* 0x000fe400078ec0ff */
[----:B------:R-:W-:-:S02]  /*6b70*/  IADD3 R5, R146, 0x40, RZ ;  /* 0x0000004092057810 */ /* 0x000fc40007ffe0ff */
[C---:B------:R-:W-:Y:S01]  /*6b80*/  IADD3 R0, R146.reuse, 0x80, RZ ;  /* 0x0000008092007810 */ /* 0x040fe20007ffe0ff */
[----:B------:R-:W-:Y:S01]  /*6b90*/  IMAD.IADD R37, R37, 0x1, -R2 ;  /* 0x0000000125257824 */ /* 0x000fe200078e0a02 */
        /* <DEDUP_REMOVED lines=20> */
.L_x_939:
[----:B-123--:R-:W-:Y:S05]  /*6ce0*/  BSYNC B0 ;  /* 0x0000000000007941 */ /* 0x00efea0003800000 */
.L_x_938:
        /* <DEDUP_REMOVED lines=20> */
.L_x_941:
[----:B------:R-:W-:Y:S05]  /*6e30*/  BSYNC B0 ;  /* 0x0000000000007941 */ /* 0x000fea0003800000 */
.L_x_940:
[----:B--2---:R-:W-:Y:S01]  /*6e40*/  IADD3 R9, R7, 0x40, RZ ;  /* 0x0000004007097810 */ /* 0x004fe20007ffe0ff */
[----:B------:R2:W1:Y:S01]  /*6e50*/  SHFL.IDX PT, R11, R8, 0x2, 0x181f ;  /* 0x00581f00080b7f89 */ /* 0x00046200000e0000 */
[----:B------:R-:W-:Y:S02]  /*6e60*/  BSSY B0, `(.L_x_942) ;  /* 0x0000012000007945 */ /* 0x000fe40003800000 */
[----:B------:R-:W-:Y:S01]  /*6e70*/  ISETP.GE.AND P0, PT, R9, R94, PT ;  /* 0x0000005e0900720c */ /* 0x000fe20003f06270 */
[----:B---3--:R2:W3:-:S12]  /*6e80*/  SHFL.IDX PT, R10, R12, 0x2, 0x181f ;  /* 0x00581f000c0a7f89 */ /* 0x0084d800000e0000 */
[----:B------:R-:W-:Y:S05]  /*6e90*/  @P0 BRA `(.L_x_943) ;  /* 0x000000e000000947 */ /* 0x000fea0003800000 */
[----:B------:R-:W-:Y:S01]  /*6ea0*/  SHF.R.S32.HI R6, RZ, 0x1f, R5 ;  /* 0x0000001fff067819 */ /* 0x000fe20000011405 */
[----:B-1-3--:R-:W-:Y:S01]  /*6eb0*/  IMAD.WIDE R16, R146, 0x2, R10 ;  /* 0x0000000292107825 */ /* 0x00afe200078e020a */
        /* <DEDUP_REMOVED lines=12> */
.L_x_943:
[----:B------:R-:W-:Y:S05]  /*6f80*/  BSYNC B0 ;  /* 0x0000000000007941 */ /* 0x000fea0003800000 */
.L_x_942:
[----:B-1-3--:R-:W-:Y:S01]  /*6f90*/  SHFL.IDX PT, R10, R12, 0x3, 0x181f ;  /* 0x00781f000c0a7f89 */ /* 0x00afe200000e0000 */
[----:B------:R-:W-:Y:S01]  /*6fa0*/  IADD3 R7, R7, 0x60, RZ ;  /* 0x0000006007077810 */ /* 0x000fe20007ffe0ff */
[----:B------:R-:W-:Y:S01]  /*6fb0*/  IMAD.MOV.U32 R190, RZ, RZ, c[0x0][0x2b8] ;  /* 0x0000ae00ffbe7624 */ /* 0x000fe200078e00ff */
[----:B------:R-:W-:Y:S01]  /*6fc0*/  SHF.R.S32.HI R6, RZ, 0x1f, R5 ;  /* 0x0000001fff067819 */ /* 0x000fe20000011405 */
[----:B------:R-:W1:Y:S01]  /*6fd0*/  SHFL.IDX PT, R11, R8, 0x3, 0x181f ;  /* 0x00781f00080b7f89 */ /* 0x000e6200000e0000 */
[----:B------:R-:W-:Y:S01]  /*6fe0*/  ISETP.GE.AND P0, PT, R7, R94, PT ;  /* 0x0000005e0700720c */ /* 0x000fe20003f06270 */
[----:B------:R-:W-:Y:S01]  /*6ff0*/  IMAD.SHL.U32 R2, R194, 0x2, RZ ;  /* 0x00000002c2027824 */ /* 0x000fe200078e00ff */
[----:B------:R-:W-:Y:S01]  /*7000*/  SHF.R.S32.HI R7, RZ, 0x1f, R0 ;  /* 0x0000001fff077819 */ /* 0x000fe20000011400 */
[----:B------:R-:W-:Y:S01]  /*7010*/  IMAD.MOV.U32 R192, RZ, RZ, RZ ;  /* 0x000000ffffc07224 */ /* 0x000fe200078e00ff */
[----:B------:R-:W-:-:S02]  /*7020*/  IADD3 R9, R92, -0x40, RZ ;  /* 0xffffffc05c097810 */ /* 0x000fc40007ffe0ff */
[----:B------:R-:W-:Y:S02]  /*7030*/  LEA.HI R145, R6, R5, RZ, 0x3 ;  /* 0x0000000506917211 */ /* 0x000fe400078f18ff */
[----:B------:R-:W-:Y:S01]  /*7040*/  LEA.HI R144, R7, R0, RZ, 0x3 ;  /* 0x0000000007907211 */ /* 0x000fe200078f18ff */
[----:B------:R-:W-:Y:S01]  /*7050*/  IMAD.IADD R193, R196, 0x1, R9 ;  /* 0x00000001c4c17824 */ /* 0x000fe200078e0209 */
[----:B------:R-:W-:Y:S02]  /*7060*/  LOP3.LUT R145, R145, 0xfffffff8, RZ, 0xc0, !PT ;  /* 0xfffffff891917812 */ /* 0x000fe400078ec0ff */
[----:B------:R-:W-:Y:S02]  /*7070*/  ISETP.NE.AND P6, PT, R190, 0x1, PT ;  /* 0x00000001be00780c */ /* 0x000fe40003fc5270 */
[----:B------:R-:W-:Y:S02]  /*7080*/  LOP3.LUT R144, R144, 0xfffffff8, RZ, 0xc0, !PT ;  /* 0xfffffff890907812 */ /* 0x000fe400078ec0ff */
[C---:B------:R-:W-:Y:S01]  /*7090*/  ISETP.GE.AND P2, PT, R193.reuse, R134, PT ;  /* 0x00000086c100720c */ /* 0x040fe20003f46270 */
[----:B------:R-:W-:Y:S01]  /*70a0*/  IMAD.IADD R193, R193, 0x1, R185 ;  /* 0x00000001c1c17824 */ /* 0x000fe200078e02b9 */
[----:B-----5:R-:W-:-:S02]  /*70b0*/  SHF.R.S32.HI R189, RZ, 0x1f, R198 ;  /* 0x0000001fffbd7819 */ /* 0x020fc400000114c6 */
[----:B------:R-:W-:Y:S01]  /*70c0*/  ISETP.GT.OR P2, PT, R196, 0x3f, P2 ;  /* 0x0000003fc400780c */ /* 0x000fe20001744670 */
[----:B------:R-:W-:Y:S01]  /*70d0*/  IMAD.MOV.U32 R6, RZ, RZ, R193 ;  /* 0x000000ffff067224 */ /* 0x000fe200078e00c1 */
[----:B------:R-:W-:Y:S01]  /*70e0*/  LOP3.LUT R135, R135, 0xfffffffd, RZ, 0xc0, !PT ;  /* 0xfffffffd87877812 */ /* 0x000fe200078ec0ff */
[----:B-1----:R-:W-:-:S03]  /*70f0*/  @!P0 IMAD.WIDE R20, R146, 0x2, R10 ;  /* 0x0000000292148825 */ /* 0x002fc600078e020a */
[----:B------:R-:W-:Y:S01]  /*7100*/  @P6 LOP3.LUT R135, R135, 0x2, RZ, 0xfc, !PT ;  /* 0x0000000287876812 */ /* 0x000fe200078efcff */
[--C-:B------:R-:W-:Y:S01]  /*7110*/  @!P0 IMAD.WIDE R18, R145, 0x2, R10.reuse ;  /* 0x0000000291128825 */ /* 0x100fe200078e020a */
[----:B------:R-:W-:Y:S01]  /*7120*/  @!PT LDS RZ, [RZ] ;  /* 0x00000000fffff984 */ /* 0x000fe20000000800 */
[----:B------:R1:W-:Y:S03]  /*7130*/  @!P0 LDGSTS.E.BYPASS.LTC128B.128 [R2+0x1b100], [R20.64], !P3 ;  /* 0x1b10000014028fae */ /* 0x0003e6000d901d46 */
[----:B------:R-:W-:Y:S01]  /*7140*/  @!P0 IMAD.WIDE R10, R144, 0x2, R10 ;  /* 0x00000002900a8825 */ /* 0x000fe200078e020a */
[----:B------:R3:W-:Y:S03]  /*7150*/  @!P0 LDGSTS.E.BYPASS.LTC128B.128 [R2+0x1f100], [R18.64], !P5 ;  /* 0x1f10000012028fae */ /* 0x0007e6000e901d46 */
[----:B------:R-:W-:Y:S01]  /*7160*/  IMAD R189, R189, c[0x0][0x2b0], RZ ;  /* 0x0000ac00bdbd7a24 */ /* 0x000fe200078e02ff */
[----:B------:R2:W-:Y:S02]  /*7170*/  @!P0 LDGSTS.E.BYPASS.LTC128B.128 [R2+0x23100], [R10.64], !P4 ;  /* 0x231000000a028fae */ /* 0x0005e4000e101d46 */
[----:B--2---:R-:W-:-:S02]  /*7180*/  @P6 IMAD.HI.U32 R8, R193, c[0x0][0x2bc], RZ ;  /* 0x0000af00c1086a27 */ /* 0x004fc400078e00ff */
[----:B------:R-:W0:Y:S02]  /*7190*/  LDGDEPBAR ;  /* 0x00000000000079af */ /* 0x000e240000000000 */
[C---:B------:R-:W-:Y:S01]  /*71a0*/  IMAD R189, R198.reuse, c[0x0][0x2b4], R189 ;  /* 0x0000ad00c6bd7a24 */ /* 0x040fe200078e02bd */
        /* <DEDUP_REMOVED lines=8> */
[----:B----4-:R2:W4:Y:S01]  /*7230*/  @!P2 LDG.E R192, [R16.64] ;  /* 0x0000000610c0a981 */ /* 0x010522000c1e1900 */
[----:B------:R-:W-:Y:S01]  /*7240*/  IMAD.MOV R6, RZ, RZ, -R6 ;  /* 0x000000ffff067224 */ /* 0x000fe200078e0a06 */
[----:B------:R-:W-:Y:S01]  /*7250*/  ISETP.GE.AND P5, PT, R146, c[0x0][0x1d4], PT ;  /* 0x0000750092007a0c */ /* 0x000fe20003fa6270 */
[----:B------:R-:W-:Y:S01]  /*7260*/  IMAD R11, R93, c[0x0][0x1e8], RZ ;  /* 0x00007a005d0b7a24 */ /* 0x000fe200078e02ff */
[----:B------:R-:W-:Y:S01]  /*7270*/  ISETP.GE.AND P4, PT, R5, c[0x0][0x1d4], PT ;  /* 0x0000750005007a0c */ /* 0x000fe20003f86270 */
[----:B------:R-:W-:Y:S01]  /*7280*/  IMAD R193, R6, c[0x0][0x2b8], R193 ;  /* 0x0000ae0006c17a24 */ /* 0x000fe200078e02c1 */
[----:B------:R-:W-:Y:S01]  /*7290*/  ISETP.GE.AND P6, PT, R0, c[0x0][0x1d4], PT ;  /* 0x0000750000007a0c */ /* 0x000fe20003fc6270 */
[----:B------:R-:W-:Y:S01]  /*72a0*/  IMAD.WIDE.U32 R150, R184, c[0x0][0x1e8], RZ ;  /* 0x00007a00b8967a25 */ /* 0x000fe200078e00ff */
[----:B------:R-:W-:-:S02]  /*72b0*/  ISETP.GE.AND P3, PT, R146, c[0x0][0x1d4], PT ;  /* 0x0000750092007a0c */ /* 0x000fc40003f66270 */
[----:B-1----:R-:W-:Y:S01]  /*72c0*/  SHF.R.S32.HI R20, RZ, 0x1f, R193 ;  /* 0x0000001fff147819 */ /* 0x002fe200000114c1 */
[----:B------:R-:W-:Y:S01]  /*72d0*/  IMAD.WIDE.U32 R6, R193, c[0x0][0x1e0], RZ ;  /* 0x00007800c1067a25 */ /* 0x000fe200078e00ff */
[----:B------:R-:W-:Y:S02]  /*72e0*/  LOP3.LUT R135, R135, 0xfffffffe, RZ, 0xc0, !PT ;  /* 0xfffffffe87877812 */ /* 0x000fe400078ec0ff */
[----:B------:R-:W-:Y:S01]  /*72f0*/  SHF.R.S32.HI R149, RZ, 0x1f, R146 ;  /* 0x0000001fff957819 */ /* 0x000fe20000011492 */
[----:B---3--:R-:W-:Y:S01]  /*7300*/  IMAD R18, R20, c[0x0][0x1e0], RZ ;  /* 0x0000780014127a24 */ /* 0x008fe200078e02ff */
[----:B------:R-:W-:Y:S01]  /*7310*/  SEL R38, RZ, 0x10, P6 ;  /* 0x00000010ff267807 */ /* 0x000fe20003000000 */
[----:B------:R-:W-:Y:S01]  /*7320*/  IMAD R11, R184, c[0x0][0x1ec], R11 ;  /* 0x00007b00b80b7a24 */ /* 0x000fe200078e020b */
[----:B------:R-:W-:Y:S01]  /*7330*/  IADD3 R191, R2, 0x100, RZ ;  /* 0x0000010002bf7810 */ /* 0x000fe20007ffe0ff */
[----:B------:R-:W-:Y:S01]  /*7340*/  IMAD R18, R193, c[0x0][0x1e4], R18 ;  /* 0x00007900c1127a24 */ /* 0x000fe200078e0212 */
[----:B------:R-:W-:Y:S01]  /*7350*/  SHF.R.S32.HI R148, RZ, 0x1f, R145 ;  /* 0x0000001fff947819 */ /* 0x000fe20000011491 */
[----:B------:R-:W-:Y:S01]  /*7360*/  IMAD.IADD R188, R151, 0x1, R11 ;  /* 0x0000000197bc7824 */ /* 0x000fe200078e020b */
[----:B------:R-:W-:Y:S01]  /*7370*/  SHF.R.S32.HI R147, RZ, 0x1f, R144 ;  /* 0x0000001fff937819 */ /* 0x000fe20000011490 */
[----:B------:R-:W-:-:S02]  /*7380*/  IMAD.IADD R19, R7, 0x1, R18 ;  /* 0x0000000107137824 */ /* 0x000fc400078e0212 */
[----:B------:R-:W-:Y:S02]  /*7390*/  IMAD.MOV.U32 R18, RZ, RZ, R6 ;  /* 0x000000ffff127224 */ /* 0x000fe400078e0006 */
[----:B------:R-:W-:Y:S02]  /*73a0*/  IMAD R20, R20, c[0x0][0x208], RZ ;  /* 0x0000820014147a24 */ /* 0x000fe400078e02ff */
[----:B--2---:R-:W-:-:S04]  /*73b0*/  IMAD.WIDE.U32 R16, R193, c[0x0][0x208], RZ ;  /* 0x00008200c1107a25 */ /* 0x004fc800078e00ff */
[----:B------:R-:W-:Y:S02]  /*73c0*/  IMAD R20, R193, c[0x0][0x20c], R20 ;  /* 0x00008300c1147a24 */ /* 0x000fe400078e0214 */
[----:B------:R-:W-:Y:S02]  /*73d0*/  IMAD R187, R93, c[0x0][0x210], RZ ;  /* 0x000084005dbb7a24 */ /* 0x000fe400078e02ff */
[----:B------:R-:W-:Y:S02]  /*73e0*/  IMAD.IADD R21, R17, 0x1, R20 ;  /* 0x0000000111157824 */ /* 0x000fe400078e0214 */
[----:B------:R-:W-:Y:S02]  /*73f0*/  IMAD.MOV.U32 R20, RZ, RZ, R16 ;  /* 0x000000ffff147224 */ /* 0x000fe400078e0010 */
[----:B------:R-:W-:-:S04]  /*7400*/  IMAD.WIDE.U32 R40, R184, c[0x0][0x210], RZ ;  /* 0x00008400b8287a25 */ /* 0x000fc800078e00ff */
[----:B------:R-:W-:Y:S02]  /*7410*/  IMAD R187, R184, c[0x0][0x214], R187 ;  /* 0x00008500b8bb7a24 */ /* 0x000fe400078e02bb */
[----:B------:R-:W-:Y:S02]  /*7420*/  IMAD.IADD R88, R134, 0x1, -R9 ;  /* 0x0000000186587824 */ /* 0x000fe400078e0a09 */
[----:B------:R-:W-:Y:S02]  /*7430*/  IMAD.IADD R187, R41, 0x1, R187 ;  /* 0x0000000129bb7824 */ /* 0x000fe400078e02bb */
[----:B------:R-:W-:Y:S02]  /*7440*/  IMAD.IADD R6, R88, 0x1, -R3 ;  /* 0x0000000158067824 */ /* 0x000fe400078e0a03 */
[----:B------:R-:W-:-:S03]  /*7450*/  IMAD.WIDE R200, R146, 0x2, RZ ;  /* 0x0000000292c87825 */ /* 0x000fc600078e02ff */
[----:B------:R-:W-:Y:S02]  /*7460*/  ISETP.GE.AND P2, PT, R6, 0x1, PT ;  /* 0x000000010600780c */ /* 0x000fe40003f46270 */
[----:B----4-:R-:W-:Y:S01]  /*7470*/  SHF.R.S32.HI R7, RZ, 0x1f, R192 ;  /* 0x0000001fff077819 */ /* 0x010fe200000114c0 */
        /* <DEDUP_REMOVED lines=8> */
[----:B------:R-:W-:-:S04]  /*7500*/  LEA R12, P0, R11, c[0x0][0x1c8], 0x1 ;  /* 0x000072000b0c7a11 */ /* 0x000fc800078008ff */
[----:B------:R-:W-:Y:S01]  /*7510*/  LEA.HI.X R10, R11, c[0x0][0x1cc], R10, 0x1, P0 ;  /* 0x000073000b0a7a11 */ /* 0x000fe200000f0c0a */
[----:B------:R-:W-:Y:S01]  /*7520*/  SHFL.IDX PT, R18, R12, RZ, 0x181f ;  /* 0x00181fff0c127589 */ /* 0x000fe200000e0000 */
[----:B------:R-:W-:-:S03]  /*7530*/  IADD3 R7, P0, R40, R20, RZ ;  /* 0x0000001428077210 */ /* 0x000fc60007f1e0ff */
[----:B------:R-:W1:Y:S01]  /*7540*/  SHFL.IDX PT, R19, R10, RZ, 0x181f ;  /* 0x00181fff0a137589 */ /* 0x000e6200000e0000 */
[----:B------:R-:W-:Y:S02]  /*7550*/  IADD3.X R20, R187, R21, R8, P0, !PT ;  /* 0x00000015bb147210 */ /* 0x000fe400007fe408 */
[C---:B------:R-:W-:Y:S01]  /*7560*/  LEA R8, P0, R7.reuse, c[0x0][0x1f8], 0x1 ;  /* 0x00007e0007087a11 */ /* 0x040fe200078008ff */
[----:B------:R-:W-:Y:S03]  /*7570*/  SHFL.IDX PT, R16, R12, 0x1, 0x181f ;  /* 0x00381f000c107f89 */ /* 0x000fe600000e0000 */
[----:B------:R-:W-:Y:S01]  /*7580*/  LEA.HI.X R7, R7, c[0x0][0x1fc], R20, 0x1, P0 ;  /* 0x00007f0007077a11 */ /* 0x000fe200000f0c14 */
[----:B------:R-:W2:Y:S01]  /*7590*/  SHFL.IDX PT, R17, R10, 0x1, 0x181f ;  /* 0x00381f000a117f89 */ /* 0x000ea200000e0000 */
[----:B------:R-:W-:-:S03]  /*75a0*/  ISETP.GT.AND P0, PT, R6, 0x20, PT ;  /* 0x000000200600780c */ /* 0x000fc60003f04270 */
[----:B------:R-:W3:Y:S04]  /*75b0*/  SHFL.IDX PT, R9, R8, RZ, 0x181f ;  /* 0x00181fff08097589 */ /* 0x000ee800000e0000 */
[----:B------:R-:W4:Y:S04]  /*75c0*/  SHFL.IDX PT, R11, R7, RZ, 0x181f ;  /* 0x00181fff070b7589 */ /* 0x000f2800000e0000 */
[----:B------:R-:W4:Y:S01]  /*75d0*/  SHFL.IDX PT, R15, R8, 0x1, 0x181f ;  /* 0x00381f00080f7f89 */ /* 0x000f2200000e0000 */
[----:B-1----:R-:W-:-:S03]  /*75e0*/  @P2 IMAD.WIDE R28, R146, 0x2, R18 ;  /* 0x00000002921c2825 */ /* 0x002fc600078e0212 */
[----:B------:R-:W1:Y:S01]  /*75f0*/  SHFL.IDX PT, R7, R7, 0x1, 0x181f ;  /* 0x00381f0007077f89 */ /* 0x000e6200000e0000 */
[----:B------:R-:W-:-:S03]  /*7600*/  @P2 IMAD.WIDE R26, R145, 0x2, R18 ;  /* 0x00000002911a2825 */ /* 0x000fc600078e0212 */
[----:B------:R1:W-:Y:S01]  /*7610*/  @P2 LDGSTS.E.BYPASS.LTC128B.128 [R2+0xc100], [R28.64], !P5 ;  /* 0x0c1000001c022fae */ /* 0x0003e2000e901d46 */
[----:B------:R-:W-:-:S03]  /*7620*/  @P2 IMAD.WIDE R22, R144, 0x2, R18 ;  /* 0x0000000290162825 */ /* 0x000fc600078e0212 */
[----:B------:R1:W-:Y:S01]  /*7630*/  @P2 LDGSTS.E.BYPASS.LTC128B.128 [R2+0xe100], [R26.64], !P4 ;  /* 0x0e1000001a022fae */ /* 0x0003e2000e101d46 */
[----:B--2---:R-:W-:-:S03]  /*7640*/  @P0 IMAD.WIDE R20, R146, 0x2, R16 ;  /* 0x0000000292140825 */ /* 0x004fc600078e0210 */
[----:B------:R2:W-:Y:S01]  /*7650*/  @P2 LDGSTS.E.BYPASS.LTC128B.128 [R2+0x10100], [R22.64], !P6 ;  /* 0x1010000016022fae */ /* 0x0005e2000f101d46 */
[----:B---3--:R-:W-:Y:S01]  /*7660*/  IADD3 R24, P2, R9, R200, RZ ;  /* 0x000000c809187210 */ /* 0x008fe20007f5e0ff */
[--C-:B------:R-:W-:Y:S02]  /*7670*/  @P0 IMAD.WIDE R18, R145, 0x2, R16.reuse ;  /* 0x0000000291120825 */ /* 0x100fe400078e0210 */
[----:B------:R3:W-:Y:S02]  /*7680*/  @P0 LDGSTS.E.BYPASS.LTC128B.128 [R2+0xd100], [R20.64], !P5 ;  /* 0x0d10000014020fae */ /* 0x0007e4000e901d46 */
[----:B------:R-:W-:Y:S02]  /*7690*/  @P0 IMAD.WIDE R16, R144, 0x2, R16 ;  /* 0x0000000290100825 */ /* 0x000fe400078e0210 */
[----:B------:R2:W-:Y:S02]  /*76a0*/  @P0 LDGSTS.E.BYPASS.LTC128B.128 [R2+0xf100], [R18.64], !P4 ;  /* 0x0f10000012020fae */ /* 0x0005e4000e101d46 */
[----:B----4-:R-:W-:-:S02]  /*76b0*/  IMAD.X R25, R11, 0x1, R201, P2 ;  /* 0x000000010b197824 */ /* 0x010fc400010e06c9 */
[----:B------:R4:W-:Y:S01]  /*76c0*/  @P0 LDGSTS.E.BYPASS.LTC128B.128 [R2+0x11100], [R16.64], !P6 ;  /* 0x1110000010020fae */ /* 0x0009e2000f101d46 */
[----:B------:R-:W-:Y:S02]  /*76d0*/  ISETP.LT.OR P0, PT, R6, 0x1, P3 ;  /* 0x000000010600780c */ /* 0x000fe40001f01670 */
[----:B------:R-:W-:Y:S01]  /*76e0*/  ISETP.GE.AND P3, PT, R5, c[0x0][0x1d4], PT ;  /* 0x0000750005007a0c */ /* 0x000fe20003f66270 */
[----:B------:R-:W0:Y:S01]  /*76f0*/  LDGDEPBAR ;  /* 0x00000000000079af */ /* 0x000e220000000000 */
[----:B-1----:R-:W-:-:S09]  /*7700*/  IMAD.WIDE R26, R145, 0x2, RZ ;  /* 0x00000002911a7825 */ /* 0x002fd200078e02ff */
        /* <DEDUP_REMOVED lines=25> */
[----:B------:R1:W-:Y:S04]  /*78a0*/  LDGSTS.E.BYPASS.LTC128B.128 [R2+0x5100], [R8.64], !P0 ;  /* 0x0510000008027fae */ /* 0x0003e8000c101d46 */
[----:B------:R-:W0:Y:S06]  /*78b0*/  LDGDEPBAR ;  /* 0x00000000000079af */ /* 0x000e2c0000000000 */
[----:B------:R-:W-:Y:S01]  /*78c0*/  @P2 LOP3.LUT R135, R135, 0x1, RZ, 0xfc, !PT ;  /* 0x0000000187872812 */ /* 0x000fe200078efcff */
        /* <DEDUP_REMOVED lines=10> */
[----:B-1----:R-:W-:-:S04]  /*7970*/  @!P3 LEA R8, P0, R6, c[0x0][0x2a0], 0x2 ;  /* 0x0000a8000608ba11 */ /* 0x002fc800078010ff */
[----:B------:R-:W-:-:S05]  /*7980*/  @!P3 LEA.HI.X R9, R6, c[0x0][0x2a4], R5, 0x2, P0 ;  /* 0x0000a9000609ba11 */ /* 0x000fca00000f1405 */
[----:B------:R-:W2:Y:S01]  /*7990*/  @!P3 LDG.E R192, [R8.64] ;  /* 0x0000000608c0b981 */ /* 0x000ea2000c1e1900 */
[----:B------:R-:W-:Y:S01]  /*79a0*/  IMAD.MOV R0, RZ, RZ, -R0 ;  /* 0x000000ffff007224 */ /* 0x000fe200078e0a00 */
[----:B------:R-:W-:-:S03]  /*79b0*/  IADD3 R17, -R38, 0x10, RZ ;  /* 0x0000001026117810 */ /* 0x000fc60007ffe1ff */
[----:B------:R-:W-:Y:S01]  /*79c0*/  IMAD R193, R0, c[0x0][0x2b8], R193 ;  /* 0x0000ae0000c17a24 */ /* 0x000fe200078e02c1 */
[----:B------:R-:W-:-:S03]  /*79d0*/  LOP3.LUT R17, R17, 0xf, RZ, 0xc0, !PT ;  /* 0x0000000f11117812 */ /* 0x000fc600078ec0ff */
[----:B------:R-:W-:Y:S01]  /*79e0*/  IMAD.WIDE.U32 R6, R193, c[0x0][0x1e0], RZ ;  /* 0x00007800c1067a25 */ /* 0x000fe200078e00ff */
[----:B------:R-:W-:-:S03]  /*79f0*/  SHF.R.S32.HI R0, RZ, 0x1f, R193 ;  /* 0x0000001fff007819 */ /* 0x000fc600000114c1 */
[----:B------:R-:W-:Y:S01]  /*7a00*/  IMAD.MOV.U32 R10, RZ, RZ, R6 ;  /* 0x000000ffff0a7224 */ /* 0x000fe200078e0006 */
[----:B------:R-:W-:Y:S01]  /*7a10*/  SEL R6, RZ, 0x10, P4 ;  /* 0x00000010ff067807 */ /* 0x000fe20002000000 */
[----:B------:R-:W-:-:S03]  /*7a20*/  IMAD R0, R0, c[0x0][0x1e0], RZ ;  /* 0x0000780000007a24 */ /* 0x000fc600078e02ff */
[----:B------:R-:W-:Y:S01]  /*7a30*/  IADD3 R20, -R6, 0x10, RZ ;  /* 0x0000001006147810 */ /* 0x000fe20007ffe1ff */
[----:B------:R-:W-:-:S03]  /*7a40*/  IMAD R0, R193, c[0x0][0x1e4], R0 ;  /* 0x00007900c1007a24 */ /* 0x000fc600078e0200 */
[----:B------:R-:W-:Y:S01]  /*7a50*/  LOP3.LUT R20, R20, 0xf, RZ, 0xc0, !PT ;  /* 0x0000000f14147812 */ /* 0x000fe200078ec0ff */
[----:B------:R-:W-:Y:S01]  /*7a60*/  IMAD.IADD R11, R7, 0x1, R0 ;  /* 0x00000001070b7824 */ /* 0x000fe200078e0200 */
[----:B--2---:R-:W-:-:S03]  /*7a70*/  SHF.R.S32.HI R0, RZ, 0x1f, R192 ;  /* 0x0000001fff007819 */ /* 0x004fc600000114c0 */
[----:B------:R-:W-:Y:S01]  /*7a80*/  IMAD.WIDE.U32 R8, R192, c[0x0][0x1f0], R10 ;  /* 0x00007c00c0087a25 */ /* 0x000fe200078e000a */
[----:B------:R-:W-:-:S03]  /*7a90*/  SHF.L.U64.HI R11, R146, 0x1, R149 ;  /* 0x00000001920b7819 */ /* 0x000fc60000010295 */
[----:B------:R-:W-:Y:S01]  /*7aa0*/  IMAD R7, R0, c[0x0][0x1f0], RZ ;  /* 0x00007c0000077a24 */ /* 0x000fe200078e02ff */
[----:B------:R-:W-:Y:S01]  /*7ab0*/  IADD3 R5, P0, R150, R8, RZ ;  /* 0x0000000896057210 */ /* 0x000fe20007f1e0ff */
[----:B------:R-:W-:Y:S01]  /*7ac0*/  IMAD.SHL.U32 R10, R146, 0x2, RZ ;  /* 0x00000002920a7824 */ /* 0x000fe200078e00ff */
[----:B------:R-:W-:Y:S01]  /*7ad0*/  SHF.L.U64.HI R8, R145, 0x1, R148 ;  /* 0x0000000191087819 */ /* 0x000fe20000010294 */
[----:B------:R-:W-:Y:S02]  /*7ae0*/  IMAD R7, R192, c[0x0][0x1f4], R7 ;  /* 0x00007d00c0077a24 */ /* 0x000fe400078e0207 */
[----:B------:R-:W-:-:S03]  /*7af0*/  IMAD.SHL.U32 R0, R144, 0x2, RZ ;  /* 0x0000000290007824 */ /* 0x000fc600078e00ff */
[----:B------:R-:W-:Y:S01]  /*7b00*/  IADD3.X R12, R188, R9, R7, P0, !PT ;  /* 0x00000009bc0c7210 */ /* 0x000fe200007fe407 */
[----:B------:R-:W-:Y:S01]  /*7b10*/  IMAD.SHL.U32 R7, R145, 0x2, RZ ;  /* 0x0000000291077824 */ /* 0x000fe200078e00ff */
[C---:B------:R-:W-:Y:S02]  /*7b20*/  LEA R15, P0, R5.reuse, c[0x0][0x1c8], 0x1 ;  /* 0x00007200050f7a11 */ /* 0x040fe400078008ff */
        /* <DEDUP_REMOVED lines=30> */
.L_x_944:
[----:B------:R-:W-:Y:S01]  /*7d10*/  IMAD.MOV.U32 R0, RZ, RZ, 0x10 ;  /* 0x00000010ff007424 */ /* 0x000fe200078e00ff */
[----:B------:R-:W-:Y:S01]  /*7d20*/  LOP3.LUT P0, RZ, R37, 0x2, RZ, 0xc0, !PT ;  /* 0x0000000225ff7812 */ /* 0x000fe2000780c0ff */
[----:B------:R-:W0:Y:S01]  /*7d30*/  LDGDEPBAR ;  /* 0x00000000000079af */ /* 0x000e220000000000 */
[----:B------:R-:W-:Y:S02]  /*7d40*/  SHF.R.S32.HI R12, RZ, 0x5, R132 ;  /* 0x00000005ff0c7819 */ /* 0x000fe40000011484 */
[----:B------:R-:W-:Y:S02]  /*7d50*/  SEL R0, R0, 0xfffffff0, !P0 ;  /* 0xfffffff000007807 */ /* 0x000fe40004000000 */
[----:B------:R-:W-:-:S13]  /*7d60*/  ISETP.LT.AND P0, PT, RZ, c[0x0][0x27c], PT ;  /* 0x00009f00ff007a0c */ /* 0x000fda0003f01270 */
[----:B------:R-:W-:Y:S05]  /*7d70*/  @P0 BRA `(.L_x_945) ;  /* 0x0000002000000947 */ /* 0x000fea0003800000 */
[----:B------:R-:W-:-:S04]  /*7d80*/  DEPBAR.LE SB0, 0x3 ;  /* 0x000080c00000791a */ /* 0x000fc80000000000 */
[----:B------:R-:W-:Y:S05]  /*7d90*/  BRA `(.L_x_946) ;  /* 0x00005c9000007947 */ /* 0x000fea0003800000 */
.L_x_945:
[----:B------:R-:W-:Y:S01]  /*7da0*/  SHF.R.S32.HI R5, RZ, 0x1f, R90 ;  /* 0x0000001fff057819 */ /* 0x000fe2000001145a */
[----:B-1----:R-:W-:Y:S01]  /*7db0*/  IMAD.WIDE.U32 R8, R90, c[0x0][0x280], RZ ;  /* 0x0000a0005a087a25 */ /* 0x002fe200078e00ff */
[----:B------:R-:W-:Y:S01]  /*7dc0*/  ULDC.U8 UR4, c[0x0][0x298] ;  /* 0x0000a60000047ab9 */ /* 0x000fe20000000000 */
[-C--:B------:R-:W-:Y:S01]  /*7dd0*/  LEA.HI R4, R4, R89.reuse, RZ, 0x2 ;  /* 0x0000005904047211 */ /* 0x080fe200078f10ff */
[----:B------:R-:W-:Y:S01]  /*7de0*/  BSSY B2, `(.L_x_946) ;  /* 0x00005c4000027945 */ /* 0x000fe20003800000 */
[C---:B------:R-:W-:Y:S01]  /*7df0*/  IMAD R7, R5.reuse, c[0x0][0x280], RZ ;  /* 0x0000a00005077a24 */ /* 0x040fe200078e02ff */
[----:B------:R-:W-:Y:S01]  /*7e00*/  LEA R18, P0, R8, c[0x0][0x270], 0x1 ;  /* 0x00009c0008127a11 */ /* 0x000fe200078008ff */
[----:B------:R-:W-:Y:S01]  /*7e10*/  IMAD R5, R5, c[0x0][0x290], RZ ;  /* 0x0000a40005057a24 */ /* 0x000fe200078e02ff */
[----:B------:R-:W-:Y:S01]  /*7e20*/  LOP3.LUT R46, R4, 0xfffffffc, RZ, 0xc0, !PT ;  /* 0xfffffffc042e7812 */ /* 0x000fe200078ec0ff */
[C---:B------:R-:W-:Y:S01]  /*7e30*/  IMAD R6, R90.reuse, c[0x0][0x284], R7 ;  /* 0x0000a1005a067a24 */ /* 0x040fe200078e0207 */
[----:B------:R-:W-:Y:S01]  /*7e40*/  SHF.R.S32.HI R16, RZ, 0x2, R4 ;  /* 0x00000002ff107819 */ /* 0x000fe20000011404 */
[----:B------:R-:W-:Y:S01]  /*7e50*/  IMAD R5, R90, c[0x0][0x294], R5 ;  /* 0x0000a5005a057a24 */ /* 0x000fe200078e0205 */
[----:B------:R-:W-:Y:S01]  /*7e60*/  IADD3 R46, -R46, R89, RZ ;  /* 0x000000592e2e7210 */ /* 0x000fe20007ffe1ff */
[----:B------:R-:W-:-:S02]  /*7e70*/  IMAD.IADD R6, R6, 0x1, R9 ;  /* 0x0000000106067824 */ /* 0x000fc400078e0209 */
[----:B------:R-:W-:Y:S01]  /*7e80*/  IMAD R17, R91, 0x80, R16 ;  /* 0x000000805b117824 */ /* 0x000fe200078e0210 */
[----:B------:R-:W-:Y:S02]  /*7e90*/  SHF.L.U32 R15, R46, 0x3, RZ ;  /* 0x000000032e0f7819 */ /* 0x000fe400000006ff */
[----:B------:R-:W-:Y:S01]  /*7ea0*/  LEA.HI.X R19, R8, c[0x0][0x274], R6, 0x1, P0 ;  /* 0x00009d0008137a11 */ /* 0x000fe200000f0c06 */
[----:B------:R-:W-:-:S04]  /*7eb0*/  IMAD.WIDE.U32 R6, R90, c[0x0][0x290], RZ ;  /* 0x0000a4005a067a25 */ /* 0x000fc800078e00ff */
[----:B------:R-:W-:Y:S01]  /*7ec0*/  IMAD.IADD R5, R5, 0x1, R7 ;  /* 0x0000000105057824 */ /* 0x000fe200078e0207 */
[----:B------:R-:W-:-:S04]  /*7ed0*/  LEA R30, P0, R6, c[0x0][0x288], 0x1 ;  /* 0x0000a200061e7a11 */ /* 0x000fc800078008ff */
[----:B------:R-:W-:Y:S02]  /*7ee0*/  LEA.HI.X R31, R6, c[0x0][0x28c], R5, 0x1, P0 ;  /* 0x0000a300061f7a11 */ /* 0x000fe400000f0c05 */
[----:B------:R-:W-:-:S13]  /*7ef0*/  ISETP.NE.AND P0, PT, RZ, UR4, PT ;  /* 0x00000004ff007c0c */ /* 0x000fda000bf05270 */
[----:B------:R-:W-:Y:S05]  /*7f00*/  @!P0 BRA `(.L_x_947) ;  /* 0x00002b4000008947 */ /* 0x000fea0003800000 */
[----:B------:R-:W-:Y:S01]  /*7f10*/  SHF.R.S32.HI R8, RZ, 0x1f, R89 ;  /* 0x0000001fff087819 */ /* 0x000fe20000011459 */
[----:B------:R-:W-:Y:S01]  /*7f20*/  BSSY B0, `(.L_x_948) ;  /* 0x0000051000007945 */ /* 0x000fe20003800000 */
        /* <DEDUP_REMOVED lines=15> */
[----:B------:R-:W-:Y:S01]  /*8020*/  CS2R R46, SRZ ;  /* 0x00000000002e7805 */ /* 0x000fe2000001ff00 */
[----:B------:R-:W-:Y:S01]  /*8030*/  IMAD.SHL.U32 R9, R9, 0x4, RZ ;  /* 0x0000000409097824 */ /* 0x000fe200078e00ff */
[----:B------:R-:W-:Y:S05]  /*8040*/  @P0 BRA `(.L_x_949) ;  /* 0x000003e000000947 */ /* 0x000fea0003800000 */
[C---:B------:R-:W-:Y:S01]  /*8050*/  ISETP.GE.AND P0, PT, R9.reuse, c[0x0][0x27c], PT ;  /* 0x00009f0009007a0c */ /* 0x040fe20003f06270 */
[----:B------:R-:W-:Y:S01]  /*8060*/  CS2R R28, SRZ ;  /* 0x00000000001c7805 */ /* 0x000fe2000001ff00 */
[----:B------:R-:W-:Y:S01]  /*8070*/  CS2R R46, SRZ ;  /* 0x00000000002e7805 */ /* 0x000fe2000001ff00 */
[----:B------:R-:W-:-:S10]  /*8080*/  IADD3 R4, R9, 0x10, RZ ;  /* 0x0000001009047810 */ /* 0x000fd40007ffe0ff */
[----:B------:R-:W-:-:S04]  /*8090*/  @!P0 IMAD.WIDE R20, R9, 0x2, R18 ;  /* 0x0000000209148825 */ /* 0x000fc800078e0212 */
[----:B------:R-:W-:Y:S01]  /*80a0*/  @!P0 IMAD.WIDE R10, R9, 0x2, R30 ;  /* 0x00000002090a8825 */ /* 0x000fe200078e021e */
[----:B------:R1:W5:Y:S04]  /*80b0*/  @!P0 LD.E.64 R28, [R20.64] ;  /* 0x00000006141c8980 */ /* 0x000368000c101b00 */
[----:B------:R2:W5:Y:S01]  /*80c0*/  @!P0 LD.E.64 R46, [R10.64] ;  /* 0x000000060a2e8980 */ /* 0x000562000c101b00 */
[----:B------:R-:W-:Y:S01]  /*80d0*/  ISETP.GE.AND P0, PT, R4, c[0x0][0x27c], PT ;  /* 0x00009f0004007a0c */ /* 0x000fe20003f06270 */
[----:B------:R-:W-:Y:S01]  /*80e0*/  CS2R R26, SRZ ;  /* 0x00000000001a7805 */ /* 0x000fe2000001ff00 */
[----:B------:R-:W-:-:S11]  /*80f0*/  CS2R R44, SRZ ;  /* 0x00000000002c7805 */ /* 0x000fd6000001ff00 */
[----:B------:R-:W-:-:S04]  /*8100*/  @!P0 SHF.R.S32.HI R5, RZ, 0x1f, R4 ;  /* 0x0000001fff058819 */ /* 0x000fc80000011404 */
[----:B------:R-:W-:-:S04]  /*8110*/  @!P0 LEA.HI R5, R5, R4, RZ, 0x2 ;  /* 0x0000000405058211 */ /* 0x000fc800078f10ff */
[----:B------:R-:W-:Y:S02]  /*8120*/  @!P0 LOP3.LUT R5, R5, 0xfffffffc, RZ, 0xc0, !PT ;  /* 0xfffffffc05058812 */ /* 0x000fe400078ec0ff */
[----:B------:R-:W-:-:S03]  /*8130*/  IADD3 R4, R9, 0x20, RZ ;  /* 0x0000002009047810 */ /* 0x000fc60007ffe0ff */
[----:B------:R-:W-:-:S04]  /*8140*/  @!P0 IMAD.WIDE R6, R5, 0x2, R18 ;  /* 0x0000000205068825 */ /* 0x000fc800078e0212 */
[----:B------:R-:W-:Y:S01]  /*8150*/  @!P0 IMAD.WIDE R22, R5, 0x2, R30 ;  /* 0x0000000205168825 */ /* 0x000fe200078e021e */
[----:B------:R3:W5:Y:S04]  /*8160*/  @!P0 LD.E.64 R26, [R6.64] ;  /* 0x00000006061a8980 */ /* 0x000768000c101b00 */
[----:B------:R4:W5:Y:S01]  /*8170*/  @!P0 LD.E.64 R44, [R22.64] ;  /* 0x00000006162c8980 */ /* 0x000962000c101b00 */
[----:B------:R-:W-:Y:S01]  /*8180*/  ISETP.GE.AND P0, PT, R4, c[0x0][0x27c], PT ;  /* 0x00009f0004007a0c */ /* 0x000fe20003f06270 */
[----:B------:R-:W-:Y:S01]  /*8190*/  CS2R R24, SRZ ;  /* 0x0000000000187805 */ /* 0x000fe2000001ff00 */
[----:B--2---:R-:W-:-:S11]  /*81a0*/  CS2R R10, SRZ ;  /* 0x00000000000a7805 */ /* 0x004fd6000001ff00 */
[----:B------:R-:W-:-:S04]  /*81b0*/  @!P0 SHF.R.S32.HI R5, RZ, 0x1f, R4 ;  /* 0x0000001fff058819 */ /* 0x000fc80000011404 */
[----:B------:R-:W-:-:S04]  /*81c0*/  @!P0 LEA.HI R5, R5, R4, RZ, 0x2 ;  /* 0x0000000405058211 */ /* 0x000fc800078f10ff */
[----:B------:R-:W-:Y:S02]  /*81d0*/  @!P0 LOP3.LUT R5, R5, 0xfffffffc, RZ, 0xc0, !PT ;  /* 0xfffffffc05058812 */ /* 0x000fe400078ec0ff */
[----:B------:R-:W-:-:S03]  /*81e0*/  IADD3 R4, R9, 0x30, RZ ;  /* 0x0000003009047810 */ /* 0x000fc60007ffe0ff */
[----:B-1----:R-:W-:-:S04]  /*81f0*/  @!P0 IMAD.WIDE R20, R5, 0x2, R18 ;  /* 0x0000000205148825 */ /* 0x002fc800078e0212 */
[----:B------:R-:W-:Y:S01]  /*8200*/  @!P0 IMAD.WIDE R32, R5, 0x2, R30 ;  /* 0x0000000205208825 */ /* 0x000fe200078e021e */
[----:B------:R1:W5:Y:S04]  /*8210*/  @!P0 LD.E.64 R24, [R20.64] ;  /* 0x0000000614188980 */ /* 0x000368000c101b00 */
[----:B------:R2:W5:Y:S01]  /*8220*/  @!P0 LD.E.64 R10, [R32.64] ;  /* 0x00000006200a8980 */ /* 0x000562000c101b00 */
[----:B------:R-:W-:Y:S01]  /*8230*/  ISETP.GE.AND P0, PT, R4, c[0x0][0x27c], PT ;  /* 0x00009f0004007a0c */ /* 0x000fe20003f06270 */
[----:B----4-:R-:W-:Y:S01]  /*8240*/  CS2R R22, SRZ ;  /* 0x0000000000167805 */ /* 0x010fe2000001ff00 */
[----:B---3--:R-:W-:-:S11]  /*8250*/  CS2R R6, SRZ ;  /* 0x0000000000067805 */ /* 0x008fd6000001ff00 */
        /* <DEDUP_REMOVED lines=9> */
[----:B-1----:R-:W-:-:S12]  /*82f0*/  CS2R R20, SRZ ;  /* 0x0000000000147805 */ /* 0x002fd8000001ff00 */
[----:B------:R-:W-:-:S04]  /*8300*/  @!P0 SHF.R.S32.HI R5, RZ, 0x1f, R4 ;  /* 0x0000001fff058819 */ /* 0x000fc80000011404 */
[----:B------:R-:W-:-:S04]  /*8310*/  @!P0 LEA.HI R5, R5, R4, RZ, 0x2 ;  /* 0x0000000405058211 */ /* 0x000fc800078f10ff */
[----:B------:R-:W-:Y:S02]  /*8320*/  @!P0 LOP3.LUT R8, R5, 0xfffffffc, RZ, 0xc0, !PT ;  /* 0xfffffffc05088812 */ /* 0x000fe400078ec0ff */
[----:B------:R-:W-:-:S03]  /*8330*/  CS2R R4, SRZ ;  /* 0x0000000000047805 */ /* 0x000fc6000001ff00 */
[----:B--2---:R-:W-:-:S04]  /*8340*/  @!P0 IMAD.WIDE R32, R8, 0x2, R18 ;  /* 0x0000000208208825 */ /* 0x004fc800078e0212 */
[----:B------:R-:W-:Y:S01]  /*8350*/  @!P0 IMAD.WIDE R34, R8, 0x2, R30 ;  /* 0x0000000208228825 */ /* 0x000fe200078e021e */
[----:B------:R-:W-:Y:S01]  /*8360*/  IADD3 R8, R9, 0x50, RZ ;  /* 0x0000005009087810 */ /* 0x000fe20007ffe0ff */
[----:B------:R3:W5:Y:S04]  /*8370*/  @!P0 LD.E.64 R20, [R32.64] ;  /* 0x0000000620148980 */ /* 0x000768000c101b00 */
[----:B------:R3:W5:Y:S01]  /*8380*/  @!P0 LD.E.64 R4, [R34.64] ;  /* 0x0000000622048980 */ /* 0x000762000c101b00 */
[----:B------:R-:W-:Y:S01]  /*8390*/  ISETP.GE.AND P0, PT, R8, c[0x0][0x27c], PT ;  /* 0x00009f0008007a0c */ /* 0x000fe20003f06270 */
[----:B----4-:R-:W-:Y:S01]  /*83a0*/  CS2R R48, SRZ ;  /* 0x0000000000307805 */ /* 0x010fe2000001ff00 */
[----:B------:R-:W-:-:S11]  /*83b0*/  CS2R R66, SRZ ;  /* 0x0000000000427805 */ /* 0x000fd6000001ff00 */
[----:B------:R-:W-:-:S04]  /*83c0*/  @!P0 SHF.R.S32.HI R17, RZ, 0x1f, R8 ;  /* 0x0000001fff118819 */ /* 0x000fc80000011408 */
[----:B------:R-:W-:-:S04]  /*83d0*/  @!P0 LEA.HI R8, R17, R8, RZ, 0x2 ;  /* 0x0000000811088211 */ /* 0x000fc800078f10ff */
[----:B------:R-:W-:-:S05]  /*83e0*/  @!P0 LOP3.LUT R8, R8, 0xfffffffc, RZ, 0xc0, !PT ;  /* 0xfffffffc08088812 */ /* 0x000fca00078ec0ff */
[----:B------:R-:W-:-:S04]  /*83f0*/  @!P0 IMAD.WIDE R18, R8, 0x2, R18 ;  /* 0x0000000208128825 */ /* 0x000fc800078e0212 */
[----:B------:R-:W-:Y:S01]  /*8400*/  @!P0 IMAD.WIDE R30, R8, 0x2, R30 ;  /* 0x00000002081e8825 */ /* 0x000fe200078e021e */
[----:B------:R3:W5:Y:S04]  /*8410*/  @!P0 LD.E.64 R48, [R18.64] ;  /* 0x0000000612308980 */ /* 0x000768000c101b00 */
[----:B------:R3:W5:Y:S02]  /*8420*/  @!P0 LD.E.64 R66, [R30.64] ;  /* 0x000000061e428980 */ /* 0x000764000c101b00 */
.L_x_949:
[----:B------:R-:W-:Y:S05]  /*8430*/  BSYNC B0 ;  /* 0x0000000000007941 */ /* 0x000fea0003800000 */
.L_x_948:
[----:B------:R-:W-:Y:S01]  /*8440*/  SHF.R.S32.HI R17, RZ, 0x1f, R16 ;  /* 0x0000001fff117819 */ /* 0x000fe20000011410 */
[----:B-----5:R-:W-:Y:S01]  /*8450*/  IMAD.MOV.U32 R53, RZ, RZ, R49 ;  /* 0x000000ffff357224 */ /* 0x020fe200078e0031 */
[----:B---3--:R-:W-:Y:S01]  /*8460*/  SHF.R.U64 R32, R44, 0x10, R45 ;  /* 0x000000102c207819 */ /* 0x008fe2000000122d */
[----:B------:R-:W-:Y:S01]  /*8470*/  IMAD.MOV.U32 R63, RZ, RZ, R29 ;  /* 0x000000ffff3f7224 */ /* 0x000fe200078e001d */
[----:B------:R-:W-:Y:S01]  /*8480*/  LEA.HI R17, R17, R16, RZ, 0x3 ;  /* 0x0000001011117211 */ /* 0x000fe200078f18ff */
[----:B------:R-:W-:Y:S01]  /*8490*/  IMAD.MOV.U32 R62, RZ, RZ, R26 ;  /* 0x000000ffff3e7224 */ /* 0x000fe200078e001a */
[----:B------:R-:W-:Y:S01]  /*84a0*/  SHF.R.U32.HI R31, RZ, 0x10, R45 ;  /* 0x00000010ff1f7819 */ /* 0x000fe2000001162d */
[----:B------:R-:W-:Y:S01]  /*84b0*/  IMAD.MOV.U32 R59, RZ, RZ, R25 ;  /* 0x000000ffff3b7224 */ /* 0x000fe200078e0019 */
[----:B------:R-:W-:Y:S01]  /*84c0*/  LOP3.LUT R17, R17, 0xfffffff8, RZ, 0xc0, !PT ;  /* 0xfffffff811117812 */ /* 0x000fe200078ec0ff */
[----:B------:R-:W-:Y:S01]  /*84d0*/  IMAD.MOV.U32 R60, RZ, RZ, R24 ;  /* 0x000000ffff3c7224 */ /* 0x000fe200078e0018 */
[--C-:B------:R-:W-:Y:S01]  /*84e0*/  SHF.R.U64 R43, R28, 0x10, R29.reuse ;  /* 0x000000101c2b7819 */ /* 0x100fe2000000121d */
[----:B------:R-:W-:Y:S01]  /*84f0*/  IMAD.MOV.U32 R58, RZ, RZ, R22 ;  /* 0x000000ffff3a7224 */ /* 0x000fe200078e0016 */
[----:B------:R-:W-:Y:S01]  /*8500*/  SHF.R.U32.HI R42, RZ, 0x10, R29 ;  /* 0x00000010ff2a7819 */ /* 0x000fe2000001161d */
[----:B------:R-:W-:Y:S01]  /*8510*/  IMAD.IADD R17, R16, 0x1, -R17 ;  /* 0x0000000110117824 */ /* 0x000fe200078e0a11 */
[----:B------:R-:W-:Y:S01]  /*8520*/  SHF.R.U64 R34, R26, 0x10, R27 ;  /* 0x000000101a227819 */ /* 0x000fe2000000121b */
[----:B------:R-:W-:Y:S01]  /*8530*/  IMAD.MOV.U32 R57, RZ, RZ, R23 ;  /* 0x000000ffff397224 */ /* 0x000fe200078e0017 */
[----:B------:R-:W-:Y:S01]  /*8540*/  SHF.R.U64 R30, R24, 0x10, R25 ;  /* 0x00000010181e7819 */ /* 0x000fe20000001219 */
[C---:B------:R-:W-:Y:S01]  /*8550*/  IMAD.SHL.U32 R8, R17.reuse, 0x40, RZ ;  /* 0x0000004011087824 */ /* 0x040fe200078e00ff */
[----:B------:R-:W-:Y:S01]  /*8560*/  LOP3.LUT P0, RZ, R17, 0x4, RZ, 0xc0, !PT ;  /* 0x0000000411ff7812 */ /* 0x000fe2000780c0ff */
[----:B------:R-:W-:Y:S01]  /*8570*/  IMAD.MOV.U32 R52, RZ, RZ, R46 ;  /* 0x000000ffff347224 */ /* 0x000fe200078e002e */
[----:B------:R-:W-:Y:S01]  /*8580*/  SHF.R.U64 R17, R48, 0x10, R49 ;  /* 0x0000001030117819 */ /* 0x000fe20000001231 */
[----:B------:R-:W-:Y:S01]  /*8590*/  IMAD.MOV.U32 R50, RZ, RZ, R44 ;  /* 0x000000ffff327224 */ /* 0x000fe200078e002c */
[----:B------:R-:W-:Y:S01]  /*85a0*/  LOP3.LUT R8, R8, 0x1c0, RZ, 0xc0, !PT ;  /* 0x000001c008087812 */ /* 0x000fe200078ec0ff */
[----:B------:R-:W-:Y:S01]  /*85b0*/  IMAD.MOV.U32 R56, RZ, RZ, R20 ;  /* 0x000000ffff387224 */ /* 0x000fe200078e0014 */
[----:B------:R-:W-:Y:S01]  /*85c0*/  SHF.R.U32.HI R29, RZ, 0x10, R25 ;  /* 0x00000010ff1d7819 */ /* 0x000fe20000011619 */
[----:B------:R-:W-:Y:S01]  /*85d0*/  IMAD.MOV.U32 R44, RZ, RZ, R7 ;  /* 0x000000ffff2c7224 */ /* 0x000fe200078e0007 */
[----:B------:R-:W-:Y:S01]  /*85e0*/  LOP3.LUT R15, R8, 0x18, R15, 0xf8, !PT ;  /* 0x00000018080f7812 */ /* 0x000fe200078ef80f */
[----:B------:R-:W-:Y:S01]  /*85f0*/  IMAD.MOV.U32 R64, RZ, RZ, R28 ;  /* 0x000000ffff407224 */ /* 0x000fe200078e001c */
[----:B------:R-:W-:Y:S01]  /*8600*/  SHF.R.U32.HI R8, RZ, 0x3, R8 ;  /* 0x00000003ff087819 */ /* 0x000fe20000011608 */
[----:B------:R-:W-:Y:S01]  /*8610*/  IMAD.MOV.U32 R61, RZ, RZ, R27 ;  /* 0x000000ffff3d7224 */ /* 0x000fe200078e001b */
[----:B------:R-:W-:Y:S01]  /*8620*/  SHF.R.U64 R26, R22, 0x10, R23 ;  /* 0x00000010161a7819 */ /* 0x000fe20000001217 */
[----:B------:R-:W-:Y:S01]  /*8630*/  IMAD.MOV.U32 R54, RZ, RZ, R48 ;  /* 0x000000ffff367224 */ /* 0x000fe200078e0030 */
[----:B------:R-:W-:Y:S01]  /*8640*/  LOP3.LUT R15, R15, R8, RZ, 0x3c, !PT ;  /* 0x000000080f0f7212 */ /* 0x000fe200078e3cff */
[----:B------:R-:W-:Y:S01]  /*8650*/  IMAD.MOV.U32 R51, RZ, RZ, R47 ;  /* 0x000000ffff337224 */ /* 0x000fe200078e002f */
[----:B------:R-:W-:Y:S01]  /*8660*/  SHF.R.U32.HI R25, RZ, 0x10, R23 ;  /* 0x00000010ff197819 */ /* 0x000fe20000011617 */
[----:B------:R-:W-:Y:S01]  /*8670*/  IMAD.MOV.U32 R55, RZ, RZ, R21 ;  /* 0x000000ffff377224 */ /* 0x000fe200078e0015 */
[----:B------:R-:W-:Y:S01]  /*8680*/  SHF.R.U64 R39, R46, 0x10, R47 ;  /* 0x000000102e277819 */ /* 0x000fe2000000122f */
[----:B------:R-:W-:Y:S01]  /*8690*/  IMAD R18, R12, 0x200, R15 ;  /* 0x000002000c127824 */ /* 0x000fe200078e020f */
[----:B------:R-:W-:Y:S01]  /*86a0*/  SHF.R.U32.HI R15, RZ, 0x10, R49 ;  /* 0x00000010ff0f7819 */ /* 0x000fe20000011631 */
[----:B------:R-:W-:Y:S01]  /*86b0*/  IMAD.MOV.U32 R49, RZ, RZ, R45 ;  /* 0x000000ffff317224 */ /* 0x000fe200078e002d */
[----:B------:R-:W-:Y:S01]  /*86c0*/  SHF.R.U64 R22, R20, 0x10, R21 ;  /* 0x0000001014167819 */ /* 0x000fe20000001215 */
[----:B------:R-:W-:Y:S01]  /*86d0*/  IMAD R45, R91, -0x80, R94 ;  /* 0xffffff805b2d7824 */ /* 0x000fe200078e025e */
[C---:B------:R-:W-:Y:S01]  /*86e0*/  IADD3 R8, R18.reuse, 0x20, RZ ;  /* 0x0000002012087810 */ /* 0x040fe20007ffe0ff */
[----:B------:R-:W-:Y:S01]  /*86f0*/  IMAD.MOV.U32 R46, RZ, RZ, R6 ;  /* 0x000000ffff2e7224 */ /* 0x000fe200078e0006 */
[----:B------:R-:W-:Y:S01]  /*8700*/  @P0 IADD3 R8, R18, -0x20, RZ ;  /* 0xffffffe012080810 */ /* 0x000fe20007ffe0ff */
[----:B------:R-:W-:Y:S01]  /*8710*/  IMAD.MOV.U32 R48, RZ, RZ, R10 ;  /* 0x000000ffff307224 */ /* 0x000fe200078e000a */
[----:B------:R-:W-:Y:S01]  /*8720*/  IMNMX R45, R45, 0x80, PT ;  /* 0x000000802d2d7817 */ /* 0x000fe20003800200 */
[----:B------:R-:W-:-:S04]  /*8730*/  DEPBAR.LE SB0, 0x3 ;  /* 0x000080c00000791a */ /* 0x000fc80000000000 */
[----:B------:R-:W-:Y:S01]  /*8740*/  ISETP.GE.AND P0, PT, R16, R45, PT ;  /* 0x0000002d1000720c */ /* 0x000fe20003f06270 */
[----:B------:R-:W-:Y:S01]  /*8750*/  BSSY B1, `(.L_x_950) ;  /* 0x000012c000017945 */ /* 0x000fe20003800000 */
[----:B------:R-:W-:Y:S01]  /*8760*/  SHF.R.U64 R24, R6, 0x10, R7 ;  /* 0x0000001006187819 */ /* 0x000fe20000001207 */
[----:B------:R-:W-:Y:S01]  /*8770*/  IMAD.MOV.U32 R6, RZ, RZ, R5 ;  /* 0x000000ffff067224 */ /* 0x000fe200078e0005 */
        /* <DEDUP_REMOVED lines=8> */
[----:B------:R-:W-:Y:S01]  /*8800*/  IMAD.MOV.U32 R5, RZ, RZ, R67 ;  /* 0x000000ffff057224 */ /* 0x000fe200078e0043 */
[----:B------:R-:W-:-:S02]  /*8810*/  SHF.R.U64 R28, R10, 0x10, R11 ;  /* 0x000000100a1c7819 */ /* 0x000fc4000000120b */
[----:B------:R-:W-:Y:S02]  /*8820*/  SHF.R.U32.HI R27, RZ, 0x10, R11 ;  /* 0x00000010ff1b7819 */ /* 0x000fe4000001160b */
[----:B------:R-:W-:Y:S02]  /*8830*/  SHF.R.U32.HI R21, RZ, 0x10, R21 ;  /* 0x00000010ff157819 */ /* 0x000fe40000011615 */
[--C-:B------:R-:W-:Y:S02]  /*8840*/  SHF.R.U64 R11, R66, 0x10, R67.reuse ;  /* 0x00000010420b7819 */ /* 0x100fe40000001243 */
[----:B------:R-:W-:Y:S02]  /*8850*/  SHF.R.U32.HI R10, RZ, 0x10, R67 ;  /* 0x00000010ff0a7819 */ /* 0x000fe40000011643 */
        /* <DEDUP_REMOVED lines=24> */
[----:B------:R-:W-:Y:S02]  /*89e0*/  LEA R18, R18, 0x18100, 0x1 ;  /* 0x0001810012127811 */ /* 0x000fe400078e08ff */
[----:B------:R-:W-:Y:S01]  /*89f0*/  LEA R8, R8, 0x18100, 0x1 ;  /* 0x0001810008087811 */ /* 0x000fe200078e08ff */
        /* <DEDUP_REMOVED lines=10> */
[----:B------:R-:W-:Y:S02]  /*8aa0*/  SHF.L.U32 R55, R42, 0x10, RZ ;  /* 0x000000102a377819 */ /* 0x000fe400000006ff */
[----:B-1----:R-:W-:Y:S02]  /*8ab0*/  LOP3.LUT R44, R4, 0xffff0000, RZ, 0xc0, !PT ;  /* 0xffff0000042c7812 */ /* 0x002fe400078ec0ff */
[----:B------:R-:W-:-:S02]  /*8ac0*/  LOP3.LUT R52, R5, 0xffff0000, RZ, 0xc0, !PT ;  /* 0xffff000005347812 */ /* 0x000fc400078ec0ff */
[----:B------:R-:W-:Y:S02]  /*8ad0*/  SHF.L.U32 R46, R4, 0x10, RZ ;  /* 0x00000010042e7819 */ /* 0x000fe400000006ff */
[----:B------:R-:W-:Y:S01]  /*8ae0*/  SHF.L.U32 R4, R5, 0x10, RZ ;  /* 0x0000001005047819 */ /* 0x000fe200000006ff */
[----:B------:R-:W-:Y:S01]  /*8af0*/  FMUL.FTZ R5, R44, R49 ;  /* 0x000000312c057220 */ /* 0x000fe20000410000 */
[----:B------:R-:W-:Y:S01]  /*8b00*/  SHF.L.U32 R50, R6, 0x10, RZ ;  /* 0x0000001006327819 */ /* 0x000fe200000006ff */
[----:B------:R-:W-:Y:S01]  /*8b10*/  FMUL.FTZ R44, R44, R53 ;  /* 0x000000352c2c7220 */ /* 0x000fe20000410000 */
[----:B------:R-:W-:Y:S01]  /*8b20*/  LOP3.LUT R48, R6, 0xffff0000, RZ, 0xc0, !PT ;  /* 0xffff000006307812 */ /* 0x000fe200078ec0ff */
[C---:B------:R-:W-:Y:S01]  /*8b30*/  IMAD.U32 R6, R7.reuse, 0x10000, RZ ;  /* 0x0001000007067824 */ /* 0x040fe200078e00ff */
[----:B------:R-:W-:Y:S01]  /*8b40*/  LOP3.LUT R54, R7, 0xffff0000, RZ, 0xc0, !PT ;  /* 0xffff000007367812 */ /* 0x000fe200078ec0ff */
[----:B------:R-:W-:Y:S02]  /*8b50*/  FMUL.FTZ R7, R52, R47 ;  /* 0x0000002f34077220 */ /* 0x000fe40000410000 */
[----:B------:R-:W-:Y:S01]  /*8b60*/  FFMA.FTZ R44, R46, R49, R44 ;  /* 0x000000312e2c7223 */ /* 0x000fe2000001002c */
[----:B------:R-:W-:Y:S01]  /*8b70*/  LOP3.LUT R49, R35, 0xffff0000, RZ, 0xc0, !PT ;  /* 0xffff000023317812 */ /* 0x000fe200078ec0ff */
[----:B------:R-:W-:-:S02]  /*8b80*/  FMUL.FTZ R52, R52, R51 ;  /* 0x0000003334347220 */ /* 0x000fc40000410000 */
[----:B------:R-:W-:Y:S01]  /*8b90*/  FFMA.FTZ R7, R4, R51, -R7 ;  /* 0x0000003304077223 */ /* 0x000fe20000010807 */
[----:B------:R-:W-:Y:S01]  /*8ba0*/  SHF.L.U32 R51, R35, 0x10, RZ ;  /* 0x0000001023337819 */ /* 0x000fe200000006ff */
[----:B------:R-:W-:Y:S01]  /*8bb0*/  FFMA.FTZ R5, R46, R53, -R5 ;  /* 0x000000352e057223 */ /* 0x000fe20000010805 */
[----:B------:R-:W-:Y:S01]  /*8bc0*/  LOP3.LUT R53, R42, 0xffff0000, RZ, 0xc0, !PT ;  /* 0xffff00002a357812 */ /* 0x000fe200078ec0ff */
[----:B------:R-:W-:Y:S02]  /*8bd0*/  FFMA.FTZ R52, R4, R47, R52 ;  /* 0x0000002f04347223 */ /* 0x000fe40000010034 */
[----:B------:R-:W-:Y:S02]  /*8be0*/  FMUL.FTZ R4, R48, R51 ;  /* 0x0000003330047220 */ /* 0x000fe40000410000 */
[----:B------:R-:W-:Y:S02]  /*8bf0*/  FMUL.FTZ R46, R54, R49 ;  /* 0x00000031362e7220 */ /* 0x000fe40000410000 */
[----:B------:R-:W-:-:S02]  /*8c00*/  FMUL.FTZ R48, R48, R55 ;  /* 0x0000003730307220 */ /* 0x000fc40000410000 */
        /* <DEDUP_REMOVED lines=10> */
.L_x_953:
[----:B------:R-:W-:Y:S05]  /*8cb0*/  BSYNC B0 ;  /* 0x0000000000007941 */ /* 0x000fea0003800000 */
.L_x_952:
        /* <DEDUP_REMOVED lines=42> */
.L_x_955:
[----:B------:R-:W-:Y:S05]  /*8f60*/  BSYNC B0 ;  /* 0x0000000000007941 */ /* 0x000fea0003800000 */
.L_x_954:
        /* <DEDUP_REMOVED lines=41> */
[----:B------:R1:W-:Y:S02]  /*9200*/  STS.128 [R18+0x4000], R4 ;  /* 0x0040000412007388 */ /* 0x0003e40000000c00 */
.L_x_957:
[----:B------:R-:W-:Y:S05]  /*9210*/  BSYNC B0 ;  /* 0x0000000000007941 */ /* 0x000fea0003800000 */
.L_x_956:
        /* <DEDUP_REMOVED lines=42> */
.L_x_959:
[----:B------:R-:W-:Y:S05]  /*94c0*/  BSYNC B0 ;  /* 0x0000000000007941 */ /* 0x000fea0003800000 */
.L_x_958:
        /* <DEDUP_REMOVED lines=42> */
.L_x_961:
[----:B------:R-:W-:Y:S05]  /*9770*/  BSYNC B0 ;  /* 0x0000000000007941 */ /* 0x000fea0003800000 */
.L_x_960:
        /* <DEDUP_REMOVED lines=41> */
.L_x_951:
[----:B------:R-:W-:Y:S05]  /*9a10*/  BSYNC B1 ;  /* 0x0000000000017941 */ /* 0x000fea0003800000 */
.L_x_950:
        /* <DEDUP_REMOVED lines=18> */
[-C--:B------:R-:W-:Y:S01]  /*9b40*/  FMUL.FTZ R6, R43, R16.reuse ;  /* 0x000000102b067220 */ /* 0x080fe20000410000 */
[----:B------:R-:W-:Y:S01]  /*9b50*/  LOP3.LUT R50, R7, 0xffff0000, RZ, 0xc0, !PT ;  /* 0xffff000007327812 */ /* 0x000fe200078ec0ff */
[-C--:B------:R-:W-:Y:S02]  /*9b60*/  FMUL.FTZ R7, R39, R45.reuse ;  /* 0x0000002d27077220 */ /* 0x080fe40000410000 */
        /* <DEDUP_REMOVED lines=23> */
.L_x_964:
[----:B------:R-:W-:Y:S05]  /*9ce0*/  BSYNC B0 ;  /* 0x0000000000007941 */ /* 0x000fea0003800000 */
.L_x_963:
        /* <DEDUP_REMOVED lines=18> */
[----:B------:R-:W-:Y:S02]  /*9e10*/  FMUL.FTZ R7, R32, R39 ;  /* 0x0000002720077220 */ /* 0x000fe40000410000 */
[C---:B------:R-:W-:Y:S02]  /*9e20*/  FMUL.FTZ R16, R5.reuse, R16 ;  /* 0x0000001005107220 */ /* 0x040fe40000410000 */
[-C--:B------:R-:W-:Y:S02]  /*9e30*/  FFMA.FTZ R6, R5, R35.reuse, -R6 ;  /* 0x0000002305067223 */ /* 0x080fe40000010806 */
        /* <DEDUP_REMOVED lines=21> */
.L_x_966:
[----:B------:R-:W-:Y:S05]  /*9f90*/  BSYNC B0 ;  /* 0x0000000000007941 */ /* 0x000fea0003800000 */
.L_x_965:
[----:B-1----:R-:W-:Y:S01]  /*9fa0*/  IADD3 R4, R9, 0x20, RZ ;  /* 0x0000002009047810 */ /* 0x002fe20007ffe0ff */
[----:B------:R-:W-:Y:S03]  /*9fb0*/  BSSY B0, `(.L_x_967) ;  /* 0x0000029000007945 */ /* 0x000fe60003800000 */
[----:B------:R-:W-:-:S13]  /*9fc0*/  ISETP.GE.AND P0, PT, R4, c[0x0][0x27c], PT ;  /* 0x00009f0004007a0c */ /* 0x000fda0003f06270 */
[----:B------:R-:W-:Y:S05]  /*9fd0*/  @P0 BRA `(.L_x_968) ;  /* 0x0000026000000947 */ /* 0x000fea0003800000 */
[----:B------:R-:W1:Y:S01]  /*9fe0*/  LDS.128 R4, [R18+0x6000] ;  /* 0x0060000012047984 */ /* 0x000e620000000c00 */
[----:B------:R-:W-:Y:S02]  /*9ff0*/  LOP3.LUT R33, R30, 0xffff0000, RZ, 0xc0, !PT ;  /* 0xffff00001e217812 */ /* 0x000fe400078ec0ff */
[----:B------:R-:W-:Y:S02]  /*a000*/  LOP3.LUT R35, R28, 0xffff0000, RZ, 0xc0, !PT ;  /* 0xffff00001c237812 */ /* 0x000fe400078ec0ff */
[C---:B-1----:R-:W-:Y:S02]  /*a010*/  SHF.L.U32 R31, R4.reuse, 0x10, RZ ;  /* 0x00000010041f7819 */ /* 0x042fe400000006ff */
[----:B------:R-:W-:Y:S02]  /*a020*/  LOP3.LUT R16, R4, 0xffff0000, RZ, 0xc0, !PT ;  /* 0xffff000004107812 */ /* 0x000fe400078ec0ff */
[C---:B------:R-:W-:Y:S02]  /*a030*/  SHF.L.U32 R4, R5.reuse, 0x10, RZ ;  /* 0x0000001005047819 */ /* 0x040fe400000006ff */
[----:B------:R-:W-:-:S02]  /*a040*/  LOP3.LUT R32, R5, 0xffff0000, RZ, 0xc0, !PT ;  /* 0xffff000005207812 */ /* 0x000fc400078ec0ff */
[----:B------:R-:W-:Y:S01]  /*a050*/  SHF.L.U32 R5, R30, 0x10, RZ ;  /* 0x000000101e057819 */ /* 0x000fe200000006ff */
[----:B------:R-:W-:Y:S01]  /*a060*/  IMAD.U32 R30, R28, 0x10000, RZ ;  /* 0x000100001c1e7824 */ /* 0x000fe200078e00ff */
[C---:B------:R-:W-:Y:S01]  /*a070*/  SHF.L.U32 R39, R6.reuse, 0x10, RZ ;  /* 0x0000001006277819 */ /* 0x040fe200000006ff */
[C---:B------:R-:W-:Y:S01]  /*a080*/  IMAD.U32 R28, R7.reuse, 0x10000, RZ ;  /* 0x00010000071c7824 */ /* 0x040fe200078e00ff */
[----:B------:R-:W-:Y:S01]  /*a090*/  LOP3.LUT R34, R6, 0xffff0000, RZ, 0xc0, !PT ;  /* 0xffff000006227812 */ /* 0x000fe200078ec0ff */
[----:B------:R-:W-:Y:S01]  /*a0a0*/  FMUL.FTZ R6, R30, R16 ;  /* 0x000000101e067220 */ /* 0x000fe20000410000 */
[----:B------:R-:W-:Y:S01]  /*a0b0*/  LOP3.LUT R42, R7, 0xffff0000, RZ, 0xc0, !PT ;  /* 0xffff0000072a7812 */ /* 0x000fe200078ec0ff */
[----:B------:R-:W-:Y:S02]  /*a0c0*/  FMUL.FTZ R7, R35, R32 ;  /* 0x0000002023077220 */ /* 0x000fe40000410000 */
[C---:B------:R-:W-:Y:S02]  /*a0d0*/  FMUL.FTZ R16, R5.reuse, R16 ;  /* 0x0000001005107220 */ /* 0x040fe40000410000 */
[----:B------:R-:W-:-:S02]  /*a0e0*/  FFMA.FTZ R6, R5, R31, -R6 ;  /* 0x0000001f05067223 */ /* 0x000fc40000010806 */
[----:B------:R-:W-:Y:S01]  /*a0f0*/  FFMA.FTZ R5, R33, R4, -R7 ;  /* 0x0000000421057223 */ /* 0x000fe20000010807 */
[----:B------:R-:W-:Y:S01]  /*a100*/  SHF.L.U32 R7, R27, 0x10, RZ ;  /* 0x000000101b077819 */ /* 0x000fe200000006ff */
[----:B------:R-:W-:Y:S01]  /*a110*/  FFMA.FTZ R31, R30, R31, R16 ;  /* 0x0000001f1e1f7223 */ /* 0x000fe20000010010 */
[----:B------:R-:W-:Y:S01]  /*a120*/  SHF.L.U32 R16, R29, 0x10, RZ ;  /* 0x000000101d107819 */ /* 0x000fe200000006ff */
[----:B------:R-:W-:Y:S01]  /*a130*/  FMUL.FTZ R32, R33, R32 ;  /* 0x0000002021207220 */ /* 0x000fe20000410000 */
[----:B------:R-:W-:Y:S02]  /*a140*/  LOP3.LUT R27, R27, 0xffff0000, RZ, 0xc0, !PT ;  /* 0xffff00001b1b7812 */ /* 0x000fe400078ec0ff */
[----:B------:R-:W-:Y:S01]  /*a150*/  LOP3.LUT R29, R29, 0xffff0000, RZ, 0xc0, !PT ;  /* 0xffff00001d1d7812 */ /* 0x000fe200078ec0ff */
[----:B------:R-:W-:Y:S02]  /*a160*/  FFMA.FTZ R32, R35, R4, R32 ;  /* 0x0000000423207223 */ /* 0x000fe40000010020 */
[----:B------:R-:W-:-:S02]  /*a170*/  FMUL.FTZ R4, R7, R34 ;  /* 0x0000002207047220 */ /* 0x000fc40000410000 */
[----:B------:R-:W-:Y:S01]  /*a180*/  FMUL.FTZ R34, R16, R34 ;  /* 0x0000002210227220 */ /* 0x000fe20000410000 */
[----:B------:R-:W-:Y:S01]  /*a190*/  F2FP.BF16.PACK_AB R5, R32, R5 ;  /* 0x000000052005723e */ /* 0x000fe200000010ff */
[-C--:B------:R-:W-:Y:S02]  /*a1a0*/  FMUL.FTZ R30, R27, R42.reuse ;  /* 0x0000002a1b1e7220 */ /* 0x080fe40000410000 */
[----:B------:R-:W-:Y:S02]  /*a1b0*/  FMUL.FTZ R42, R29, R42 ;  /* 0x0000002a1d2a7220 */ /* 0x000fe40000410000 */
[-C--:B------:R-:W-:Y:S01]  /*a1c0*/  FFMA.FTZ R16, R16, R39.reuse, -R4 ;  /* 0x0000002710107223 */ /* 0x080fe20000010804 */
[----:B------:R-:W-:Y:S01]  /*a1d0*/  F2FP.BF16.PACK_AB R4, R31, R6 ;  /* 0x000000061f04723e */ /* 0x000fe200000010ff */
[----:B------:R-:W-:Y:S02]  /*a1e0*/  FFMA.FTZ R7, R7, R39, R34 ;  /* 0x0000002707077223 */ /* 0x000fe40000010022 */
[----:B------:R-:W-:-:S02]  /*a1f0*/  FFMA.FTZ R30, R29, R28, -R30 ;  /* 0x0000001c1d1e7223 */ /* 0x000fc4000001081e */
[----:B------:R-:W-:Y:S01]  /*a200*/  FFMA.FTZ R27, R27, R28, R42 ;  /* 0x0000001c1b1b7223 */ /* 0x000fe2000001002a */
[----:B------:R-:W-:-:S04]  /*a210*/  F2FP.BF16.PACK_AB R6, R7, R16 ;  /* 0x000000100706723e */ /* 0x000fc800000010ff */
[----:B------:R-:W-:-:S05]  /*a220*/  F2FP.BF16.PACK_AB R7, R27, R30 ;  /* 0x0000001e1b07723e */ /* 0x000fca00000010ff */
[----:B------:R1:W-:Y:S02]  /*a230*/  STS.128 [R18+0x6000], R4 ;  /* 0x0060000412007388 */ /* 0x0003e40000000c00 */
.L_x_968:
[----:B------:R-:W-:Y:S05]  /*a240*/  BSYNC B0 ;  /* 0x0000000000007941 */ /* 0x000fea0003800000 */
.L_x_967:
        /* <DEDUP_REMOVED lines=23> */
[----:B------:R-:W-:Y:S01]  /*a3c0*/  FMUL.FTZ R28, R29, R28 ;  /* 0x0000001c1d1c7220 */ /* 0x000fe20000410000 */
[----:B------:R-:W-:Y:S01]  /*a3d0*/  SHF.L.U32 R29, R25, 0x10, RZ ;  /* 0x00000010191d7819 */ /* 0x000fe200000006ff */
[----:B------:R-:W-:Y:S01]  /*a3e0*/  FFMA.FTZ R27, R26, R27, R16 ;  /* 0x0000001b1a1b7223 */ /* 0x000fe20000010010 */
[----:B------:R-:W-:Y:S01]  /*a3f0*/  LOP3.LUT R23, R23, 0xffff0000, RZ, 0xc0, !PT ;  /* 0xffff000017177812 */ /* 0x000fe200078ec0ff */
[----:B------:R-:W-:Y:S01]  /*a400*/  FFMA.FTZ R28, R31, R4, R28 ;  /* 0x000000041f1c7223 */ /* 0x000fe2000001001c */
[----:B------:R-:W-:Y:S01]  /*a410*/  LOP3.LUT R25, R25, 0xffff0000, RZ, 0xc0, !PT ;  /* 0xffff000019197812 */ /* 0x000fe200078ec0ff */
[-C--:B------:R-:W-:Y:S02]  /*a420*/  FMUL.FTZ R4, R7, R30.reuse ;  /* 0x0000001e07047220 */ /* 0x080fe40000410000 */
[----:B------:R-:W-:Y:S01]  /*a430*/  FMUL.FTZ R30, R29, R30 ;  /* 0x0000001e1d1e7220 */ /* 0x000fe20000410000 */
[----:B------:R-:W-:Y:S01]  /*a440*/  F2FP.BF16.PACK_AB R5, R28, R5 ;  /* 0x000000051c05723e */ /* 0x000fe200000010ff */
[----:B------:R-:W-:-:S02]  /*a450*/  FMUL.FTZ R16, R23, R33 ;  /* 0x0000002117107220 */ /* 0x000fc40000410000 */
[----:B------:R-:W-:Y:S02]  /*a460*/  FMUL.FTZ R33, R25, R33 ;  /* 0x0000002119217220 */ /* 0x000fe40000410000 */
[----:B------:R-:W-:Y:S02]  /*a470*/  FFMA.FTZ R30, R7, R32, R30 ;  /* 0x00000020071e7223 */ /* 0x000fe4000001001e */
[----:B------:R-:W-:Y:S02]  /*a480*/  FFMA.FTZ R7, R25, R24, -R16 ;  /* 0x0000001819077223 */ /* 0x000fe40000010810 */
[----:B------:R-:W-:Y:S01]  /*a490*/  FFMA.FTZ R29, R29, R32, -R4 ;  /* 0x000000201d1d7223 */ /* 0x000fe20000010804 */
[----:B------:R-:W-:Y:S01]  /*a4a0*/  F2FP.BF16.PACK_AB R4, R27, R6 ;  /* 0x000000061b04723e */ /* 0x000fe200000010ff */
[----:B------:R-:W-:-:S03]  /*a4b0*/  FFMA.FTZ R24, R23, R24, R33 ;  /* 0x0000001817187223 */ /* 0x000fc60000010021 */
[----:B------:R-:W-:Y:S02]  /*a4c0*/  F2FP.BF16.PACK_AB R6, R30, R29 ;  /* 0x0000001d1e06723e */ /* 0x000fe400000010ff */
[----:B------:R-:W-:-:S05]  /*a4d0*/  F2FP.BF16.PACK_AB R7, R24, R7 ;  /* 0x000000071807723e */ /* 0x000fca00000010ff */
[----:B------:R1:W-:Y:S02]  /*a4e0*/  STS.128 [R8+0x6000], R4 ;  /* 0x0060000408007388 */ /* 0x0003e40000000c00 */
.L_x_970:
[----:B------:R-:W-:Y:S05]  /*a4f0*/  BSYNC B0 ;  /* 0x0000000000007941 */ /* 0x000fea0003800000 */
.L_x_969:
        /* <DEDUP_REMOVED lines=42> */
.L_x_972:
[----:B------:R-:W-:Y:S05]  /*a7a0*/  BSYNC B0 ;  /* 0x0000000000007941 */ /* 0x000fea0003800000 */
.L_x_971:
[----:B------:R-:W-:-:S04]  /*a7b0*/  IADD3 R9, R9, 0x50, RZ ;  /* 0x0000005009097810 */ /* 0x000fc80007ffe0ff */
[----:B------:R-:W-:-:S13]  /*a7c0*/  ISETP.GE.AND P0, PT, R9, c[0x0][0x27c], PT ;  /* 0x00009f0009007a0c */ /* 0x000fda0003f06270 */
        /* <DEDUP_REMOVED lines=17> */
[----:B------:R-:W-:Y:S02]  /*a8e0*/  FFMA.FTZ R6, R5, R16, -R6 ;  /* 0x0000001005067223 */ /* 0x000fe40000010806 */
[----:B------:R-:W-:Y:S01]  /*a8f0*/  FFMA.FTZ R5, R19, R4, -R7 ;  /* 0x0000000413057223 */ /* 0x000fe20000010807 */
[C---:B------:R-:W-:Y:S01]  /*a900*/  SHF.L.U32 R7, R10.reuse, 0x10, RZ ;  /* 0x000000100a077819 */ /* 0x040fe200000006ff */
        /* <DEDUP_REMOVED lines=11> */
[----:B------:R-:W-:-:S02]  /*a9c0*/  FFMA.FTZ R11, R16, R22, -R11 ;  /* 0x00000016100b7223 */ /* 0x000fc4000001080b */
        /* <DEDUP_REMOVED lines=8> */
.L_x_947:
[----:B------:R-:W-:Y:S01]  /*aa50*/  ISETP.GE.AND P0, PT, R17, R94, PT ;  /* 0x0000005e1100720c */ /* 0x000fe20003f06270 */
[----:B------:R-:W-:Y:S01]  /*aa60*/  BSSY B0, `(.L_x_973) ;  /* 0x0000035000007945 */ /* 0x000fe20003800000 */
[----:B------:R-:W-:Y:S01]  /*aa70*/  MOV R44, R30 ;  /* 0x0000001e002c7202 */ /* 0x000fe20000000f00 */
[----:B------:R-:W-:Y:S01]  /*aa80*/  IMAD.MOV.U32 R42, RZ, RZ, R18 ;  /* 0x000000ffff2a7224 */ /* 0x000fe200078e0012 */
[----:B------:R-:W-:Y:S01]  /*aa90*/  MOV R45, R31 ;  /* 0x0000001f002d7202 */ /* 0x000fe20000000f00 */
[----:B------:R-:W-:Y:S01]  /*aaa0*/  IMAD.MOV.U32 R43, RZ, RZ, R19 ;  /* 0x000000ffff2b7224 */ /* 0x000fe200078e0013 */
        /* <DEDUP_REMOVED lines=18> */
[----:B------:R-:W-:-:S08]  /*abd0*/  IADD3 R9, R15, 0x20, RZ ;  /* 0x000000200f097810 */ /* 0x000fd00007ffe0ff */
[----:B------:R-:W-:-:S04]  /*abe0*/  @!P0 IMAD.WIDE R20, R15, 0x2, R42 ;  /* 0x000000020f148825 */ /* 0x000fc800078e022a */
[----:B------:R-:W-:Y:S01]  /*abf0*/  @!P0 IMAD.WIDE R18, R15, 0x2, R44 ;  /* 0x000000020f128825 */ /* 0x000fe200078e022c */
[----:B------:R1:W5:Y:S04]  /*ac00*/  @!P0 LD.E.128 R24, [R20.64] ;  /* 0x0000000614188980 */ /* 0x000368000c101d00 */
[----:B------:R2:W5:Y:S01]  /*ac10*/  @!P0 LD.E.128 R4, [R18.64] ;  /* 0x0000000612048980 */ /* 0x000562000c101d00 */
[----:B------:R-:W-:Y:S01]  /*ac20*/  ISETP.GE.AND P0, PT, R9, c[0x0][0x27c], PT ;  /* 0x00009f0009007a0c */ /* 0x000fe20003f06270 */
[----:B------:R-:W-:Y:S01]  /*ac30*/  CS2R R30, SRZ ;  /* 0x00000000001e7805 */ /* 0x000fe2000001ff00 */
[----:B------:R-:W-:Y:S01]  /*ac40*/  CS2R R28, SRZ ;  /* 0x00000000001c7805 */ /* 0x000fe2000001ff00 */
[----:B------:R-:W-:-:S10]  /*ac50*/  CS2R R10, SRZ ;  /* 0x00000000000a7805 */ /* 0x000fd4000001ff00 */
[----:B------:R-:W-:-:S04]  /*ac60*/  @!P0 SHF.R.S32.HI R8, RZ, 0x1f, R9 ;  /* 0x0000001fff088819 */ /* 0x000fc80000011409 */
[----:B------:R-:W-:-:S04]  /*ac70*/  @!P0 LEA.HI R8, R8, R9, RZ, 0x3 ;  /* 0x0000000908088211 */ /* 0x000fc800078f18ff */
[----:B------:R-:W-:Y:S02]  /*ac80*/  @!P0 LOP3.LUT R17, R8, 0xfffffff8, RZ, 0xc0, !PT ;  /* 0xfffffff808118812 */ /* 0x000fe400078ec0ff */
[----:B------:R-:W-:Y:S01]  /*ac90*/  CS2R R8, SRZ ;  /* 0x0000000000087805 */ /* 0x000fe2000001ff00 */
[----:B--2---:R-:W-:Y:S02]  /*aca0*/  IADD3 R18, R15, 0x40, RZ ;  /* 0x000000400f127810 */ /* 0x004fe40007ffe0ff */
[----:B-1----:R-:W-:-:S04]  /*acb0*/  @!P0 IMAD.WIDE R20, R17, 0x2, R42 ;  /* 0x0000000211148825 */ /* 0x002fc800078e022a */
        /* <DEDUP_REMOVED lines=8> */
[----:B------:R-:W-:Y:S01]  /*ad40*/  @!P0 LEA.HI R17, R17, R18, RZ, 0x3 ;  /* 0x0000001211118211 */ /* 0x000fe200078f18ff */
[----:B-1----:R-:W-:-:S03]  /*ad50*/  CS2R R20, SRZ ;  /* 0x0000000000147805 */ /* 0x002fc6000001ff00 */
[----:B------:R-:W-:-:S05]  /*ad60*/  @!P0 LOP3.LUT R17, R17, 0xfffffff8, RZ, 0xc0, !PT ;  /* 0xfffffff811118812 */ /* 0x000fca00078ec0ff */
[----:B------:R-:W-:-:S04]  /*ad70*/  @!P0 IMAD.WIDE R42, R17, 0x2, R42 ;  /* 0x00000002112a8825 */ /* 0x000fc800078e022a */
[----:B------:R-:W-:Y:S01]  /*ad80*/  @!P0 IMAD.WIDE R44, R17, 0x2, R44 ;  /* 0x00000002112c8825 */ /* 0x000fe200078e022c */
[----:B------:R2:W5:Y:S04]  /*ad90*/  @!P0 LD.E.128 R32, [R42.64] ;  /* 0x000000062a208980 */ /* 0x000568000c101d00 */
[----:B------:R2:W5:Y:S02]  /*ada0*/  @!P0 LD.E.128 R20, [R44.64] ;  /* 0x000000062c148980 */ /* 0x000564000c101d00 */
.L_x_974:
[----:B------:R-:W-:Y:S05]  /*adb0*/  BSYNC B0 ;  /* 0x0000000000007941 */ /* 0x000fea0003800000 */
.L_x_973:
[----:B-----5:R-:W-:Y:S01]  /*adc0*/  IMAD.MOV.U32 R52, RZ, RZ, R24 ;  /* 0x000000ffff347224 */ /* 0x020fe200078e0018 */
[----:B--2---:R-:W-:Y:S01]  /*add0*/  SHF.R.U64 R45, R24, 0x10, R25 ;  /* 0x00000010182d7819 */ /* 0x004fe20000001219 */
[--C-:B------:R-:W-:Y:S01]  /*ade0*/  IMAD.MOV.U32 R24, RZ, RZ, R29.reuse ;  /* 0x000000ffff187224 */ /* 0x100fe200078e001d */
[----:B------:R-:W-:Y:S01]  /*adf0*/  SHF.R.U32.HI R61, RZ, 0x10, R29 ;  /* 0x00000010ff3d7819 */ /* 0x000fe2000001161d */
[----:B------:R-:W-:Y:S01]  /*ae00*/  IMAD.MOV.U32 R58, RZ, RZ, R32 ;  /* 0x000000ffff3a7224 */ /* 0x000fe200078e0020 */
[----:B------:R-:W-:Y:S01]  /*ae10*/  SHF.R.U64 R47, R32, 0x10, R33 ;  /* 0x00000010202f7819 */ /* 0x000fe20000001221 */
[----:B------:R-:W-:Y:S01]  /*ae20*/  IMAD R91, R91, -0x80, R94 ;  /* 0xffffff805b5b7824 */ /* 0x000fe200078e025e */
        /* <DEDUP_REMOVED lines=8> */
[----:B------:R-:W-:Y:S01]  /*aeb0*/  PRMT R24, R58, 0x5410, R47 ;  /* 0x000054103a187816 */ /* 0x000fe2000000002f */
[----:B------:R-:W-:Y:S01]  /*aec0*/  IMAD.MOV.U32 R56, RZ, RZ, R28 ;  /* 0x000000ffff387224 */ /* 0x000fe200078e001c */
[----:B------:R-:W-:Y:S01]  /*aed0*/  IMNMX R47, R91, 0x80, PT ;  /* 0x000000805b2f7817 */ /* 0x000fe20003800200 */
[----:B------:R-:W-:Y:S01]  /*aee0*/  IMAD.MOV.U32 R55, RZ, RZ, R34 ;  /* 0x000000ffff377224 */ /* 0x000fe200078e0022 */
[----:B------:R-:W-:Y:S01]  /*aef0*/  SHF.R.U64 R43, R26, 0x10, R27 ;  /* 0x000000101a2b7819 */ /* 0x000fe2000000121b */
[----:B------:R-:W-:Y:S01]  /*af00*/  IMAD.MOV.U32 R26, RZ, RZ, R33 ;  /* 0x000000ffff1a7224 */ /* 0x000fe200078e0021 */
[----:B------:R-:W-:Y:S01]  /*af10*/  ISETP.GE.AND P0, PT, R16, R47, PT ;  /* 0x0000002f1000720c */ /* 0x000fe20003f06270 */
[----:B------:R-:W-:Y:S01]  /*af20*/  IMAD.MOV.U32 R44, RZ, RZ, R25 ;  /* 0x000000ffff2c7224 */ /* 0x000fe200078e0019 */
[----:B------:R-:W-:Y:S01]  /*af30*/  SHF.R.U32.HI R63, RZ, 0x10, R33 ;  /* 0x00000010ff3f7819 */ /* 0x000fe20000011621 */
[--C-:B------:R-:W-:Y:S01]  /*af40*/  IMAD.MOV.U32 R33, RZ, RZ, R7.reuse ;  /* 0x000000ffff217224 */ /* 0x100fe200078e0007 */
[----:B------:R-:W-:Y:S01]  /*af50*/  SHF.R.U64 R6, R6, 0x10, R7 ;  /* 0x0000001006067819 */ /* 0x000fe20000001207 */
[----:B------:R-:W-:Y:S01]  /*af60*/  IMAD.MOV.U32 R42, RZ, RZ, R27 ;  /* 0x000000ffff2a7224 */ /* 0x000fe200078e001b */
[----:B------:R-:W-:Y:S01]  /*af70*/  SHF.R.U32.HI R64, RZ, 0x10, R7 ;  /* 0x00000010ff407819 */ /* 0x000fe20000011607 */
[----:B------:R-:W-:Y:S01]  /*af80*/  IMAD.MOV.U32 R28, RZ, RZ, R35 ;  /* 0x000000ffff1c7224 */ /* 0x000fe200078e0023 */
[----:B------:R-:W-:Y:S01]  /*af90*/  SHF.R.U32.HI R57, RZ, 0x10, R25 ;  /* 0x00000010ff397819 */ /* 0x000fe20000011619 */
[----:B------:R-:W-:Y:S01]  /*afa0*/  IMAD.MOV.U32 R49, RZ, RZ, R4 ;  /* 0x000000ffff317224 */ /* 0x000fe200078e0004 */
        /* <DEDUP_REMOVED lines=8> */
[----:B------:R-:W-:Y:S01]  /*b030*/  SHF.R.U64 R4, R4, 0x10, R5 ;  /* 0x0000001004047819 */ /* 0x000fe20000001205 */
        /* <DEDUP_REMOVED lines=10> */
[----:B------:R-:W-:-:S04]  /*b0e0*/  DEPBAR.LE SB0, 0x3 ;  /* 0x000080c00000791a */ /* 0x000fc80000000000 */
[----:B------:R-:W-:Y:S01]  /*b0f0*/  SHF.R.U32.HI R10, RZ, 0x10, R21 ;  /* 0x00000010ff0a7819 */ /* 0x000fe20000011615 */
[----:B------:R-:W-:Y:S01]  /*b100*/  BSSY B1, `(.L_x_975) ;  /* 0x0000151000017945 */ /* 0x000fe20003800000 */
[--C-:B------:R-:W-:Y:S02]  /*b110*/  SHF.R.U64 R18, R22, 0x10, R23.reuse ;  /* 0x0000001016127819 */ /* 0x100fe40000001217 */
[----:B------:R-:W-:Y:S02]  /*b120*/  SHF.R.U32.HI R48, RZ, 0x10, R23 ;  /* 0x00000010ff307819 */ /* 0x000fe40000011617 */
        /* <DEDUP_REMOVED lines=41> */
[C---:B------:R-:W-:Y:S02]  /*b3c0*/  LOP3.LUT R4, R8.reuse, 0x38, R4, 0xf8, !PT ;  /* 0x0000003808047812 */ /* 0x040fe400078ef804 */
        /* <DEDUP_REMOVED lines=40> */
[----:B------:R-:W-:Y:S01]  /*b650*/  FFMA.FTZ R56, R51, R66, -R56 ;  /* 0x0000004233387223 */ /* 0x000fe20000010838 */
        /* <DEDUP_REMOVED lines=9> */
[C---:B------:R-:W-:Y:S02]  /*b6f0*/  IMAD.U32 R64, R33.reuse, 0x10000, RZ ;  /* 0x0001000021407824 */ /* 0x040fe400078e00ff */
[----:B------:R-:W-:Y:S01]  /*b700*/  FFMA.FTZ R4, R50, R54, R63 ;  /* 0x0000003632047223 */ /* 0x000fe2000001003f */
[----:B------:R-:W-:Y:S01]  /*b710*/  LOP3.LUT R63, R44, 0xffff0000, RZ, 0xc0, !PT ;  /* 0xffff00002c3f7812 */ /* 0x000fe200078ec0ff */
[C---:B------:R-:W-:Y:S01]  /*b720*/  FFMA.FTZ R54, R52.reuse, R61, -R59 ;  /* 0x0000003d34367223 */ /* 0x040fe2000001083b */
        /* <DEDUP_REMOVED lines=25> */
.L_x_978:
[----:B------:R-:W-:Y:S05]  /*b8c0*/  BSYNC B0 ;  /* 0x0000000000007941 */ /* 0x000fea0003800000 */
.L_x_977:
        /* <DEDUP_REMOVED lines=16> */
[----:B------:R-:W-:Y:S02]  /*b9d0*/  SHF.L.U32 R7, R7, 0x7, RZ ;  /* 0x0000000707077819 */ /* 0x000fe400000006ff */
[----:B------:R-:W-:Y:S01]  /*b9e0*/  LEA.HI R9, R9, R4, RZ, 0x3 ;  /* 0x0000000409097211 */ /* 0x000fe200078f18ff */
[----:B------:R-:W-:Y:S01]  /*b9f0*/  IMAD.SHL.U32 R4, R4, 0x8, RZ ;  /* 0x0000000804047824 */ /* 0x000fe200078e00ff */
[----:B------:R-:W-:-:S02]  /*ba00*/  SHF.R.U32.HI R6, RZ, 0x3, R5 ;  /* 0x00000003ff067819 */ /* 0x000fc40000011605 */
[----:B------:R-:W-:Y:S02]  /*ba10*/  SHF.L.U32 R9, R9, 0xa, RZ ;  /* 0x0000000a09097819 */ /* 0x000fe400000006ff */
[----:B------:R-:W-:Y:S02]  /*ba20*/  LOP3.LUT R5, R5, 0x38, R4, 0xf8, !PT ;  /* 0x0000003805057812 */ /* 0x000fe400078ef804 */
[----:B------:R-:W-:Y:S02]  /*ba30*/  LOP3.LUT R9, R9, 0x7fffe000, RZ, 0xc0, !PT ;  /* 0x7fffe00009097812 */ /* 0x000fe400078ec0ff */
[----:B------:R-:W-:Y:S02]  /*ba40*/  LOP3.LUT R7, R7, 0x7fffe000, RZ, 0xc0, !PT ;  /* 0x7fffe00007077812 */ /* 0x000fe400078ec0ff */
[-C--:B------:R-:W-:Y:S02]  /*ba50*/  LOP3.LUT R5, R5, R6.reuse, RZ, 0x3c, !PT ;  /* 0x0000000605057212 */ /* 0x080fe400078e3cff */
        /* <DEDUP_REMOVED lines=81> */
.L_x_980:
[----:B------:R-:W-:Y:S05]  /*bf70*/  BSYNC B0 ;  /* 0x0000000000007941 */ /* 0x000fea0003800000 */
.L_x_979:
        /* <DEDUP_REMOVED lines=105> */
.L_x_976:
[----:B------:R-:W-:Y:S05]  /*c610*/  BSYNC B1 ;  /* 0x0000000000017941 */ /* 0x000fea0003800000 */
.L_x_975:
        /* <DEDUP_REMOVED lines=16> */
[----:B------:R-:W-:Y:S01]  /*c720*/  LOP3.LUT R8, R6, 0x38, R15, 0xf8, !PT ;  /* 0x0000003806087812 */ /* 0x000fe200078ef80f */
        /* <DEDUP_REMOVED lines=44> */
[-C--:B------:R-:W-:Y:S01]  /*c9f0*/  FFMA.FTZ R54, R5, R49.reuse, R54 ;  /* 0x0000003105367223 */ /* 0x080fe20000010036 */
[----:B------:R-:W-:Y:S01]  /*ca00*/  SHF.L.U32 R5, R35, 0x10, RZ ;  /* 0x0000001023057819 */ /* 0x000fe200000006ff */
[-C--:B------:R-:W-:Y:S01]  /*ca10*/  FFMA.FTZ R59, R43, R10.reuse, -R59 ;  /* 0x0000000a2b3b7223 */ /* 0x080fe2000001083b */
[----:B------:R-:W-:Y:S01]  /*ca20*/  LOP3.LUT R35, R35, 0xffff0000, RZ, 0xc0, !PT ;  /* 0xffff000023237812 */ /* 0x000fe200078ec0ff */
[----:B------:R-:W-:Y:S01]  /*ca30*/  FFMA.FTZ R57, R34, R10, R57 ;  /* 0x0000000a22397223 */ /* 0x000fe20000010039 */
[C---:B------:R-:W-:Y:S01]  /*ca40*/  SHF.L.U32 R34, R42.reuse, 0x10, RZ ;  /* 0x000000102a227819 */ /* 0x040fe200000006ff */
[----:B------:R-:W-:Y:S01]  /*ca50*/  FFMA.FTZ R50, R11, R49, -R50 ;  /* 0x000000310b327223 */ /* 0x000fe20000010832 */
[----:B------:R-:W-:Y:S01]  /*ca60*/  LOP3.LUT R42, R42, 0xffff0000, RZ, 0xc0, !PT ;  /* 0xffff00002a2a7812 */ /* 0x000fe200078ec0ff */
[-C--:B------:R-:W-:Y:S02]  /*ca70*/  FMUL.FTZ R10, R39, R53.reuse ;  /* 0x00000035270a7220 */ /* 0x080fe40000410000 */
[C---:B------:R-:W-:Y:S01]  /*ca80*/  IMAD.U32 R11, R44.reuse, 0x10000, RZ ;  /* 0x000100002c0b7824 */ /* 0x040fe200078e00ff */
[----:B------:R-:W-:Y:S01]  /*ca90*/  LOP3.LUT R44, R44, 0xffff0000, RZ, 0xc0, !PT ;  /* 0xffff00002c2c7812 */ /* 0x000fe200078ec0ff */
[----:B------:R-:W-:-:S02]  /*caa0*/  FMUL.FTZ R53, R45, R53 ;  /* 0x000000352d357220 */ /* 0x000fc40000410000 */
[----:B------:R-:W-:Y:S02]  /*cab0*/  FFMA.FTZ R45, R45, R48, -R10 ;  /* 0x000000302d2d7223 */ /* 0x000fe4000001080a */
[-C--:B------:R-:W-:Y:S02]  /*cac0*/  FMUL.FTZ R43, R5, R4.reuse ;  /* 0x00000004052b7220 */ /* 0x080fe40000410000 */
[----:B------:R-:W-:Y:S02]  /*cad0*/  IMAD.U32 R10, R33, 0x10000, RZ ;  /* 0x00010000210a7824 */ /* 0x000fe400078e00ff */
[----:B------:R-:W-:Y:S02]  /*cae0*/  FMUL.FTZ R4, R11, R4 ;  /* 0x000000040b047220 */ /* 0x000fe40000410000 */
[----:B------:R-:W-:Y:S02]  /*caf0*/  FFMA.FTZ R53, R39, R48, R53 ;  /* 0x0000003027357223 */ /* 0x000fe40000010035 */
[----:B------:R-:W-:-:S02]  /*cb00*/  FMUL.FTZ R39, R10, R56 ;  /* 0x000000380a277220 */ /* 0x000fc40000410000 */
[----:B------:R-:W-:Y:S01]  /*cb10*/  FFMA.FTZ R5, R5, R8, R4 ;  /* 0x0000000805057223 */ /* 0x000fe20000010004 */
[----:B------:R-:W-:Y:S01]  /*cb20*/  LOP3.LUT R4, R33, 0xffff0000, RZ, 0xc0, !PT ;  /* 0xffff000021047812 */ /* 0x000fe200078ec0ff */
[C---:B------:R-:W-:Y:S02]  /*cb30*/  FMUL.FTZ R56, R34.reuse, R56 ;  /* 0x0000003822387220 */ /* 0x040fe40000410000 */
[----:B------:R-:W-:Y:S02]  /*cb40*/  FFMA.FTZ R43, R11, R8, -R43 ;  /* 0x000000080b2b7223 */ /* 0x000fe4000001082b */
[-C--:B------:R-:W-:Y:S02]  /*cb50*/  FFMA.FTZ R11, R34, R9.reuse, -R39 ;  /* 0x00000009220b7223 */ /* 0x080fe40000010827 */
[----:B------:R-:W-:Y:S01]  /*cb60*/  FFMA.FTZ R56, R10, R9, R56 ;  /* 0x000000090a387223 */ /* 0x000fe20000010038 */
[----:B------:R-:W-:Y:S01]  /*cb70*/  F2FP.BF16.PACK_AB R10, R59, R6 ;  /* 0x000000063b0a723e */ /* 0x000fe200000010ff */
[----:B------:R-:W-:Y:S01]  /*cb80*/  FMUL.FTZ R9, R35, R58 ;  /* 0x0000003a23097220 */ /* 0x000fe20000410000 */
[----:B------:R-:W-:Y:S01]  /*cb90*/  F2FP.BF16.PACK_AB R6, R57, R52 ;  /* 0x000000343906723e */ /* 0x000fe200000010ff */
[----:B------:R-:W-:-:S02]  /*cba0*/  FMUL.FTZ R8, R4, R7 ;  /* 0x0000000704087220 */ /* 0x000fc40000410000 */
[----:B------:R-:W-:Y:S02]  /*cbb0*/  FMUL.FTZ R34, R44, R58 ;  /* 0x0000003a2c227220 */ /* 0x000fe40000410000 */
[----:B------:R-:W-:Y:S02]  /*cbc0*/  FMUL.FTZ R7, R42, R7 ;  /* 0x000000072a077220 */ /* 0x000fe40000410000 */
[----:B------:R-:W-:Y:S02]  /*cbd0*/  FFMA.FTZ R44, R44, R51, -R9 ;  /* 0x000000332c2c7223 */ /* 0x000fe40000010809 */
[----:B------:R-:W-:Y:S01]  /*cbe0*/  FFMA.FTZ R42, R42, R55, -R8 ;  /* 0x000000372a2a7223 */ /* 0x000fe20000010808 */
        /* <DEDUP_REMOVED lines=10> */
.L_x_982:
[----:B------:R-:W-:Y:S05]  /*cc90*/  BSYNC B0 ;  /* 0x0000000000007941 */ /* 0x000fea0003800000 */
.L_x_981:
        /* <DEDUP_REMOVED lines=8> */
[-C--:B------:R-:W-:Y:S01]  /*cd20*/  LEA.HI R11, R8, R7.reuse, RZ, 0x3 ;  /* 0x00000007080b7211 */ /* 0x080fe200078f18ff */
        /* <DEDUP_REMOVED lines=55> */
[-C--:B------:R-:W-:Y:S02]  /*d0a0*/  FMUL.FTZ R51, R28, R11.reuse ;  /* 0x0000000b1c337220 */ /* 0x080fe40000410000 */
[----:B------:R-:W-:Y:S02]  /*d0b0*/  FMUL.FTZ R11, R46, R11 ;  /* 0x0000000b2e0b7220 */ /* 0x000fe40000410000 */
[C---:B------:R-:W-:Y:S02]  /*d0c0*/  FMUL.FTZ R49, R5.reuse, R49 ;  /* 0x0000003105317220 */ /* 0x040fe40000410000 */
[----:B------:R-:W-:Y:S01]  /*d0d0*/  FFMA.FTZ R39, R5, R42, -R39 ;  /* 0x0000002a05277223 */ /* 0x000fe20000010827 */
[----:B------:R-:W-:Y:S01]  /*d0e0*/  LOP3.LUT R5, R30, 0xffff0000, RZ, 0xc0, !PT ;  /* 0xffff00001e057812 */ /* 0x000fe200078ec0ff */
[-C--:B------:R-:W-:Y:S02]  /*d0f0*/  FFMA.FTZ R51, R46, R35.reuse, -R51 ;  /* 0x000000232e337223 */ /* 0x080fe40000010833 */
[----:B------:R-:W-:Y:S01]  /*d100*/  FFMA.FTZ R11, R28, R35, R11 ;  /* 0x000000231c0b7223 */ /* 0x000fe2000001000b */
[----:B------:R-:W-:Y:S01]  /*d110*/  SHF.L.U32 R28, R25, 0x10, RZ ;  /* 0x00000010191c7819 */ /* 0x000fe200000006ff */
[----:B------:R-:W-:-:S02]  /*d120*/  FMUL.FTZ R26, R53, R48 ;  /* 0x00000030351a7220 */ /* 0x000fc40000410000 */
[C---:B------:R-:W-:Y:S01]  /*d130*/  IMAD.U32 R35, R27.reuse, 0x10000, RZ ;  /* 0x000100001b237824 */ /* 0x040fe200078e00ff */
[----:B------:R-:W-:Y:S01]  /*d140*/  LOP3.LUT R27, R27, 0xffff0000, RZ, 0xc0, !PT ;  /* 0xffff00001b1b7812 */ /* 0x000fe200078ec0ff */
[C---:B------:R-:W-:Y:S02]  /*d150*/  FMUL.FTZ R48, R5.reuse, R48 ;  /* 0x0000003005307220 */ /* 0x040fe40000410000 */
[----:B------:R-:W-:Y:S02]  /*d160*/  FFMA.FTZ R26, R5, R10, -R26 ;  /* 0x0000000a051a7223 */ /* 0x000fe4000001081a */
[-C--:B------:R-:W-:Y:S02]  /*d170*/  FMUL.FTZ R5, R35, R4.reuse ;  /* 0x0000000423057220 */ /* 0x080fe40000410000 */
[----:B------:R-:W-:Y:S02]  /*d180*/  FMUL.FTZ R4, R55, R4 ;  /* 0x0000000437047220 */ /* 0x000fe40000410000 */
[----:B------:R-:W-:-:S02]  /*d190*/  IMAD.U32 R30, R29, 0x10000, RZ ;  /* 0x000100001d1e7824 */ /* 0x000fc400078e00ff */
[----:B------:R-:W-:Y:S02]  /*d1a0*/  FFMA.FTZ R48, R53, R10, R48 ;  /* 0x0000000a35307223 */ /* 0x000fe40000010030 */
[-C--:B------:R-:W-:Y:S02]  /*d1b0*/  FMUL.FTZ R10, R28, R47.reuse ;  /* 0x0000002f1c0a7220 */ /* 0x080fe40000410000 */
[-C--:B------:R-:W-:Y:S01]  /*d1c0*/  FFMA.FTZ R35, R35, R8.reuse, R4 ;  /* 0x0000000823237223 */ /* 0x080fe20000010004 */
[----:B------:R-:W-:Y:S01]  /*d1d0*/  LOP3.LUT R4, R25, 0xffff0000, RZ, 0xc0, !PT ;  /* 0xffff000019047812 */ /* 0x000fe200078ec0ff */
[----:B------:R-:W-:Y:S01]  /*d1e0*/  FFMA.FTZ R5, R55, R8, -R5 ;  /* 0x0000000837057223 */ /* 0x000fe20000010805 */
[----:B------:R-:W-:Y:S01]  /*d1f0*/  LOP3.LUT R8, R29, 0xffff0000, RZ, 0xc0, !PT ;  /* 0xffff00001d087812 */ /* 0x000fe200078ec0ff */
[C---:B------:R-:W-:Y:S02]  /*d200*/  FMUL.FTZ R47, R30.reuse, R47 ;  /* 0x0000002f1e2f7220 */ /* 0x040fe40000410000 */
[----:B------:R-:W-:-:S02]  /*d210*/  FFMA.FTZ R30, R30, R9, -R10 ;  /* 0x000000091e1e7223 */ /* 0x000fc4000001080a */
[----:B------:R-:W-:Y:S02]  /*d220*/  FFMA.FTZ R47, R28, R9, R47 ;  /* 0x000000091c2f7223 */ /* 0x000fe4000001002f */
[----:B------:R-:W-:Y:S02]  /*d230*/  FFMA.FTZ R49, R32, R42, R49 ;  /* 0x0000002a20317223 */ /* 0x000fe40000010031 */
[-C--:B------:R-:W-:Y:S02]  /*d240*/  FMUL.FTZ R28, R27, R50.reuse ;  /* 0x000000321b1c7220 */ /* 0x080fe40000410000 */
[-C--:B------:R-:W-:Y:S02]  /*d250*/  FMUL.FTZ R10, R4, R7.reuse ;  /* 0x00000007040a7220 */ /* 0x080fe40000410000 */
[----:B------:R-:W-:Y:S02]  /*d260*/  FMUL.FTZ R32, R31, R50 ;  /* 0x000000321f207220 */ /* 0x000fe40000410000 */
[----:B------:R-:W-:-:S02]  /*d270*/  FMUL.FTZ R9, R8, R7 ;  /* 0x0000000708097220 */ /* 0x000fc40000410000 */
[----:B------:R-:W-:Y:S02]  /*d280*/  FFMA.FTZ R28, R31, R43, -R28 ;  /* 0x0000002b1f1c7223 */ /* 0x000fe4000001081c */
        /* <DEDUP_REMOVED lines=10> */
[----:B------:R1:W-:Y:S01]  /*d330*/  STS.128 [R34+0x18100], R8 ;  /* 0x0181000822007388 */ /* 0x0003e20000000c00 */
[----:B------:R-:W-:-:S05]  /*d340*/  F2FP.BF16.PACK_AB R7, R42, R47 ;  /* 0x0000002f2a07723e */ /* 0x000fca00000010ff */
[----:B------:R1:W-:Y:S02]  /*d350*/  STS.128 [R33+0x18100], R4 ;  /* 0x0181000421007388 */ /* 0x0003e40000000c00 */
.L_x_984:
[----:B------:R-:W-:Y:S05]  /*d360*/  BSYNC B0 ;  /* 0x0000000000007941 */ /* 0x000fea0003800000 */
.L_x_983:
[----:B-1----:R-:W-:-:S04]  /*d370*/  IADD3 R4, R15, 0x40, RZ ;  /* 0x000000400f047810 */ /* 0x002fc80007ffe0ff */
        /* <DEDUP_REMOVED lines=72> */
[-C--:B------:R-:W-:Y:S02]  /*d800*/  FFMA.FTZ R39, R24, R25.reuse, -R39 ;  /* 0x0000001918277223 */ /* 0x080fe40000010827 */
[----:B------:R-:W-:Y:S02]  /*d810*/  FMUL.FTZ R24, R27, R4 ;  /* 0x000000041b187220 */ /* 0x000fe40000410000 */
[C---:B------:R-:W-:Y:S01]  /*d820*/  IMAD.U32 R6, R7.reuse, 0x10000, RZ ;  /* 0x0001000007067824 */ /* 0x040fe200078e00ff */
[----:B------:R-:W-:Y:S01]  /*d830*/  LOP3.LUT R7, R7, 0xffff0000, RZ, 0xc0, !PT ;  /* 0xffff000007077812 */ /* 0x000fe200078ec0ff */
[----:B------:R-:W-:Y:S02]  /*d840*/  FFMA.FTZ R31, R22, R26, R31 ;  /* 0x0000001a161f7223 */ /* 0x000fe4000001001f */
[----:B------:R-:W-:Y:S02]  /*d850*/  FMUL.FTZ R4, R33, R4 ;  /* 0x0000000421047220 */ /* 0x000fe40000410000 */
[C---:B------:R-:W-:Y:S01]  /*d860*/  IMAD.U32 R22, R21.reuse, 0x10000, RZ ;  /* 0x0001000015167824 */ /* 0x040fe200078e00ff */
[----:B------:R-:W-:Y:S01]  /*d870*/  LOP3.LUT R21, R21, 0xffff0000, RZ, 0xc0, !PT ;  /* 0xffff000015157812 */ /* 0x000fe200078ec0ff */
[----:B------:R-:W-:-:S02]  /*d880*/  FFMA.FTZ R20, R20, R25, R29 ;  /* 0x0000001914147223 */ /* 0x000fc4000001001d */
[----:B------:R-:W-:Y:S02]  /*d890*/  FMUL.FTZ R25, R10, R6 ;  /* 0x000000060a197220 */ /* 0x000fe40000410000 */
[----:B------:R-:W-:Y:S01]  /*d8a0*/  FFMA.FTZ R27, R27, R8, R4 ;  /* 0x000000081b1b7223 */ /* 0x000fe20000010004 */
[----:B------:R-:W-:Y:S01]  /*d8b0*/  LOP3.LUT R4, R17, 0xffff0000, RZ, 0xc0, !PT ;  /* 0xffff000011047812 */ /* 0x000fe200078ec0ff */
[C---:B------:R-:W-:Y:S02]  /*d8c0*/  FMUL.FTZ R6, R22.reuse, R6 ;  /* 0x0000000616067220 */ /* 0x040fe40000410000 */
        /* <DEDUP_REMOVED lines=8> */
[----:B------:R-:W-:Y:S01]  /*d950*/  FFMA.FTZ R24, R33, R8, -R24 ;  /* 0x0000000821187223 */ /* 0x000fe20000010818 */
[----:B------:R-:W-:Y:S01]  /*d960*/  F2FP.BF16.PACK_AB R8, R39, R30 ;  /* 0x0000001e2708723e */ /* 0x000fe200000010ff */
[----:B------:R-:W-:Y:S02]  /*d970*/  FFMA.FTZ R9, R23, R28, -R9 ;  /* 0x0000001c17097223 */ /* 0x000fe40000010809 */
[----:B------:R-:W-:Y:S02]  /*d980*/  FFMA.FTZ R22, R21, R32, -R22 ;  /* 0x0000002015167223 */ /* 0x000fe40000010816 */
        /* <DEDUP_REMOVED lines=9> */
.L_x_962:
[----:B------:R-:W-:Y:S05]  /*da20*/  BSYNC B2 ;  /* 0x0000000000027941 */ /* 0x000fea0003800000 */
.L_x_946:
[----:B-1----:R-:W-:Y:S01]  /*da30*/  SHF.R.S32.HI R6, RZ, 0x4, R13 ;  /* 0x00000004ff067819 */ /* 0x002fe2000001140d */
[----:B------:R-:W-:Y:S01]  /*da40*/  IMAD.SHL.U32 R4, R36, 0x40, RZ ;  /* 0x0000004024047824 */ /* 0x000fe200078e00ff */
[----:B------:R-:W-:-:S04]  /*da50*/  DEPBAR.LE SB0, 0x2 ;  /* 0x000080800000791a */ /* 0x000fc80000000000 */
[----:B------:R-:W-:Y:S01]  /*da60*/  LEA.HI R183, R13, R6, RZ, 0x1 ;  /* 0x000000060db77211 */ /* 0x000fe200078f08ff */
[----:B------:R-:W-:Y:S01]  /*da70*/  IMAD.SHL.U32 R5, R37, 0x40, RZ ;  /* 0x0000004025057824 */ /* 0x000fe200078e00ff */
[----:B------:R-:W-:Y:S01]  /*da80*/  LOP3.LUT R4, R4, 0x1c0, RZ, 0xc0, !PT ;  /* 0x000001c004047812 */ /* 0x000fe200078ec0ff */
[----:B------:R-:W-:Y:S01]  /*da90*/  IMAD.SHL.U32 R3, R3, 0x8, RZ ;  /* 0x0000000803037824 */ /* 0x000fe200078e00ff */
[----:B------:R-:W-:Y:S01]  /*daa0*/  LOP3.LUT R183, R183, 0xfffffffe, RZ, 0xc0, !PT ;  /* 0xfffffffeb7b77812 */ /* 0x000fe200078ec0ff */
[----:B------:R-:W-:Y:S01]  /*dab0*/  IMAD.SHL.U32 R137, R14, 0x40, RZ ;  /* 0x000000400e897824 */ /* 0x000fe200078e00ff */
[----:B------:R-:W-:Y:S01]  /*dac0*/  BAR.SYNC.DEFER_BLOCKING 0x0 ;  /* 0x0000000000007b1d */ /* 0x000fe20000010000 */
[----:B------:R-:W-:Y:S01]  /*dad0*/  IMAD.SHL.U32 R181, R0, 0x2, RZ ;  /* 0x0000000200b57824 */ /* 0x000fe200078e00ff */
[----:B------:R-:W-:Y:S01]  /*dae0*/  LOP3.LUT R3, R4, 0x8, R3, 0xf8, !PT ;  /* 0x0000000804037812 */ /* 0x000fe200078ef803 */
[----:B------:R-:W-:Y:S01]  /*daf0*/  IMAD.IADD R183, R6, 0x1, -R183 ;  /* 0x0000000106b77824 */ /* 0x000fe200078e0ab7 */
[----:B------:R-:W-:-:S02]  /*db00*/  LOP3.LUT R6, R5, 0x1c0, RZ, 0xc0, !PT ;  /* 0x000001c005067812 */ /* 0x000fc400078ec0ff */
[----:B------:R-:W-:Y:S01]  /*db10*/  SHF.R.U32.HI R4, RZ, 0x3, R4 ;  /* 0x00000003ff047819 */ /* 0x000fe20000011604 */
[----:B------:R-:W-:Y:S01]  /*db20*/  IMAD.SHL.U32 R5, R183, 0x8, RZ ;  /* 0x00000008b7057824 */ /* 0x000fe200078e00ff */
[----:B------:R-:W-:Y:S02]  /*db30*/  SHF.R.U32.HI R136, RZ, 0x3, R6 ;  /* 0x00000003ff887819 */ /* 0x000fe40000011606 */
[----:B------:R-:W-:Y:S02]  /*db40*/  LOP3.LUT R137, R137, 0xfffffe00, RZ, 0xc0, !PT ;  /* 0xfffffe0089897812 */ /* 0x000fe400078ec0ff */
[----:B------:R-:W-:Y:S02]  /*db50*/  LOP3.LUT R5, R6, 0x8, R5, 0xf8, !PT ;  /* 0x0000000806057812 */ /* 0x000fe400078ef805 */
[----:B------:R-:W-:Y:S01]  /*db60*/  LOP3.LUT R4, R3, R4, RZ, 0x3c, !PT ;  /* 0x0000000403047212 */ /* 0x000fe200078e3cff */
[----:B------:R-:W-:Y:S01]  /*db70*/  IMAD R3, R12, 0x400, R137 ;  /* 0x000004000c037824 */ /* 0x000fe200078e0289 */
[----:B------:R-:W-:-:S02]  /*db80*/  LOP3.LUT R136, R5, R136, RZ, 0x3c, !PT ;  /* 0x0000008805887212 */ /* 0x000fc400078e3cff */
[----:B------:R-:W-:Y:S01]  /*db90*/  LOP3.LUT P0, RZ, R135, 0x1, RZ, 0xc0, !PT ;  /* 0x0000000187ff7812 */ /* 0x000fe2000780c0ff */
[----:B------:R-:W-:Y:S02]  /*dba0*/  IMAD R183, R183, 0x200, R4 ;  /* 0x00000200b7b77824 */ /* 0x000fe400078e0204 */
[----:B------:R-:W-:Y:S02]  /*dbb0*/  IMAD.MOV.U32 R4, RZ, RZ, 0x20 ;  /* 0x00000020ff047424 */ /* 0x000fe400078e00ff */
[----:B------:R-:W-:Y:S02]  /*dbc0*/  IMAD.IADD R0, R136, 0x1, R3 ;  /* 0x0000000188007824 */ /* 0x000fe400078e0203 */
[----:B------:R-:W-:Y:S01]  /*dbd0*/  IMAD.SHL.U32 R183, R183, 0x2, RZ ;  /* 0x00000002b7b77824 */ /* 0x000fe200078e00ff */
[----:B------:R-:W-:Y:S01]  /*dbe0*/  SEL R4, R4, 0xffffffe0, !P1 ;  /* 0xffffffe004047807 */ /* 0x000fe20004800000 */
[C---:B------:R-:W-:Y:S01]  /*dbf0*/  IMAD.SHL.U32 R32, R0.reuse, 0x2, RZ ;  /* 0x0000000200207824 */ /* 0x040fe200078e00ff */
[----:B------:R-:W-:-:S02]  /*dc00*/  LEA R182, R0, 0x18100, 0x1 ;  /* 0x0001810000b67811 */ /* 0x000fc400078e08ff */
[----:B------:R1:W2:Y:S01]  /*dc10*/  LDSM.16.M88.4 R128, [R183+0xc100] ;  /* 0x00c10000b780783b */ /* 0x0002a20000000200 */
[----:B------:R-:W-:Y:S02]  /*dc20*/  IMAD.IADD R139, R183, 0x1, R4 ;  /* 0x00000001b78b7824 */ /* 0x000fe400078e0204 */
[----:B------:R-:W-:Y:S01]  /*dc30*/  IMAD.IADD R3, R182, 0x1, R181 ;  /* 0x00000001b6037824 */ /* 0x000fe200078e02b5 */
        /* <DEDUP_REMOVED lines=12> */
[----:B------:R-:W-:-:S02]  /*dd00*/  SHF.L.U64.HI R45, R146, 0x1, R149 ;  /* 0x00000001922d7819 */ /* 0x000fc40000010295 */
[----:B------:R-:W-:Y:S01]  /*dd10*/  IADD3 R49, -R38, 0x10, RZ ;  /* 0x0000001026317810 */ /* 0x000fe20007ffe1ff */
[----:B------:R-:W-:Y:S02]  /*dd20*/  IMAD R0, R0, c[0x0][0x208], RZ ;  /* 0x0000820000007a24 */ /* 0x000fe400078e02ff */
[----:B------:R-:W-:Y:S01]  /*dd30*/  IMAD.SHL.U32 R44, R146, 0x2, RZ ;  /* 0x00000002922c7824 */ /* 0x000fe200078e00ff */
[----:B------:R-:W-:Y:S01]  /*dd40*/  LOP3.LUT R49, R49, 0xf, RZ, 0xc0, !PT ;  /* 0x0000000f31317812 */ /* 0x000fe200078ec0ff */
[----:B------:R-:W-:Y:S01]  /*dd50*/  IMAD R39, R193, c[0x0][0x20c], R0 ;  /* 0x00008300c1277a24 */ /* 0x000fe200078e0200 */
[----:B------:R-:W-:Y:S01]  /*dd60*/  SHF.R.S32.HI R0, RZ, 0x1f, R192 ;  /* 0x0000001fff007819 */ /* 0x000fe200000114c0 */
[----:B------:R-:W-:Y:S02]  /*dd70*/  IMAD.SHL.U32 R41, R145, 0x2, RZ ;  /* 0x0000000291297824 */ /* 0x000fe400078e00ff */
[----:B------:R-:W-:Y:S02]  /*dd80*/  IMAD.IADD R43, R43, 0x1, R39 ;  /* 0x000000012b2b7824 */ /* 0x000fe400078e0227 */
[----:B------:R-:W-:-:S02]  /*dd90*/  IMAD R39, R0, c[0x0][0x218], RZ ;  /* 0x0000860000277a24 */ /* 0x000fc400078e02ff */
[----:B------:R-:W-:-:S04]  /*dda0*/  IMAD.WIDE.U32 R42, R192, c[0x0][0x218], R42 ;  /* 0x00008600c02a7a25 */ /* 0x000fc800078e002a */
[----:B------:R-:W-:Y:S01]  /*ddb0*/  IMAD R0, R192, c[0x0][0x21c], R39 ;  /* 0x00008700c0007a24 */ /* 0x000fe200078e0227 */
[----:B------:R-:W-:Y:S02]  /*ddc0*/  IADD3 R40, P0, R40, R42, RZ ;  /* 0x0000002a28287210 */ /* 0x000fe40007f1e0ff */
[----:B------:R-:W-:Y:S02]  /*ddd0*/  SHF.L.U64.HI R42, R145, 0x1, R148 ;  /* 0x00000001912a7819 */ /* 0x000fe40000010294 */
[----:B------:R-:W-:Y:S01]  /*dde0*/  IADD3.X R39, R187, R43, R0, P0, !PT ;  /* 0x0000002bbb277210 */ /* 0x000fe200007fe400 */
[----:B------:R-:W-:Y:S01]  /*ddf0*/  IMAD.SHL.U32 R0, R144, 0x2, RZ ;  /* 0x0000000290007824 */ /* 0x000fe200078e00ff */
[C---:B------:R-:W-:Y:S02]  /*de00*/  LEA R47, P0, R40.reuse, c[0x0][0x1f8], 0x1 ;  /* 0x00007e00282f7a11 */ /* 0x040fe400078008ff */
[----:B------:R-:W-:Y:S02]  /*de10*/  SEL R43, RZ, 0x10, P5 ;  /* 0x00000010ff2b7807 */ /* 0x000fe40002800000 */
[----:B------:R-:W-:Y:S01]  /*de20*/  LEA.HI.X R46, R40, c[0x0][0x1fc], R39, 0x1, P0 ;  /* 0x00007f00282e7a11 */ /* 0x000fe200000f0c27 */
[----:B------:R-:W5:Y:S01]  /*de30*/  SHFL.IDX PT, R48, R47, 0x1, 0x181f ;  /* 0x00381f002f307f89 */ /* 0x000f6200000e0000 */
[----:B------:R-:W-:-:S02]  /*de40*/  IADD3 R55, -R43, 0x10, RZ ;  /* 0x000000102b377810 */ /* 0x000fc40007ffe1ff */
[----:B------:R-:W-:Y:S01]  /*de50*/  SEL R40, RZ, 0x10, P4 ;  /* 0x00000010ff287807 */ /* 0x000fe20002000000 */
[----:B------:R-:W4:Y:S01]  /*de60*/  SHFL.IDX PT, R50, R46, 0x1, 0x181f ;  /* 0x00381f002e327f89 */ /* 0x000f2200000e0000 */
[----:B------:R-:W-:Y:S02]  /*de70*/  LOP3.LUT R55, R55, 0xf, RZ, 0xc0, !PT ;  /* 0x0000000f37377812 */ /* 0x000fe400078ec0ff */
[----:B------:R-:W-:Y:S01]  /*de80*/  IADD3 R52, -R40, 0x10, RZ ;  /* 0x0000001028347810 */ /* 0x000fe20007ffe1ff */
[----:B------:R-:W3:Y:S01]  /*de90*/  SHFL.IDX PT, R47, R47, RZ, 0x181f ;  /* 0x00181fff2f2f7589 */ /* 0x000ee200000e0000 */
[----:B------:R-:W-:Y:S02]  /*dea0*/  SHF.L.U64.HI R39, R144, 0x1, R147 ;  /* 0x0000000190277819 */ /* 0x000fe40000010293 */
[----:B------:R-:W-:Y:S01]  /*deb0*/  LOP3.LUT R52, R52, 0xf, RZ, 0xc0, !PT ;  /* 0x0000000f34347812 */ /* 0x000fe200078ec0ff */
[----:B------:R-:W2:Y:S01]  /*dec0*/  SHFL.IDX PT, R46, R46, RZ, 0x181f ;  /* 0x00181fff2e2e7589 */ /* 0x000ea200000e0000 */
[----:B-----5:R-:W-:-:S04]  /*ded0*/  IADD3 R54, P2, P0, R55, R48, R44 ;  /* 0x0000003037367210 */ /* 0x020fc8000785e02c */
[----:B----4-:R-:W-:Y:S02]  /*dee0*/  IADD3.X R55, RZ, R50, R45, P2, P0 ;  /* 0x00000032ff377210 */ /* 0x010fe400017e042d */
[----:B------:R-:W-:-:S04]  /*def0*/  IADD3 R52, P2, P0, R52, R48, R41 ;  /* 0x0000003034347210 */ /* 0x000fc8000785e029 */
[----:B------:R-:W-:Y:S02]  /*df00*/  IADD3.X R53, RZ, R50, R42, P2, P0 ;  /* 0x00000032ff357210 */ /* 0x000fe400017e042a */
[----:B------:R-:W-:-:S04]  /*df10*/  IADD3 R48, P2, P0, R49, R48, R0 ;  /* 0x0000003031307210 */ /* 0x000fc8000785e000 */
[----:B------:R-:W-:Y:S02]  /*df20*/  IADD3.X R49, RZ, R50, R39, P2, P0 ;  /* 0x00000032ff317210 */ /* 0x000fe400017e0427 */
[----:B---3--:R-:W-:-:S05]  /*df30*/  IADD3 R44, P0, R47, R44, RZ ;  /* 0x0000002c2f2c7210 */ /* 0x008fca0007f1e0ff */
        /* <DEDUP_REMOVED lines=14> */
.L_x_985:
[----:B--2---:R-:W-:Y:S01]  /*e020*/  IMAD.MOV.U32 R2, RZ, RZ, 0x40 ;  /* 0x00000040ff027424 */ /* 0x004fe200078e00ff */
[----:B------:R-:W-:Y:S01]  /*e030*/  LOP3.LUT P0, RZ, R37, 0x4, RZ, 0xc0, !PT ;  /* 0x0000000425ff7812 */ /* 0x000fe2000780c0ff */
[----:B-1----:R-:W-:Y:S01]  /*e040*/  HMMA.16816.F32.BF16 R80, R32, R128, RZ ;  /* 0x000000802050723c */ /* 0x002fe200000418ff */
[----:B------:R-:W-:Y:S01]  /*e050*/  LDSM.16.M88.4 R52, [R182+0x4000] ;  /* 0x00400000b634783b */ /* 0x000fe20000000200 */
[----:B------:R-:W-:Y:S01]  /*e060*/  IMAD.IADD R177, R137, 0x1, R136 ;  /* 0x0000000189b17824 */ /* 0x000fe200078e0288 */
[----:B------:R-:W-:Y:S02]  /*e070*/  SEL R0, R2, 0xffffffc0, !P0 ;  /* 0xffffffc002007807 */ /* 0x000fe40004000000 */
[----:B------:R-:W-:Y:S01]  /*e080*/  LOP3.LUT P0, RZ, R36, 0x4, RZ, 0xc0, !PT ;  /* 0x0000000424ff7812 */ /* 0x000fe2000780c0ff */
[----:B------:R-:W-:Y:S01]  /*e090*/  LDSM.16.M88.4 R112, [R183+0xe100] ;  /* 0x00e10000b770783b */ /* 0x000fe20000000200 */
[----:B------:R-:W-:Y:S02]  /*e0a0*/  IMAD.SHL.U32 R177, R177, 0x2, RZ ;  /* 0x00000002b1b17824 */ /* 0x000fe400078e00ff */
[----:B------:R-:W-:Y:S01]  /*e0b0*/  SEL R180, R2, 0xffffffc0, !P0 ;  /* 0xffffffc002b47807 */ /* 0x000fe20004000000 */
[--C-:B------:R-:W-:Y:S01]  /*e0c0*/  IMAD.IADD R179, R182, 0x1, R0.reuse ;  /* 0x00000001b6b37824 */ /* 0x100fe200078e0200 */
[----:B------:R-:W-:Y:S01]  /*e0d0*/  LDSM.16.M88.4 R48, [R3+0x4000] ;  /* 0x004000000330783b */ /* 0x000fe20000000200 */
[----:B------:R-:W-:-:S02]  /*e0e0*/  IMAD.IADD R178, R3, 0x1, R0 ;  /* 0x0000000103b27824 */ /* 0x000fc400078e0200 */
[----:B------:R-:W-:Y:S01]  /*e0f0*/  IMAD.IADD R128, R183, 0x1, R180 ;  /* 0x00000001b7807824 */ /* 0x000fe200078e02b4 */
[----:B------:R-:W-:Y:S01]  /*e100*/  LDSM.16.M88.4 R60, [R179] ;  /* 0x00000000b33c783b */ /* 0x000fe20000000200 */
[----:B------:R-:W-:Y:S02]  /*e110*/  IMAD.IADD R2, R180, 0x1, R139 ;  /* 0x00000001b4027824 */ /* 0x000fe400078e028b */
[C-C-:B------:R-:W-:Y:S01]  /*e120*/  IMAD.IADD R176, R0.reuse, 0x1, R177.reuse ;  /* 0x0000000100b07824 */ /* 0x140fe200078e02b1 */
[----:B------:R-:W1:Y:S01]  /*e130*/  LDSM.16.M88.4 R120, [R128+0xc100] ;  /* 0x00c100008078783b */ /* 0x000e620000000200 */
[C---:B------:R-:W-:Y:S02]  /*e140*/  IMAD.IADD R175, R181.reuse, 0x1, R177 ;  /* 0x00000001b5af7824 */ /* 0x040fe400078e02b1 */
[----:B------:R-:W-:Y:S01]  /*e150*/  IMAD.IADD R164, R181, 0x1, R176 ;  /* 0x00000001b5a47824 */ /* 0x000fe200078e02b0 */
[----:B------:R-:W-:Y:S01]  /*e160*/  LDSM.16.M88.4 R56, [R178] ;  /* 0x00000000b238783b */ /* 0x000fe20000000200 */
[----:B------:R-:W-:Y:S01]  /*e170*/  HMMA.16816.F32.BF16 R80, R28, R124, R80 ;  /* 0x0000007c1c50723c */ /* 0x000fe20000041850 */
[----:B------:R-:W-:-:S02]  /*e180*/  IMAD.IADD R0, R0, 0x1, R175 ;  /* 0x0000000100007824 */ /* 0x000fc400078e02af */
[----:B------:R-:W2:Y:S04]  /*e190*/  LDSM.16.M88.4 R116, [R2+0xc100] ;  /* 0x00c100000274783b */ /* 0x000ea80000000200 */
[----:B------:R-:W5:Y:S04]  /*e1a0*/  LDSM.16.M88.4 R108, [R139+0xe100] ;  /* 0x00e100008b6c783b */ /* 0x000f680000000200 */
[----:B------:R-:W-:Y:S04]  /*e1b0*/  LDSM.16.M88.4 R44, [R179+0x4000] ;  /* 0x00400000b32c783b */ /* 0x000fe80000000200 */
[----:B------:R-:W4:Y:S04]  /*e1c0*/  LDSM.16.M88.4 R104, [R128+0xe100] ;  /* 0x00e100008068783b */ /* 0x000f280000000200 */
        /* <DEDUP_REMOVED lines=17> */
[----:B-----5:R-:W-:Y:S11]  /*e2e0*/  HMMA.16816.F32.BF16 R80, R48, R108, R80 ;  /* 0x0000006c3050723c */ /* 0x020ff60000041850 */
[----:B------:R-:W-:Y:S11]  /*e2f0*/  @!UPT UIADD3 URZ, URZ, URZ, URZ ;  /* 0x0000003f3f3ff290 */ /* 0x000ff6000fffe03f */
[----:B------:R-:W-:Y:S02]  /*e300*/  @!UPT UIADD3 URZ, URZ, URZ, URZ ;  /* 0x0000003f3f3ff290 */ /* 0x000fe4000fffe03f */
[----:B----4-:R-:W-:Y:S11]  /*e310*/  HMMA.16816.F32.BF16 R80, R44, R104, R80 ;  /* 0x000000682c50723c */ /* 0x010ff60000041850 */
        /* <DEDUP_REMOVED lines=11> */
[----:B------:R-:W-:Y:S07]  /*e3d0*/  HMMA.16816.F32.BF16 R80, R68, R84, R80 ;  /* 0x000000544450723c */ /* 0x000fee0000041850 */
[----:B------:R-:W-:-:S05]  /*e3e0*/  LOP3.LUT R84, R132, 0xffffffe0, RZ, 0xc0, !PT ;  /* 0xffffffe084547812 */ /* 0x000fca00078ec0ff */
[----:B------:R-:W-:-:S05]  /*e3f0*/  IMAD.IADD R84, R89, 0x1, -R84 ;  /* 0x0000000159547824 */ /* 0x000fca00078e0a54 */
[----:B------:R-:W-:-:S04]  /*e400*/  SHF.R.S32.HI R3, RZ, 0x1f, R84 ;  /* 0x0000001fff037819 */ /* 0x000fc80000011454 */
[----:B------:R-:W-:-:S03]  /*e410*/  LEA.HI R3, R3, R84, RZ, 0x2 ;  /* 0x0000005403037211 */ /* 0x000fc600078f10ff */
[----:B------:R-:W-:Y:S01]  /*e420*/  HMMA.16816.F32.BF16 R80, R64, R76, R80 ;  /* 0x0000004c4050723c */ /* 0x000fe20000041850 */
[----:B------:R-:W-:-:S05]  /*e430*/  LOP3.LUT R3, R3, 0x7ffffffc, RZ, 0xc0, !PT ;  /* 0x7ffffffc03037812 */ /* 0x000fca00078ec0ff */
[----:B------:R-:W-:-:S04]  /*e440*/  IMAD.IADD R3, R84, 0x1, -R3 ;  /* 0x0000000154037824 */ /* 0x000fc800078e0a03 */
[----:B------:R-:W-:Y:S02]  /*e450*/  IMAD R3, R3, -0x2, R88 ;  /* 0xfffffffe03037824 */ /* 0x000fe400078e0258 */
[----:B------:R-:W-:Y:S03]  /*e460*/  LDSM.16.M88.4 R88, [R139+0x10900] ;  /* 0x010900008b58783b */ /* 0x000fe60000000200 */
[----:B------:R-:W-:-:S09]  /*e470*/  ISETP.GT.AND P0, PT, R3, RZ, PT ;  /* 0x000000ff0300720c */ /* 0x000fd20003f04270 */
[----:B------:R-:W-:Y:S02]  /*e480*/  FSEL R121, R82, -INF , P0 ;  /* 0xff80000052797808 */ /* 0x000fe40000000000 */
[----:B------:R-:W-:Y:S02]  /*e490*/  FSEL R124, R80, -INF , P0 ;  /* 0xff800000507c7808 */ /* 0x000fe40000000000 */
[----:B------:R-:W-:-:S04]  /*e4a0*/  ISETP.GT.AND P0, PT, R3, 0x1, PT ;  /* 0x000000010300780c */ /* 0x000fc80003f04270 */
[----:B------:R-:W-:Y:S02]  /*e4b0*/  FSEL R120, R83, -INF , P0 ;  /* 0xff80000053787808 */ /* 0x000fe40000000000 */
[----:B------:R-:W-:Y:S02]  /*e4c0*/  FSEL R125, R81, -INF , P0 ;  /* 0xff800000517d7808 */ /* 0x000fe40000000000 */
[----:B------:R-:W-:Y:S01]  /*e4d0*/  HMMA.16816.F32.BF16 R80, R32, R130, RZ ;  /* 0x000000822050723c */ /* 0x000fe200000418ff */
[C---:B------:R-:W-:Y:S11]  /*e4e0*/  ISETP.GT.AND P0, PT, R3.reuse, 0x8, PT ;  /* 0x000000080300780c */ /* 0x040ff60003f04270 */
[----:B------:R-:W-:Y:S11]  /*e4f0*/  @!UPT UIADD3 URZ, URZ, URZ, URZ ;  /* 0x0000003f3f3ff290 */ /* 0x000ff6000fffe03f */
[----:B------:R-:W-:Y:S01]  /*e500*/  @!UPT UIADD3 URZ, URZ, URZ, URZ ;  /* 0x0000003f3f3ff290 */ /* 0x000fe2000fffe03f */
[----:B------:R-:W-:Y:S11]  /*e510*/  HMMA.16816.F32.BF16 R80, R28, R126, R80 ;  /* 0x0000007e1c50723c */ /* 0x000ff60000041850 */
[----:B------:R-:W-:Y:S11]  /*e520*/  @!UPT UIADD3 URZ, URZ, URZ, URZ ;  /* 0x0000003f3f3ff290 */ /* 0x000ff6000fffe03f */
[----:B------:R-:W-:Y:S02]  /*e530*/  @!UPT UIADD3 URZ, URZ, URZ, URZ ;  /* 0x0000003f3f3ff290 */ /* 0x000fe4000fffe03f */
        /* <DEDUP_REMOVED lines=24> */
[----:B------:R-:W-:Y:S11]  /*e6c0*/  LDSM.16.M88.4 R96, [R2+0xe900] ;  /* 0x00e900000260783b */ /* 0x000ff60000000200 */
        /* <DEDUP_REMOVED lines=14> */
[----:B------:R-:W-:Y:S02]  /*e7b0*/  FSEL R130, R82, -INF , P0 ;  /* 0xff80000052827808 */ /* 0x000fe40000000000 */
[----:B------:R-:W-:Y:S02]  /*e7c0*/  FSEL R156, R80, -INF , P0 ;  /* 0xff800000509c7808 */ /* 0x000fe40000000000 */
[----:B------:R-:W-:-:S04]  /*e7d0*/  ISETP.GT.AND P0, PT, R3, 0x9, PT ;  /* 0x000000090300780c */ /* 0x000fc80003f04270 */
[----:B------:R-:W-:Y:S02]  /*e7e0*/  FSEL R126, R83, -INF , P0 ;  /* 0xff800000537e7808 */ /* 0x000fe40000000000 */
[----:B------:R-:W-:Y:S02]  /*e7f0*/  FSEL R154, R81, -INF , P0 ;  /* 0xff800000519a7808 */ /* 0x000fe40000000000 */
[----:B------:R-:W-:Y:S01]  /*e800*/  HMMA.16816.F32.BF16 R80, R32, R12, RZ ;  /* 0x0000000c2050723c */ /* 0x000fe200000418ff */
[----:B------:R-:W-:-:S07]  /*e810*/  ISETP.GT.AND P0, PT, R3, 0x10, PT ;  /* 0x000000100300780c */ /* 0x000fce0003f04270 */
[----:B------:R-:W-:Y:S11]  /*e820*/  HMMA.16816.F32.BF16 R12, R32, R14, RZ ;  /* 0x0000000e200c723c */ /* 0x000ff600000418ff */
[----:B------:R-:W-:Y:S05]  /*e830*/  @!UPT UIADD3 URZ, URZ, URZ, URZ ;  /* 0x0000003f3f3ff290 */ /* 0x000fea000fffe03f */
[C---:B------:R-:W-:Y:S08]  /*e840*/  HMMA.16816.F32.BF16 R80, R28.reuse, R24, R80 ;  /* 0x000000181c50723c */ /* 0x040ff00000041850 */
[----:B------:R-:W-:Y:S08]  /*e850*/  HMMA.16816.F32.BF16 R12, R28, R26, R12 ;  /* 0x0000001a1c0c723c */ /* 0x000ff0000004180c */
[----:B------:R-:W-:Y:S08]  /*e860*/  HMMA.16816.F32.BF16 R24, R32, R8, RZ ;  /* 0x000000082018723c */ /* 0x000ff000000418ff */
[C---:B-1----:R-:W-:Y:S08]  /*e870*/  HMMA.16816.F32.BF16 R80, R60.reuse, R116, R80 ;  /* 0x000000743c50723c */ /* 0x042ff00000041850 */
[----:B------:R-:W-:Y:S08]  /*e880*/  HMMA.16816.F32.BF16 R12, R60, R118, R12 ;  /* 0x000000763c0c723c */ /* 0x000ff0000004180c */
[----:B------:R-:W-:Y:S08]  /*e890*/  HMMA.16816.F32.BF16 R8, R32, R10, RZ ;  /* 0x0000000a2008723c */ /* 0x000ff000000418ff */
[C---:B--2---:R-:W-:Y:S08]  /*e8a0*/  HMMA.16816.F32.BF16 R80, R56.reuse, R112, R80 ;  /* 0x000000703850723c */ /* 0x044ff00000041850 */
[----:B------:R-:W-:Y:S08]  /*e8b0*/  HMMA.16816.F32.BF16 R12, R56, R114, R12 ;  /* 0x00000072380c723c */ /* 0x000ff0000004180c */
[----:B------:R-:W-:Y:S08]  /*e8c0*/  HMMA.16816.F32.BF16 R24, R28, R20, R24 ;  /* 0x000000141c18723c */ /* 0x000ff00000041818 */
[C---:B---3--:R-:W-:Y:S08]  /*e8d0*/  HMMA.16816.F32.BF16 R80, R52.reuse, R108, R80 ;  /* 0x0000006c3450723c */ /* 0x048ff00000041850 */
[----:B------:R-:W-:Y:S01]  /*e8e0*/  HMMA.16816.F32.BF16 R12, R52, R110, R12 ;  /* 0x0000006e340c723c */ /* 0x000fe2000004180c */
[----:B------:R-:W1:Y:S07]  /*e8f0*/  LDSM.16.M88.4 R108, [R128+0xd100] ;  /* 0x00d10000806c783b */ /* 0x000e6e0000000200 */
[----:B------:R-:W-:Y:S01]  /*e900*/  HMMA.16816.F32.BF16 R8, R28, R22, R8 ;  /* 0x000000161c08723c */ /* 0x000fe20000041808 */
[----:B------:R-:W-:Y:S07]  /*e910*/  LDSM.16.M88.4 R20, [R183+0xf900] ;  /* 0x00f90000b714783b */ /* 0x000fee0000000200 */
[C---:B----4-:R-:W-:Y:S08]  /*e920*/  HMMA.16816.F32.BF16 R80, R48.reuse, R104, R80 ;  /* 0x000000683050723c */ /* 0x050ff00000041850 */
[----:B------:R-:W-:Y:S01]  /*e930*/  HMMA.16816.F32.BF16 R12, R48, R106, R12 ;  /* 0x0000006a300c723c */ /* 0x000fe2000004180c */
[----:B------:R-:W2:Y:S11]  /*e940*/  LDSM.16.M88.4 R104, [R2+0xd100] ;  /* 0x00d100000268783b */ /* 0x000eb60000000200 */
[----:B------:R-:W-:Y:S04]  /*e950*/  @!UPT UIADD3 URZ, URZ, URZ, URZ ;  /* 0x0000003f3f3ff290 */ /* 0x000fe8000fffe03f */
[----:B-----5:R-:W-:Y:S08]  /*e960*/  HMMA.16816.F32.BF16 R80, R44, R100, R80 ;  /* 0x000000642c50723c */ /* 0x020ff00000041850 */
[----:B-1----:R-:W-:Y:S08]  /*e970*/  HMMA.16816.F32.BF16 R24, R60, R108, R24 ;  /* 0x0000006c3c18723c */ /* 0x002ff00000041818 */
[----:B------:R-:W-:Y:S01]  /*e980*/  HMMA.16816.F32.BF16 R12, R44, R102, R12 ;  /* 0x000000662c0c723c */ /* 0x000fe2000004180c */
[----:B------:R-:W1:Y:S07]  /*e990*/  LDSM.16.M88.4 R100, [R183+0xf100] ;  /* 0x00f10000b764783b */ /* 0x000e6e0000000200 */
[----:B------:R-:W-:Y:S08]  /*e9a0*/  HMMA.16816.F32.BF16 R80, R40, R96, R80 ;  /* 0x000000602850723c */ /* 0x000ff00000041850 */
[----:B------:R-:W-:Y:S08]  /*e9b0*/  HMMA.16816.F32.BF16 R8, R60, R110, R8 ;  /* 0x0000006e3c08723c */ /* 0x000ff00000041808 */
[----:B--2---:R-:W-:Y:S08]  /*e9c0*/  HMMA.16816.F32.BF16 R24, R56, R104, R24 ;  /* 0x000000683818723c */ /* 0x004ff00000041818 */
[----:B------:R-:W-:Y:S08]  /*e9d0*/  HMMA.16816.F32.BF16 R80, R36, R92, R80 ;  /* 0x0000005c2450723c */ /* 0x000ff00000041850 */
[----:B------:R-:W-:Y:S01]  /*e9e0*/  HMMA.16816.F32.BF16 R12, R40, R98, R12 ;  /* 0x00000062280c723c */ /* 0x000fe2000004180c */
[----:B------:R-:W2:Y:S07]  /*e9f0*/  LDSM.16.M88.4 R96, [R139+0xf100] ;  /* 0x00f100008b60783b */ /* 0x000eae0000000200 */
[----:B------:R-:W-:Y:S08]  /*ea00*/  HMMA.16816.F32.BF16 R8, R56, R106, R8 ;  /* 0x0000006a3808723c */ /* 0x000ff00000041808 */
[----:B-1----:R-:W-:Y:S08]  /*ea10*/  HMMA.16816.F32.BF16 R24, R52, R100, R24 ;  /* 0x000000643418723c */ /* 0x002ff00000041818 */
[----:B------:R-:W-:Y:S08]  /*ea20*/  HMMA.16816.F32.BF16 R80, R72, R88, R80 ;  /* 0x000000584850723c */ /* 0x000ff00000041850 */
[----:B------:R-:W-:Y:S01]  /*ea30*/  HMMA.16816.F32.BF16 R12, R36, R94, R12 ;  /* 0x0000005e240c723c */ /* 0x000fe2000004180c */
[----:B------:R-:W1:Y:S07]  /*ea40*/  LDSM.16.M88.4 R92, [R128+0xf100] ;  /* 0x00f10000805c783b */ /* 0x000e6e0000000200 */
[----:B------:R-:W-:Y:S08]  /*ea50*/  HMMA.16816.F32.BF16 R8, R52, R102, R8 ;  /* 0x000000663408723c */ /* 0x000ff00000041808 */
[----:B--2---:R-:W-:Y:S08]  /*ea60*/  HMMA.16816.F32.BF16 R24, R48, R96, R24 ;  /* 0x000000603018723c */ /* 0x004ff00000041818 */
[----:B------:R-:W-:Y:S08]  /*ea70*/  HMMA.16816.F32.BF16 R80, R68, R84, R80 ;  /* 0x000000544450723c */ /* 0x000ff00000041850 */
[----:B------:R-:W-:Y:S01]  /*ea80*/  HMMA.16816.F32.BF16 R12, R72, R90, R12 ;  /* 0x0000005a480c723c */ /* 0x000fe2000004180c */
[----:B------:R-:W2:Y:S07]  /*ea90*/  LDSM.16.M88.4 R88, [R2+0xf100] ;  /* 0x00f100000258783b */ /* 0x000eae0000000200 */
[----:B------:R-:W-:Y:S01]  /*eaa0*/  HMMA.16816.F32.BF16 R8, R48, R98, R8 ;  /* 0x000000623008723c */ /* 0x000fe20000041808 */
[----:B------:R-:W-:Y:S07]  /*eab0*/  LDSM.16.M88.4 R96, [R2+0x11900] ;  /* 0x011900000260783b */ /* 0x000fee0000000200 */
[----:B-1----:R-:W-:Y:S08]  /*eac0*/  HMMA.16816.F32.BF16 R24, R44, R92, R24 ;  /* 0x0000005c2c18723c */ /* 0x002ff00000041818 */
[----:B------:R-:W-:Y:S08]  /*ead0*/  HMMA.16816.F32.BF16 R80, R64, R76, R80 ;  /* 0x0000004c4050723c */ /* 0x000ff00000041850 */
[----:B------:R-:W-:Y:S01]  /*eae0*/  HMMA.16816.F32.BF16 R12, R68, R86, R12 ;  /* 0x00000056440c723c */ /* 0x000fe2000004180c */
[----:B------:R-:W1:Y:S07]  /*eaf0*/  LDSM.16.M88.4 R84, [R183+0x11100] ;  /* 0x01110000b754783b */ /* 0x000e6e0000000200 */
[----:B------:R-:W-:Y:S01]  /*eb00*/  HMMA.16816.F32.BF16 R8, R44, R94, R8 ;  /* 0x0000005e2c08723c */ /* 0x000fe20000041808 */
[----:B------:R-:W-:Y:S07]  /*eb10*/  LDSM.16.M88.4 R92, [R128+0x11900] ;  /* 0x01190000805c783b */ /* 0x000fee0000000200 */
[----:B--2---:R-:W-:Y:S01]  /*eb20*/  HMMA.16816.F32.BF16 R24, R40, R88, R24 ;  /* 0x000000582818723c */ /* 0x004fe20000041818 */
[----:B------:R-:W-:-:S02]  /*eb30*/  FSEL R122, R82, -INF , P0 ;  /* 0xff800000527a7808 */ /* 0x000fc40000000000 */
[----:B------:R-:W-:Y:S02]  /*eb40*/  FSEL R152, R80, -INF , P0 ;  /* 0xff80000050987808 */ /* 0x000fe40000000000 */
[----:B------:R-:W-:-:S03]  /*eb50*/  ISETP.GT.AND P0, PT, R3, 0x11, PT ;  /* 0x000000110300780c */ /* 0x000fc60003f04270 */
[----:B------:R-:W-:Y:S01]  /*eb60*/  HMMA.16816.F32.BF16 R12, R64, R78, R12 ;  /* 0x0000004e400c723c */ /* 0x000fe2000004180c */
[----:B------:R-:W-:Y:S01]  /*eb70*/  FSEL R116, R83, -INF , P0 ;  /* 0xff80000053747808 */ /* 0x000fe20000000000 */
[----:B------:R-:W-:Y:S01]  /*eb80*/  LDSM.16.M88.4 R76, [R128+0x11100] ;  /* 0x01110000804c783b */ /* 0x000fe20000000200 */
[----:B------:R-:W-:Y:S02]  /*eb90*/  FSEL R138, R81, -INF , P0 ;  /* 0xff800000518a7808 */ /* 0x000fe40000000000 */
[----:B------:R-:W-:Y:S01]  /*eba0*/  ISETP.GT.AND P0, PT, R3, 0x18, PT ;  /* 0x000000180300780c */ /* 0x000fe20003f04270 */
[----:B------:R-:W2:Y:S02]  /*ebb0*/  LDSM.16.M88.4 R80, [R139+0x11100] ;  /* 0x011100008b50783b */ /* 0x000ea40000000200 */
[----:B------:R-:W-:Y:S02]  /*ebc0*/  HMMA.16816.F32.BF16 R8, R40, R90, R8 ;  /* 0x0000005a2808723c */ /* 0x000fe40000041808 */
[----:B------:R-:W-:Y:S06]  /*ebd0*/  LDSM.16.M88.4 R88, [R139+0x11900] ;  /* 0x011900008b58783b */ /* 0x000fec0000000200 */
[----:B------:R-:W-:Y:S08]  /*ebe0*/  HMMA.16816.F32.BF16 R100, R32, R4, RZ ;  /* 0x000000042064723c */ /* 0x000ff000000418ff */
[----:B-1----:R-:W-:Y:S01]  /*ebf0*/  HMMA.16816.F32.BF16 R24, R36, R84, R24 ;  /* 0x000000542418723c */ /* 0x002fe20000041818 */
[----:B------:R-:W-:-:S02]  /*ec00*/  FSEL R216, R14, -INF , P0 ;  /* 0xff8000000ed87808 */ /* 0x000fc40000000000 */
[----:B------:R-:W-:Y:S02]  /*ec10*/  FSEL R220, R12, -INF , P0 ;  /* 0xff8000000cdc7808 */ /* 0x000fe40000000000 */
[----:B------:R-:W-:-:S03]  /*ec20*/  ISETP.GT.AND P0, PT, R3, 0x19, PT ;  /* 0x000000190300780c */ /* 0x000fc60003f04270 */
[----:B------:R-:W-:Y:S01]  /*ec30*/  HMMA.16816.F32.BF16 R8, R36, R86, R8 ;  /* 0x000000562408723c */ /* 0x000fe20000041808 */
[----:B------:R-:W-:Y:S01]  /*ec40*/  FSEL R118, R15, -INF , P0 ;  /* 0xff8000000f767808 */ /* 0x000fe20000000000 */
[----:B------:R-:W-:Y:S01]  /*ec50*/  LDSM.16.M88.4 R84, [R183+0x11900] ;  /* 0x01190000b754783b */ /* 0x000fe20000000200 */
[----:B------:R-:W-:Y:S02]  /*ec60*/  FSEL R218, R13, -INF , P0 ;  /* 0xff8000000dda7808 */ /* 0x000fe40000000000 */
[C---:B------:R-:W-:Y:S01]  /*ec70*/  ISETP.GT.AND P0, PT, R3.reuse, 0x20, PT ;  /* 0x000000200300780c */ /* 0x040fe20003f04270 */
[----:B------:R-:W1:Y:S02]  /*ec80*/  LDSM.16.M88.4 R12, [R2+0x11100] ;  /* 0x01110000020c783b */ /* 0x000e640000000200 */
[----:B------:R-:W-:Y:S08]  /*ec90*/  HMMA.16816.F32.BF16 R4, R32, R6, RZ ;  /* 0x000000062004723c */ /* 0x000ff000000418ff */
[C---:B--2---:R-:W-:Y:S08]  /*eca0*/  HMMA.16816.F32.BF16 R24, R72.reuse, R80, R24 ;  /* 0x000000504818723c */ /* 0x044ff00000041818 */
[----:B------:R-:W-:Y:S01]  /*ecb0*/  HMMA.16816.F32.BF16 R8, R72, R82, R8 ;  /* 0x000000524808723c */ /* 0x000fe20000041808 */
[----:B------:R-:W-:Y:S07]  /*ecc0*/  LDSM.16.M88.4 R80, [R2+0xf900] ;  /* 0x00f900000250783b */ /* 0x000fee0000000200 */
[----:B------:R-:W-:Y:S08]  /*ecd0*/  HMMA.16816.F32.BF16 R100, R28, R16, R100 ;  /* 0x000000101c64723c */ /* 0x000ff00000041864 */
[C---:B------:R-:W-:Y:S08]  /*ece0*/  HMMA.16816.F32.BF16 R24, R68.reuse, R76, R24 ;  /* 0x0000004c4418723c */ /* 0x040ff00000041818 */
[----:B------:R-:W-:Y:S01]  /*ecf0*/  HMMA.16816.F32.BF16 R8, R68, R78, R8 ;  /* 0x0000004e4408723c */ /* 0x000fe20000041808 */
[----:B------:R-:W-:Y:S07]  /*ed00*/  LDSM.16.M88.4 R76, [R128+0xf900] ;  /* 0x00f90000804c783b */ /* 0x000fee0000000200 */
[----:B------:R-:W-:Y:S08]  /*ed10*/  HMMA.16816.F32.BF16 R4, R28, R18, R4 ;  /* 0x000000121c04723c */ /* 0x000ff00000041804 */
[C---:B-1----:R-:W-:Y:S08]  /*ed20*/  HMMA.16816.F32.BF16 R24, R64.reuse, R12, R24 ;  /* 0x0000000c4018723c */ /* 0x042ff00000041818 */
[----:B------:R-:W-:Y:S01]  /*ed30*/  HMMA.16816.F32.BF16 R8, R64, R14, R8 ;  /* 0x0000000e4008723c */ /* 0x000fe20000041808 */
[----:B------:R-:W-:Y:S11]  /*ed40*/  LDSM.16.M88.4 R12, [R2+0xd900] ;  /* 0x00d90000020c783b */ /* 0x000ff60000000200 */
[----:B------:R-:W-:Y:S04]  /*ed50*/  @!UPT UIADD3 URZ, URZ, URZ, URZ ;  /* 0x0000003f3f3ff290 */ /* 0x000fe8000fffe03f */
[----:B------:R-:W-:Y:S02]  /*ed60*/  FSEL R206, R26, -INF , P0 ;  /* 0xff8000001ace7808 */ /* 0x000fe40000000000 */
[----:B------:R-:W-:Y:S02]  /*ed70*/  FSEL R166, R24, -INF , P0 ;  /* 0xff80000018a67808 */ /* 0x000fe40000000000 */
[----:B------:R-:W-:-:S04]  /*ed80*/  ISETP.GT.AND P0, PT, R3, 0x21, PT ;  /* 0x000000210300780c */ /* 0x000fc80003f04270 */
[----:B------:R-:W-:Y:S02]  /*ed90*/  FSEL R204, R27, -INF , P0 ;  /* 0xff8000001bcc7808 */ /* 0x000fe40000000000 */
[----:B------:R-:W-:Y:S02]  /*eda0*/  FSEL R168, R25, -INF , P0 ;  /* 0xff80000019a87808 */ /* 0x000fe40000000000 */
[----:B------:R-:W-:Y:S01]  /*edb0*/  ISETP.GT.AND P0, PT, R3, 0x28, PT ;  /* 0x000000280300780c */ /* 0x000fe20003f04270 */
[----:B------:R-:W-:Y:S03]  /*edc0*/  LDSM.16.M88.4 R24, [R139+0xf900] ;  /* 0x00f900008b18783b */ /* 0x000fe60000000200 */
[----:B------:R-:W-:Y:S02]  /*edd0*/  FSEL R210, R10, -INF , P0 ;  /* 0xff8000000ad27808 */ /* 0x000fe40000000000 */
[----:B------:R-:W-:-:S02]  /*ede0*/  FSEL R214, R8, -INF , P0 ;  /* 0xff80000008d67808 */ /* 0x000fc40000000000 */
[----:B------:R-:W-:-:S04]  /*edf0*/  ISETP.GT.AND P0, PT, R3, 0x29, PT ;  /* 0x000000290300780c */ /* 0x000fc80003f04270 */
[----:B------:R-:W-:Y:S02]  /*ee00*/  FSEL R208, R11, -INF , P0 ;  /* 0xff8000000bd07808 */ /* 0x000fe40000000000 */
[----:B------:R-:W-:Y:S02]  /*ee10*/  FSEL R212, R9, -INF , P0 ;  /* 0xff80000009d47808 */ /* 0x000fe40000000000 */
[----:B------:R-:W1:Y:S01]  /*ee20*/  LDSM.16.M88.4 R8, [R128+0xd900] ;  /* 0x00d900008008783b */ /* 0x000e620000000200 */
[----:B------:R-:W-:Y:S01]  /*ee30*/  ISETP.GT.AND P0, PT, R3, 0x30, PT ;  /* 0x000000300300780c */ /* 0x000fe20003f04270 */
[----:B------:R-:W-:-:S04]  /*ee40*/  DEPBAR.LE SB0, 0x2 ;  /* 0x000080800000791a */ /* 0x000fc80000000000 */
        /* <DEDUP_REMOVED lines=44> */
[----:B------:R-:W-:-:S04]  /*f110*/  ISETP.GT.AND P0, PT, R3, 0x31, PT ;  /* 0x000000310300780c */ /* 0x000fc80003f04270 */
[----:B------:R-:W-:Y:S02]  /*f120*/  FSEL R140, R103, -INF , P0 ;  /* 0xff800000678c7808 */ /* 0x000fe40000000000 */
[----:B------:R-:W-:Y:S02]  /*f130*/  FSEL R142, R101, -INF , P0 ;  /* 0xff800000658e7808 */ /* 0x000fe40000000000 */
[----:B------:R-:W-:Y:S01]  /*f140*/  ISETP.GT.AND P0, PT, R3, 0x38, PT ;  /* 0x000000380300780c */ /* 0x000fe20003f04270 */
[----:B------:R-:W-:Y:S03]  /*f150*/  LDSM.16.MT88.4 R100, [R175+0x4100] ;  /* 0x00410000af64783b */ /* 0x000fe60000004200 */
[----:B------:R-:W-:Y:S02]  /*f160*/  FSEL R172, R6, -INF , P0 ;  /* 0xff80000006ac7808 */ /* 0x000fe40000000000 */
[----:B------:R-:W-:-:S02]  /*f170*/  FSEL R202, R4, -INF , P0 ;  /* 0xff80000004ca7808 */ /* 0x000fc40000000000 */
[----:B------:R-:W-:Y:S02]  /*f180*/  ISETP.GT.AND P0, PT, R3, 0x39, PT ;  /* 0x000000390300780c */ /* 0x000fe40003f04270 */
[----:B------:R-:W-:Y:S02]  /*f190*/  FMNMX.FTZ R3, R124, R125, !PT ;  /* 0x0000007d7c037209 */ /* 0x000fe40007810000 */
[----:B------:R-:W-:Y:S02]  /*f1a0*/  FSEL R174, R5, -INF , P0 ;  /* 0xff80000005ae7808 */ /* 0x000fe40000000000 */
[----:B------:R-:W-:Y:S02]  /*f1b0*/  FMNMX.FTZ R3, R156, R3, !PT ;  /* 0x000000039c037209 */ /* 0x000fe40007810000 */
[----:B------:R-:W-:Y:S02]  /*f1c0*/  FSEL R170, R7, -INF , P0 ;  /* 0xff80000007aa7808 */ /* 0x000fe40000000000 */
[----:B------:R-:W-:-:S04]  /*f1d0*/  FMNMX.FTZ R3, R154, R3, !PT ;  /* 0x000000039a037209 */ /* 0x000fc80007810000 */
        /* <DEDUP_REMOVED lines=11> */
[----:B------:R-:W-:Y:S02]  /*f290*/  FMNMX.FTZ R2, R174, R3, !PT ;  /* 0x00000003ae027209 */ /* 0x000fe40007810000 */
[----:B------:R-:W-:-:S03]  /*f2a0*/  FMNMX.FTZ R3, R121, R120, !PT ;  /* 0x0000007879037209 */ /* 0x000fc60007810000 */
        /* <DEDUP_REMOVED lines=17> */
[----:B------:R-:W-:Y:S02]  /*f3c0*/  FMNMX.FTZ R4, R170, R3, !PT ;  /* 0x00000003aa047209 */ /* 0x000fe40007810000 */
[C---:B------:R-:W-:Y:S01]  /*f3d0*/  FSETP.NEU.FTZ.AND P0, PT, R132.reuse, -INF , PT ;  /* 0xff8000008400780b */ /* 0x040fe20003f1d000 */
[----:B------:R-:W-:Y:S02]  /*f3e0*/  FMUL.FTZ R195, R132, c[0x0][0x2d0] ;  /* 0x0000b40084c37a20 */ /* 0x000fe40000410000 */
[----:B------:R-:W1:Y:S03]  /*f3f0*/  SHFL.BFLY PT, R3, R4, 0x2, 0x1f ;  /* 0x0c401f0004037f89 */ /* 0x000e6600000e0000 */
        /* <DEDUP_REMOVED lines=8> */
[--C-:B------:R-:W-:Y:S01]  /*f480*/  FFMA.FTZ R155, R220, c[0x0][0x2d0], -R195.reuse ;  /* 0x0000b400dc9b7a23 */ /* 0x100fe200000108c3 */
[----:B------:R-:W-:Y:S01]  /*f490*/  LDSM.16.MT88.4 R136, [R175+0x900] ;  /* 0x00090000af88783b */ /* 0x000fe20000004200 */
[--C-:B------:R-:W-:Y:S01]  /*f4a0*/  FFMA.FTZ R169, R168, c[0x0][0x2d0], -R195.reuse ;  /* 0x0000b400a8a97a23 */ /* 0x100fe200000108c3 */
[----:B------:R-:W-:Y:S01]  /*f4b0*/  MUFU.EX2 R163, R163 ;  /* 0x000000a300a37308 */ /* 0x000fe20000000800 */
[----:B-1----:R-:W-:Y:S01]  /*f4c0*/  FMNMX.FTZ R2, R4, R3, !PT ;  /* 0x0000000304027209 */ /* 0x002fe20007810000 */
[--C-:B------:R-:W-:Y:S01]  /*f4d0*/  FFMA.FTZ R166, R166, c[0x0][0x2d0], -R195.reuse ;  /* 0x0000b400a6a67a23 */ /* 0x100fe200000108c3 */
[----:B------:R-:W-:Y:S01]  /*f4e0*/  LDSM.16.MT88.4 R4, [R177+0x100] ;  /* 0x00010000b104783b */ /* 0x000fe20000004200 */
[--C-:B------:R-:W-:Y:S02]  /*f4f0*/  FFMA.FTZ R168, R214, c[0x0][0x2d0], -R195.reuse ;  /* 0x0000b400d6a87a23 */ /* 0x100fe400000108c3 */
[--C-:B------:R-:W-:Y:S01]  /*f500*/  FFMA.FTZ R171, R212, c[0x0][0x2d0], -R195.reuse ;  /* 0x0000b400d4ab7a23 */ /* 0x100fe200000108c3 */
[----:B------:R-:W1:Y:S01]  /*f510*/  SHFL.BFLY PT, R3, R2, 0x1, 0x1f ;  /* 0x0c201f0002037f89 */ /* 0x000e6200000e0000 */
[----:B------:R-:W2:Y:S01]  /*f520*/  MUFU.EX2 R160, R160 ;  /* 0x000000a000a07308 */ /* 0x000ea20000000800 */
[----:B------:R-:W-:-:S02]  /*f530*/  FFMA.FTZ R205, R143, c[0x0][0x2d0], -R195 ;  /* 0x0000b4008fcd7a23 */ /* 0x000fc400000108c3 */
[--C-:B------:R-:W-:Y:S02]  /*f540*/  FFMA.FTZ R202, R202, c[0x0][0x2d0], -R195.reuse ;  /* 0x0000b400caca7a23 */ /* 0x100fe400000108c3 */
[----:B------:R-:W-:-:S03]  /*f550*/  FFMA.FTZ R207, R174, c[0x0][0x2d0], -R195 ;  /* 0x0000b400aecf7a23 */ /* 0x000fc600000108c3 */
[----:B------:R-:W3:Y:S01]  /*f560*/  MUFU.EX2 R156, R156 ;  /* 0x0000009c009c7308 */ /* 0x000ee20000000800 */
[----:B--2---:R-:W-:-:S07]  /*f570*/  F2FP.BF16.PACK_AB R112, R160, R163 ;  /* 0x000000a3a070723e */ /* 0x004fce00000010ff */
[----:B------:R-:W-:Y:S01]  /*f580*/  MUFU.EX2 R159, R159 ;  /* 0x0000009f009f7308 */ /* 0x000fe20000000800 */
[----:B------:R-:W-:Y:S01]  /*f590*/  FADD.FTZ R160, R163, R160 ;  /* 0x000000a0a3a07221 */ /* 0x000fe20000010000 */
[----:B-1----:R-:W-:Y:S01]  /*f5a0*/  FMNMX.FTZ R3, R2, R3, !PT ;  /* 0x0000000302037209 */ /* 0x002fe20007810000 */
[----:B------:R-:W-:Y:S01]  /*f5b0*/  FFMA.FTZ R2, R218, c[0x0][0x2d0], -R195 ;  /* 0x0000b400da027a23 */ /* 0x000fe200000108c3 */
[----:B---3--:R-:W-:-:S04]  /*f5c0*/  F2FP.BF16.PACK_AB R114, R156, R161 ;  /* 0x000000a19c72723e */ /* 0x008fc800000010ff */
[----:B------:R-:W-:Y:S01]  /*f5d0*/  MUFU.EX2 R154, R154 ;  /* 0x0000009a009a7308 */ /* 0x000fe20000000800 */
[C---:B------:R-:W-:Y:S01]  /*f5e0*/  FSETP.NEU.FTZ.AND P0, PT, R3.reuse, -INF , PT ;  /* 0xff8000000300780b */ /* 0x040fe20003f1d000 */
[----:B------:R-:W-:Y:S02]  /*f5f0*/  FMUL.FTZ R173, R3, c[0x0][0x2d0] ;  /* 0x0000b40003ad7a20 */ /* 0x000fe40000410000 */
[----:B------:R-:W-:-:S03]  /*f600*/  FADD.FTZ R161, R161, R160 ;  /* 0x000000a0a1a17221 */ /* 0x000fc60000010000 */
[----:B------:R-:W-:Y:S01]  /*f610*/  FSEL R173, R173, RZ, P0 ;  /* 0x000000ffadad7208 */ /* 0x000fe20000000000 */
[----:B------:R-:W-:Y:S01]  /*f620*/  MUFU.EX2 R155, R155 ;  /* 0x0000009b009b7308 */ /* 0x000fe20000000800 */
[----:B------:R-:W-:Y:S01]  /*f630*/  FADD.FTZ R156, R156, R161 ;  /* 0x000000a19c9c7221 */ /* 0x000fe20000010000 */
[----:B------:R-:W-:Y:S02]  /*f640*/  ISETP.GE.AND P0, PT, R134, 0x81, PT ;  /* 0x000000818600780c */ /* 0x000fe40003f06270 */
        /* <DEDUP_REMOVED lines=8> */
[----:B------:R-:W-:Y:S01]  /*f6d0*/  MUFU.EX2 R165, R165 ;  /* 0x000000a500a57308 */ /* 0x000fe20000000800 */
[--C-:B------:R-:W-:Y:S02]  /*f6e0*/  FFMA.FTZ R197, R206, c[0x0][0x2d0], -R173.reuse ;  /* 0x0000b400cec57a23 */ /* 0x100fe400000108ad */
[--C-:B------:R-:W-:Y:S02]  /*f6f0*/  FFMA.FTZ R204, R204, c[0x0][0x2d0], -R173.reuse ;  /* 0x0000b400cccc7a23 */ /* 0x100fe400000108ad */
[----:B------:R-:W-:-:S02]  /*f700*/  FFMA.FTZ R203, R210, c[0x0][0x2d0], -R173 ;  /* 0x0000b400d2cb7a23 */ /* 0x000fc400000108ad */
[----:B------:R-:W-:Y:S01]  /*f710*/  FFMA.FTZ R206, R208, c[0x0][0x2d0], -R173 ;  /* 0x0000b400d0ce7a23 */ /* 0x000fe200000108ad */
[----:B------:R-:W1:Y:S01]  /*f720*/  MUFU.EX2 R162, R162 ;  /* 0x000000a200a27308 */ /* 0x000e620000000800 */
[----:B------:R-:W-:Y:S02]  /*f730*/  FFMA.FTZ R208, R142, c[0x0][0x2d0], -R195 ;  /* 0x0000b4008ed07a23 */ /* 0x000fe400000108c3 */
[--C-:B------:R-:W-:Y:S02]  /*f740*/  FFMA.FTZ R174, R141, c[0x0][0x2d0], -R173.reuse ;  /* 0x0000b4008dae7a23 */ /* 0x100fe400000108ad */
[--C-:B------:R-:W-:Y:S02]  /*f750*/  FFMA.FTZ R195, R140, c[0x0][0x2d0], -R173.reuse ;  /* 0x0000b4008cc37a23 */ /* 0x100fe400000108ad */
[----:B------:R-:W-:Y:S01]  /*f760*/  FFMA.FTZ R172, R172, c[0x0][0x2d0], -R173 ;  /* 0x0000b400acac7a23 */ /* 0x000fe200000108ad */
[----:B------:R-:W-:Y:S01]  /*f770*/  MUFU.EX2 R167, R167 ;  /* 0x000000a700a77308 */ /* 0x000fe20000000800 */
[----:B------:R-:W-:Y:S07]  /*f780*/  LDSM.16.MT88.4 R140, [R175+0x3900] ;  /* 0x00390000af8c783b */ /* 0x000fee0000004200 */
[----:B------:R-:W2:Y:S01]  /*f790*/  MUFU.EX2 R158, R158 ;  /* 0x0000009e009e7308 */ /* 0x000ea20000000800 */
[----:B-1----:R-:W-:Y:S01]  /*f7a0*/  F2FP.BF16.PACK_AB R113, R162, R165 ;  /* 0x000000a5a271723e */ /* 0x002fe200000010ff */
[----:B------:R-:W-:-:S06]  /*f7b0*/  FADD.FTZ R162, R165, R162 ;  /* 0x000000a2a5a27221 */ /* 0x000fcc0000010000 */
[----:B------:R-:W-:Y:S01]  /*f7c0*/  MUFU.EX2 R157, R157 ;  /* 0x0000009d009d7308 */ /* 0x000fe20000000800 */
[----:B--2---:R-:W-:-:S07]  /*f7d0*/  F2FP.BF16.PACK_AB R115, R158, R167 ;  /* 0x000000a79e73723e */ /* 0x004fce00000010ff */
[----:B------:R-:W1:Y:S01]  /*f7e0*/  MUFU.EX2 R152, R152 ;  /* 0x0000009800987308 */ /* 0x000e620000000800 */
[----:B------:R-:W-:-:S04]  /*f7f0*/  FADD.FTZ R167, R167, R162 ;  /* 0x000000a2a7a77221 */ /* 0x000fc80000010000 */
[----:B------:R-:W-:Y:S01]  /*f800*/  FADD.FTZ R158, R158, R167 ;  /* 0x000000a79e9e7221 */ /* 0x000fe20000010000 */
[C---:B------:R-:W-:Y:S02]  /*f810*/  HMMA.16816.F32.BF16 R128, R112.reuse, R4, RZ ;  /* 0x000000047080723c */ /* 0x040fe400000418ff */
[----:B------:R-:W-:Y:S06]  /*f820*/  MUFU.EX2 R153, R153 ;  /* 0x0000009900997308 */ /* 0x000fec0000000800 */
        /* <DEDUP_REMOVED lines=180> */
[----:B------:R-:W-:Y:S01]  /*10370*/  IMAD.MOV.U32 R192, RZ, RZ, RZ ;  /* 0x000000ffffc07224 */ /* 0x000fe200078e00ff */
[----:B------:R-:W-:-:S02]  /*10380*/  ISETP.NE.AND P2, PT, R190, 0x1, PT ;  /* 0x00000001be00780c */ /* 0x000fc40003f45270 */
[----:B------:R-:W-:-:S04]  /*10390*/  LEA.HI R0, R0, R133, RZ, 0x6 ;  /* 0x0000008500007211 */ /* 0x000fc800078f30ff */
[----:B------:R-:W-:-:S04]  /*103a0*/  LOP3.LUT R0, R0, 0xffffffc0, RZ, 0xc0, !PT ;  /* 0xffffffc000007812 */ /* 0x000fc800078ec0ff */
[----:B------:R-:W-:-:S04]  /*103b0*/  IADD3 R0, R196, R0, R185 ;  /* 0x00000000c4007210 */ /* 0x000fc80007ffe0b9 */
[----:B------:R-:W-:-:S05]  /*103c0*/  IADD3 R193, R0, -0xc0, RZ ;  /* 0xffffff4000c17810 */ /* 0x000fca0007ffe0ff */
        /* <DEDUP_REMOVED lines=18> */
[----:B------:R-:W-:Y:S01]  /*104f0*/  LOP3.LUT R16, R16, 0xf, RZ, 0xc0, !PT ;  /* 0x0000000f10107812 */ /* 0x000fe200078ec0ff */
[----:B------:R-:W-:Y:S02]  /*10500*/  IMAD.MOV.U32 R8, RZ, RZ, R4 ;  /* 0x000000ffff087224 */ /* 0x000fe400078e0004 */
[----:B------:R-:W-:Y:S02]  /*10510*/  IMAD R0, R0, c[0x0][0x1e0], RZ ;  /* 0x0000780000007a24 */ /* 0x000fe400078e02ff */
[----:B------:R-:W-:Y:S02]  /*10520*/  IMAD.SHL.U32 R10, R144, 0x2, RZ ;  /* 0x00000002900a7824 */ /* 0x000fe400078e00ff */
[----:B------:R-:W-:-:S04]  /*10530*/  IMAD R0, R193, c[0x0][0x1e4], R0 ;  /* 0x00007900c1007a24 */ /* 0x000fc800078e0200 */
[----:B------:R-:W-:Y:S01]  /*10540*/  IMAD.IADD R9, R5, 0x1, R0 ;  /* 0x0000000105097824 */ /* 0x000fe200078e0200 */
[----:B------:R-:W-:-:S04]  /*10550*/  SEL R0, RZ, 0x10, P5 ;  /* 0x00000010ff007807 */ /* 0x000fc80002800000 */
[----:B------:R-:W-:-:S04]  /*10560*/  IADD3 R18, -R0, 0x10, RZ ;  /* 0x0000001000127810 */ /* 0x000fc80007ffe1ff */
[----:B------:R-:W-:Y:S02]  /*10570*/  LOP3.LUT R18, R18, 0xf, RZ, 0xc0, !PT ;  /* 0x0000000f12127812 */ /* 0x000fe400078ec0ff */
[----:B--2---:R-:W-:Y:S01]  /*10580*/  SHF.R.S32.HI R5, RZ, 0x1f, R192 ;  /* 0x0000001fff057819 */ /* 0x004fe200000114c0 */
[----:B------:R-:W-:Y:S01]  /*10590*/  IMAD.WIDE.U32 R6, R192, c[0x0][0x1f0], R8 ;  /* 0x00007c00c0067a25 */ /* 0x000fe200078e0008 */
[----:B------:R-:W-:Y:S02]  /*105a0*/  SEL R8, RZ, 0x10, P6 ;  /* 0x00000010ff087807 */ /* 0x000fe40003000000 */
[----:B------:R-:W-:Y:S01]  /*105b0*/  SHF.L.U64.HI R9, R144, 0x1, R147 ;  /* 0x0000000190097819 */ /* 0x000fe20000010293 */
[----:B------:R-:W-:Y:S01]  /*105c0*/  IMAD R5, R5, c[0x0][0x1f0], RZ ;  /* 0x00007c0005057a24 */ /* 0x000fe200078e02ff */
[----:B------:R-:W-:Y:S02]  /*105d0*/  IADD3 R4, P0, R150, R6, RZ ;  /* 0x0000000696047210 */ /* 0x000fe40007f1e0ff */
[----:B------:R-:W-:Y:S01]  /*105e0*/  IADD3 R14, -R8, 0x10, RZ ;  /* 0x00000010080e7810 */ /* 0x000fe20007ffe1ff */
[----:B------:R-:W-:-:S03]  /*105f0*/  IMAD R5, R192, c[0x0][0x1f4], R5 ;  /* 0x00007d00c0057a24 */ /* 0x000fc600078e0205 */
[----:B------:R-:W-:Y:S02]  /*10600*/  LOP3.LUT R14, R14, 0xf, RZ, 0xc0, !PT ;  /* 0x0000000f0e0e7812 */ /* 0x000fe400078ec0ff */
[----:B------:R-:W-:Y:S02]  /*10610*/  IADD3.X R7, R188, R7, R5, P0, !PT ;  /* 0x00000007bc077210 */ /* 0x000fe400007fe405 */
        /* <DEDUP_REMOVED lines=14> */
[----:B------:R-:W-:-:S05]  /*10700*/  IADD3 R12, P0, R5, R12, RZ ;  /* 0x0000000c050c7210 */ /* 0x000fca0007f1e0ff */
[----:B------:R-:W-:Y:S01]  /*10710*/  IMAD.X R13, R4, 0x1, R13, P0 ;  /* 0x00000001040d7824 */ /* 0x000fe200000e060d */
[----:B------:R-:W-:-:S05]  /*10720*/  IADD3 R20, P0, R5, R10, RZ ;  /* 0x0000000a05147210 */ /* 0x000fca0007f1e0ff */
[----:B------:R-:W-:Y:S01]  /*10730*/  IMAD.X R21, R4, 0x1, R9, P0 ;  /* 0x0000000104157824 */ /* 0x000fe200000e0609 */
[----:B------:R-:W-:Y:S01]  /*10740*/  ISETP.NE.U32.AND P0, PT, R0, RZ, PT ;  /* 0x000000ff0000720c */ /* 0x000fe20003f05070 */
[----:B------:R-:W-:-:S05]  /*10750*/  IMAD.SHL.U32 R9, R194, 0x2, RZ ;  /* 0x00000002c2097824 */ /* 0x000fca00078e00ff */
        /* <DEDUP_REMOVED lines=8> */
.L_x_986:
[----:B------:R-:W-:Y:S01]  /*107e0*/  LOP3.LUT P0, RZ, R135, 0x1, RZ, 0xc0, !PT ;  /* 0x0000000187ff7812 */ /* 0x000fe2000780c0ff */
[----:B------:R-:W0:-:S12]  /*107f0*/  LDGDEPBAR ;  /* 0x00000000000079af */ /* 0x000e180000000000 */
[----:B------:R-:W-:Y:S05]  /*10800*/  @!P0 BRA `(.L_x_987) ;  /* 0x00002ca000008947 */ /* 0x000fea0003800000 */
[----:B------:R-:W-:Y:S01]  /*10810*/  SHF.R.S32.HI R206, RZ, 0x1f, R133 ;  /* 0x0000001fffce7819 */ /* 0x000fe20000011485 */
[C---:B------:R-:W-:Y:S01]  /*10820*/  IMAD.SHL.U32 R202, R145.reuse, 0x2, RZ ;  /* 0x0000000291ca7824 */ /* 0x040fe200078e00ff */
[----:B------:R-:W-:Y:S01]  /*10830*/  MOV R135, 0x20 ;  /* 0x0000002000877802 */ /* 0x000fe20000000f00 */
[----:B------:R-:W-:Y:S01]  /*10840*/  IMAD.SHL.U32 R195, R144, 0x2, RZ ;  /* 0x0000000290c37824 */ /* 0x000fe200078e00ff */
[----:B------:R-:W-:Y:S01]  /*10850*/  LEA.HI R206, R206, R133, RZ, 0x6 ;  /* 0x00000085cece7211 */ /* 0x000fe200078f30ff */
[----:B------:R-:W-:Y:S01]  /*10860*/  IMAD.MOV.U32 R0, RZ, RZ, R3 ;  /* 0x000000ffff007224 */ /* 0x000fe200078e0003 */
[----:B------:R-:W-:Y:S01]  /*10870*/  SHF.L.U64.HI R203, R145, 0x1, R148 ;  /* 0x0000000191cb7819 */ /* 0x000fe20000010294 */
[----:B------:R-:W-:Y:S01]  /*10880*/  IMAD.MOV.U32 R133, RZ, RZ, R132 ;  /* 0x000000ffff857224 */ /* 0x000fe200078e0084 */
[----:B------:R-:W-:Y:S01]  /*10890*/  SHF.L.U64.HI R197, R144, 0x1, R147 ;  /* 0x0000000190c57819 */ /* 0x000fe20000010293 */
[----:B------:R-:W-:Y:S01]  /*108a0*/  IMAD.MOV.U32 R204, RZ, RZ, RZ ;  /* 0x000000ffffcc7224 */ /* 0x000fe200078e00ff */
[----:B------:R-:W-:Y:S01]  /*108b0*/  IADD3 R134, R182, R181, RZ ;  /* 0x000000b5b6867210 */ /* 0x000fe20007ffe0ff */
[----:B------:R-:W-:Y:S01]  /*108c0*/  UMOV UR5, 0x1 ;  /* 0x0000000100057882 */ /* 0x000fe20000000000 */
[----:B------:R-:W-:-:S02]  /*108d0*/  SEL R135, R135, 0xffffffe0, !P1 ;  /* 0xffffffe087877807 */ /* 0x000fc40004800000 */
[----:B------:R-:W-:Y:S02]  /*108e0*/  LEA.HI.SX32 R206, R206, 0xfffffffe, 0x1a ;  /* 0xfffffffecece7811 */ /* 0x000fe400078fd2ff */
.L_x_990:
        /* <DEDUP_REMOVED lines=18> */
[----:B-1----:R-:W-:Y:S01]  /*10a10*/  IMAD.WIDE.U32 R6, R193, c[0x0][0x208], RZ ;  /* 0x00008200c1067a25 */ /* 0x002fe200078e00ff */
[----:B------:R-:W-:Y:S02]  /*10a20*/  SHF.R.S32.HI R2, RZ, 0x1f, R192 ;  /* 0x0000001fff027819 */ /* 0x000fe400000114c0 */
[----:B------:R-:W-:Y:S01]  /*10a30*/  SEL R4, RZ, 0x10, P4 ;  /* 0x00000010ff047807 */ /* 0x000fe20002000000 */
[----:B------:R-:W-:Y:S02]  /*10a40*/  IMAD R5, R5, c[0x0][0x208], RZ ;  /* 0x0000820005057a24 */ /* 0x000fe400078e02ff */
[----:B------:R-:W-:Y:S02]  /*10a50*/  IMAD R2, R2, c[0x0][0x218], RZ ;  /* 0x0000860002027a24 */ /* 0x000fe400078e02ff */
[----:B------:R-:W-:Y:S02]  /*10a60*/  IMAD R5, R193, c[0x0][0x20c], R5 ;  /* 0x00008300c1057a24 */ /* 0x000fe400078e0205 */
[----:B------:R-:W-:Y:S02]  /*10a70*/  IMAD R2, R192, c[0x0][0x21c], R2 ;  /* 0x00008700c0027a24 */ /* 0x000fe400078e0202 */
[----:B------:R-:W-:Y:S02]  /*10a80*/  IMAD.IADD R7, R7, 0x1, R5 ;  /* 0x0000000107077824 */ /* 0x000fe400078e0205 */
[----:B------:R-:W-:Y:S02]  /*10a90*/  IMAD R5, R184, c[0x0][0x210], RZ ;  /* 0x00008400b8057a24 */ /* 0x000fe400078e02ff */
[----:B------:R-:W-:Y:S05]  /*10aa0*/  IMAD.WIDE.U32 R6, R192, c[0x0][0x218], R6 ;  /* 0x00008600c0067a25 */ /* 0x000fea00078e0006 */
[----:B------:R-:W-:Y:S04]  /*10ab0*/  IADD3 R5, P0, R5, R6, RZ ;  /* 0x0000000605057210 */ /* 0x000fe80007f1e0ff */
[----:B------:R-:W-:Y:S02]  /*10ac0*/  IADD3.X R2, R187, R7, R2, P0, !PT ;  /* 0x00000007bb027210 */ /* 0x000fe400007fe402 */
[C---:B------:R-:W-:Y:S02]  /*10ad0*/  LEA R13, P0, R5.reuse, c[0x0][0x1f8], 0x1 ;  /* 0x00007e00050d7a11 */ /* 0x040fe400078008ff */
[----:B------:R-:W-:Y:S02]  /*10ae0*/  IADD3 R7, -R4, 0x10, RZ ;  /* 0x0000001004077810 */ /* 0x000fe40007ffe1ff */
[----:B------:R-:W-:Y:S01]  /*10af0*/  LEA.HI.X R11, R5, c[0x0][0x1fc], R2, 0x1, P0 ;  /* 0x00007f00050b7a11 */ /* 0x000fe200000f0c02 */
[----:B------:R-:W1:Y:S01]  /*10b00*/  SHFL.IDX PT, R8, R13, 0x1, 0x181f ;  /* 0x00381f000d087f89 */ /* 0x000e6200000e0000 */
[----:B------:R-:W-:Y:S02]  /*10b10*/  SEL R5, RZ, 0x10, P5 ;  /* 0x00000010ff057807 */ /* 0x000fe40002800000 */
[----:B------:R-:W-:Y:S01]  /*10b20*/  SEL R2, RZ, 0x10, P6 ;  /* 0x00000010ff027807 */ /* 0x000fe20003000000 */
[----:B------:R-:W5:Y:S01]  /*10b30*/  SHFL.IDX PT, R10, R11, 0x1, 0x181f ;  /* 0x00381f000b0a7f89 */ /* 0x000f6200000e0000 */
[C---:B------:R-:W-:Y:S02]  /*10b40*/  IADD3 R15, -R5.reuse, 0x10, RZ ;  /* 0x00000010050f7810 */ /* 0x040fe40007ffe1ff */
[----:B------:R-:W-:Y:S01]  /*10b50*/  ISETP.NE.U32.AND P2, PT, R5, RZ, PT ;  /* 0x000000ff0500720c */ /* 0x000fe20003f45070 */
[----:B------:R-:W2:Y:S01]  /*10b60*/  SHFL.IDX PT, R9, R13, RZ, 0x181f ;  /* 0x00181fff0d097589 */ /* 0x000ea200000e0000 */
[----:B------:R-:W-:Y:S01]  /*10b70*/  LOP3.LUT R15, R15, 0xf, RZ, 0xc0, !PT ;  /* 0x0000000f0f0f7812 */ /* 0x000fe200078ec0ff */
[----:B------:R-:W-:Y:S01]  /*10b80*/  IMAD R5, R204, 0x6000, R191 ;  /* 0x00006000cc057824 */ /* 0x000fe200078e02bf */
[----:B------:R-:W-:Y:S01]  /*10b90*/  LOP3.LUT R7, R7, 0xf, RZ, 0xc0, !PT ;  /* 0x0000000f07077812 */ /* 0x000fe200078ec0ff */
[----:B------:R-:W4:Y:S01]  /*10ba0*/  SHFL.IDX PT, R12, R11, RZ, 0x181f ;  /* 0x00181fff0b0c7589 */ /* 0x000f2200000e0000 */
[----:B------:R-:W-:Y:S04]  /*10bb0*/  IADD3 R6, -R2, 0x10, RZ ;  /* 0x0000001002067810 */ /* 0x000fe80007ffe1ff */
[----:B------:R-:W-:Y:S02]  /*10bc0*/  LOP3.LUT R6, R6, 0xf, RZ, 0xc0, !PT ;  /* 0x0000000f06067812 */ /* 0x000fe400078ec0ff */
[----:B-1----:R-:W-:Y:S04]  /*10bd0*/  IADD3 R14, P1, P0, R15, R8, R200 ;  /* 0x000000080f0e7210 */ /* 0x002fe8000783e0c8 */
[----:B-----5:R-:W-:Y:S02]  /*10be0*/  IADD3.X R15, RZ, R10, R201, P1, P0 ;  /* 0x0000000aff0f7210 */ /* 0x020fe40000fe04c9 */
[----:B------:R-:W-:Y:S04]  /*10bf0*/  IADD3 R16, P1, P0, R7, R8, R202 ;  /* 0x0000000807107210 */ /* 0x000fe8000783e0ca */
[----:B------:R-:W-:Y:S02]  /*10c00*/  IADD3.X R17, RZ, R10, R203, P1, P0 ;  /* 0x0000000aff117210 */ /* 0x000fe40000fe04cb */
[----:B------:R-:W-:Y:S04]  /*10c10*/  IADD3 R6, P1, P0, R6, R8, R195 ;  /* 0x0000000806067210 */ /* 0x000fe8000783e0c3 */
[----:B------:R-:W-:Y:S02]  /*10c20*/  IADD3.X R7, RZ, R10, R197, P1, P0 ;  /* 0x0000000aff077210 */ /* 0x000fe40000fe04c5 */
[----:B--2---:R-:W-:Y:S02]  /*10c30*/  IADD3 R18, P1, R200, R9, RZ ;  /* 0x00000009c8127210 */ /* 0x004fe40007f3e0ff */
[----:B------:R-:W-:Y:S03]  /*10c40*/  IADD3 R10, P0, R9, R202, RZ ;  /* 0x000000ca090a7210 */ /* 0x000fe60007f1e0ff */
[----:B----4-:R-:W-:Y:S01]  /*10c50*/  IMAD.X R19, R201, 0x1, R12, P1 ;  /* 0x00000001c9137824 */ /* 0x010fe200008e060c */
        /* <DEDUP_REMOVED lines=11> */
.L_x_988:
        /* <DEDUP_REMOVED lines=11> */
[----:B------:R-:W-:Y:S01]  /*10dc0*/  SEL R204, R204, RZ, !P1 ;  /* 0x000000ffcccc7207 */ /* 0x000fe20004800000 */
[----:B------:R-:W-:Y:S06]  /*10dd0*/  LDSM.16.M88.4 R168, [R172+0xc100] ;  /* 0x00c10000aca8783b */ /* 0x000fec0000000200 */
[C---:B------:R-:W-:Y:S02]  /*10de0*/  HMMA.16816.F32.BF16 R16, R136.reuse, R146, RZ ;  /* 0x000000928810723c */ /* 0x040fe400000418ff */
[----:B------:R-:W-:Y:S06]  /*10df0*/  LDSM.16.M88.4 R144, [R2+0xc900] ;  /* 0x00c900000290783b */ /* 0x000fec0000000200 */
[C---:B------:R-:W-:Y:S08]  /*10e00*/  HMMA.16816.F32.BF16 R20, R136.reuse, R24, RZ ;  /* 0x000000188814723c */ /* 0x040ff000000418ff */
[C---:B------:R-:W-:Y:S08]  /*10e10*/  HMMA.16816.F32.BF16 R24, R136.reuse, R26, RZ ;  /* 0x0000001a8818723c */ /* 0x040ff000000418ff */
[C---:B------:R-:W-:Y:S08]  /*10e20*/  HMMA.16816.F32.BF16 R28, R136.reuse, R32, RZ ;  /* 0x00000020881c723c */ /* 0x040ff000000418ff */
[----:B------:R-:W-:Y:S01]  /*10e30*/  HMMA.16816.F32.BF16 R32, R136, R34, RZ ;  /* 0x000000228820723c */ /* 0x000fe200000418ff */
[----:B------:R-:W1:Y:S07]  /*10e40*/  LDSM.16.M88.4 R136, [R179] ;  /* 0x00000000b388783b */ /* 0x000e6e0000000200 */
[C---:B------:R-:W-:Y:S08]  /*10e50*/  HMMA.16816.F32.BF16 R4, R148.reuse, R152, R4 ;  /* 0x000000989404723c */ /* 0x040ff00000041804 */
[C---:B------:R-:W-:Y:S01]  /*10e60*/  HMMA.16816.F32.BF16 R8, R148.reuse, R154, R8 ;  /* 0x0000009a9408723c */ /* 0x040fe20000041808 */
[----:B------:R-:W3:Y:S07]  /*10e70*/  LDSM.16.M88.4 R152, [R2+0xd100] ;  /* 0x00d100000298783b */ /* 0x000eee0000000200 */
[C---:B------:R-:W-:Y:S08]  /*10e80*/  HMMA.16816.F32.BF16 R12, R148.reuse, R156, R12 ;  /* 0x0000009c940c723c */ /* 0x040ff0000004180c */
[C---:B------:R-:W-:Y:S01]  /*10e90*/  HMMA.16816.F32.BF16 R16, R148.reuse, R158, R16 ;  /* 0x0000009e9410723c */ /* 0x040fe20000041810 */
[----:B------:R-:W4:Y:S07]  /*10ea0*/  LDSM.16.M88.4 R156, [R2+0xd900] ;  /* 0x00d90000029c783b */ /* 0x000f2e0000000200 */
[C---:B------:R-:W-:Y:S08]  /*10eb0*/  HMMA.16816.F32.BF16 R20, R148.reuse, R160, R20 ;  /* 0x000000a09414723c */ /* 0x040ff00000041814 */
[C---:B------:R-:W-:Y:S01]  /*10ec0*/  HMMA.16816.F32.BF16 R24, R148.reuse, R162, R24 ;  /* 0x000000a29418723c */ /* 0x040fe20000041818 */
[----:B------:R-:W5:Y:S07]  /*10ed0*/  LDSM.16.M88.4 R160, [R178] ;  /* 0x00000000b2a0783b */ /* 0x000f6e0000000200 */
[C---:B------:R-:W-:Y:S08]  /*10ee0*/  HMMA.16816.F32.BF16 R28, R148.reuse, R164, R28 ;  /* 0x000000a4941c723c */ /* 0x040ff0000004181c */
[----:B------:R-:W-:Y:S01]  /*10ef0*/  HMMA.16816.F32.BF16 R32, R148, R166, R32 ;  /* 0x000000a69420723c */ /* 0x000fe20000041820 */
[----:B------:R-:W2:Y:S07]  /*10f00*/  LDSM.16.M88.4 R148, [R172+0xc900] ;  /* 0x00c90000ac94783b */ /* 0x000eae0000000200 */
[C---:B-1----:R-:W-:Y:S01]  /*10f10*/  HMMA.16816.F32.BF16 R4, R136.reuse, R140, R4 ;  /* 0x0000008c8804723c */ /* 0x042fe20000041804 */
[----:B------:R-:W1:Y:S07]  /*10f20*/  LDSM.16.M88.4 R164, [R172+0xd100] ;  /* 0x00d10000aca4783b */ /* 0x000e6e0000000200 */
[C---:B------:R-:W-:Y:S01]  /*10f30*/  HMMA.16816.F32.BF16 R8, R136.reuse, R142, R8 ;  /* 0x0000008e8808723c */ /* 0x040fe20000041808 */
[----:B------:R-:W1:Y:S07]  /*10f40*/  LDSM.16.M88.4 R140, [R172+0xd900] ;  /* 0x00d90000ac8c783b */ /* 0x000e6e0000000200 */
[C---:B------:R-:W-:Y:S08]  /*10f50*/  HMMA.16816.F32.BF16 R12, R136.reuse, R144, R12 ;  /* 0x00000090880c723c */ /* 0x040ff0000004180c */
[C---:B------:R-:W-:Y:S01]  /*10f60*/  HMMA.16816.F32.BF16 R16, R136.reuse, R146, R16 ;  /* 0x000000928810723c */ /* 0x040fe20000041810 */
[----:B------:R-:W-:Y:S07]  /*10f70*/  LDSM.16.M88.4 R144, [R183+UR4+0xe100] ;  /* 0x00e10004b790783b */ /* 0x000fee0008000200 */
[C---:B---3--:R-:W-:Y:S08]  /*10f80*/  HMMA.16816.F32.BF16 R20, R136.reuse, R152, R20 ;  /* 0x000000988814723c */ /* 0x048ff00000041814 */
[C---:B------:R-:W-:Y:S01]  /*10f90*/  HMMA.16816.F32.BF16 R24, R136.reuse, R154, R24 ;  /* 0x0000009a8818723c */ /* 0x040fe20000041818 */
[----:B------:R-:W-:Y:S07]  /*10fa0*/  LDSM.16.M88.4 R152, [R183+UR4+0xe900] ;  /* 0x00e90004b798783b */ /* 0x000fee0008000200 */
[C---:B----4-:R-:W-:Y:S08]  /*10fb0*/  HMMA.16816.F32.BF16 R28, R136.reuse, R156, R28 ;  /* 0x0000009c881c723c */ /* 0x050ff0000004181c */
[----:B------:R-:W-:Y:S01]  /*10fc0*/  HMMA.16816.F32.BF16 R32, R136, R158, R32 ;  /* 0x0000009e8820723c */ /* 0x000fe20000041820 */
[----:B------:R-:W3:Y:S07]  /*10fd0*/  LDSM.16.M88.4 R136, [R182+0x4000] ;  /* 0x00400000b688783b */ /* 0x000eee0000000200 */
[C---:B-----5:R-:W-:Y:S01]  /*10fe0*/  HMMA.16816.F32.BF16 R4, R160.reuse, R168, R4 ;  /* 0x000000a8a004723c */ /* 0x060fe20000041804 */
[----:B------:R-:W-:Y:S07]  /*10ff0*/  LDSM.16.M88.4 R156, [R183+UR4+0xf900] ;  /* 0x00f90004b79c783b */ /* 0x000fee0008000200 */
[C---:B------:R-:W-:Y:S01]  /*11000*/  HMMA.16816.F32.BF16 R8, R160.reuse, R170, R8 ;  /* 0x000000aaa008723c */ /* 0x040fe20000041808 */
[----:B------:R-:W-:Y:S07]  /*11010*/  LDSM.16.M88.4 R168, [R3+0xe100] ;  /* 0x00e1000003a8783b */ /* 0x000fee0000000200 */
[C---:B--2---:R-:W-:Y:S08]  /*11020*/  HMMA.16816.F32.BF16 R12, R160.reuse, R148, R12 ;  /* 0x00000094a00c723c */ /* 0x044ff0000004180c */
[C---:B------:R-:W-:Y:S01]  /*11030*/  HMMA.16816.F32.BF16 R16, R160.reuse, R150, R16 ;  /* 0x00000096a010723c */ /* 0x040fe20000041810 */
[----:B------:R-:W2:Y:S07]  /*11040*/  LDSM.16.M88.4 R148, [R183+UR4+0xf100] ;  /* 0x00f10004b794783b */ /* 0x000eae0008000200 */
[C---:B-1----:R-:W-:Y:S08]  /*11050*/  HMMA.16816.F32.BF16 R20, R160.reuse, R164, R20 ;  /* 0x000000a4a014723c */ /* 0x042ff00000041814 */
[C---:B------:R-:W-:Y:S01]  /*11060*/  HMMA.16816.F32.BF16 R24, R160.reuse, R166, R24 ;  /* 0x000000a6a018723c */ /* 0x040fe20000041818 */
[----:B------:R-:W1:Y:S07]  /*11070*/  LDSM.16.M88.4 R164, [R134+0x4000] ;  /* 0x0040000086a4783b */ /* 0x000e6e0000000200 */
[C---:B------:R-:W-:Y:S08]  /*11080*/  HMMA.16816.F32.BF16 R28, R160.reuse, R140, R28 ;  /* 0x0000008ca01c723c */ /* 0x040ff0000004181c */
[----:B------:R-:W-:Y:S01]  /*11090*/  HMMA.16816.F32.BF16 R32, R160, R142, R32 ;  /* 0x0000008ea020723c */ /* 0x000fe20000041820 */
[----:B------:R-:W4:Y:S07]  /*110a0*/  LDSM.16.M88.4 R140, [R3+0xe900] ;  /* 0x00e90000038c783b */ /* 0x000f2e0000000200 */
[C---:B---3--:R-:W-:Y:S01]  /*110b0*/  HMMA.16816.F32.BF16 R4, R136.reuse, R144, R4 ;  /* 0x000000908804723c */ /* 0x048fe20000041804 */
[----:B------:R-:W-:Y:S07]  /*110c0*/  LDSM.16.M88.4 R160, [R3+0xf900] ;  /* 0x00f9000003a0783b */ /* 0x000fee0000000200 */
[C---:B------:R-:W-:Y:S01]  /*110d0*/  HMMA.16816.F32.BF16 R8, R136.reuse, R146, R8 ;  /* 0x000000928808723c */ /* 0x040fe20000041808 */
[----:B------:R-:W3:Y:S07]  /*110e0*/  LDSM.16.M88.4 R144, [R3+0xf100] ;  /* 0x00f100000390783b */ /* 0x000eee0000000200 */
[C---:B------:R-:W-:Y:S08]  /*110f0*/  HMMA.16816.F32.BF16 R12, R136.reuse, R152, R12 ;  /* 0x00000098880c723c */ /* 0x040ff0000004180c */
[C---:B------:R-:W-:Y:S01]  /*11100*/  HMMA.16816.F32.BF16 R16, R136.reuse, R154, R16 ;  /* 0x0000009a8810723c */ /* 0x040fe20000041810 */
[----:B------:R-:W-:Y:S07]  /*11110*/  LDSM.16.M88.4 R152, [R2+0xe100] ;  /* 0x00e100000298783b */ /* 0x000fee0000000200 */
[C---:B--2---:R-:W-:Y:S08]  /*11120*/  HMMA.16816.F32.BF16 R20, R136.reuse, R148, R20 ;  /* 0x000000948814723c */ /* 0x044ff00000041814 */
[C---:B------:R-:W-:Y:S01]  /*11130*/  HMMA.16816.F32.BF16 R24, R136.reuse, R150, R24 ;  /* 0x000000968818723c */ /* 0x040fe20000041818 */
[----:B------:R-:W2:Y:S07]  /*11140*/  LDSM.16.M88.4 R148, [R179+0x4000] ;  /* 0x00400000b394783b */ /* 0x000eae0000000200 */
[C---:B------:R-:W-:Y:S08]  /*11150*/  HMMA.16816.F32.BF16 R28, R136.reuse, R156, R28 ;  /* 0x0000009c881c723c */ /* 0x040ff0000004181c */
[----:B------:R-:W-:Y:S01]  /*11160*/  HMMA.16816.F32.BF16 R32, R136, R158, R32 ;  /* 0x0000009e8820723c */ /* 0x000fe20000041820 */
[----:B------:R-:W5:Y:S07]  /*11170*/  LDSM.16.M88.4 R136, [R2+0xe900] ;  /* 0x00e900000288783b */ /* 0x000f6e0000000200 */
[C---:B-1----:R-:W-:Y:S01]  /*11180*/  HMMA.16816.F32.BF16 R4, R164.reuse, R168, R4 ;  /* 0x000000a8a404723c */ /* 0x042fe20000041804 */
[----:B------:R-:W-:Y:S07]  /*11190*/  LDSM.16.M88.4 R156, [R178+0x4000] ;  /* 0x00400000b29c783b */ /* 0x000fee0000000200 */
[C---:B------:R-:W-:Y:S01]  /*111a0*/  HMMA.16816.F32.BF16 R8, R164.reuse, R170, R8 ;  /* 0x000000aaa408723c */ /* 0x040fe20000041808 */
[----:B------:R-:W-:Y:S07]  /*111b0*/  LDSM.16.M88.4 R168, [R172+0xe100] ;  /* 0x00e10000aca8783b */ /* 0x000fee0000000200 */
[C---:B----4-:R-:W-:Y:S01]  /*111c0*/  HMMA.16816.F32.BF16 R12, R164.reuse, R140, R12 ;  /* 0x0000008ca40c723c */ /* 0x050fe2000004180c */
[----:B------:R-:W-:Y:S07]  /*111d0*/  LDSM.16.M88.4 R172, [R172+0x10100] ;  /* 0x01010000acac783b */ /* 0x000fee0000000200 */
[C---:B------:R-:W-:Y:S01]  /*111e0*/  HMMA.16816.F32.BF16 R16, R164.reuse, R142, R16 ;  /* 0x0000008ea410723c */ /* 0x040fe20000041810 */
[----:B------:R-:W1:Y:S07]  /*111f0*/  LDSM.16.M88.4 R140, [R2+0xf100] ;  /* 0x00f10000028c783b */ /* 0x000e6e0000000200 */
[C---:B---3--:R-:W-:Y:S08]  /*11200*/  HMMA.16816.F32.BF16 R20, R164.reuse, R144, R20 ;  /* 0x00000090a414723c */ /* 0x048ff00000041814 */
[C---:B------:R-:W-:Y:S01]  /*11210*/  HMMA.16816.F32.BF16 R24, R164.reuse, R146, R24 ;  /* 0x00000092a418723c */ /* 0x040fe20000041818 */
[----:B------:R-:W3:Y:S07]  /*11220*/  LDSM.16.M88.4 R144, [R2+0xf900] ;  /* 0x00f900000290783b */ /* 0x000eee0000000200 */
[C---:B------:R-:W-:Y:S08]  /*11230*/  HMMA.16816.F32.BF16 R28, R164.reuse, R160, R28 ;  /* 0x000000a0a41c723c */ /* 0x040ff0000004181c */
[----:B------:R-:W-:Y:S01]  /*11240*/  HMMA.16816.F32.BF16 R32, R164, R162, R32 ;  /* 0x000000a2a420723c */ /* 0x000fe20000041820 */
[----:B------:R-:W4:Y:S07]  /*11250*/  LDSM.16.M88.4 R160, [R132+0xe900] ;  /* 0x00e9000084a0783b */ /* 0x000f2e0000000200 */
[C---:B--2---:R-:W-:Y:S01]  /*11260*/  HMMA.16816.F32.BF16 R4, R148.reuse, R152, R4 ;  /* 0x000000989404723c */ /* 0x044fe20000041804 */
[----:B------:R-:W-:Y:S07]  /*11270*/  LDSM.16.M88.4 R164, [R183+UR4+0x11100] ;  /* 0x01110004b7a4783b */ /* 0x000fee0008000200 */
[C---:B------:R-:W-:Y:S01]  /*11280*/  HMMA.16816.F32.BF16 R8, R148.reuse, R154, R8 ;  /* 0x0000009a9408723c */ /* 0x040fe20000041808 */
[----:B------:R-:W-:Y:S07]  /*11290*/  LDSM.16.M88.4 R152, [R183+UR4+0x10900] ;  /* 0x01090004b798783b */ /* 0x000fee0008000200 */
[C---:B-----5:R-:W-:Y:S08]  /*112a0*/  HMMA.16816.F32.BF16 R12, R148.reuse, R136, R12 ;  /* 0x00000088940c723c */ /* 0x060ff0000004180c */
[C---:B------:R-:W-:Y:S01]  /*112b0*/  HMMA.16816.F32.BF16 R16, R148.reuse, R138, R16 ;  /* 0x0000008a9410723c */ /* 0x040fe20000041810 */
[----:B------:R-:W2:Y:S07]  /*112c0*/  LDSM.16.M88.4 R136, [R132+0xf100] ;  /* 0x00f100008488783b */ /* 0x000eae0000000200 */
[C---:B-1----:R-:W-:Y:S08]  /*112d0*/  HMMA.16816.F32.BF16 R20, R148.reuse, R140, R20 ;  /* 0x0000008c9414723c */ /* 0x042ff00000041814 */
[C---:B------:R-:W-:Y:S01]  /*112e0*/  HMMA.16816.F32.BF16 R24, R148.reuse, R142, R24 ;  /* 0x0000008e9418723c */ /* 0x040fe20000041818 */
[----:B------:R-:W1:Y:S07]  /*112f0*/  LDSM.16.M88.4 R140, [R132+0xf900] ;  /* 0x00f90000848c783b */ /* 0x000e6e0000000200 */
[C---:B---3--:R-:W-:Y:S08]  /*11300*/  HMMA.16816.F32.BF16 R28, R148.reuse, R144, R28 ;  /* 0x00000090941c723c */ /* 0x048ff0000004181c */
[----:B------:R-:W-:Y:S01]  /*11310*/  HMMA.16816.F32.BF16 R32, R148, R146, R32 ;  /* 0x000000929420723c */ /* 0x000fe20000041820 */
[----:B------:R-:W-:Y:S07]  /*11320*/  LDSM.16.M88.4 R144, [R182+0x8000] ;  /* 0x00800000b690783b */ /* 0x000fee0000000200 */
[C---:B------:R-:W-:Y:S01]  /*11330*/  HMMA.16816.F32.BF16 R4, R156.reuse, R168, R4 ;  /* 0x000000a89c04723c */ /* 0x040fe20000041804 */
[----:B------:R-:W3:Y:S07]  /*11340*/  LDSM.16.M88.4 R148, [R183+UR4+0x10100] ;  /* 0x01010004b794783b */ /* 0x000eee0008000200 */
[C---:B------:R-:W-:Y:S01]  /*11350*/  HMMA.16816.F32.BF16 R8, R156.reuse, R170, R8 ;  /* 0x000000aa9c08723c */ /* 0x040fe20000041808 */
[----:B------:R-:W-:Y:S07]  /*11360*/  LDSM.16.M88.4 R168, [R3+0x10100] ;  /* 0x0101000003a8783b */ /* 0x000fee0000000200 */
[C---:B----4-:R-:W-:Y:S08]  /*11370*/  HMMA.16816.F32.BF16 R12, R156.reuse, R160, R12 ;  /* 0x000000a09c0c723c */ /* 0x050ff0000004180c */
[C---:B------:R-:W-:Y:S01]  /*11380*/  HMMA.16816.F32.BF16 R16, R156.reuse, R162, R16 ;  /* 0x000000a29c10723c */ /* 0x040fe20000041810 */
[----:B------:R-:W4:Y:S07]  /*11390*/  LDSM.16.M88.4 R160, [R183+UR4+0x11900] ;  /* 0x01190004b7a0783b */ /* 0x000f2e0008000200 */
[C---:B--2---:R-:W-:Y:S08]  /*113a0*/  HMMA.16816.F32.BF16 R20, R156.reuse, R136, R20 ;  /* 0x000000889c14723c */ /* 0x044ff00000041814 */
        /* <DEDUP_REMOVED lines=11> */
[----:B------:R-:W5:Y:S07]  /*11460*/  LDSM.16.M88.4 R152, [R3+0x11900] ;  /* 0x011900000398783b */ /* 0x000f6e0000000200 */
[C---:B------:R-:W-:Y:S08]  /*11470*/  HMMA.16816.F32.BF16 R20, R144.reuse, R164, R20 ;  /* 0x000000a49014723c */ /* 0x040ff00000041814 */
[C---:B------:R-:W-:Y:S01]  /*11480*/  HMMA.16816.F32.BF16 R24, R144.reuse, R166, R24 ;  /* 0x000000a69018723c */ /* 0x040fe20000041818 */
[----:B------:R-:W3:Y:S07]  /*11490*/  LDSM.16.M88.4 R164, [R2+0x10100] ;  /* 0x0101000002a4783b */ /* 0x000eee0000000200 */
[C---:B----4-:R-:W-:Y:S08]  /*114a0*/  HMMA.16816.F32.BF16 R28, R144.reuse, R160, R28 ;  /* 0x000000a0901c723c */ /* 0x050ff0000004181c */
[----:B------:R-:W-:Y:S01]  /*114b0*/  HMMA.16816.F32.BF16 R32, R144, R162, R32 ;  /* 0x000000a29020723c */ /* 0x000fe20000041820 */
[----:B------:R-:W4:Y:S07]  /*114c0*/  LDSM.16.M88.4 R144, [R2+0x10900] ;  /* 0x010900000290783b */ /* 0x000f2e0000000200 */
[C---:B--2---:R-:W-:Y:S01]  /*114d0*/  HMMA.16816.F32.BF16 R4, R136.reuse, R168, R4 ;  /* 0x000000a88804723c */ /* 0x044fe20000041804 */
[----:B------:R-:W2:Y:S07]  /*114e0*/  LDSM.16.M88.4 R160, [R2+0x11100] ;  /* 0x0111000002a0783b */ /* 0x000eae0000000200 */
[C---:B------:R-:W-:Y:S01]  /*114f0*/  HMMA.16816.F32.BF16 R8, R136.reuse, R170, R8 ;  /* 0x000000aa8808723c */ /* 0x040fe20000041808 */
[----:B------:R-:W-:Y:S07]  /*11500*/  LDSM.16.M88.4 R168, [R178+0x8000] ;  /* 0x00800000b2a8783b */ /* 0x000fee0000000200 */
[C---:B-1----:R-:W-:Y:S08]  /*11510*/  HMMA.16816.F32.BF16 R12, R136.reuse, R140, R12 ;  /* 0x0000008c880c723c */ /* 0x042ff0000004180c */
[C---:B------:R-:W-:Y:S01]  /*11520*/  HMMA.16816.F32.BF16 R16, R136.reuse, R142, R16 ;  /* 0x0000008e8810723c */ /* 0x040fe20000041810 */
[----:B------:R-:W1:Y:S07]  /*11530*/  LDSM.16.M88.4 R140, [R2+0x11900] ;  /* 0x01190000028c783b */ /* 0x000e6e0000000200 */
[C---:B---3--:R-:W-:Y:S08]  /*11540*/  HMMA.16816.F32.BF16 R20, R136.reuse, R148, R20 ;  /* 0x000000948814723c */ /* 0x048ff00000041814 */
[C---:B------:R-:W-:Y:S08]  /*11550*/  HMMA.16816.F32.BF16 R24, R136.reuse, R150, R24 ;  /* 0x000000968818723c */ /* 0x040ff00000041818 */
[C---:B-----5:R-:W-:Y:S08]  /*11560*/  HMMA.16816.F32.BF16 R28, R136.reuse, R152, R28 ;  /* 0x00000098881c723c */ /* 0x060ff0000004181c */
[----:B------:R-:W-:Y:S01]  /*11570*/  HMMA.16816.F32.BF16 R32, R136, R154, R32 ;  /* 0x0000009a8820723c */ /* 0x000fe20000041820 */
[----:B------:R-:W3:Y:S07]  /*11580*/  LDSM.16.M88.4 R136, [R132+0x10900] ;  /* 0x010900008488783b */ /* 0x000eee0000000200 */
[C---:B------:R-:W-:Y:S08]  /*11590*/  HMMA.16816.F32.BF16 R4, R156.reuse, R164, R4 ;  /* 0x000000a49c04723c */ /* 0x040ff00000041804 */
[C---:B------:R-:W-:Y:S08]  /*115a0*/  HMMA.16816.F32.BF16 R8, R156.reuse, R166, R8 ;  /* 0x000000a69c08723c */ /* 0x040ff00000041808 */
[C---:B----4-:R-:W-:Y:S08]  /*115b0*/  HMMA.16816.F32.BF16 R12, R156.reuse, R144, R12 ;  /* 0x000000909c0c723c */ /* 0x050ff0000004180c */
[C---:B------:R-:W-:Y:S01]  /*115c0*/  HMMA.16816.F32.BF16 R16, R156.reuse, R146, R16 ;  /* 0x000000929c10723c */ /* 0x040fe20000041810 */
[----:B------:R-:W4:Y:S07]  /*115d0*/  LDSM.16.M88.4 R144, [R132+0x11100] ;  /* 0x011100008490783b */ /* 0x000f2e0000000200 */
[C---:B--2---:R-:W-:Y:S08]  /*115e0*/  HMMA.16816.F32.BF16 R20, R156.reuse, R160, R20 ;  /* 0x000000a09c14723c */ /* 0x044ff00000041814 */
[C---:B------:R-:W-:Y:S08]  /*115f0*/  HMMA.16816.F32.BF16 R24, R156.reuse, R162, R24 ;  /* 0x000000a29c18723c */ /* 0x040ff00000041818 */
[C---:B-1----:R-:W-:Y:S08]  /*11600*/  HMMA.16816.F32.BF16 R28, R156.reuse, R140, R28 ;  /* 0x0000008c9c1c723c */ /* 0x042ff0000004181c */
[----:B------:R-:W-:Y:S01]  /*11610*/  HMMA.16816.F32.BF16 R32, R156, R142, R32 ;  /* 0x0000008e9c20723c */ /* 0x000fe20000041820 */
[----:B------:R1:W2:Y:S01]  /*11620*/  LDSM.16.M88.4 R140, [R132+0x11900] ;  /* 0x01190000848c783b */ /* 0x0002a20000000200 */
[----:B------:R-:W-:Y:S06]  /*11630*/  DEPBAR.LE SB0, 0x2 ;  /* 0x000080800000791a */ /* 0x000fec0000000000 */
[C---:B------:R-:W-:Y:S01]  /*11640*/  HMMA.16816.F32.BF16 R4, R168.reuse, R172, R4 ;  /* 0x000000aca804723c */ /* 0x040fe20000041804 */
[----:B------:R-:W-:Y:S07]  /*11650*/  BAR.SYNC.DEFER_BLOCKING 0x0 ;  /* 0x0000000000007b1d */ /* 0x000fee0000010000 */
[C---:B------:R-:W-:Y:S08]  /*11660*/  HMMA.16816.F32.BF16 R8, R168.reuse, R174, R8 ;  /* 0x000000aea808723c */ /* 0x040ff00000041808 */
[C---:B---3--:R-:W-:Y:S08]  /*11670*/  HMMA.16816.F32.BF16 R12, R168.reuse, R136, R12 ;  /* 0x00000088a80c723c */ /* 0x048ff0000004180c */
[C---:B------:R-:W-:Y:S01]  /*11680*/  HMMA.16816.F32.BF16 R16, R168.reuse, R138, R16 ;  /* 0x0000008aa810723c */ /* 0x040fe20000041810 */
[----:B------:R-:W-:Y:S03]  /*11690*/  LDSM.16.MT88.4 R136, [R177+UR4+0x100] ;  /* 0x00010004b188783b */ /* 0x000fe60008004200 */
[----:B------:R-:W-:Y:S02]  /*116a0*/  FMNMX.FTZ R2, R4, R133, !PT ;  /* 0x0000008504027209 */ /* 0x000fe40007810000 */
[----:B------:R-:W-:Y:S02]  /*116b0*/  FMNMX.FTZ R148, R6, R0, !PT ;  /* 0x0000000006947209 */ /* 0x000fe40007810000 */
[C---:B----4-:R-:W-:Y:S01]  /*116c0*/  HMMA.16816.F32.BF16 R20, R168.reuse, R144, R20 ;  /* 0x00000090a814723c */ /* 0x050fe20000041814 */
[----:B------:R-:W-:Y:S03]  /*116d0*/  LDSM.16.MT88.4 R156, [R176+UR4+0x2900] ;  /* 0x00290004b09c783b */ /* 0x000fe60008004200 */
[----:B------:R-:W-:Y:S02]  /*116e0*/  FMNMX.FTZ R3, R5, R2, !PT ;  /* 0x0000000205037209 */ /* 0x000fe40007810000 */
[----:B------:R-:W-:Y:S02]  /*116f0*/  FMNMX.FTZ R149, R7, R148, !PT ;  /* 0x0000009407957209 */ /* 0x000fe40007810000 */
[C---:B------:R-:W-:Y:S04]  /*11700*/  HMMA.16816.F32.BF16 R24, R168.reuse, R146, R24 ;  /* 0x00000092a818723c */ /* 0x040fe80000041818 */
[----:B------:R-:W-:Y:S02]  /*11710*/  FMNMX.FTZ R2, R8, R3, !PT ;  /* 0x0000000308027209 */ /* 0x000fe40007810000 */
[----:B-1----:R-:W-:Y:S02]  /*11720*/  FMNMX.FTZ R132, R10, R149, !PT ;  /* 0x000000950a847209 */ /* 0x002fe40007810000 */
[C---:B--2---:R-:W-:Y:S04]  /*11730*/  HMMA.16816.F32.BF16 R28, R168.reuse, R140, R28 ;  /* 0x0000008ca81c723c */ /* 0x044fe8000004181c */
        /* <DEDUP_REMOVED lines=26> */
[----:B------:R-:W-:Y:S01]  /*118e0*/  IADD3 R140, R177, UR4, RZ ;  /* 0x00000004b18c7c10 */ /* 0x000fe2000fffe0ff */
[----:B------:R-:W1:Y:S01]  /*118f0*/  SHFL.BFLY PT, R2, R151, 0x2, 0x1f ;  /* 0x0c401f0097027f89 */ /* 0x000e6200000e0000 */
[----:B------:R-:W-:Y:S07]  /*11900*/  FMNMX.FTZ R150, R35, R132, !PT ;  /* 0x0000008423967209 */ /* 0x000fee0007810000 */
[----:B------:R-:W2:Y:S01]  /*11910*/  SHFL.BFLY PT, R3, R150, 0x2, 0x1f ;  /* 0x0c401f0096037f89 */ /* 0x000ea200000e0000 */
[----:B-1----:R-:W-:Y:S07]  /*11920*/  FMNMX.FTZ R149, R151, R2, !PT ;  /* 0x0000000297957209 */ /* 0x002fee0007810000 */
[----:B------:R-:W1:Y:S01]  /*11930*/  SHFL.BFLY PT, R132, R149, 0x1, 0x1f ;  /* 0x0c201f0095847f89 */ /* 0x000e6200000e0000 */
[----:B--2---:R-:W-:Y:S07]  /*11940*/  FMNMX.FTZ R148, R150, R3, !PT ;  /* 0x0000000396947209 */ /* 0x004fee0007810000 */
[----:B------:R-:W2:Y:S01]  /*11950*/  SHFL.BFLY PT, R3, R148, 0x1, 0x1f ;  /* 0x0c201f0094037f89 */ /* 0x000ea200000e0000 */
[----:B-1----:R-:W-:Y:S05]  /*11960*/  FMNMX.FTZ R132, R149, R132, !PT ;  /* 0x0000008495847209 */ /* 0x002fea0007810000 */
[C---:B------:R-:W-:Y:S02]  /*11970*/  FADD.FTZ R133, -R132.reuse, R133 ;  /* 0x0000008584857221 */ /* 0x040fe40000010100 */
[----:B------:R-:W-:Y:S01]  /*11980*/  FMUL.FTZ R170, R132, c[0x0][0x2d0] ;  /* 0x0000b40084aa7a20 */ /* 0x000fe20000410000 */
[----:B--2---:R-:W-:Y:S01]  /*11990*/  FMNMX.FTZ R3, R148, R3, !PT ;  /* 0x0000000394037209 */ /* 0x004fe20007810000 */
[----:B------:R-:W-:Y:S01]  /*119a0*/  FMUL.FTZ R2, R133, c[0x0][0x2d0] ;  /* 0x0000b40085027a20 */ /* 0x000fe20000410000 */
[----:B------:R-:W-:Y:S01]  /*119b0*/  LDSM.16.MT88.4 R148, [R177+UR4+0x2900] ;  /* 0x00290004b194783b */ /* 0x000fe20008004200 */
[----:B------:R-:W-:Y:S02]  /*119c0*/  FFMA.FTZ R161, R4, c[0x0][0x2d0], -R170 ;  /* 0x0000b40004a17a23 */ /* 0x000fe400000108aa */
        /* <DEDUP_REMOVED lines=19> */
[--C-:B------:R-:W-:Y:S02]  /*11b00*/  FFMA.FTZ R214, R31, c[0x0][0x2d0], -R169.reuse ;  /* 0x0000b4001fd67a23 */ /* 0x100fe400000108a9 */
[C---:B-1----:R-:W-:Y:S01]  /*11b10*/  FMUL.FTZ R4, R2.reuse, R128 ;  /* 0x0000008002047220 */ /* 0x042fe20000410000 */
[----:B------:R-:W-:Y:S01]  /*11b20*/  LDSM.16.MT88.4 R28, [R133+0x1900] ;  /* 0x00190000851c783b */ /* 0x000fe20000004200 */
        /* <DEDUP_REMOVED lines=25> */
[--C-:B------:R-:W-:Y:S02]  /*11cc0*/  FFMA.FTZ R215, R32, c[0x0][0x2d0], -R170.reuse ;  /* 0x0000b40020d77a23 */ /* 0x100fe400000108aa */
[--C-:B------:R-:W-:Y:S01]  /*11cd0*/  FFMA.FTZ R216, R34, c[0x0][0x2d0], -R169.reuse ;  /* 0x0000b40022d87a23 */ /* 0x100fe200000108a9 */
        /* <DEDUP_REMOVED lines=38> */
[----:B------:R-:W-:Y:S03]  /*11f40*/  MUFU.EX2 R214, R214 ;  /* 0x000000d600d67308 */ /* 0x000fe60000000800 */
[----:B------:R-:W-:Y:S01]  /*11f50*/  IADD3 R160, R181, R136, RZ ;  /* 0x00000088b5a07210 */ /* 0x000fe20007ffe0ff */
[C---:B------:R-:W-:Y:S02]  /*11f60*/  FMUL.FTZ R74, R0.reuse, R74 ;  /* 0x0000004a004a7220 */ /* 0x040fe40000410000 */
[----:B------:R-:W-:Y:S01]  /*11f70*/  FMUL.FTZ R75, R0, R75 ;  /* 0x0000004b004b7220 */ /* 0x000fe20000410000 */
[C---:B--2---:R-:W-:Y:S01]  /*11f80*/  HMMA.16816.F32.BF16 R36, R128.reuse, R140, R36 ;  /* 0x0000008c8024723c */ /* 0x044fe20000041824 */
[----:B------:R-:W1:Y:S02]  /*11f90*/  LDSM.16.MT88.4 R136, [R160+0x100] ;  /* 0x00010000a088783b */ /* 0x000e640000004200 */
[----:B------:R-:W-:Y:S01]  /*11fa0*/  MUFU.EX2 R215, R215 ;  /* 0x000000d700d77308 */ /* 0x000fe20000000800 */
[C---:B------:R-:W-:Y:S02]  /*11fb0*/  FMUL.FTZ R76, R2.reuse, R76 ;  /* 0x0000004c024c7220 */ /* 0x040fe40000410000 */
[----:B------:R-:W-:Y:S02]  /*11fc0*/  FMUL.FTZ R77, R2, R77 ;  /* 0x0000004d024d7220 */ /* 0x000fe40000410000 */
[C---:B------:R-:W-:Y:S01]  /*11fd0*/  HMMA.16816.F32.BF16 R40, R128.reuse, R142, R40 ;  /* 0x0000008e8028723c */ /* 0x040fe20000041828 */
[----:B------:R-:W2:Y:S03]  /*11fe0*/  LDSM.16.MT88.4 R140, [R177+UR4+0x2100] ;  /* 0x00210004b18c783b */ /* 0x000ea60008004200 */
[C---:B------:R-:W-:Y:S01]  /*11ff0*/  FMUL.FTZ R78, R0.reuse, R78 ;  /* 0x0000004e004e7220 */ /* 0x040fe20000410000 */
[----:B------:R-:W-:Y:S01]  /*12000*/  MUFU.EX2 R216, R216 ;  /* 0x000000d800d87308 */ /* 0x000fe20000000800 */
        /* <DEDUP_REMOVED lines=9> */
[C---:B------:R-:W-:Y:S04]  /*120a0*/  FMUL.FTZ R84, R2.reuse, R84 ;  /* 0x0000005402547220 */ /* 0x040fe80000410000 */
        /* <DEDUP_REMOVED lines=8> */
[----:B------:R-:W1:Y:S03]  /*12130*/  LDSM.16.MT88.4 R136, [R176+UR4+0x2100] ;  /* 0x00210004b088783b */ /* 0x000e660008004200 */
        /* <DEDUP_REMOVED lines=15> */
[--C-:B------:R-:W-:Y:S02]  /*12230*/  FFMA.FTZ R171, R12, c[0x0][0x2d0], -R170.reuse ;  /* 0x0000b4000cab7a23 */ /* 0x100fe400000108aa */
[C---:B------:R-:W-:Y:S01]  /*12240*/  FMUL.FTZ R12, R2.reuse, R120 ;  /* 0x00000078020c7220 */ /* 0x040fe20000410000 */
[C---:B-1----:R-:W-:Y:S03]  /*12250*/  HMMA.16816.F32.BF16 R76, R128.reuse, R136, R76 ;  /* 0x00000088804c723c */ /* 0x042fe6000004184c */
[--C-:B------:R-:W-:Y:S01]  /*12260*/  FFMA.FTZ R172, R13, c[0x0][0x2d0], -R170.reuse ;  /* 0x0000b4000dac7a23 */ /* 0x100fe200000108aa */
[----:B------:R-:W-:Y:S01]  /*12270*/  MUFU.EX2 R171, R171 ;  /* 0x000000ab00ab7308 */ /* 0x000fe20000000800 */
[----:B------:R-:W-:Y:S02]  /*12280*/  FMUL.FTZ R13, R2, R121 ;  /* 0x00000079020d7220 */ /* 0x000fe40000410000 */
[--C-:B------:R-:W-:Y:S01]  /*12290*/  FFMA.FTZ R173, R14, c[0x0][0x2d0], -R169.reuse ;  /* 0x0000b4000ead7a23 */ /* 0x100fe200000108a9 */
[C---:B------:R-:W-:Y:S01]  /*122a0*/  HMMA.16816.F32.BF16 R80, R128.reuse, R138, R80 ;  /* 0x0000008a8050723c */ /* 0x040fe20000041850 */
[----:B------:R-:W1:Y:S03]  /*122b0*/  LDSM.16.MT88.4 R136, [R133+0x4100] ;  /* 0x004100008588783b */ /* 0x000e660000004200 */
[C---:B------:R-:W-:Y:S02]  /*122c0*/  FMUL.FTZ R14, R0.reuse, R122 ;  /* 0x0000007a000e7220 */ /* 0x040fe40000410000 */
[--C-:B------:R-:W-:Y:S01]  /*122d0*/  FFMA.FTZ R174, R15, c[0x0][0x2d0], -R169.reuse ;  /* 0x0000b4000fae7a23 */ /* 0x100fe200000108a9 */
[----:B------:R-:W4:Y:S01]  /*122e0*/  MUFU.EX2 R172, R172 ;  /* 0x000000ac00ac7308 */ /* 0x000f220000000800 */
[C---:B--2---:R-:W-:Y:S04]  /*122f0*/  HMMA.16816.F32.BF16 R84, R128.reuse, R140, R84 ;  /* 0x0000008c8054723c */ /* 0x044fe80000041854 */
[----:B------:R-:W-:Y:S02]  /*12300*/  FMUL.FTZ R15, R0, R123 ;  /* 0x0000007b000f7220 */ /* 0x000fe40000410000 */
[----:B------:R-:W-:Y:S01]  /*12310*/  LDSM.16.MT88.4 R120, [R160+0x4100] ;  /* 0x00410000a078783b */ /* 0x000fe20000004200 */
[C---:B------:R-:W-:Y:S01]  /*12320*/  FMUL.FTZ R100, R2.reuse, R100 ;  /* 0x0000006402647220 */ /* 0x040fe20000410000 */
[C---:B------:R-:W-:Y:S01]  /*12330*/  HMMA.16816.F32.BF16 R88, R128.reuse, R142, R88 ;  /* 0x0000008e8058723c */ /* 0x040fe20000041858 */
[----:B------:R-:W-:Y:S03]  /*12340*/  MUFU.EX2 R173, R173 ;  /* 0x000000ad00ad7308 */ /* 0x000fe60000000800 */
[----:B------:R-:W-:Y:S02]  /*12350*/  FMUL.FTZ R101, R2, R101 ;  /* 0x0000006502657220 */ /* 0x000fe40000410000 */
[----:B------:R-:W2:Y:S01]  /*12360*/  LDSM.16.MT88.4 R140, [R176+UR4+0x4100] ;  /* 0x00410004b08c783b */ /* 0x000ea20008004200 */
[C---:B------:R-:W-:Y:S01]  /*12370*/  FMUL.FTZ R102, R0.reuse, R102 ;  /* 0x0000006600667220 */ /* 0x040fe20000410000 */
[C---:B---3--:R-:W-:Y:S03]  /*12380*/  HMMA.16816.F32.BF16 R92, R128.reuse, R124, R92 ;  /* 0x0000007c805c723c */ /* 0x048fe6000004185c */
[----:B------:R-:W3:Y:S01]  /*12390*/  MUFU.EX2 R174, R174 ;  /* 0x000000ae00ae7308 */ /* 0x000ee20000000800 */
[----:B------:R-:W-:Y:S02]  /*123a0*/  FMUL.FTZ R103, R0, R103 ;  /* 0x0000006700677220 */ /* 0x000fe40000410000 */
[C---:B------:R-:W-:Y:S02]  /*123b0*/  FMUL.FTZ R104, R2.reuse, R104 ;  /* 0x0000006802687220 */ /* 0x040fe40000410000 */
[C---:B------:R-:W-:Y:S01]  /*123c0*/  HMMA.16816.F32.BF16 R96, R128.reuse, R126, R96 ;  /* 0x0000007e8060723c */ /* 0x040fe20000041860 */
[----:B------:R-:W5:Y:S03]  /*123d0*/  LDSM.16.MT88.4 R124, [R177+UR4+0x900] ;  /* 0x00090004b17c783b */ /* 0x000f660008004200 */
[----:B------:R-:W-:Y:S02]  /*123e0*/  FMUL.FTZ R105, R2, R105 ;  /* 0x0000006902697220 */ /* 0x000fe40000410000 */
[C---:B------:R-:W-:Y:S02]  /*123f0*/  FMUL.FTZ R106, R0.reuse, R106 ;  /* 0x0000006a006a7220 */ /* 0x040fe40000410000 */
[----:B------:R-:W-:Y:S01]  /*12400*/  FMUL.FTZ R107, R0, R107 ;  /* 0x0000006b006b7220 */ /* 0x000fe20000410000 */
[C---:B-1----:R-:W-:Y:S03]  /*12410*/  HMMA.16816.F32.BF16 R12, R128.reuse, R136, R12 ;  /* 0x00000088800c723c */ /* 0x042fe6000004180c */
[--C-:B------:R-:W-:Y:S02]  /*12420*/  FFMA.FTZ R175, R16, c[0x0][0x2d0], -R170.reuse ;  /* 0x0000b40010af7a23 */ /* 0x100fe400000108aa */
[----:B------:R-:W-:Y:S02]  /*12430*/  FFMA.FTZ R208, R17, c[0x0][0x2d0], -R170 ;  /* 0x0000b40011d07a23 */ /* 0x000fe400000108aa */
[--C-:B------:R-:W-:Y:S01]  /*12440*/  FFMA.FTZ R209, R18, c[0x0][0x2d0], -R169.reuse ;  /* 0x0000b40012d17a23 */ /* 0x100fe200000108a9 */
[C---:B------:R-:W-:Y:S01]  /*12450*/  HMMA.16816.F32.BF16 R100, R128.reuse, R138, R100 ;  /* 0x0000008a8064723c */ /* 0x040fe20000041864 */
[----:B------:R-:W1:Y:S01]  /*12460*/  LDSM.16.MT88.4 R136, [R133+0x900] ;  /* 0x000900008588783b */ /* 0x000e620000004200 */
[----:B------:R-:W-:Y:S02]  /*12470*/  MUFU.EX2 R175, R175 ;  /* 0x000000af00af7308 */ /* 0x000fe40000000800 */
[----:B------:R-:W-:Y:S02]  /*12480*/  FFMA.FTZ R210, R19, c[0x0][0x2d0], -R169 ;  /* 0x0000b40013d27a23 */ /* 0x000fe400000108a9 */
[C---:B------:R-:W-:Y:S02]  /*12490*/  FMUL.FTZ R108, R2.reuse, R108 ;  /* 0x0000006c026c7220 */ /* 0x040fe40000410000 */
[----:B------:R-:W-:Y:S04]  /*124a0*/  FMUL.FTZ R109, R2, R109 ;  /* 0x0000006d026d7220 */ /* 0x000fe80000410000 */
[----:B------:R-:W5:Y:S01]  /*124b0*/  MUFU.EX2 R208, R208 ;  /* 0x000000d000d07308 */ /* 0x000f620000000800 */
[C---:B--2---:R-:W-:Y:S03]  /*124c0*/  HMMA.16816.F32.BF16 R104, R128.reuse, R140, R104 ;  /* 0x0000008c8068723c */ /* 0x044fe60000041868 */
[C---:B------:R-:W-:Y:S02]  /*124d0*/  FMUL.FTZ R110, R0.reuse, R110 ;  /* 0x0000006e006e7220 */ /* 0x040fe40000410000 */
[----:B------:R-:W-:Y:S02]  /*124e0*/  FMUL.FTZ R111, R0, R111 ;  /* 0x0000006f006f7220 */ /* 0x000fe40000410000 */
[----:B------:R-:W-:Y:S01]  /*124f0*/  FMUL.FTZ R16, R2, R116 ;  /* 0x0000007402107220 */ /* 0x000fe20000410000 */
[----:B----4-:R-:W-:Y:S01]  /*12500*/  F2FP.BF16.PACK_AB R116, R172, R171 ;  /* 0x000000abac74723e */ /* 0x010fe200000010ff */
[----:B------:R-:W-:Y:S03]  /*12510*/  MUFU.EX2 R209, R209 ;  /* 0x000000d100d17308 */ /* 0x000fe60000000800 */
[C---:B------:R-:W-:Y:S01]  /*12520*/  HMMA.16816.F32.BF16 R108, R128.reuse, R142, R108 ;  /* 0x0000008e806c723c */ /* 0x040fe2000004186c */
[----:B------:R-:W2:Y:S02]  /*12530*/  LDSM.16.MT88.4 R140, [R176+UR4+0x900] ;  /* 0x00090004b08c783b */ /* 0x000ea40008004200 */
[----:B------:R-:W-:Y:S01]  /*12540*/  FMUL.FTZ R17, R2, R117 ;  /* 0x0000007502117220 */ /* 0x000fe20000410000 */
[----:B---3--:R-:W-:Y:S01]  /*12550*/  F2FP.BF16.PACK_AB R117, R174, R173 ;  /* 0x000000adae75723e */ /* 0x008fe200000010ff */
[C---:B------:R-:W-:Y:S02]  /*12560*/  FMUL.FTZ R18, R0.reuse, R118 ;  /* 0x0000007600127220 */ /* 0x040fe40000410000 */
[----:B------:R-:W3:Y:S01]  /*12570*/  MUFU.EX2 R210, R210 ;  /* 0x000000d200d27308 */ /* 0x000ee20000000800 */
[----:B------:R-:W-:Y:S01]  /*12580*/  FMUL.FTZ R19, R0, R119 ;  /* 0x0000007700137220 */ /* 0x000fe20000410000 */
[----:B-----5:R-:W-:Y:S03]  /*12590*/  F2FP.BF16.PACK_AB R118, R208, R175 ;  /* 0x000000afd076723e */ /* 0x020fe600000010ff */
[C---:B------:R-:W-:Y:S03]  /*125a0*/  FMUL.FTZ R112, R2.reuse, R112 ;  /* 0x0000007002707220 */ /* 0x040fe60000410000 */
[C---:B------:R-:W-:Y:S03]  /*125b0*/  HMMA.16816.F32.BF16 R16, R128.reuse, R120, R16 ;  /* 0x000000788010723c */ /* 0x040fe60000041810 */
[----:B------:R-:W-:Y:S02]  /*125c0*/  FMUL.FTZ R113, R2, R113 ;  /* 0x0000007102717220 */ /* 0x000fe40000410000 */
[C---:B------:R-:W-:Y:S02]  /*125d0*/  FMUL.FTZ R114, R0.reuse, R114 ;  /* 0x0000007200727220 */ /* 0x040fe40000410000 */
[----:B------:R-:W-:Y:S02]  /*125e0*/  FMUL.FTZ R115, R0, R115 ;  /* 0x0000007300737220 */ /* 0x000fe40000410000 */
[----:B------:R-:W-:Y:S03]  /*125f0*/  FFMA.FTZ R161, R2, R207, R161 ;  /* 0x000000cf02a17223 */ /* 0x000fe600000100a1 */
[----:B------:R-:W-:Y:S02]  /*12600*/  FFMA.FTZ R165, R0, R205, R165 ;  /* 0x000000cd00a57223 */ /* 0x000fe400000100a5 */
[----:B------:R-:W-:Y:S01]  /*12610*/  HMMA.16816.F32.BF16 R112, R128, R122, R112 ;  /* 0x0000007a8070723c */ /* 0x000fe20000041870 */
[----:B------:R-:W4:Y:S02]  /*12620*/  LDSM.16.MT88.4 R120, [R160+0x2900] ;  /* 0x00290000a078783b */ /* 0x000f240000004200 */
[----:B---3--:R-:W-:Y:S01]  /*12630*/  F2FP.BF16.PACK_AB R119, R210, R209 ;  /* 0x000000d1d277723e */ /* 0x008fe200000010ff */
[----:B------:R-:W-:Y:S02]  /*12640*/  FADD.FTZ R162, R162, R161 ;  /* 0x000000a1a2a27221 */ /* 0x000fe40000010000 */
[----:B------:R-:W-:Y:S02]  /*12650*/  FADD.FTZ R166, R166, R165 ;  /* 0x000000a5a6a67221 */ /* 0x000fe40000010000 */
[----:B------:R-:W-:Y:S01]  /*12660*/  FADD.FTZ R163, R163, R162 ;  /* 0x000000a2a3a37221 */ /* 0x000fe20000010000 */
[----:B------:R-:W-:Y:S01]  /*12670*/  LDSM.16.MT88.4 R128, [R133+0x4900] ;  /* 0x004900008580783b */ /* 0x000fe20000004200 */
[C---:B------:R-:W-:Y:S05]  /*12680*/  HMMA.16816.F32.BF16 R4, R116.reuse, R124, R4 ;  /* 0x0000007c7404723c */ /* 0x040fea0000041804 */
[----:B------:R-:W-:Y:S02]  /*12690*/  FADD.FTZ R167, R167, R166 ;  /* 0x000000a6a7a77221 */ /* 0x000fe40000010000 */
[----:B------:R-:W-:Y:S01]  /*126a0*/  FADD.FTZ R164, R164, R163 ;  /* 0x000000a3a4a47221 */ /* 0x000fe20000010000 */
[C---:B------:R-:W-:Y:S01]  /*126b0*/  HMMA.16816.F32.BF16 R8, R116.reuse, R126, R8 ;  /* 0x0000007e7408723c */ /* 0x040fe20000041808 */
[----:B------:R-:W3:Y:S03]  /*126c0*/  LDSM.16.MT88.4 R124, [R177+UR4+0x4900] ;  /* 0x00490004b17c783b */ /* 0x000ee60008004200 */
[----:B------:R-:W-:Y:S02]  /*126d0*/  FADD.FTZ R168, R168, R167 ;  /* 0x000000a7a8a87221 */ /* 0x000fe40000010000 */
[----:B------:R-:W-:Y:S02]  /*126e0*/  FADD.FTZ R171, R171, R164 ;  /* 0x000000a4abab7221 */ /* 0x000fe40000010000 */
[C---:B-1----:R-:W-:Y:S04]  /*126f0*/  HMMA.16816.F32.BF16 R36, R116.reuse, R136, R36 ;  /* 0x000000887424723c */ /* 0x042fe80000041824 */
[----:B------:R-:W-:Y:S02]  /*12700*/  FADD.FTZ R173, R173, R168 ;  /* 0x000000a8adad7221 */ /* 0x000fe40000010000 */
[----:B------:R-:W-:Y:S02]  /*12710*/  FADD.FTZ R172, R172, R171 ;  /* 0x000000abacac7221 */ /* 0x000fe40000010000 */
[C---:B------:R-:W-:Y:S01]  /*12720*/  HMMA.16816.F32.BF16 R40, R116.reuse, R138, R40 ;  /* 0x0000008a7428723c */ /* 0x040fe20000041828 */
[----:B------:R-:W1:Y:S03]  /*12730*/  LDSM.16.MT88.4 R136, [R176+UR4+0x4900] ;  /* 0x00490004b088783b */ /* 0x000e660008004200 */
[----:B------:R-:W-:Y:S04]  /*12740*/  FADD.FTZ R174, R174, R173 ;  /* 0x000000adaeae7221 */ /* 0x000fe80000010000 */
[C---:B--2---:R-:W-:Y:S08]  /*12750*/  HMMA.16816.F32.BF16 R44, R116.reuse, R140, R44 ;  /* 0x0000008c742c723c */ /* 0x044ff0000004182c */
[C---:B------:R-:W-:Y:S01]  /*12760*/  HMMA.16816.F32.BF16 R48, R116.reuse, R142, R48 ;  /* 0x0000008e7430723c */ /* 0x040fe20000041830 */
[----:B------:R-:W-:Y:S07]  /*12770*/  LDSM.16.MT88.4 R140, [R176+UR4+0x1100] ;  /* 0x00110004b08c783b */ /* 0x000fee0008004200 */
[C---:B------:R-:W-:Y:S08]  /*12780*/  HMMA.16816.F32.BF16 R52, R116.reuse, R144, R52 ;  /* 0x000000907434723c */ /* 0x040ff00000041834 */
[C---:B------:R-:W-:Y:S01]  /*12790*/  HMMA.16816.F32.BF16 R56, R116.reuse, R146, R56 ;  /* 0x000000927438723c */ /* 0x040fe20000041838 */
[----:B------:R-:W-:Y:S07]  /*127a0*/  LDSM.16.MT88.4 R144, [R177+UR4+0x5900] ;  /* 0x00590004b190783b */ /* 0x000fee0008004200 */
        /* <DEDUP_REMOVED lines=11> */
[----:B------:R-:W2:Y:S01]  /*12860*/  LDSM.16.MT88.4 R20, [R160+0x4900] ;  /* 0x00490000a014783b */ /* 0x000ea20000004200 */
[--C-:B------:R-:W-:Y:S01]  /*12870*/  FFMA.FTZ R156, R24, c[0x0][0x2d0], -R170.reuse ;  /* 0x0000b400189c7a23 */ /* 0x100fe200000108aa */
[C---:B------:R-:W-:Y:S01]  /*12880*/  HMMA.16816.F32.BF16 R80, R116.reuse, R158, R80 ;  /* 0x0000009e7450723c */ /* 0x040fe20000041850 */
[----:B------:R-:W5:Y:S03]  /*12890*/  MUFU.EX2 R153, R153 ;  /* 0x0000009900997308 */ /* 0x000f660000000800 */
[--C-:B------:R-:W-:Y:S02]  /*128a0*/  FFMA.FTZ R157, R25, c[0x0][0x2d0], -R170.reuse ;  /* 0x0000b400199d7a23 */ /* 0x100fe400000108aa */
[----:B------:R-:W-:Y:S02]  /*128b0*/  FFMA.FTZ R170, R33, c[0x0][0x2d0], -R170 ;  /* 0x0000b40021aa7a23 */ /* 0x000fe400000108aa */
[C---:B----4-:R-:W-:Y:S03]  /*128c0*/  HMMA.16816.F32.BF16 R84, R116.reuse, R120, R84 ;  /* 0x000000787454723c */ /* 0x050fe60000041854 */
[----:B------:R-:W-:Y:S01]  /*128d0*/  MUFU.EX2 R154, R154 ;  /* 0x0000009a009a7308 */ /* 0x000fe20000000800 */
[--C-:B------:R-:W-:Y:S02]  /*128e0*/  FFMA.FTZ R158, R26, c[0x0][0x2d0], -R169.reuse ;  /* 0x0000b4001a9e7a23 */ /* 0x100fe400000108a9 */
[--C-:B------:R-:W-:Y:S02]  /*128f0*/  FFMA.FTZ R159, R27, c[0x0][0x2d0], -R169.reuse ;  /* 0x0000b4001b9f7a23 */ /* 0x100fe400000108a9 */
[C---:B------:R-:W-:Y:S01]  /*12900*/  HMMA.16816.F32.BF16 R88, R116.reuse, R122, R88 ;  /* 0x0000007a7458723c */ /* 0x040fe20000041858 */
[----:B------:R-:W4:Y:S03]  /*12910*/  LDSM.16.MT88.4 R120, [R177+UR4+0x1100] ;  /* 0x00110004b178783b */ /* 0x000f260008004200 */
[----:B------:R-:W-:Y:S01]  /*12920*/  FFMA.FTZ R169, R35, c[0x0][0x2d0], -R169 ;  /* 0x0000b40023a97a23 */ /* 0x000fe200000108a9 */
[----:B------:R-:W1:Y:S03]  /*12930*/  MUFU.EX2 R155, R155 ;  /* 0x0000009b009b7308 */ /* 0x000e660000000800 */
[C---:B---3--:R-:W-:Y:S01]  /*12940*/  HMMA.16816.F32.BF16 R92, R116.reuse, R124, R92 ;  /* 0x0000007c745c723c */ /* 0x048fe2000004185c */
[----:B------:R-:W-:Y:S06]  /*12950*/  LDSM.16.MT88.4 R24, [R160+0x1100] ;  /* 0x00110000a018783b */ /* 0x000fec0000004200 */
[----:B------:R-:W-:Y:S01]  /*12960*/  MUFU.EX2 R156, R156 ;  /* 0x0000009c009c7308 */ /* 0x000fe20000000800 */
[C---:B------:R-:W-:Y:S01]  /*12970*/  HMMA.16816.F32.BF16 R96, R116.reuse, R126, R96 ;  /* 0x0000007e7460723c */ /* 0x040fe20000041860 */
[----:B------:R-:W3:Y:S07]  /*12980*/  LDSM.16.MT88.4 R124, [R133+0x1100] ;  /* 0x00110000857c783b */ /* 0x000eee0000004200 */
[C---:B------:R-:W-:Y:S01]  /*12990*/  HMMA.16816.F32.BF16 R12, R116.reuse, R128, R12 ;  /* 0x00000080740c723c */ /* 0x040fe2000004180c */
[----:B------:R-:W-:Y:S01]  /*129a0*/  LDSM.16.MT88.4 R32, [R176+UR4+0x1900] ;  /* 0x00190004b020783b */ /* 0x000fe20008004200 */
[----:B------:R-:W2:Y:S06]  /*129b0*/  MUFU.EX2 R157, R157 ;  /* 0x0000009d009d7308 */ /* 0x000eac0000000800 */
[C---:B------:R-:W-:Y:S01]  /*129c0*/  HMMA.16816.F32.BF16 R100, R116.reuse, R130, R100 ;  /* 0x000000827464723c */ /* 0x040fe20000041864 */
[----:B------:R-:W3:Y:S03]  /*129d0*/  LDSM.16.MT88.4 R128, [R177+UR4+0x3100] ;  /* 0x00310004b180783b */ /* 0x000ee60008004200 */
[----:B------:R-:W-:Y:S04]  /*129e0*/  MUFU.EX2 R158, R158 ;  /* 0x0000009e009e7308 */ /* 0x000fe80000000800 */
[C---:B-1----:R-:W-:Y:S06]  /*129f0*/  HMMA.16816.F32.BF16 R104, R116.reuse, R136, R104 ;  /* 0x000000887468723c */ /* 0x042fec0000041868 */
[----:B------:R-:W1:Y:S02]  /*12a00*/  MUFU.EX2 R159, R159 ;  /* 0x0000009f009f7308 */ /* 0x000e640000000800 */
[C---:B------:R-:W-:Y:S01]  /*12a10*/  HMMA.16816.F32.BF16 R108, R116.reuse, R138, R108 ;  /* 0x0000008a746c723c */ /* 0x040fe2000004186c */
[----:B------:R-:W-:Y:S07]  /*12a20*/  LDSM.16.MT88.4 R136, [R176+UR4+0x3900] ;  /* 0x00390004b088783b */ /* 0x000fee0008004200 */
[C---:B--2---:R-:W-:Y:S01]  /*12a30*/  HMMA.16816.F32.BF16 R16, R116.reuse, R20, R16 ;  /* 0x000000147410723c */ /* 0x044fe20000041810 */
[----:B------:R-:W2:Y:S06]  /*12a40*/  MUFU.EX2 R170, R170 ;  /* 0x000000aa00aa7308 */ /* 0x000eac0000000800 */
[----:B-----5:R-:W-:Y:S01]  /*12a50*/  F2FP.BF16.PACK_AB R20, R153, R152 ;  /* 0x000000989914723e */ /* 0x020fe200000010ff */
[----:B------:R-:W-:Y:S01]  /*12a60*/  HMMA.16816.F32.BF16 R112, R116, R22, R112 ;  /* 0x000000167470723c */ /* 0x000fe20000041870 */
[----:B------:R-:W5:Y:S02]  /*12a70*/  LDSM.16.MT88.4 R116, [R133+0x3100] ;  /* 0x003100008574783b */ /* 0x000f640000004200 */
[----:B------:R-:W2:Y:S01]  /*12a80*/  MUFU.EX2 R169, R169 ;  /* 0x000000a900a97308 */ /* 0x000ea20000000800 */
[----:B------:R-:W-:Y:S03]  /*12a90*/  F2FP.BF16.PACK_AB R21, R155, R154 ;  /* 0x0000009a9b15723e */ /* 0x000fe600000010ff */
[----:B------:R-:W-:Y:S02]  /*12aa0*/  F2FP.BF16.PACK_AB R22, R157, R156 ;  /* 0x0000009c9d16723e */ /* 0x000fe400000010ff */
[----:B-1----:R-:W-:Y:S07]  /*12ab0*/  F2FP.BF16.PACK_AB R23, R159, R158 ;  /* 0x0000009e9f17723e */ /* 0x002fee00000010ff */
[C---:B----4-:R-:W-:Y:S08]  /*12ac0*/  HMMA.16816.F32.BF16 R4, R20.reuse, R120, R4 ;  /* 0x000000781404723c */ /* 0x050ff00000041804 */
[C---:B------:R-:W-:Y:S01]  /*12ad0*/  HMMA.16816.F32.BF16 R8, R20.reuse, R122, R8 ;  /* 0x0000007a1408723c */ /* 0x040fe20000041808 */
[----:B------:R-:W1:Y:S07]  /*12ae0*/  LDSM.16.MT88.4 R120, [R176+UR4+0x3100] ;  /* 0x00310004b078783b */ /* 0x000e6e0008004200 */
[C---:B---3--:R-:W-:Y:S08]  /*12af0*/  HMMA.16816.F32.BF16 R36, R20.reuse, R124, R36 ;  /* 0x0000007c1424723c */ /* 0x048ff00000041824 */
[C---:B------:R-:W-:Y:S01]  /*12b00*/  HMMA.16816.F32.BF16 R40, R20.reuse, R126, R40 ;  /* 0x0000007e1428723c */ /* 0x040fe20000041828 */
[----:B------:R-:W-:Y:S07]  /*12b10*/  LDSM.16.MT88.4 R124, [R177+UR4+0x5100] ;  /* 0x00510004b17c783b */ /* 0x000fee0008004200 */
        /* <DEDUP_REMOVED lines=8> */
[C---:B-----5:R-:W-:Y:S08]  /*12ba0*/  HMMA.16816.F32.BF16 R68, R20.reuse, R116, R68 ;  /* 0x000000741444723c */ /* 0x060ff00000041844 */
[C---:B------:R-:W-:Y:S01]  /*12bb0*/  HMMA.16816.F32.BF16 R72, R20.reuse, R118, R72 ;  /* 0x000000761448723c */ /* 0x040fe20000041848 */
[----:B------:R-:W4:Y:S07]  /*12bc0*/  LDSM.16.MT88.4 R116, [R133+0x5100] ;  /* 0x005100008574783b */ /* 0x000f2e0000004200 */
[C---:B-1----:R-:W-:Y:S08]  /*12bd0*/  HMMA.16816.F32.BF16 R76, R20.reuse, R120, R76 ;  /* 0x00000078144c723c */ /* 0x042ff0000004184c */
[C---:B------:R-:W-:Y:S01]  /*12be0*/  HMMA.16816.F32.BF16 R80, R20.reuse, R122, R80 ;  /* 0x0000007a1450723c */ /* 0x040fe20000041850 */
[----:B------:R-:W1:Y:S07]  /*12bf0*/  LDSM.16.MT88.4 R120, [R176+UR4+0x5100] ;  /* 0x00510004b078783b */ /* 0x000e6e0008004200 */
[C---:B---3--:R-:W-:Y:S08]  /*12c00*/  HMMA.16816.F32.BF16 R84, R20.reuse, R24, R84 ;  /* 0x000000181454723c */ /* 0x048ff00000041854 */
[C---:B------:R-:W-:Y:S01]  /*12c10*/  HMMA.16816.F32.BF16 R88, R20.reuse, R26, R88 ;  /* 0x0000001a1458723c */ /* 0x040fe20000041858 */
[----:B------:R-:W3:Y:S07]  /*12c20*/  LDSM.16.MT88.4 R24, [R160+0x5100] ;  /* 0x00510000a018783b */ /* 0x000eee0000004200 */
[C---:B------:R-:W-:Y:S08]  /*12c30*/  HMMA.16816.F32.BF16 R92, R20.reuse, R124, R92 ;  /* 0x0000007c145c723c */ /* 0x040ff0000004185c */
[C---:B------:R-:W-:Y:S01]  /*12c40*/  HMMA.16816.F32.BF16 R96, R20.reuse, R126, R96 ;  /* 0x0000007e1460723c */ /* 0x040fe20000041860 */
[----:B------:R-:W5:Y:S07]  /*12c50*/  LDSM.16.MT88.4 R124, [R177+UR4+0x1900] ;  /* 0x00190004b17c783b */ /* 0x000f6e0008004200 */
[C---:B----4-:R-:W-:Y:S08]  /*12c60*/  HMMA.16816.F32.BF16 R12, R20.reuse, R116, R12 ;  /* 0x00000074140c723c */ /* 0x050ff0000004180c */
[C---:B------:R-:W-:Y:S01]  /*12c70*/  HMMA.16816.F32.BF16 R100, R20.reuse, R118, R100 ;  /* 0x000000761464723c */ /* 0x040fe20000041864 */
[----:B------:R-:W4:Y:S07]  /*12c80*/  LDSM.16.MT88.4 R116, [R160+0x1900] ;  /* 0x00190000a074783b */ /* 0x000f2e0000004200 */
[C---:B-1----:R-:W-:Y:S08]  /*12c90*/  HMMA.16816.F32.BF16 R104, R20.reuse, R120, R104 ;  /* 0x000000781468723c */ /* 0x042ff00000041868 */
[C---:B------:R-:W-:Y:S01]  /*12ca0*/  HMMA.16816.F32.BF16 R108, R20.reuse, R122, R108 ;  /* 0x0000007a146c723c */ /* 0x040fe2000004186c */
[----:B------:R-:W1:Y:S07]  /*12cb0*/  LDSM.16.MT88.4 R120, [R177+UR4+0x3900] ;  /* 0x00390004b178783b */ /* 0x000e6e0008004200 */
[C---:B---3--:R-:W-:Y:S08]  /*12cc0*/  HMMA.16816.F32.BF16 R16, R20.reuse, R24, R16 ;  /* 0x000000181410723c */ /* 0x048ff00000041810 */
[----:B------:R-:W-:Y:S01]  /*12cd0*/  HMMA.16816.F32.BF16 R112, R20, R26, R112 ;  /* 0x0000001a1470723c */ /* 0x000fe20000041870 */
[----:B------:R-:W3:Y:S06]  /*12ce0*/  LDSM.16.MT88.4 R24, [R133+0x3900] ;  /* 0x003900008518783b */ /* 0x000eec0000004200 */
[----:B------:R-:W-:Y:S02]  /*12cf0*/  F2FP.BF16.PACK_AB R20, R212, R211 ;  /* 0x000000d3d414723e */ /* 0x000fe400000010ff */
[----:B------:R-:W-:Y:S03]  /*12d00*/  F2FP.BF16.PACK_AB R21, R214, R213 ;  /* 0x000000d5d615723e */ /* 0x000fe600000010ff */
[----:B--2---:R-:W-:Y:S02]  /*12d10*/  F2FP.BF16.PACK_AB R22, R170, R215 ;  /* 0x000000d7aa16723e */ /* 0x004fe400000010ff */
[----:B------:R-:W-:Y:S07]  /*12d20*/  F2FP.BF16.PACK_AB R23, R169, R216 ;  /* 0x000000d8a917723e */ /* 0x000fee00000010ff */
[C---:B-----5:R-:W-:Y:S08]  /*12d30*/  HMMA.16816.F32.BF16 R128, R20.reuse, R124, R4 ;  /* 0x0000007c1480723c */ /* 0x060ff00000041804 */
[C---:B------:R-:W-:Y:S08]  /*12d40*/  HMMA.16816.F32.BF16 R124, R20.reuse, R126, R8 ;  /* 0x0000007e147c723c */ /* 0x040ff00000041808 */
[C---:B------:R-:W-:Y:S08]  /*12d50*/  HMMA.16816.F32.BF16 R36, R20.reuse, R28, R36 ;  /* 0x0000001c1424723c */ /* 0x040ff00000041824 */
[C---:B------:R-:W-:Y:S01]  /*12d60*/  HMMA.16816.F32.BF16 R40, R20.reuse, R30, R40 ;  /* 0x0000001e1428723c */ /* 0x040fe20000041828 */
[----:B------:R-:W2:Y:S07]  /*12d70*/  LDSM.16.MT88.4 R28, [R176+UR4+0x5900] ;  /* 0x00590004b01c783b */ /* 0x000eae0008004200 */
[C---:B------:R-:W-:Y:S07]  /*12d80*/  HMMA.16816.F32.BF16 R44, R20.reuse, R32, R44 ;  /* 0x00000020142c723c */ /* 0x040fee000004182c */
[----:B------:R-:W-:Y:S01]  /*12d90*/  FADD.FTZ R33, R209, R174 ;  /* 0x000000aed1217221 */ /* 0x000fe20000010000 */
[C---:B------:R-:W-:Y:S04]  /*12da0*/  HMMA.16816.F32.BF16 R48, R20.reuse, R34, R48 ;  /* 0x000000221430723c */ /* 0x040fe80000041830 */
[----:B------:R-:W-:Y:S04]  /*12db0*/  FADD.FTZ R33, R210, R33 ;  /* 0x00000021d2217221 */ /* 0x000fe80000010000 */
[C---:B----4-:R-:W-:Y:S04]  /*12dc0*/  HMMA.16816.F32.BF16 R52, R20.reuse, R116, R52 ;  /* 0x000000741434723c */ /* 0x050fe80000041834 */
        /* <DEDUP_REMOVED lines=9> */
[C---:B------:R-:W-:Y:S01]  /*12e60*/  HMMA.16816.F32.BF16 R72, R20.reuse, R26, R72 ;  /* 0x0000001a1448723c */ /* 0x040fe20000041848 */
[----:B------:R-:W1:Y:S03]  /*12e70*/  LDSM.16.MT88.4 R24, [R160+0x5900] ;  /* 0x00590000a018783b */ /* 0x000e660000004200 */
[----:B------:R-:W-:Y:S04]  /*12e80*/  FADD.FTZ R213, R214, R213 ;  /* 0x000000d5d6d57221 */ /* 0x000fe80000010000 */
[C---:B------:R-:W-:Y:S04]  /*12e90*/  HMMA.16816.F32.BF16 R76, R20.reuse, R136, R76 ;  /* 0x00000088144c723c */ /* 0x040fe8000004184c */
[----:B------:R-:W-:Y:S04]  /*12ea0*/  FADD.FTZ R216, R216, R213 ;  /* 0x000000d5d8d87221 */ /* 0x000fe80000010000 */
[C---:B------:R-:W-:Y:S04]  /*12eb0*/  HMMA.16816.F32.BF16 R80, R20.reuse, R138, R80 ;  /* 0x0000008a1450723c */ /* 0x040fe80000041850 */
[----:B------:R-:W-:Y:S04]  /*12ec0*/  FADD.FTZ R205, R169, R216 ;  /* 0x000000d8a9cd7221 */ /* 0x000fe80000010000 */
[C---:B------:R-:W-:Y:S08]  /*12ed0*/  HMMA.16816.F32.BF16 R84, R20.reuse, R140, R84 ;  /* 0x0000008c1454723c */ /* 0x040ff00000041854 */
[C---:B------:R-:W-:Y:S08]  /*12ee0*/  HMMA.16816.F32.BF16 R88, R20.reuse, R142, R88 ;  /* 0x0000008e1458723c */ /* 0x040ff00000041858 */
        /* <DEDUP_REMOVED lines=8> */
[C---:B-1----:R-:W-:Y:S04]  /*12f70*/  HMMA.16816.F32.BF16 R116, R20.reuse, R24, R16 ;  /* 0x000000181474723c */ /* 0x042fe80000041810 */
[----:B------:R-:W-:Y:S04]  /*12f80*/  FADD.FTZ R152, R152, R29 ;  /* 0x0000001d98987221 */ /* 0x000fe80000010000 */
[----:B------:R-:W-:Y:S01]  /*12f90*/  FADD.FTZ R153, R153, R152 ;  /* 0x0000009899997221 */ /* 0x000fe20000010000 */
[----:B------:R-:W-:Y:S03]  /*12fa0*/  HMMA.16816.F32.BF16 R112, R20, R26, R112 ;  /* 0x0000001a1470723c */ /* 0x000fe60000041870 */
[----:B------:R-:W-:Y:S04]  /*12fb0*/  FADD.FTZ R0, R156, R153 ;  /* 0x000000999c007221 */ /* 0x000fe80000010000 */
[----:B------:R-:W-:Y:S05]  /*12fc0*/  FADD.FTZ R0, R157, R0 ;  /* 0x000000009d007221 */ /* 0x000fea0000010000 */
[----:B------:R-:W-:Y:S04]  /*12fd0*/  FADD.FTZ R211, R211, R0 ;  /* 0x00000000d3d37221 */ /* 0x000fe80000010000 */
[----:B------:R-:W-:Y:S04]  /*12fe0*/  FADD.FTZ R212, R212, R211 ;  /* 0x000000d3d4d47221 */ /* 0x000fe80000010000 */
[----:B------:R-:W-:Y:S04]  /*12ff0*/  FADD.FTZ R207, R215, R212 ;  /* 0x000000d4d7cf7221 */ /* 0x000fe80000010000 */
[----:B------:R-:W-:Y:S01]  /*13000*/  FADD.FTZ R207, R170, R207 ;  /* 0x000000cfaacf7221 */ /* 0x000fe20000010000 */
[----:B------:R-:W-:-:S05]  /*13010*/  @!P0 BRA `(.L_x_989) ;  /* 0x0000040000008947 */ /* 0x000fca0003800000 */
[----:B------:R-:W-:Y:S01]  /*13020*/  ISETP.NE.AND P2, PT, R190, 0x1, PT ;  /* 0x00000001be00780c */ /* 0x000fe20003f45270 */
[----:B------:R-:W-:Y:S01]  /*13030*/  IMAD R193, R206, 0x40, R185 ;  /* 0x00000040cec17824 */ /* 0x000fe200078e02b9 */
[----:B------:R-:W-:Y:S01]  /*13040*/  SEL R4, RZ, 0x10, P5 ;  /* 0x00000010ff047807 */ /* 0x000fe20002800000 */
[----:B------:R-:W-:Y:S03]  /*13050*/  IMAD.MOV.U32 R192, RZ, RZ, RZ ;  /* 0x000000ffffc07224 */ /* 0x000fe600078e00ff */
[----:B------:R-:W-:Y:S02]  /*13060*/  IADD3 R193, R193, -0x80, R196 ;  /* 0xffffff80c1c17810 */ /* 0x000fe40007ffe0c4 */
[C---:B------:R-:W-:Y:S03]  /*13070*/  IADD3 R13, -R4.reuse, 0x10, RZ ;  /* 0x00000010040d7810 */ /* 0x040fe60007ffe1ff */
[--C-:B------:R-:W-:Y:S01]  /*13080*/  IMAD.MOV.U32 R0, RZ, RZ, R193.reuse ;  /* 0x000000ffff007224 */ /* 0x100fe200078e00c1 */
[----:B------:R-:W-:Y:S01]  /*13090*/  LOP3.LUT R13, R13, 0xf, RZ, 0xc0, !PT ;  /* 0x0000000f0d0d7812 */ /* 0x000fe200078ec0ff */
[----:B------:R-:W-:Y:S05]  /*130a0*/  @P2 IMAD.HI.U32 R2, R193, c[0x0][0x2bc], RZ ;  /* 0x0000af00c1022a27 */ /* 0x000fea00078e00ff */
[----:B------:R-:W-:Y:S02]  /*130b0*/  @P2 SHF.R.U32.HI R0, RZ, c[0x0][0x2c0], R2 ;  /* 0x0000b000ff002a19 */ /* 0x000fe40000011602 */
[----:B------:R-:W-:Y:S02]  /*130c0*/  ISETP.NE.U32.AND P2, PT, R4, RZ, PT ;  /* 0x000000ff0400720c */ /* 0x000fe40003f45070 */
[C---:B------:R-:W-:Y:S04]  /*130d0*/  @!P3 IADD3 R5, P0, R0.reuse, R198, RZ ;  /* 0x000000c60005b210 */ /* 0x040fe80007f1e0ff */
[----:B------:R-:W-:Y:S01]  /*130e0*/  @!P3 LEA.HI.X.SX32 R2, R0, R189, 0x1, P0 ;  /* 0x000000bd0002b211 */ /* 0x000fe200000f0eff */
[----:B------:R-:W-:Y:S01]  /*130f0*/  IMAD.MOV R0, RZ, RZ, -R0 ;  /* 0x000000ffff007224 */ /* 0x000fe200078e0a00 */
[C---:B------:R-:W-:Y:S03]  /*13100*/  @!P3 LEA R10, P0, R5.reuse, c[0x0][0x2a0], 0x2 ;  /* 0x0000a800050aba11 */ /* 0x040fe600078010ff */
[----:B------:R-:W-:Y:S01]  /*13110*/  IMAD R193, R0, c[0x0][0x2b8], R193 ;  /* 0x0000ae0000c17a24 */ /* 0x000fe200078e02c1 */
[----:B------:R-:W-:Y:S02]  /*13120*/  @!P3 LEA.HI.X R11, R5, c[0x0][0x2a4], R2, 0x2, P0 ;  /* 0x0000a900050bba11 */ /* 0x000fe400000f1402 */
[----:B------:R-:W-:Y:S01]  /*13130*/  SEL R2, RZ, 0x10, P4 ;  /* 0x00000010ff027807 */ /* 0x000fe20002000000 */
[----:B------:R-:W-:Y:S01]  /*13140*/  IMAD.WIDE.U32 R8, R193, c[0x0][0x1e0], RZ ;  /* 0x00007800c1087a25 */ /* 0x000fe200078e00ff */
[----:B------:R-:W-:Y:S01]  /*13150*/  SHF.R.S32.HI R5, RZ, 0x1f, R193 ;  /* 0x0000001fff057819 */ /* 0x000fe200000114c1 */
[----:B------:R-:W2:Y:S04]  /*13160*/  @!P3 LDG.E R192, [R10.64] ;  /* 0x000000060ac0b981 */ /* 0x000ea8000c1e1900 */
[----:B------:R-:W-:Y:S04]  /*13170*/  IMAD R5, R5, c[0x0][0x1e0], RZ ;  /* 0x0000780005057a24 */ /* 0x000fe800078e02ff */
[----:B------:R-:W-:Y:S04]  /*13180*/  IMAD R5, R193, c[0x0][0x1e4], R5 ;  /* 0x00007900c1057a24 */ /* 0x000fe800078e0205 */
[----:B------:R-:W-:Y:S02]  /*13190*/  IMAD.IADD R9, R9, 0x1, R5 ;  /* 0x0000000109097824 */ /* 0x000fe400078e0205 */
[----:B------:R-:W-:Y:S01]  /*131a0*/  IMAD R5, R184, c[0x0][0x1e8], RZ ;  /* 0x00007a00b8057a24 */ /* 0x000fe200078e02ff */
[----:B--2---:R-:W-:Y:S01]  /*131b0*/  SHF.R.S32.HI R7, RZ, 0x1f, R192 ;  /* 0x0000001fff077819 */ /* 0x004fe200000114c0 */
[C---:B------:R-:W-:Y:S04]  /*131c0*/  IMAD.WIDE.U32 R8, R192.reuse, c[0x0][0x1f0], R8 ;  /* 0x00007c00c0087a25 */ /* 0x040fe800078e0008 */
        /* <DEDUP_REMOVED lines=15> */
[----:B-1----:R-:W-:Y:S04]  /*132c0*/  IADD3 R12, P1, P0, R13, R6, R200 ;  /* 0x000000060d0c7210 */ /* 0x002fe8000783e0c8 */
[----:B--2---:R-:W-:Y:S02]  /*132d0*/  IADD3.X R13, RZ, R8, R201, P1, P0 ;  /* 0x00000008ff0d7210 */ /* 0x004fe40000fe04c9 */
[----:B---3--:R-:W-:Y:S04]  /*132e0*/  IADD3 R14, P1, P0, R7, R6, R202 ;  /* 0x00000006070e7210 */ /* 0x008fe8000783e0ca */
[----:B------:R-:W-:Y:S02]  /*132f0*/  IADD3.X R15, RZ, R8, R203, P1, P0 ;  /* 0x00000008ff0f7210 */ /* 0x000fe40000fe04cb */
        /* <DEDUP_REMOVED lines=18> */
.L_x_989:
        /* <DEDUP_REMOVED lines=9> */
.L_x_987:
[----:B-1----:R-:W1:Y:S01]  /*134b0*/  SHFL.BFLY PT, R6, R207, 0x2, 0x1f ;  /* 0x0c401f00cf067f89 */ /* 0x002e6200000e0000 */
        /* <DEDUP_REMOVED lines=122> */
.L_x_937:
        /* <DEDUP_REMOVED lines=19> */
[----:B------:R-:W-:Y:S02]  /*13d90*/  LEA.HI R9, R12, R3, RZ, 0x5 ;  /* 0x000000030c097211 */ /* 0x000fe400078f28ff */
[--C-:B------:R-:W-:Y:S02]  /*13da0*/  SHF.R.S32.HI R15, RZ, 0x2, R5.reuse ;  /* 0x00000002ff0f7819 */ /* 0x100fe40000011405 */
[----:B------:R-:W-:Y:S02]  /*13db0*/  SHF.R.S32.HI R14, RZ, 0x1f, R5 ;  /* 0x0000001fff0e7819 */ /* 0x000fe40000011405 */
[----:B------:R-:W-:Y:S02]  /*13dc0*/  LOP3.LUT R16, R5, 0xfffffffc, RZ, 0xc0, !PT ;  /* 0xfffffffc05107812 */ /* 0x000fe400078ec0ff */
[----:B------:R-:W-:Y:S02]  /*13dd0*/  LEA.HI R14, R14, R15, RZ, 0x3 ;  /* 0x0000000f0e0e7211 */ /* 0x000fe400078f18ff */
[----:B------:R-:W-:Y:S01]  /*13de0*/  SHF.R.S32.HI R5, RZ, 0x5, R9 ;  /* 0x00000005ff057819 */ /* 0x000fe20000011409 */
[----:B------:R-:W-:Y:S01]  /*13df0*/  IMAD.IADD R16, R3, 0x1, -R16 ;  /* 0x0000000103107824 */ /* 0x000fe200078e0a10 */
[----:B------:R-:W-:-:S02]  /*13e00*/  LOP3.LUT R14, R14, 0xfffffff8, RZ, 0xc0, !PT ;  /* 0xfffffff80e0e7812 */ /* 0x000fc400078ec0ff */
[----:B------:R-:W-:Y:S01]  /*13e10*/  F2FP.BF16.PACK_AB R48, R49, R48 ;  /* 0x000000303130723e */ /* 0x000fe200000010ff */
[----:B------:R-:W-:Y:S01]  /*13e20*/  IMAD R13, R5, 0x200, R16 ;  /* 0x00000200050d7824 */ /* 0x000fe200078e0210 */
[----:B------:R-:W-:Y:S01]  /*13e30*/  F2FP.BF16.PACK_AB R50, R51, R50 ;  /* 0x000000323332723e */ /* 0x000fe200000010ff */
[----:B------:R-:W-:Y:S01]  /*13e40*/  IMAD.IADD R14, R15, 0x1, -R14 ;  /* 0x000000010f0e7824 */ /* 0x000fe200078e0a0e */
[----:B------:R-:W-:Y:S02]  /*13e50*/  F2FP.BF16.PACK_AB R52, R53, R52 ;  /* 0x000000343534723e */ /* 0x000fe400000010ff */
[----:B------:R-:W-:Y:S01]  /*13e60*/  F2FP.BF16.PACK_AB R54, R55, R54 ;  /* 0x000000363736723e */ /* 0x000fe200000010ff */
[C---:B------:R-:W-:Y:S01]  /*13e70*/  IMAD.SHL.U32 R11, R14.reuse, 0x40, RZ ;  /* 0x000000400e0b7824 */ /* 0x040fe200078e00ff */
[----:B------:R-:W-:Y:S02]  /*13e80*/  LOP3.LUT R15, R14, 0x1, RZ, 0xc0, !PT ;  /* 0x000000010e0f7812 */ /* 0x000fe400078ec0ff */
[----:B------:R-:W-:-:S02]  /*13e90*/  F2FP.BF16.PACK_AB R56, R57, R56 ;  /* 0x000000383938723e */ /* 0x000fc400000010ff */
[----:B------:R-:W-:Y:S02]  /*13ea0*/  LOP3.LUT R11, R11, 0x1c0, RZ, 0xc0, !PT ;  /* 0x000001c00b0b7812 */ /* 0x000fe400078ec0ff */
        /* <DEDUP_REMOVED lines=9> */
[----:B------:R-:W-:Y:S02]  /*13f40*/  F2FP.BF16.PACK_AB R62, R63, R62 ;  /* 0x0000003e3f3e723e */ /* 0x000fe400000010ff */
[----:B------:R-:W-:Y:S01]  /*13f50*/  F2FP.BF16.PACK_AB R64, R65, R64 ;  /* 0x000000404140723e */ /* 0x000fe200000010ff */
[C---:B------:R-:W-:Y:S01]  /*13f60*/  IMAD.IADD R17, R13.reuse, 0x1, R14 ;  /* 0x000000010d117824 */ /* 0x040fe200078e020e */
[C---:B------:R-:W-:Y:S01]  /*13f70*/  IADD3 R15, R13.reuse, 0x80, RZ ;  /* 0x000000800d0f7810 */ /* 0x040fe20007ffe0ff */
[----:B------:R-:W-:Y:S01]  /*13f80*/  STS [R13+0x80], R128 ;  /* 0x000080800d007388 */ /* 0x000fe20000000800 */
[----:B------:R-:W-:Y:S02]  /*13f90*/  IADD3 R11, R13, 0x70, RZ ;  /* 0x000000700d0b7810 */ /* 0x000fe40007ffe0ff */
[----:B------:R-:W-:Y:S01]  /*13fa0*/  @P0 IADD3 R11, R15, 0x10, RZ ;  /* 0x000000100f0b0810 */ /* 0x000fe20007ffe0ff */
[----:B------:R-:W-:Y:S01]  /*13fb0*/  IMAD.MOV.U32 R15, RZ, RZ, 0x40 ;  /* 0x00000040ff0f7424 */ /* 0x000fe200078e00ff */
[----:B------:R-:W-:Y:S01]  /*13fc0*/  STS [R13+0x480], R130 ;  /* 0x000480820d007388 */ /* 0x000fe20000000800 */
[----:B------:R-:W-:-:S02]  /*13fd0*/  F2FP.BF16.PACK_AB R66, R67, R66 ;  /* 0x000000424342723e */ /* 0x000fc400000010ff */
[----:B------:R-:W-:Y:S01]  /*13fe0*/  F2FP.BF16.PACK_AB R68, R69, R68 ;  /* 0x000000444544723e */ /* 0x000fe200000010ff */
[----:B------:R-:W-:Y:S01]  /*13ff0*/  STS [R11], R124 ;  /* 0x0000007c0b007388 */ /* 0x000fe20000000800 */
[----:B------:R-:W-:Y:S01]  /*14000*/  SEL R18, R15, 0xffffffc0, !P2 ;  /* 0xffffffc00f127807 */ /* 0x000fe20005000000 */
[--C-:B------:R-:W-:Y:S01]  /*14010*/  IMAD.IADD R15, R14, 0x1, R11.reuse ;  /* 0x000000010e0f7824 */ /* 0x100fe200078e020b */
[----:B------:R-:W-:Y:S01]  /*14020*/  F2FP.BF16.PACK_AB R70, R71, R70 ;  /* 0x000000464746723e */ /* 0x000fe200000010ff */
[----:B------:R-:W-:Y:S01]  /*14030*/  STS [R11+0x400], R126 ;  /* 0x0004007e0b007388 */ /* 0x000fe20000000800 */
[----:B------:R-:W-:Y:S01]  /*14040*/  F2FP.BF16.PACK_AB R72, R73, R72 ;  /* 0x000000484948723e */ /* 0x000fe200000010ff */
[--C-:B------:R-:W-:Y:S01]  /*14050*/  IMAD.IADD R19, R13, 0x1, R18.reuse ;  /* 0x000000010d137824 */ /* 0x100fe200078e0212 */
[----:B------:R-:W-:Y:S01]  /*14060*/  F2FP.BF16.PACK_AB R74, R75, R74 ;  /* 0x0000004a4b4a723e */ /* 0x000fe200000010ff */
[C---:B------:R-:W-:Y:S01]  /*14070*/  IMAD.IADD R21, R18.reuse, 0x1, R11 ;  /* 0x0000000112157824 */ /* 0x040fe200078e020b */
[----:B------:R-:W-:Y:S01]  /*14080*/  STS [R17+0x80], R36 ;  /* 0x0000802411007388 */ /* 0x000fe20000000800 */
[----:B------:R-:W-:Y:S01]  /*14090*/  IMAD.IADD R23, R18, 0x1, R17 ;  /* 0x0000000112177824 */ /* 0x000fe200078e0211 */
[----:B------:R-:W-:Y:S01]  /*140a0*/  F2FP.BF16.PACK_AB R76, R77, R76 ;  /* 0x0000004c4d4c723e */ /* 0x000fe200000010ff */
[----:B------:R-:W-:Y:S01]  /*140b0*/  IMAD.IADD R25, R15, 0x1, R18 ;  /* 0x000000010f197824 */ /* 0x000fe200078e0212 */
        /* <DEDUP_REMOVED lines=31> */
[----:B------:R-:W-:Y:S02]  /*142b0*/  ISETP.NE.U32.AND P1, PT, RZ, c[0x0][0x508], PT ;  /* 0x00014200ff007a0c */ /* 0x000fe40003f25070 */
[----:B------:R-:W-:Y:S01]  /*142c0*/  ISETP.NE.U32.AND P0, PT, RZ, c[0x0][0x500], PT ;  /* 0x00014000ff007a0c */ /* 0x000fe20003f05070 */
[----:B------:R-:W-:Y:S01]  /*142d0*/  STS [R13+0x4080], R60 ;  /* 0x0040803c0d007388 */ /* 0x000fe20000000800 */
[----:B------:R-:W-:Y:S02]  /*142e0*/  ISETP.NE.AND.EX P1, PT, RZ, c[0x0][0x50c], PT, P1 ;  /* 0x00014300ff007a0c */ /* 0x000fe40003f25310 */
        /* <DEDUP_REMOVED lines=16> */
[----:B------:R3:W-:Y:S04]  /*143f0*/  STS [R13+0x8080], R6 ;  /* 0x008080060d007388 */ /* 0x0007e80000000800 */
[----:B------:R-:W-:Y:S04]  /*14400*/  STS [R13+0x8480], R8 ;  /* 0x008480080d007388 */ /* 0x000fe80000000800 */
[----:B------:R-:W-:Y:S04]  /*14410*/  STS [R11+0x8000], R96 ;  /* 0x008000600b007388 */ /* 0x000fe80000000800 */
[----:B------:R4:W-:Y:S04]  /*14420*/  STS [R11+0x8400], R98 ;  /* 0x008400620b007388 */ /* 0x0009e80000000800 */
[----:B------:R-:W-:Y:S01]  /*14430*/  STS [R17+0x8080], R120 ;  /* 0x0080807811007388 */ /* 0x000fe20000000800 */
[----:B-1----:R-:W-:-:S03]  /*14440*/  IMAD.MOV.U32 R7, RZ, RZ, 0x4 ;  /* 0x00000004ff077424 */ /* 0x002fc600078e00ff */
[----:B------:R-:W-:Y:S01]  /*14450*/  STS [R17+0x8480], R122 ;  /* 0x0084807a11007388 */ /* 0x000fe20000000800 */
[----:B------:R-:W-:-:S03]  /*14460*/  IMAD.WIDE R26, R186, R7, c[0x0][0x500] ;  /* 0x00014000ba1a7625 */ /* 0x000fc600078e0207 */
        /* <DEDUP_REMOVED lines=13> */
[----:B----4-:R-:W2:Y:S04]  /*14540*/  @P0 LDG.E R11, [R26.64] ;  /* 0x000000061a0b0981 */ /* 0x010ea8000c1e1900 */
        /* <DEDUP_REMOVED lines=9> */
.L_x_992:
[----:B---3--:R-:W-:Y:S01]  /*145e0*/  LOP3.LUT R6, R9, 0xffffffe0, RZ, 0xc0, !PT ;  /* 0xffffffe009067812 */ /* 0x008fe200078ec0ff */
[----:B------:R-:W1:Y:S01]  /*145f0*/  S2R R54, SR_CTAID.X ;  /* 0x0000000000367919 */ /* 0x000e620000002500 */
[----:B------:R-:W-:Y:S01]  /*14600*/  SHF.R.S32.HI R18, RZ, 0x1f, R5 ;  /* 0x0000001fff127819 */ /* 0x000fe20000011405 */
[----:B------:R-:W-:Y:S01]  /*14610*/  IMAD.MOV.U32 R8, RZ, RZ, c[0x0][0x4e8] ;  /* 0x00013a00ff087624 */ /* 0x000fe200078e00ff */
[----:B------:R-:W-:Y:S01]  /*14620*/  LEA.HI R9, R16, R16, RZ, 0x1 ;  /* 0x0000001010097211 */ /* 0x000fe200078f08ff */
[----:B------:R-:W-:Y:S01]  /*14630*/  IMAD.IADD R7, R3, 0x1, -R6 ;  /* 0x0000000103077824 */ /* 0x000fe200078e0a06 */
[----:B------:R-:W-:Y:S01]  /*14640*/  LEA.HI R18, R18, R5, RZ, 0x3 ;  /* 0x0000000512127211 */ /* 0x000fe200078f18ff */
[----:B------:R-:W-:Y:S01]  /*14650*/  IMAD R11, R2, c[0x0][0x490], RZ ;  /* 0x00012400020b7a24 */ /* 0x000fe200078e02ff */
[----:B------:R-:W-:Y:S01]  /*14660*/  LOP3.LUT R9, R9, 0x1ffffffe, RZ, 0xc0, !PT ;  /* 0x1ffffffe09097812 */ /* 0x000fe200078ec0ff */
[----:B------:R-:W-:Y:S01]  /*14670*/  IMAD.MOV.U32 R19, RZ, RZ, R15 ;  /* 0x000000ffff137224 */ /* 0x000fe200078e000f */
[----:B------:R-:W-:Y:S01]  /*14680*/  SHF.R.S32.HI R6, RZ, 0x1f, R7 ;  /* 0x0000001fff067819 */ /* 0x000fe20000011407 */
[----:B------:R-:W-:Y:S01]  /*14690*/  IMAD R11, R184, c[0x0][0x494], R11 ;  /* 0x00012500b80b7a24 */ /* 0x000fe200078e020b */
[----:B------:R-:W-:Y:S01]  /*146a0*/  LOP3.LUT R18, R18, 0xffffff8, RZ, 0xc0, !PT ;  /* 0x0ffffff812127812 */ /* 0x000fe200078ec0ff */
[----:B------:R-:W-:Y:S01]  /*146b0*/  IMAD.IADD R16, R16, 0x1, -R9 ;  /* 0x0000000110107824 */ /* 0x000fe200078e0a09 */
[----:B------:R-:W-:Y:S01]  /*146c0*/  LEA.HI R6, R6, R7, RZ, 0x2 ;  /* 0x0000000706067211 */ /* 0x000fe200078f10ff */
[----:B------:R-:W-:Y:S01]  /*146d0*/  IMAD R17, R2, c[0x0][0x3e8], RZ ;  /* 0x0000fa0002117a24 */ /* 0x000fe200078e02ff */
[----:B------:R-:W-:Y:S01]  /*146e0*/  IADD3 R5, -R18, R5, RZ ;  /* 0x0000000512057210 */ /* 0x000fe20007ffe1ff */
[----:B------:R-:W-:Y:S01]  /*146f0*/  BSSY B0, `(.L_x_993) ;  /* 0x0000078000007945 */ /* 0x000fe20003800000 */
[----:B------:R-:W-:Y:S01]  /*14700*/  SHF.R.S32.HI R6, RZ, 0x2, R6 ;  /* 0x00000002ff067819 */ /* 0x000fe20000011406 */
[----:B------:R-:W-:Y:S01]  /*14710*/  IMAD R17, R184, c[0x0][0x3ec], R17 ;  /* 0x0000fb00b8117a24 */ /* 0x000fe200078e0211 */
[----:B------:R-:W-:-:S02]  /*14720*/  ISETP.NE.AND P1, PT, R8, 0x1, PT ;  /* 0x000000010800780c */ /* 0x000fc40003f25270 */
[----:B------:R-:W-:Y:S01]  /*14730*/  MOV R18, R14 ;  /* 0x0000000e00127202 */ /* 0x000fe20000000f00 */
[----:B------:R-:W-:Y:S01]  /*14740*/  IMAD R5, R5, 0x10, R6 ;  /* 0x0000001005057824 */ /* 0x000fe200078e0206 */
[----:B------:R-:W-:Y:S01]  /*14750*/  LOP3.LUT P2, RZ, R7, 0x3, RZ, 0xc0, !PT ;  /* 0x0000000307ff7812 */ /* 0x000fe2000784c0ff */
[----:B------:R-:W-:Y:S01]  /*14760*/  IMAD R7, R15, c[0x0][0x3a0], RZ ;  /* 0x0000e8000f077a24 */ /* 0x000fe200078e02ff */
[-C--:B------:R-:W-:Y:S01]  /*14770*/  LEA.HI R9, R12, R3.reuse, RZ, 0x3 ;  /* 0x000000030c097211 */ /* 0x080fe200078f18ff */
[----:B------:R-:W-:Y:S01]  /*14780*/  IMAD R13, R16, 0x8, R5 ;  /* 0x00000008100d7824 */ /* 0x000fe200078e0205 */
[----:B------:R-:W-:Y:S01]  /*14790*/  LEA.HI R12, R12, R3, RZ, 0x6 ;  /* 0x000000030c0c7211 */ /* 0x000fe200078f30ff */
[----:B------:R-:W-:Y:S01]  /*147a0*/  IMAD.WIDE.U32 R18, R184, c[0x0][0x490], R18 ;  /* 0x00012400b8127a25 */ /* 0x000fe200078e0012 */
[----:B------:R-:W-:Y:S02]  /*147b0*/  LOP3.LUT R6, R9, 0xfffffff8, RZ, 0xc0, !PT ;  /* 0xfffffff809067812 */ /* 0x000fe400078ec0ff */
[----:B-1----:R-:W-:Y:S01]  /*147c0*/  LEA R8, R54, R13, 0x7 ;  /* 0x0000000d36087211 */ /* 0x002fe200078e38ff */
        /* <DEDUP_REMOVED lines=10> */
[----:B------:R-:W-:Y:S01]  /*14870*/  IMAD.WIDE.U32 R14, R184, c[0x0][0x3e8], R14 ;  /* 0x0000fa00b80e7a25 */ /* 0x000fe200078e000e */
[----:B------:R-:W-:Y:S02]  /*14880*/  SEL R186, R186, RZ, !P0 ;  /* 0x000000ffbaba7207 */ /* 0x000fe40004000000 */
[----:B------:R-:W-:Y:S01]  /*14890*/  SEL R3, R3, RZ, !P0 ;  /* 0x000000ff03037207 */ /* 0x000fe20004000000 */
[----:B------:R-:W-:Y:S01]  /*148a0*/  IMAD.MOV R11, RZ, RZ, -R7 ;  /* 0x000000ffff0b7224 */ /* 0x000fe200078e0a07 */
[----:B------:R-:W-:Y:S01]  /*148b0*/  LEA R21, R6, R9, 0x5 ;  /* 0x0000000906157211 */ /* 0x000fe200078e28ff */
[----:B------:R-:W-:Y:S01]  /*148c0*/  IMAD.WIDE.U32 R18, R186, c[0x0][0x498], R18 ;  /* 0x00012600ba127a25 */ /* 0x000fe200078e0012 */
[----:B------:R-:W-:-:S02]  /*148d0*/  SHF.R.S32.HI R16, RZ, 0x1f, R7 ;  /* 0x0000001fff107819 */ /* 0x000fc40000011407 */
[----:B------:R-:W-:Y:S01]  /*148e0*/  IADD3 R15, R15, R17, RZ ;  /* 0x000000110f0f7210 */ /* 0x000fe20007ffe0ff */
[----:B------:R-:W-:Y:S01]  /*148f0*/  IMAD R11, R11, c[0x0][0x4e8], R8 ;  /* 0x00013a000b0b7a24 */ /* 0x000fe200078e0208 */
[----:B------:R-:W-:Y:S01]  /*14900*/  IADD3 R20, P0, R7, R18, RZ ;  /* 0x0000001207147210 */ /* 0x000fe20007f1e0ff */
[----:B------:R-:W-:Y:S02]  /*14910*/  IMAD R13, R3, c[0x0][0x498], RZ ;  /* 0x00012600030d7a24 */ /* 0x000fe400078e02ff */
[----:B------:R-:W-:Y:S01]  /*14920*/  IMAD.SHL.U32 R2, R9, 0x40, RZ ;  /* 0x0000004009027824 */ /* 0x000fe200078e00ff */
[----:B------:R-:W-:Y:S01]  /*14930*/  SHF.R.S32.HI R18, RZ, 0x1f, R11 ;  /* 0x0000001fff127819 */ /* 0x000fe2000001140b */
[----:B------:R-:W-:Y:S02]  /*14940*/  IMAD R13, R186, c[0x0][0x49c], R13 ;  /* 0x00012700ba0d7a24 */ /* 0x000fe400078e020d */
[----:B------:R-:W-:Y:S02]  /*14950*/  IMAD R8, R54, 0x80, R21 ;  /* 0x0000008036087824 */ /* 0x000fe400078e0215 */
[----:B------:R-:W-:Y:S01]  /*14960*/  IMAD R18, R18, c[0x0][0x488], RZ ;  /* 0x0001220012127a24 */ /* 0x000fe200078e02ff */
[----:B------:R-:W-:Y:S01]  /*14970*/  IADD3.X R21, R16, R19, R13, P0, !PT ;  /* 0x0000001310157210 */ /* 0x000fe200007fe40d */
[----:B------:R-:W-:Y:S01]  /*14980*/  @P1 IMAD.HI.U32 R17, R8, c[0x0][0x4ec], RZ ;  /* 0x00013b0008111a27 */ /* 0x000fe200078e00ff */
[----:B------:R-:W-:-:S03]  /*14990*/  LOP3.LUT R13, R2, 0x1c0, RZ, 0xc0, !PT ;  /* 0x000001c0020d7812 */ /* 0x000fc600078ec0ff */
[----:B------:R-:W-:Y:S02]  /*149a0*/  IMAD.SHL.U32 R2, R6, 0x8, RZ ;  /* 0x0000000806027824 */ /* 0x000fe400078e00ff */
[----:B------:R-:W-:-:S03]  /*149b0*/  IMAD.WIDE.U32 R20, R11, c[0x0][0x488], R20 ;  /* 0x000122000b147a25 */ /* 0x000fc600078e0014 */
[----:B------:R-:W-:Y:S01]  /*149c0*/  LOP3.LUT R6, R13, 0x38, R2, 0xf8, !PT ;  /* 0x000000380d067812 */ /* 0x000fe200078ef802 */
[----:B------:R-:W-:Y:S02]  /*149d0*/  IMAD R18, R11, c[0x0][0x48c], R18 ;  /* 0x000123000b127a24 */ /* 0x000fe400078e0212 */
[----:B------:R-:W-:Y:S01]  /*149e0*/  IMAD.MOV.U32 R7, RZ, RZ, R8 ;  /* 0x000000ffff077224 */ /* 0x000fe200078e0008 */
[----:B------:R-:W-:Y:S01]  /*149f0*/  @P1 SHF.R.U32.HI R7, RZ, c[0x0][0x4f0], R17 ;  /* 0x00013c00ff071a19 */ /* 0x000fe20000011611 */
[----:B------:R-:W-:Y:S01]  /*14a00*/  IMAD R11, R3, c[0x0][0x3f0], RZ ;  /* 0x0000fc00030b7a24 */ /* 0x000fe200078e02ff */
[----:B------:R-:W-:Y:S01]  /*14a10*/  SHF.R.U32.HI R3, RZ, 0x3, R13 ;  /* 0x00000003ff037819 */ /* 0x000fe2000001160d */
[----:B------:R-:W-:Y:S01]  /*14a20*/  IMAD.WIDE.U32 R14, R186, c[0x0][0x3f0], R14 ;  /* 0x0000fc00ba0e7a25 */ /* 0x000fe200078e000e */
[----:B------:R-:W-:Y:S02]  /*14a30*/  LEA R13, P0, R20, c[0x0][0x450], 0x2 ;  /* 0x00011400140d7a11 */ /* 0x000fe400078010ff */
[----:B------:R-:W-:Y:S01]  /*14a40*/  IADD3 R17, R21, R18, RZ ;  /* 0x0000001215117210 */ /* 0x000fe20007ffe0ff */
[----:B------:R-:W-:Y:S01]  /*14a50*/  IMAD R11, R186, c[0x0][0x3f4], R11 ;  /* 0x0000fd00ba0b7a24 */ /* 0x000fe200078e020b */
[----:B------:R-:W-:Y:S01]  /*14a60*/  LOP3.LUT R6, R6, R3, RZ, 0x3c, !PT ;  /* 0x0000000306067212 */ /* 0x000fe200078e3cff */
[----:B------:R-:W-:Y:S01]  /*14a70*/  IMAD.MOV R3, RZ, RZ, -R7 ;  /* 0x000000ffff037224 */ /* 0x000fe200078e0a07 */
[----:B------:R-:W-:Y:S01]  /*14a80*/  LEA.HI.X R17, R20, c[0x0][0x454], R17, 0x2, P0 ;  /* 0x0001150014117a11 */ /* 0x000fe200000f1411 */
[----:B------:R-:W-:Y:S01]  /*14a90*/  SHFL.IDX PT, R32, R13, RZ, 0x1c1f ;  /* 0x001c1fff0d207589 */ /* 0x000fe200000e0000 */
[----:B------:R-:W-:Y:S01]  /*14aa0*/  SHF.R.S32.HI R16, RZ, 0x1f, R7 ;  /* 0x0000001fff107819 */ /* 0x000fe20000011407 */
[----:B------:R-:W-:Y:S01]  /*14ab0*/  IMAD R56, R3, c[0x0][0x4e8], R8 ;  /* 0x00013a0003387a24 */ /* 0x000fe200078e0208 */
[----:B------:R-:W-:Y:S01]  /*14ac0*/  IADD3 R15, R15, R11, RZ ;  /* 0x0000000b0f0f7210 */ /* 0x000fe20007ffe0ff */
[----:B------:R-:W1:Y:S01]  /*14ad0*/  SHFL.IDX PT, R33, R17, RZ, 0x1c1f ;  /* 0x001c1fff11217589 */ /* 0x000e6200000e0000 */
[C---:B------:R-:W-:Y:S01]  /*14ae0*/  IMAD R8, R54.reuse, 0x80, R5 ;  /* 0x0000008036087824 */ /* 0x040fe200078e0205 */
[----:B------:R-:W-:Y:S01]  /*14af0*/  LEA R54, R54, R9, 0x7 ;  /* 0x0000000936367211 */ /* 0x000fe200078e38ff */
[----:B-----5:R-:W-:Y:S01]  /*14b00*/  IMAD R3, R4, c[0x0][0x4e8], RZ ;  /* 0x00013a0004037a24 */ /* 0x020fe200078e02ff */
[----:B------:R-:W-:Y:S01]  /*14b10*/  SHFL.IDX PT, R34, R13, 0x1, 0x1c1f ;  /* 0x003c1f000d227f89 */ /* 0x000fe200000e0000 */
[----:B------:R-:W-:Y:S01]  /*14b20*/  IMAD R16, R16, c[0x0][0x3e0], RZ ;  /* 0x0000f80010107a24 */ /* 0x000fe200078e02ff */
[C---:B------:R-:W-:Y:S01]  /*14b30*/  IADD3 R4, R8.reuse, 0x8, RZ ;  /* 0x0000000808047810 */ /* 0x040fe20007ffe0ff */
[----:B------:R-:W-:Y:S01]  /*14b40*/  IMAD.WIDE.U32 R14, R7, c[0x0][0x3e0], R14 ;  /* 0x0000f800070e7a25 */ /* 0x000fe200078e000e */
[----:B------:R-:W2:Y:S01]  /*14b50*/  SHFL.IDX PT, R35, R17, 0x1, 0x1c1f ;  /* 0x003c1f0011237f89 */ /* 0x000ea200000e0000 */
[----:B------:R-:W-:-:S02]  /*14b60*/  ISETP.GE.OR P1, PT, R8, R3, P2 ;  /* 0x000000030800720c */ /* 0x000fc40001726670 */
[----:B------:R-:W-:Y:S01]  /*14b70*/  IMAD R16, R7, c[0x0][0x3e4], R16 ;  /* 0x0000f90007107a24 */ /* 0x000fe200078e0210 */
[----:B------:R-:W-:Y:S02]  /*14b80*/  ISETP.GE.OR P0, PT, R4, R3, P2 ;  /* 0x000000030400720c */ /* 0x000fe40001706670 */
[----:B------:R-:W-:Y:S01]  /*14b90*/  SHF.L.U32 R7, R12, 0x3, RZ ;  /* 0x000000030c077819 */ /* 0x000fe200000006ff */
[----:B------:R-:W-:Y:S01]  /*14ba0*/  IMAD.IADD R15, R15, 0x1, R16 ;  /* 0x000000010f0f7824 */ /* 0x000fe200078e0210 */
[----:B------:R-:W-:Y:S02]  /*14bb0*/  SHF.R.S32.HI R5, RZ, 0x1f, R56 ;  /* 0x0000001fff057819 */ /* 0x000fe40000011438 */
[----:B------:R-:W-:-:S03]  /*14bc0*/  LOP3.LUT R6, R6, 0x7ffffe00, R7, 0xf8, !PT ;  /* 0x7ffffe0006067812 */ /* 0x000fc600078ef807 */
[----:B------:R-:W-:Y:S01]  /*14bd0*/  IMAD R5, R5, c[0x0][0x3d8], RZ ;  /* 0x0000f60005057a24 */ /* 0x000fe200078e02ff */
[----:B------:R-:W-:Y:S01]  /*14be0*/  SHF.L.U32 R58, R6, 0x1, RZ ;  /* 0x00000001063a7819 */ /* 0x000fe200000006ff */
[----:B-1----:R1:W-:Y:S02]  /*14bf0*/  @!P1 ST.E [R32.64], R0 ;  /* 0x0000000020009985 */ /* 0x0023e4000c101906 */
[C---:B------:R-:W-:Y:S02]  /*14c00*/  IMAD R8, R56.reuse, c[0x0][0x3dc], R5 ;  /* 0x0000f70038087a24 */ /* 0x040fe400078e0205 */
[----:B------:R-:W-:-:S04]  /*14c10*/  IMAD.WIDE.U32 R56, R56, c[0x0][0x3d8], R14 ;  /* 0x0000f60038387a25 */ /* 0x000fc800078e000e */
[----:B------:R-:W-:Y:S01]  /*14c20*/  IMAD.IADD R8, R57, 0x1, R8 ;  /* 0x0000000139087824 */ /* 0x000fe200078e0208 */
[----:B--2---:R1:W-:Y:S01]  /*14c30*/  @!P0 ST.E [R34.64], R10 ;  /* 0x0000000a22008985 */ /* 0x0043e2000c101906 */
[----:B------:R-:W-:-:S03]  /*14c40*/  LEA R57, P0, R56, c[0x0][0x380], 0x1 ;  /* 0x0000e00038397a11 */ /* 0x000fc600078008ff */
[----:B------:R1:W2:Y:S01]  /*14c50*/  LDS.128 R44, [R58+0x1080] ;  /* 0x001080003a2c7984 */ /* 0x0002a20000000c00 */
[----:B------:R-:W-:Y:S02]  /*14c60*/  LEA.HI.X R56, R56, c[0x0][0x384], R8, 0x1, P0 ;  /* 0x0000e10038387a11 */ /* 0x000fe400000f0c08 */
[----:B------:R-:W-:Y:S01]  /*14c70*/  ISETP.GE.AND P0, PT, R54, R3, PT ;  /* 0x000000033600720c */ /* 0x000fe20003f06270 */
        /* <DEDUP_REMOVED lines=31> */
.L_x_994:
[----:B--2---:R-:W-:Y:S05]  /*14e70*/  BSYNC B0 ;  /* 0x0000000000007941 */ /* 0x004fea0003800000 */
.L_x_993:
        /* <DEDUP_REMOVED lines=23> */
.L_x_996:
[----:B------:R-:W-:Y:S05]  /*14ff0*/  BSYNC B0 ;  /* 0x0000000000007941 */ /* 0x000fea0003800000 */
.L_x_995:
        /* <DEDUP_REMOVED lines=23> */
.L_x_998:
[----:B------:R-:W-:Y:S05]  /*15170*/  BSYNC B0 ;  /* 0x0000000000007941 */ /* 0x000fea0003800000 */
.L_x_997:
        /* <DEDUP_REMOVED lines=24> */
.L_x_991:
        /* <DEDUP_REMOVED lines=18> */
.L_x_999:
        /* <DEDUP_REMOVED lines=19> */
[----:B------:R-:W-:-:S04]  /*15550*/  IMAD.WIDE.U32 R12, R184, c[0x0][0x490], R12 ;  /* 0x00012400b80c7a25 */ /* 0x000fc800078e000c */
[----:B------:R-:W-:Y:S02]  /*15560*/  IMAD.IADD R15, R4, 0x1, R13 ;  /* 0x00000001040f7824 */ /* 0x000fe400078e020d */
[----:B------:R-:W-:Y:S02]  /*15570*/  IMAD.MOV.U32 R14, RZ, RZ, R12 ;  /* 0x000000ffff0e7224 */ /* 0x000fe400078e000c */
[----:B------:R-:W-:Y:S02]  /*15580*/  IMAD R13, R5, c[0x0][0x498], RZ ;  /* 0x00012600050d7a24 */ /* 0x000fe400078e02ff */
[----:B------:R-:W-:-:S04]  /*15590*/  @P0 IMAD.HI.U32 R6, R8, c[0x0][0x4ec], RZ ;  /* 0x00013b0008060a27 */ /* 0x000fc800078e00ff */
[----:B------:R-:W-:Y:S01]  /*155a0*/  IMAD.WIDE.U32 R14, R186, c[0x0][0x498], R14 ;  /* 0x00012600ba0e7a25 */ /* 0x000fe200078e000e */
[----:B------:R-:W-:-:S03]  /*155b0*/  @P0 SHF.R.U32.HI R7, RZ, c[0x0][0x4f0], R6 ;  /* 0x00013c00ff070a19 */ /* 0x000fc60000011606 */
[----:B------:R-:W-:Y:S01]  /*155c0*/  IMAD R13, R186, c[0x0][0x49c], R13 ;  /* 0x00012700ba0d7a24 */ /* 0x000fe200078e020d */
[C---:B------:R-:W-:Y:S02]  /*155d0*/  IADD3 R9, -R7.reuse, RZ, RZ ;  /* 0x000000ff07097210 */ /* 0x040fe40007ffe1ff */
[----:B------:R-:W-:Y:S02]  /*155e0*/  SHF.R.S32.HI R4, RZ, 0x1f, R7 ;  /* 0x0000001fff047819 */ /* 0x000fe40000011407 */
[----:B------:R-:W-:Y:S01]  /*155f0*/  IADD3 R12, P0, R7, R14, RZ ;  /* 0x0000000e070c7210 */ /* 0x000fe20007f1e0ff */
        /* <DEDUP_REMOVED lines=11> */
.L_x_1001:
[----:B------:R-:W-:Y:S05]  /*156b0*/  BSYNC B0 ;  /* 0x0000000000007941 */ /* 0x000fea0003800000 */
.L_x_1000:
        /* <DEDUP_REMOVED lines=15> */
[----:B------:R-:W-:Y:S02]  /*157b0*/  IMAD R7, R2, c[0x0][0x3e8], RZ ;  /* 0x0000fa0002077a24 */ /* 0x000fe400078e02ff */
[C---:B------:R-:W-:Y:S01]  /*157c0*/  IMAD.WIDE.U32 R10, R184.reuse, c[0x0][0x3e8], R10 ;  /* 0x0000fa00b80a7a25 */ /* 0x040fe200078e000a */
[CC--:B------:R-:W-:Y:S02]  /*157d0*/  LEA R13, R9.reuse, R4.reuse, 0x5 ;  /* 0x00000004090d7211 */ /* 0x0c0fe400078e28ff */
[----:B------:R-:W-:Y:S01]  /*157e0*/  SHF.L.U32 R9, R9, 0x3, RZ ;  /* 0x0000000309097819 */ /* 0x000fe200000006ff */
[----:B------:R-:W-:Y:S02]  /*157f0*/  IMAD R7, R184, c[0x0][0x3ec], R7 ;  /* 0x0000fb00b8077a24 */ /* 0x000fe400078e0207 */
[C---:B-1----:R-:W-:Y:S01]  /*15800*/  IMAD R13, R6.reuse, 0x80, R13 ;  /* 0x00000080060d7824 */ /* 0x042fe200078e020d */
[----:B------:R-:W-:Y:S01]  /*15810*/  LEA R4, R6, R4, 0x7 ;  /* 0x0000000406047211 */ /* 0x000fe200078e38ff */
[----:B-----5:R-:W-:Y:S01]  /*15820*/  IMAD R3, R3, c[0x0][0x4e8], RZ ;  /* 0x00013a0003037a24 */ /* 0x020fe200078e02ff */
[----:B------:R-:W-:Y:S01]  /*15830*/  IADD3 R11, R7, R11, RZ ;  /* 0x0000000b070b7210 */ /* 0x000fe20007ffe0ff */
[----:B------:R-:W-:Y:S01]  /*15840*/  @P0 IMAD.HI.U32 R0, R13, c[0x0][0x4ec], RZ ;  /* 0x00013b000d000a27 */ /* 0x000fe200078e00ff */
[----:B------:R-:W-:-:S02]  /*15850*/  MOV R2, R13 ;  /* 0x0000000d00027202 */ /* 0x000fc40000000f00 */
[----:B------:R-:W-:Y:S01]  /*15860*/  IADD3 R6, R9, 0x40, RZ ;  /* 0x0000004009067810 */ /* 0x000fe20007ffe0ff */
[----:B------:R-:W-:Y:S01]  /*15870*/  IMAD.WIDE.U32 R10, R186, c[0x0][0x3f0], R10 ;  /* 0x0000fc00ba0a7a25 */ /* 0x000fe200078e000a */
[----:B------:R-:W-:-:S04]  /*15880*/  @P0 SHF.R.U32.HI R2, RZ, c[0x0][0x4f0], R0 ;  /* 0x00013c00ff020a19 */ /* 0x000fc80000011600 */
        /* <DEDUP_REMOVED lines=35> */
.L_x_1003:
[----:B------:R-:W-:Y:S05]  /*15ac0*/  BSYNC B0 ;  /* 0x0000000000007941 */ /* 0x000fea0003800000 */
.L_x_1002:
[----:B------:R-:W-:Y:S01]  /*15ad0*/  IADD3 R8, R4, 0x20, RZ ;  /* 0x0000002004087810 */ /* 0x000fe20007ffe0ff */
[----:B--23--:R2:W3:Y:S01]  /*15ae0*/  SHFL.IDX PT, R11, R0, 0x1, 0x181f ;  /* 0x00381f00000b7f89 */ /* 0x00c4e200000e0000 */
        /* <DEDUP_REMOVED lines=11> */
[----:B-1-3--:R-:W-:Y:S01]  /*15ba0*/  @!P2 IMAD.WIDE R12, R9, 0x2, R10 ;  /* 0x00000002090ca825 */ /* 0x00afe200078e020a */
[----:B------:R-:W-:Y:S02]  /*15bb0*/  @!P1 LOP3.LUT R8, R8, 0xfffffff8, RZ, 0xc0, !PT ;  /* 0xfffffff808089812 */ /* 0x000fe400078ec0ff */
[----:B------:R-:W-:-:S02]  /*15bc0*/  @!P0 LOP3.LUT R7, R7, 0xfffffff8, RZ, 0xc0, !PT ;  /* 0xfffffff807078812 */ /* 0x000fc400078ec0ff */
[----:B------:R1:W-:Y:S01]  /*15bd0*/  @!P2 ST.E.128 [R12.64], RZ ;  /* 0x000000ff0c00a985 */ /* 0x0003e2000c101d06 */
[----:B------:R-:W-:-:S04]  /*15be0*/  @!P1 IMAD.WIDE R14, R8, 0x2, R10 ;  /* 0x00000002080e9825 */ /* 0x000fc800078e020a */
[----:B------:R-:W-:Y:S01]  /*15bf0*/  @!P0 IMAD.WIDE R10, R7, 0x2, R10 ;  /* 0x00000002070a8825 */ /* 0x000fe200078e020a */
[----:B------:R1:W-:Y:S04]  /*15c00*/  @!P1 ST.E.128 [R14.64], RZ ;  /* 0x000000ff0e009985 */ /* 0x0003e8000c101d06 */
[----:B------:R1:W-:Y:S02]  /*15c10*/  @!P0 ST.E.128 [R10.64], RZ ;  /* 0x000000ff0a008985 */ /* 0x0003e4000c101d06 */
.L_x_1005:
[----:B------:R-:W-:Y:S05]  /*15c20*/  BSYNC B0 ;  /* 0x0000000000007941 */ /* 0x000fea0003800000 */
.L_x_1004:
[----:B------:R-:W-:Y:S01]  /*15c30*/  IADD3 R8, R4, 0x40, RZ ;  /* 0x0000004004087810 */ /* 0x000fe20007ffe0ff */
[----:B-1-3--:R1:W3:Y:S01]  /*15c40*/  SHFL.IDX PT, R11, R0, 0x2, 0x181f ;  /* 0x00581f00000b7f89 */ /* 0x00a2e200000e0000 */
[----:B------:R-:W-:Y:S02]  /*15c50*/  BSSY B0, `(.L_x_1006) ;  /* 0x0000013000007945 */ /* 0x000fe40003800000 */
[----:B------:R-:W-:Y:S01]  /*15c60*/  ISETP.GE.AND P0, PT, R8, R3, PT ;  /* 0x000000030800720c */ /* 0x000fe20003f06270 */
[----:B------:R1:W2:-:S12]  /*15c70*/  SHFL.IDX PT, R10, R2, 0x2, 0x181f ;  /* 0x00581f00020a7f89 */ /* 0x00029800000e0000 */
        /* <DEDUP_REMOVED lines=8> */
[----:B--23--:R-:W-:Y:S01]  /*15d00*/  @!P2 IMAD.WIDE R12, R9, 0x2, R10 ;  /* 0x00000002090ca825 */ /* 0x00cfe200078e020a */
[----:B------:R-:W-:Y:S02]  /*15d10*/  @!P1 LOP3.LUT R8, R8, 0xfffffff8, RZ, 0xc0, !PT ;  /* 0xfffffff808089812 */ /* 0x000fe400078ec0ff */
[----:B------:R-:W-:-:S02]  /*15d20*/  @!P0 LOP3.LUT R7, R7, 0xfffffff8, RZ, 0xc0, !PT ;  /* 0xfffffff807078812 */ /* 0x000fc400078ec0ff */
[----:B------:R2:W-:Y:S01]  /*15d30*/  @!P2 ST.E.128 [R12.64], RZ ;  /* 0x000000ff0c00a985 */ /* 0x0005e2000c101d06 */
[----:B------:R-:W-:-:S04]  /*15d40*/  @!P1 IMAD.WIDE R14, R8, 0x2, R10 ;  /* 0x00000002080e9825 */ /* 0x000fc800078e020a */
[----:B------:R-:W-:Y:S01]  /*15d50*/  @!P0 IMAD.WIDE R10, R7, 0x2, R10 ;  /* 0x00000002070a8825 */ /* 0x000fe200078e020a */
[----:B------:R2:W-:Y:S04]  /*15d60*/  @!P1 ST.E.128 [R14.64], RZ ;  /* 0x000000ff0e009985 */ /* 0x0005e8000c101d06 */
[----:B------:R2:W-:Y:S02]  /*15d70*/  @!P0 ST.E.128 [R10.64], RZ ;  /* 0x000000ff0a008985 */ /* 0x0005e4000c101d06 */
.L_x_1007:
[----:B------:R-:W-:Y:S05]  /*15d80*/  BSYNC B0 ;  /* 0x0000000000007941 */ /* 0x000fea0003800000 */
.L_x_1006:
[----:B------:R-:W-:Y:S01]  /*15d90*/  IADD3 R4, R4, 0x60, RZ ;  /* 0x0000006004047810 */ /* 0x000fe20007ffe0ff */
[----:B--23--:R2:W3:Y:S03]  /*15da0*/  SHFL.IDX PT, R11, R0, 0x3, 0x181f ;  /* 0x00781f00000b7f89 */ /* 0x00c4e600000e0000 */
[----:B------:R-:W-:Y:S01]  /*15db0*/  ISETP.GE.AND P0, PT, R4, R3, PT ;  /* 0x000000030400720c */ /* 0x000fe20003f06270 */
[----:B------:R2:W1:-:S12]  /*15dc0*/  SHFL.IDX PT, R10, R2, 0x3, 0x181f ;  /* 0x00781f00020a7f89 */ /* 0x00045800000e0000 */
[----:B------:R-:W-:Y:S05]  /*15dd0*/  @P0 EXIT ;  /* 0x000000000000094d */ /* 0x000fea0003800000 */
[----:B------:R-:W-:Y:S02]  /*15de0*/  ISETP.GE.AND P0, PT, R6, c[0x0][0x3c8], PT ;  /* 0x0000f20006007a0c */ /* 0x000fe40003f06270 */
[----:B------:R-:W-:-:S11]  /*15df0*/  ISETP.GE.AND P1, PT, R9, c[0x0][0x3c8], PT ;  /* 0x0000f20009007a0c */ /* 0x000fd60003f26270 */
[----:B------:R-:W-:-:S04]  /*15e00*/  @!P0 SHF.R.S32.HI R3, RZ, 0x1f, R6 ;  /* 0x0000001fff038819 */ /* 0x000fc80000011406 */
[----:B------:R-:W-:Y:S01]  /*15e10*/  @!P0 LEA.HI R3, R3, R6, RZ, 0x3 ;  /* 0x0000000603038211 */ /* 0x000fe200078f18ff */
[----:B-1-3--:R-:W-:-:S03]  /*15e20*/  @!P1 IMAD.WIDE R6, R9, 0x2, R10 ;  /* 0x0000000209069825 */ /* 0x00afc600078e020a */
[----:B------:R-:W-:Y:S02]  /*15e30*/  @!P0 LOP3.LUT R3, R3, 0xfffffff8, RZ, 0xc0, !PT ;  /* 0xfffffff803038812 */ /* 0x000fe400078ec0ff */
[----:B------:R1:W-:Y:S03]  /*15e40*/  @!P1 ST.E.128 [R6.64], RZ ;  /* 0x000000ff06009985 */ /* 0x0003e6000c101d06 */
[----:B--2---:R-:W-:-:S05]  /*15e50*/  @!P0 IMAD.WIDE R2, R3, 0x2, R10 ;  /* 0x0000000203028825 */ /* 0x004fca00078e020a */
        /* <DEDUP_REMOVED lines=9> */
.L_x_1008:
        /* <DEDUP_REMOVED lines=9> */
.L_x_1713:


//--------------------- .text._ZN7cutlass13device_kernelIN5flash19enable_sm80_to_sm89INS1_16FlashAttnFwdSm80INS1_25CollectiveMainloopFwdSm80ILi8ELi2ELb0EN4cute5tupleIJNS5_1CILi128EEENS7_ILi64EEENS7_ILi192EEEEEELi192ENS_10bfloat16_tEfNS_4arch4Sm80ELb0ELb1ELb0ELb0ELb1ELb0ELb1ELb0EEENS1_21CollectiveEpilogueFwdINS6_IJS8_SA_S9_EEENS6_IJNS7_ILi1EEESI_SI_EEESC_SE_Li256ELb0ELb1ELb0ELb0EEENS1_19SingleTileSchedulerILb0ELb0ELb1ELi128EEEEEEEEEvNT_6ParamsE --------------------------
	.section	.text._ZN7cutlass13device_kernelIN5flash19enable_sm80_to_sm89INS1_16FlashAttnFwdSm80INS1_25CollectiveMainloopFwdSm80ILi8ELi2ELb0EN4cute5tupleIJNS5_1CILi128EEENS7_ILi64EEENS7_ILi192EEEEEELi192ENS_10bfloat16_tEfNS_4arch4Sm80ELb0ELb1ELb0ELb0ELb1ELb0ELb1ELb0EEENS1_21CollectiveEpilogueFwdINS6_IJS8_SA_S9_EEENS6_IJNS7_ILi1EEESI_SI_EEESC_SE_Li256ELb0ELb1ELb0ELb0EEENS1_19SingleTileSchedulerILb0ELb0ELb1ELi128EEEEEEEEEvNT_6ParamsE,"ax",@progbits
	.sectioninfo	@"SHI_REGISTERS=236"
	.align	128
.text._ZN7cutlass13device_kernelIN5flash19enable_sm80_to_sm89INS1_16FlashAttnFwdSm80INS1_25CollectiveMainloopFwdSm80ILi8ELi2ELb0EN4cute5tupleIJNS5_1CILi128EEENS7_ILi64EEENS7_ILi192EEEEEELi192ENS_10bfloat16_tEfNS_4arch4Sm80ELb0ELb1ELb0ELb0ELb1ELb0ELb1ELb0EEENS1_21CollectiveEpilogueFwdINS6_IJS8_SA_S9_EEENS6_IJNS7_ILi1EEESI_SI_EEESC_SE_Li256ELb0ELb1ELb0ELb0EEENS1_19SingleTileSchedulerILb0ELb0ELb1ELi128EEEEEEEEEvNT_6ParamsE:
        .type           _ZN7cutlass13device_kernelIN5flash19enable_sm80_to_sm89INS1_16FlashAttnFwdSm80INS1_25CollectiveMainloopFwdSm80ILi8ELi2ELb0EN4cute5tupleIJNS5_1CILi128EEENS7_ILi64EEENS7_ILi192EEEEEELi192ENS_10bfloat16_tEfNS_4arch4Sm80ELb0ELb1ELb0ELb0ELb1ELb0ELb1ELb0EEENS1_21CollectiveEpilogueFwdINS6_IJS8_SA_S9_EEENS6_IJNS7_ILi1EEESI_SI_EEESC_SE_Li256ELb0ELb1ELb0ELb0EEENS1_19SingleTileSchedulerILb0ELb0ELb1ELi128EEEEEEEEEvNT_6ParamsE,@function
        .size           _ZN7cutlass13device_kernelIN5flash19enable_sm80_to_sm89INS1_16FlashAttnFwdSm80INS1_25CollectiveMainloopFwdSm80ILi8ELi2ELb0EN4cute5tupleIJNS5_1CILi128EEENS7_ILi64EEENS7_ILi192EEEEEELi192ENS_10bfloat16_tEfNS_4arch4Sm80ELb0ELb1ELb0ELb0ELb1ELb0ELb1ELb0EEENS1_21CollectiveEpilogueFwdINS6_IJS8_SA_S9_EEENS6_IJNS7_ILi1EEESI_SI_EEESC_SE_Li256ELb0ELb1ELb0ELb0EEENS1_19SingleTileSchedulerILb0ELb0ELb1ELi128EEEEEEEEEvNT_6ParamsE,(.L_x_1714 - _ZN7cutlass13device_kernelIN5flash19enable_sm80_to_sm89INS1_16FlashAttnFwdSm80INS1_25CollectiveMainloopFwdSm80ILi8ELi2ELb0EN4cute5tupleIJNS5_1CILi128EEENS7_ILi64EEENS7_ILi192EEEEEELi192ENS_10bfloat16_tEfNS_4arch4Sm80ELb0ELb1ELb0ELb0ELb1ELb0ELb1ELb0EEENS1_21CollectiveEpilogueFwdINS6_IJS8_SA_S9_EEENS6_IJNS7_ILi1EEESI_SI_EEESC_SE_Li256ELb0ELb1ELb0ELb0EEENS1_19SingleTileSchedulerILb0ELb0ELb1ELi128EEEEEEEEEvNT_6ParamsE)
        .other          _ZN7cutlass13device_kernelIN5flash19enable_sm80_to_sm89INS1_16FlashAttnFwdSm80INS1_25CollectiveMainloopFwdSm80ILi8ELi2ELb0EN4cute5tupleIJNS5_1CILi128EEENS7_ILi64EEENS7_ILi192EEEEEELi192ENS_10bfloat16_tEfNS_4arch4Sm80ELb0ELb1ELb0ELb0ELb1ELb0ELb1ELb0EEENS1_21CollectiveEpilogueFwdINS6_IJS8_SA_S9_EEENS6_IJNS7_ILi1EEESI_SI_EEESC_SE_Li256ELb0ELb1ELb0ELb0EEENS1_19SingleTileSchedulerILb0ELb0ELb1ELi128EEEEEEEEEvNT_6ParamsE,@"STO_CUDA_ENTRY STV_DEFAULT"
_ZN7cutlass13device_kernelIN5flash19enable_sm80_to_sm89INS1_16FlashAttnFwdSm80INS1_25CollectiveMainloopFwdSm80ILi8ELi2ELb0EN4cute5tupleIJNS5_1CILi128EEENS7_ILi64EEENS7_ILi192EEEEEELi192ENS_10bfloat16_tEfNS_4arch4Sm80ELb0ELb1ELb0ELb0ELb1ELb0ELb1ELb0EEENS1_21CollectiveEpilogueFwdINS6_IJS8_SA_S9_EEENS6_IJNS7_ILi1EEESI_SI_EEESC_SE_Li256ELb0ELb1ELb0ELb0EEENS1_19SingleTileSchedulerILb0ELb0ELb1ELi128EEEEEEEEEvNT_6ParamsE:
[----:B------:R-:W-:Y:S02]  /*0000*/  MOV R1, c[0x0][0x28] ;  /* 0x00000a0000017a02 */ /* 0x000fe40000000f00 */
[----:B------:R-:W1:Y:S02]  /*0010*/  S2UR UR6, SR_CTAID.Z ;  /* 0x00000000000679c3 */ /* 0x000e640000002700 */
[----:B-1----:R-:W-:-:S13]  /*0020*/  ISETP.LE.AND P0, PT, RZ, UR6, PT ;  /* 0x00000006ff007c0c */ /* 0x002fda000bf03270 */
[----:B------:R-:W-:Y:S05]  /*0030*/  @!P0 EXIT ;  /* 0x000000000000894d */ /* 0x000fea0003800000 */
[----:B------:R-:W1:Y:S01]  /*0040*/  S2R R182, SR_CTAID.X ;  /* 0x0000000000b67919 */ /* 0x000e620000002500 */
[----:B------:R-:W-:Y:S01]  /*0050*/  ULDC.64 UR4, c[0x0][0x370] ;  /* 0x0000dc0000047ab9 */ /* 0x000fe20000000a00 */
[----:B------:R-:W-:Y:S01]  /*0060*/  IMAD.MOV.U32 R204, RZ, RZ, RZ ;  /* 0x000000ffffcc7224 */ /* 0x000fe200078e00ff */
[----:B------:R-:W-:Y:S01]  /*0070*/  UISETP.NE.U32.AND UP0, UPT, URZ, UR4, UPT ;  /* 0x000000043f00728c */ /* 0x000fe2000bf05070 */
[----:B------:R-:W-:Y:S01]  /*0080*/  IMAD.MOV.U32 R197, RZ, RZ, c[0x0][0x2c4] ;  /* 0x0000b100ffc57624 */ /* 0x000fe200078e00ff */
[----:B------:R-:W-:Y:S02]  /*0090*/  ULDC.64 UR8, c[0x0][0x370] ;  /* 0x0000dc0000087ab9 */ /* 0x000fe40000000a00 */
[----:B------:R-:W-:Y:S02]  /*00a0*/  UISETP.NE.AND.EX UP0, UPT, URZ, UR5, UPT, UP0 ;  /* 0x000000053f00728c */ /* 0x000fe4000bf05300 */
[----:B------:R-:W-:Y:S01]  /*00b0*/  ISETP.NE.AND P1, PT, R197, 0x1, PT ;  /* 0x00000001c500780c */ /* 0x000fe20003f25270 */
[----:B------:R-:W2:Y:S01]  /*00c0*/  S2UR UR7, SR_CTAID.Y ;  /* 0x00000000000779c3 */ /* 0x000ea20000002600 */
[----:B------:R-:W-:-:S02]  /*00d0*/  ULDC.64 UR12, c[0x0][0x118] ;  /* 0x00004600000c7ab9 */ /* 0x000fc40000000a00 */
[----:B------:R-:W-:-:S05]  /*00e0*/  PLOP3.LUT P0, PT, PT, PT, UP0, 0x80, 0x0 ;  /* 0x000000000000781c */ /* 0x000fca0003f0f008 */
[----:B------:R-:W-:Y:S02]  /*00f0*/  @UP0 UMOV UR4, 0x4 ;  /* 0x0000000400040882 */ /* 0x000fe40000000000 */
[----:B------:R-:W-:Y:S01]  /*0100*/  @UP0 UIMAD.WIDE UR4, UR6, UR4, UR8 ;  /* 0x00000004060402a5 */ /* 0x000fe2000f8e0208 */
[----:B-1----:R-:W-:Y:S01]  /*0110*/  IMAD.SHL.U32 R148, R182, 0x80, RZ ;  /* 0x00000080b6947824 */ /* 0x002fe200078e00ff */
[----:B------:R-:W-:Y:S01]  /*0120*/  P2R R0, PR, RZ, 0x2 ;  /* 0x00000002ff007803 */ /* 0x000fe20000000000 */
[----:B------:R-:W1:Y:S01]  /*0130*/  S2R R6, SR_TID.X ;  /* 0x0000000000067919 */ /* 0x000e620000002100 */
[----:B------:R-:W-:Y:S02]  /*0140*/  IMAD.MOV.U32 R196, RZ, RZ, 0x1 ;  /* 0x00000001ffc47424 */ /* 0x000fe400078e00ff */
[----:B------:R-:W-:Y:S01]  /*0150*/  @P1 IADD3 R0, R148, 0x7f, RZ ;  /* 0x0000007f94001810 */ /* 0x000fe20007ffe0ff */
[----:B------:R-:W-:Y:S02]  /*0160*/  IMAD.MOV.U32 R181, RZ, RZ, c[0x0][0x2ac] ;  /* 0x0000ab00ffb57624 */ /* 0x000fe400078e00ff */
[----:B------:R-:W-:-:S02]  /*0170*/  IMAD.U32 R2, RZ, RZ, UR4 ;  /* 0x00000004ff027e24 */ /* 0x000fc4000f8e00ff */
[----:B------:R-:W-:Y:S01]  /*0180*/  IMAD.U32 R3, RZ, RZ, UR5 ;  /* 0x00000005ff037e24 */ /* 0x000fe2000f8e00ff */
[----:B------:R-:W-:Y:S01]  /*0190*/  ISETP.LE.AND P2, PT, R196, c[0x0][0x32c], PT ;  /* 0x0000cb00c4007a0c */ /* 0x000fe20003f43270 */
[----:B------:R-:W-:-:S03]  /*01a0*/  @P1 IMAD.HI.U32 R0, R0, c[0x0][0x2c8], RZ ;  /* 0x0000b20000001a27 */ /* 0x000fc600078e00ff */
[----:B------:R3:W5:Y:S01]  /*01b0*/  @P0 LDG.E R204, [R2.64] ;  /* 0x0000000c02cc0981 */ /* 0x000762000c1e1900 */
[----:B------:R-:W-:Y:S01]  /*01c0*/  IMAD R199, R181, c[0x0][0x1d0], RZ ;  /* 0x00007400b5c77a24 */ /* 0x000fe200078e02ff */
[----:B--2---:R-:W-:Y:S01]  /*01d0*/  USHF.R.S32.HI UR11, URZ, 0x1f, UR7 ;  /* 0x0000001f3f0b7899 */ /* 0x004fe20008011407 */
[----:B---3--:R-:W-:Y:S02]  /*01e0*/  IADD3 R3, R148, 0x7f, RZ ;  /* 0x0000007f94037810 */ /* 0x008fe40007ffe0ff */
[----:B------:R-:W-:Y:S02]  /*01f0*/  @P1 SHF.R.U32.HI R3, RZ, c[0x0][0x2cc], R0 ;  /* 0x0000b300ff031a19 */ /* 0x000fe40000011600 */
[----:B------:R-:W-:Y:S02]  /*0200*/  IADD3 R0, R199, -c[0x0][0x168], R196 ;  /* 0x80005a00c7007a10 */ /* 0x000fe40007ffe0c4 */
[----:B------:R-:W-:-:S03]  /*0210*/  P2R R2, PR, RZ, 0x4 ;  /* 0x00000004ff027803 */ /* 0x000fc60000000000 */
[----:B------:R-:W-:-:S05]  /*0220*/  IMAD.IADD R0, R0, 0x1, R3 ;  /* 0x0000000100007824 */ /* 0x000fca00078e0203 */
[----:B------:R-:W-:Y:S01]  /*0230*/  IADD3 R5, R0, c[0x0][0x328], RZ ;  /* 0x0000ca0000057a10 */ /* 0x000fe20007ffe0ff */
[----:B------:R-:W-:Y:S05]  /*0240*/  @!P2 BRA `(.L_x_1009) ;  /* 0x000000f00000a947 */ /* 0x000fea0003800000 */
[C---:B-1----:R-:W-:Y:S02]  /*0250*/  ISETP.GT.AND P0, PT, R0.reuse, RZ, PT ;  /* 0x000000ff0000720c */ /* 0x042fe40003f04270 */
        /* <DEDUP_REMOVED lines=8> */
.L_x_1010:
[----:B------:R-:W-:-:S13]  /*02e0*/  ISETP.NE.AND P0, PT, R196, c[0x0][0x32c], PT ;  /* 0x0000cb00c4007a0c */ /* 0x000fda0003f05270 */
[----:B------:R-:W-:-:S05]  /*02f0*/  @P0 IMAD.HI.U32 R0, R2, c[0x0][0x330], RZ ;  /* 0x0000cc0002000a27 */ /* 0x000fca00078e00ff */
[----:B------:R-:W-:Y:S02]  /*0300*/  @P0 SHF.R.U32.HI R2, RZ, c[0x0][0x334], R0 ;  /* 0x0000cd00ff020a19 */ /* 0x000fe40000011600 */
.L_x_1011:
[----:B------:R-:W-:-:S05]  /*0310*/  MOV R3, c[0x0][0x32c] ;  /* 0x0000cb0000037a02 */ /* 0x000fca0000000f00 */
[----:B------:R-:W-:-:S05]  /*0320*/  IMAD R2, R2, R3, c[0x0][0x32c] ;  /* 0x0000cb0002027624 */ /* 0x000fca00078e0203 */
[----:B------:R-:W-:-:S04]  /*0330*/  IMNMX R5, R5, R2, PT ;  /* 0x0000000205057217 */ /* 0x000fc80003800200 */
.L_x_1009:
[----:B-1----:R-:W-:Y:S01]  /*0340*/  IADD3 R5, R5, 0x3f, RZ ;  /* 0x0000003f05057810 */ /* 0x002fe20007ffe0ff */
[----:B------:R-:W-:Y:S01]  /*0350*/  @P1 IMAD.HI.U32 R4, R148, c[0x0][0x2c8], RZ ;  /* 0x0000b20094041a27 */ /* 0x000fe200078e00ff */
[C---:B------:R-:W-:Y:S02]  /*0360*/  IADD3 R7, R199.reuse, 0x3f, RZ ;  /* 0x0000003fc7077810 */ /* 0x040fe40007ffe0ff */
[----:B------:R-:W-:Y:S01]  /*0370*/  SHF.R.S32.HI R0, RZ, 0x1f, R5 ;  /* 0x0000001fff007819 */ /* 0x000fe20000011405 */
[----:B------:R-:W-:Y:S01]  /*0380*/  IMAD.MOV.U32 R3, RZ, RZ, R148 ;  /* 0x000000ffff037224 */ /* 0x000fe200078e0094 */
[----:B------:R-:W-:Y:S02]  /*0390*/  SHF.R.S32.HI R2, RZ, 0x1f, R7 ;  /* 0x0000001fff027819 */ /* 0x000fe40000011407 */
[----:B------:R-:W-:Y:S02]  /*03a0*/  @P1 SHF.R.U32.HI R3, RZ, c[0x0][0x2cc], R4 ;  /* 0x0000b300ff031a19 */ /* 0x000fe40000011604 */
[----:B------:R-:W-:-:S02]  /*03b0*/  IADD3 R146, R199, -c[0x0][0x168], RZ ;  /* 0x80005a00c7927a10 */ /* 0x000fc40007ffe0ff */
[----:B------:R-:W-:Y:S02]  /*03c0*/  LEA.HI R0, R0, R5, RZ, 0x6 ;  /* 0x0000000500007211 */ /* 0x000fe400078f30ff */
[----:B------:R-:W-:Y:S01]  /*03d0*/  LEA.HI R7, R2, R7, RZ, 0x6 ;  /* 0x0000000702077211 */ /* 0x000fe200078f30ff */
[----:B------:R-:W-:Y:S01]  /*03e0*/  IMAD.IADD R2, R146, 0x1, R3 ;  /* 0x0000000192027824 */ /* 0x000fe200078e0203 */
[----:B------:R-:W-:Y:S02]  /*03f0*/  SHF.R.S32.HI R0, RZ, 0x6, R0 ;  /* 0x00000006ff007819 */ /* 0x000fe40000011400 */
[----:B------:R-:W-:Y:S02]  /*0400*/  SHF.R.S32.HI R7, RZ, 0x6, R7 ;  /* 0x00000006ff077819 */ /* 0x000fe40000011407 */
[----:B------:R-:W-:Y:S02]  /*0410*/  IADD3 R194, R2, -c[0x0][0x324], RZ ;  /* 0x8000c90002c27a10 */ /* 0x000fe40007ffe0ff */
[----:B------:R-:W-:Y:S01]  /*0420*/  IMNMX R147, R7, R0, PT ;  /* 0x0000000007937217 */ /* 0x000fe20003800200 */
[----:B------:R-:W-:Y:S05]  /*0430*/  @!P2 BRA `(.L_x_1012) ;  /* 0x000000f00000a947 */ /* 0x000fea0003800000 */
        /* <DEDUP_REMOVED lines=9> */
.L_x_1013:
[----:B------:R-:W-:-:S04]  /*04d0*/  MOV R0, c[0x0][0x32c] ;  /* 0x0000cb0000007a02 */ /* 0x000fc80000000f00 */
[----:B------:R-:W-:-:S13]  /*04e0*/  ISETP.NE.AND P0, PT, R0, 0x1, PT ;  /* 0x000000010000780c */ /* 0x000fda0003f05270 */
[----:B------:R-:W-:-:S05]  /*04f0*/  @P0 IMAD.HI.U32 R0, R2, c[0x0][0x330], RZ ;  /* 0x0000cc0002000a27 */ /* 0x000fca00078e00ff */
[----:B------:R-:W-:-:S05]  /*0500*/  @P0 SHF.R.U32.HI R2, RZ, c[0x0][0x334], R0 ;  /* 0x0000cd00ff020a19 */ /* 0x000fca0000011600 */
.L_x_1014:
[----:B------:R-:W-:-:S05]  /*0510*/  IMAD R3, R2, c[0x0][0x32c], RZ ;  /* 0x0000cb0002037a24 */ /* 0x000fca00078e02ff */
[----:B------:R-:W-:-:S04]  /*0520*/  IMNMX R194, R194, R3, !PT ;  /* 0x00000003c2c27217 */ /* 0x000fc80007800200 */
.L_x_1012:
[----:B------:R-:W-:Y:S01]  /*0530*/  SHF.R.S32.HI R3, RZ, 0x1f, R194 ;  /* 0x0000001fff037819 */ /* 0x000fe200000114c2 */
[----:B------:R-:W-:Y:S01]  /*0540*/  IMAD.MOV.U32 R5, RZ, RZ, RZ ;  /* 0x000000ffff057224 */ /* 0x000fe200078e00ff */
[----:B------:R-:W-:Y:S01]  /*0550*/  PLOP3.LUT P2, PT, PT, PT, PT, 0x80, 0x0 ;  /* 0x000000000000781c */ /* 0x000fe20003f4f070 */
[----:B------:R-:W-:Y:S01]  /*0560*/  IMAD.MOV.U32 R98, RZ, RZ, RZ ;  /* 0x000000ffff627224 */ /* 0x000fe200078e00ff */
[----:B------:R-:W-:Y:S01]  /*0570*/  LEA.HI R194, R3, R194, RZ, 0x6 ;  /* 0x000000c203c27211 */ /* 0x000fe200078f30ff */
[----:B------:R-:W-:Y:S01]  /*0580*/  CS2R R96, SRZ ;  /* 0x0000000000607805 */ /* 0x000fe2000001ff00 */
[----:B------:R-:W-:Y:S01]  /*0590*/  CS2R R94, SRZ ;  /* 0x00000000005e7805 */ /* 0x000fe2000001ff00 */
[----:B------:R-:W-:Y:S01]  /*05a0*/  CS2R R92, SRZ ;  /* 0x00000000005c7805 */ /* 0x000fe2000001ff00 */
[----:B------:R-:W-:Y:S01]  /*05b0*/  SHF.R.S32.HI R194, RZ, 0x6, R194 ;  /* 0x00000006ffc27819 */ /* 0x000fe200000114c2 */
[----:B------:R-:W-:Y:S01]  /*05c0*/  CS2R R90, SRZ ;  /* 0x00000000005a7805 */ /* 0x000fe2000001ff00 */
[----:B------:R-:W-:Y:S01]  /*05d0*/  CS2R R88, SRZ ;  /* 0x0000000000587805 */ /* 0x000fe2000001ff00 */
[----:B------:R-:W-:Y:S01]  /*05e0*/  CS2R R86, SRZ ;  /* 0x0000000000567805 */ /* 0x000fe2000001ff00 */
[----:B------:R-:W-:Y:S01]  /*05f0*/  IMNMX R194, RZ, R194, !PT ;  /* 0x000000c2ffc27217 */ /* 0x000fe20007800200 */
[----:B------:R-:W-:Y:S01]  /*0600*/  CS2R R84, SRZ ;  /* 0x0000000000547805 */ /* 0x000fe2000001ff00 */
[----:B------:R-:W-:Y:S01]  /*0610*/  CS2R R82, SRZ ;  /* 0x0000000000527805 */ /* 0x000fe2000001ff00 */
[----:B------:R-:W-:Y:S01]  /*0620*/  CS2R R80, SRZ ;  /* 0x0000000000507805 */ /* 0x000fe2000001ff00 */
[----:B------:R-:W-:Y:S01]  /*0630*/  ISETP.GT.AND P0, PT, R147, R194, PT ;  /* 0x000000c29300720c */ /* 0x000fe20003f04270 */
        /* <DEDUP_REMOVED lines=42> */
[----:B------:R-:W-:Y:S02]  /*08e0*/  UISETP.NE.U32.AND UP0, UPT, URZ, UR4, UPT ;  /* 0x000000043f00728c */ /* 0x000fe4000bf05070 */
        /* <DEDUP_REMOVED lines=10> */
[----:B------:R1:W2:Y:S01]  /*0990*/  @P2 LDG.E R10, [R10.64] ;  /* 0x0000000c0a0a2981 */ /* 0x0002a2000c1e1900 */
[----:B------:R-:W-:Y:S01]  /*09a0*/  UIMAD UR8, UR11, UR4, URZ ;  /* 0x000000040b0872a4 */ /* 0x000fe2000f8e023f */
[----:B------:R-:W-:Y:S01]  /*09b0*/  IMAD.MOV.U32 R195, RZ, RZ, c[0x0][0x2b8] ;  /* 0x0000ae00ffc37624 */ /* 0x000fe200078e00ff */
[----:B------:R-:W-:Y:S01]  /*09c0*/  LOP3.LUT R179, R21, 0xfffffff8, RZ, 0xc0, !PT ;  /* 0xfffffff815b37812 */ /* 0x000fe200078ec0ff */
[----:B------:R-:W-:Y:S01]  /*09d0*/  UIMAD.WIDE.U32 UR14, UR7, UR4, URZ ;  /* 0x00000004070e72a5 */ /* 0x000fe2000f8e003f */
[----:B------:R-:W-:Y:S01]  /*09e0*/  SHF.R.S32.HI R21, RZ, 0x3, R21 ;  /* 0x00000003ff157819 */ /* 0x000fe20000011415 */
[----:B------:R-:W-:Y:S01]  /*09f0*/  UIMAD UR8, UR7, UR5, UR8 ;  /* 0x00000005070872a4 */ /* 0x000fe2000f8e0208 */
[----:B------:R-:W-:Y:S01]  /*0a00*/  ISETP.NE.AND P5, PT, R195, 0x1, PT ;  /* 0x00000001c300780c */ /* 0x000fe20003fa5270 */
[----:B------:R-:W-:Y:S01]  /*0a10*/  IMAD.IADD R179, R6, 0x1, -R179 ;  /* 0x0000000106b37824 */ /* 0x000fe200078e0ab3 */
[----:B------:R-:W-:Y:S01]  /*0a20*/  USHF.R.S32.HI UR9, URZ, 0x1f, UR6 ;  /* 0x0000001f3f097899 */ /* 0x000fe20008011406 */
[----:B------:R-:W-:Y:S01]  /*0a30*/  IMAD.MOV.U32 R200, RZ, RZ, RZ ;  /* 0x000000ffffc87224 */ /* 0x000fe200078e00ff */
[----:B------:R-:W-:Y:S01]  /*0a40*/  ULDC.64 UR4, c[0x0][0x1c0] ;  /* 0x0000700000047ab9 */ /* 0x000fe20000000a00 */
[C---:B------:R-:W-:Y:S01]  /*0a50*/  IMAD R203, R179.reuse, 0x20, R21 ;  /* 0x00000020b3cb7824 */ /* 0x040fe200078e0215 */
[----:B------:R-:W-:Y:S01]  /*0a60*/  UIADD3 UR15, UR15, UR8, URZ ;  /* 0x000000080f0f7290 */ /* 0x000fe2000fffe03f */
[----:B------:R-:W-:Y:S01]  /*0a70*/  IMAD.SHL.U32 R178, R179, 0x8, RZ ;  /* 0x00000008b3b27824 */ /* 0x000fe200078e00ff */
[----:B------:R-:W-:Y:S01]  /*0a80*/  UIMAD UR9, UR9, UR4, URZ ;  /* 0x00000004090972a4 */ /* 0x000fe2000f8e023f */
[----:B------:R-:W-:Y:S01]  /*0a90*/  IMAD.IADD R0, R148, 0x1, R203 ;  /* 0x0000000194007824 */ /* 0x000fe200078e02cb */
[----:B------:R-:W-:-:S02]  /*0aa0*/  UIMAD.WIDE.U32 UR14, UR6, UR4, UR14 ;  /* 0x00000004060e72a5 */ /* 0x000fc4000f8e000e */
[----:B------:R-:W-:Y:S01]  /*0ab0*/  UIMAD UR5, UR6, UR5, UR9 ;  /* 0x00000005060572a4 */ /* 0x000fe2000f8e0209 */
[----:B------:R-:W-:-:S03]  /*0ac0*/  @P1 IMAD.HI.U32 R2, R0, c[0x0][0x2c8], RZ ;  /* 0x0000b20000021a27 */ /* 0x000fc600078e00ff */
[----:B------:R-:W-:Y:S01]  /*0ad0*/  UIADD3 UR5, UR15, UR5, URZ ;  /* 0x000000050f057290 */ /* 0x000fe2000fffe03f */
[----:B------:R-:W-:Y:S01]  /*0ae0*/  IMAD.MOV.U32 R5, RZ, RZ, R0 ;  /* 0x000000ffff057224 */ /* 0x000fe200078e0000 */
[----:B------:R-:W-:Y:S01]  /*0af0*/  @P1 SHF.R.U32.HI R5, RZ, c[0x0][0x2cc], R2 ;  /* 0x0000b300ff051a19 */ /* 0x000fe20000011602 */
[----:B------:R-:W-:Y:S02]  /*0b00*/  IMAD.U32 R9, RZ, RZ, UR15 ;  /* 0x0000000fff097e24 */ /* 0x000fe4000f8e00ff */
[----:B------:R-:W-:Y:S01]  /*0b10*/  IMAD.U32 R8, RZ, RZ, UR14 ;  /* 0x0000000eff087e24 */ /* 0x000fe2000f8e00ff */
[--C-:B------:R-:W-:Y:S01]  /*0b20*/  SHF.R.S32.HI R2, RZ, 0x1f, R5.reuse ;  /* 0x0000001fff027819 */ /* 0x100fe20000011405 */
[----:B------:R-:W-:Y:S02]  /*0b30*/  IMAD.MOV R3, RZ, RZ, -R5 ;  /* 0x000000ffff037224 */ /* 0x000fe400078e0a05 */
[----:B------:R-:W-:Y:S01]  /*0b40*/  IMAD.U32 R9, RZ, RZ, UR5 ;  /* 0x00000005ff097e24 */ /* 0x000fe2000f8e00ff */
[----:B------:R-:W-:Y:S01]  /*0b50*/  ULDC.64 UR4, c[0x0][0x2b0] ;  /* 0x0000ac0000047ab9 */ /* 0x000fe20000000a00 */
[----:B------:R-:W-:-:S02]  /*0b60*/  IMAD R2, R2, c[0x0][0x1b0], RZ ;  /* 0x00006c0002027a24 */ /* 0x000fc400078e02ff */
[----:B------:R-:W-:Y:S02]  /*0b70*/  IMAD R3, R3, c[0x0][0x2c4], R0 ;  /* 0x0000b10003037a24 */ /* 0x000fe400078e0200 */
[----:B------:R-:W-:-:S04]  /*0b80*/  IMAD.WIDE.U32 R8, R5, c[0x0][0x1b0], R8 ;  /* 0x00006c0005087a25 */ /* 0x000fc800078e0008 */
[----:B------:R-:W-:Y:S01]  /*0b90*/  IMAD R5, R5, c[0x0][0x1b4], R2 ;  /* 0x00006d0005057a24 */ /* 0x000fe200078e0202 */
[----:B------:R-:W-:Y:S01]  /*0ba0*/  SHF.R.S32.HI R2, RZ, 0x1f, R3 ;  /* 0x0000001fff027819 */ /* 0x000fe20000011403 */
[----:B------:R-:W-:Y:S02]  /*0bb0*/  IMAD.SHL.U32 R0, R21, 0x40, RZ ;  /* 0x0000004015007824 */ /* 0x000fe400078e00ff */
[----:B------:R-:W-:Y:S02]  /*0bc0*/  IMAD.IADD R9, R9, 0x1, R5 ;  /* 0x0000000109097824 */ /* 0x000fe400078e0205 */
[----:B------:R-:W-:Y:S02]  /*0bd0*/  IMAD R2, R2, c[0x0][0x1a8], RZ ;  /* 0x00006a0002027a24 */ /* 0x000fe400078e02ff */
[C---:B------:R-:W-:Y:S01]  /*0be0*/  IMAD.WIDE.U32 R4, R3.reuse, c[0x0][0x1a8], R8 ;  /* 0x00006a0003047a25 */ /* 0x040fe200078e0008 */
[----:B------:R-:W-:Y:S02]  /*0bf0*/  LOP3.LUT R9, R0, 0x1c0, RZ, 0xc0, !PT ;  /* 0x000001c000097812 */ /* 0x000fe400078ec0ff */
[----:B------:R-:W-:Y:S01]  /*0c00*/  IADD3 R8, R178, 0x80, RZ ;  /* 0x00000080b2087810 */ /* 0x000fe20007ffe0ff */
[----:B------:R-:W-:Y:S01]  /*0c10*/  IMAD R7, R3, c[0x0][0x1ac], R2 ;  /* 0x00006b0003077a24 */ /* 0x000fe200078e0202 */
[----:B------:R-:W-:Y:S01]  /*0c20*/  SHF.R.U32.HI R3, RZ, 0x3, R9 ;  /* 0x00000003ff037819 */ /* 0x000fe20000011609 */
[----:B------:R-:W-:Y:S01]  /*0c30*/  IMAD.IADD R0, R148, 0x1, R21 ;  /* 0x0000000194007824 */ /* 0x000fe200078e0215 */
[----:B------:R-:W-:Y:S01]  /*0c40*/  LOP3.LUT R202, R9, 0x38, R178, 0xf8, !PT ;  /* 0x0000003809ca7812 */ /* 0x000fe200078ef8b2 */
[----:B------:R-:W-:Y:S01]  /*0c50*/  IMAD.IADD R2, R5, 0x1, R7 ;  /* 0x0000000105027824 */ /* 0x000fe200078e0207 */
[----:B------:R-:W-:-:S02]  /*0c60*/  LEA R7, P0, R4, c[0x0][0x160], 0x1 ;  /* 0x0000580004077a11 */ /* 0x000fc400078008ff */
[----:B------:R-:W-:Y:S02]  /*0c70*/  LEA.HI R5, R81, R6, RZ, 0x6 ;  /* 0x0000000651057211 */ /* 0x000fe400078f30ff */
[----:B------:R-:W-:Y:S01]  /*0c80*/  LEA.HI.X R2, R4, c[0x0][0x164], R2, 0x1, P0 ;  /* 0x0000590004027a11 */ /* 0x000fe200000f0c02 */
[----:B------:R-:W-:Y:S01]  /*0c90*/  SHFL.IDX PT, R14, R7, RZ, 0x181f ;  /* 0x00181fff070e7589 */ /* 0x000fe200000e0000 */
[----:B------:R-:W-:Y:S01]  /*0ca0*/  LOP3.LUT R202, R202, R3, RZ, 0x3c, !PT ;  /* 0x00000003caca7212 */ /* 0x000fe200078e3cff */
[----:B------:R-:W-:Y:S01]  /*0cb0*/  IMAD R3, R197, c[0x0][0x168], RZ ;  /* 0x00005a00c5037a24 */ /* 0x000fe200078e02ff */
[----:B------:R-:W-:Y:S01]  /*0cc0*/  IADD3 R4, R0, 0x20, RZ ;  /* 0x0000002000047810 */ /* 0x000fe20007ffe0ff */
[----:B------:R-:W3:Y:S01]  /*0cd0*/  SHFL.IDX PT, R15, R2, RZ, 0x181f ;  /* 0x00181fff020f7589 */ /* 0x000ee200000e0000 */
[----:B------:R-:W-:Y:S01]  /*0ce0*/  IMAD.SHL.U32 R5, R5, 0x8, RZ ;  /* 0x0000000805057824 */ /* 0x000fe200078e00ff */
[----:B------:R-:W-:Y:S02]  /*0cf0*/  IADD3 R9, R178, 0x40, RZ ;  /* 0x00000040b2097810 */ /* 0x000fe40007ffe0ff */
[-C--:B------:R-:W-:Y:S01]  /*0d00*/  ISETP.GE.AND P1, PT, R4, R3.reuse, PT ;  /* 0x000000030400720c */ /* 0x080fe20003f26270 */
[----:B------:R-:W-:Y:S01]  /*0d10*/  SHFL.IDX PT, R12, R7, 0x1, 0x181f ;  /* 0x00381f00070c7f89 */ /* 0x000fe200000e0000 */
[----:B------:R-:W-:-:S02]  /*0d20*/  ISETP.GE.AND P0, PT, R0, R3, PT ;  /* 0x000000030000720c */ /* 0x000fc40003f06270 */
[----:B------:R-:W-:Y:S01]  /*0d30*/  LOP3.LUT R202, R202, 0xfffffe00, R5, 0xf8, !PT ;  /* 0xfffffe00caca7812 */ /* 0x000fe200078ef805 */
[----:B------:R-:W4:Y:S01]  /*0d40*/  SHFL.IDX PT, R13, R2, 0x1, 0x181f ;  /* 0x00381f00020d7f89 */ /* 0x000f2200000e0000 */
[----:B------:R-:W-:Y:S02]  /*0d50*/  SHF.R.S32.HI R4, RZ, 0x1f, R9 ;  /* 0x0000001fff047819 */ /* 0x000fe40000011409 */
[----:B------:R-:W-:Y:S01]  /*0d60*/  SHF.R.S32.HI R5, RZ, 0x1f, R8 ;  /* 0x0000001fff057819 */ /* 0x000fe20000011408 */
[----:B------:R-:W-:Y:S01]  /*0d70*/  IMAD.SHL.U32 R144, R202, 0x2, RZ ;  /* 0x00000002ca907824 */ /* 0x000fe200078e00ff */
[----:B------:R-:W-:Y:S01]  /*0d80*/  LEA.HI R177, R4, R9, RZ, 0x3 ;  /* 0x0000000904b17211 */ /* 0x000fe200078f18ff */
[----:B-1----:R-:W-:Y:S01]  /*0d90*/  SHFL.IDX PT, R11, R2, 0x3, 0x181f ;  /* 0x00781f00020b7f89 */ /* 0x002fe200000e0000 */
[----:B------:R-:W-:Y:S02]  /*0da0*/  LEA.HI R176, R5, R8, RZ, 0x3 ;  /* 0x0000000805b07211 */ /* 0x000fe400078f18ff */
[----:B------:R-:W-:Y:S01]  /*0db0*/  ISETP.GE.AND P3, PT, R9, c[0x0][0x198], PT ;  /* 0x0000660009007a0c */ /* 0x000fe20003f66270 */
[----:B------:R-:W-:Y:S01]  /*0dc0*/  SHFL.IDX PT, R4, R7, 0x2, 0x181f ;  /* 0x00581f0007047f89 */ /* 0x000fe200000e0000 */
[----:B------:R-:W-:-:S02]  /*0dd0*/  ISETP.GE.AND P4, PT, R8, c[0x0][0x198], PT ;  /* 0x0000660008007a0c */ /* 0x000fc40003f86270 */
[----:B------:R-:W-:Y:S01]  /*0de0*/  LOP3.LUT R177, R177, 0xfffffff8, RZ, 0xc0, !PT ;  /* 0xfffffff8b1b17812 */ /* 0x000fe200078ec0ff */
[----:B------:R-:W1:Y:S01]  /*0df0*/  SHFL.IDX PT, R5, R2, 0x2, 0x181f ;  /* 0x00581f0002057f89 */ /* 0x000e6200000e0000 */
[----:B------:R-:W-:Y:S01]  /*0e00*/  LOP3.LUT R176, R176, 0xfffffff8, RZ, 0xc0, !PT ;  /* 0xfffffff8b0b07812 */ /* 0x000fe200078ec0ff */
[----:B---3--:R-:W-:-:S04]  /*0e10*/  @!P0 IMAD.WIDE R18, R178, 0x2, R14 ;  /* 0x00000002b2128825 */ /* 0x008fc800078e020e */
[----:B------:R-:W-:-:S04]  /*0e20*/  @!P0 IMAD.WIDE R16, R177, 0x2, R14 ;  /* 0x00000002b1108825 */ /* 0x000fc800078e020e */
[----:B------:R-:W-:-:S04]  /*0e30*/  @!P0 IMAD.WIDE R14, R176, 0x2, R14 ;  /* 0x00000002b00e8825 */ /* 0x000fc800078e020e */
[----:B----4-:R-:W-:-:S04]  /*0e40*/  @!P1 IMAD.WIDE R24, R178, 0x2, R12 ;  /* 0x00000002b2189825 */ /* 0x010fc800078e020c */
[----:B------:R-:W-:-:S04]  /*0e50*/  @!P1 IMAD.WIDE R22, R177, 0x2, R12 ;  /* 0x00000002b1169825 */ /* 0x000fc800078e020c */
[----:B------:R-:W-:Y:S01]  /*0e60*/  @!P1 IMAD.WIDE R12, R176, 0x2, R12 ;  /* 0x00000002b00c9825 */ /* 0x000fe200078e020c */
[----:B--2---:R2:W3:Y:S01]  /*0e70*/  @P2 R2UR UR10, R10 ;  /* 0x000000000a0a23c2 */ /* 0x0044e200000e0000 */
[----:B------:R-:W-:Y:S01]  /*0e80*/  ISETP.GE.AND P2, PT, R178, c[0x0][0x198], PT ;  /* 0x00006600b2007a0c */ /* 0x000fe20003f46270 */
[----:B---3--:R-:W-:Y:S02]  /*0e90*/  @!UP0 UMOV UR10, UR6 ;  /* 0x00000006000a8c82 */ /* 0x008fe40008000000 */
[----:B------:R-:W-:Y:S02]  /*0ea0*/  USHF.R.S32.HI UR6, URZ, 0x1f, UR10 ;  /* 0x0000001f3f067899 */ /* 0x000fe4000801140a */
[----:B------:R-:W-:Y:S02]  /*0eb0*/  UIMAD.WIDE.U32 UR8, UR10, UR4, URZ ;  /* 0x000000040a0872a5 */ /* 0x000fe4000f8e003f */
[----:B------:R-:W-:-:S04]  /*0ec0*/  UIMAD UR6, UR6, UR4, URZ ;  /* 0x00000004060672a4 */ /* 0x000fc8000f8e023f */
[----:B------:R-:W-:Y:S02]  /*0ed0*/  UIMAD UR6, UR10, UR5, UR6 ;  /* 0x000000050a0672a4 */ /* 0x000fe4000f8e0206 */
[----:B------:R1:W-:Y:S01]  /*0ee0*/  @!P0 LDGSTS.E.BYPASS.LTC128B.128 [R144+0x18100], [R18.64], !P2 ;  /* 0x1810000012908fae */ /* 0x0003e2000d101d4c */
[----:B------:R-:W-:Y:S02]  /*0ef0*/  ULDC.64 UR4, c[0x0][0x1e8] ;  /* 0x00007a0000047ab9 */ /* 0x000fe40000000a00 */
[----:B------:R-:W-:Y:S01]  /*0f00*/  UIADD3 UR6, UR9, UR6, URZ ;  /* 0x0000000609067290 */ /* 0x000fe2000fffe03f */
[----:B------:R3:W-:Y:S04]  /*0f10*/  @!P0 LDGSTS.E.BYPASS.LTC128B.128 [R144+0x1c100], [R16.64], !P3 ;  /* 0x1c10000010908fae */ /* 0x0007e8000d901d4c */
[----:B------:R4:W-:Y:S01]  /*0f20*/  @!P0 LDGSTS.E.BYPASS.LTC128B.128 [R144+0x20100], [R14.64], !P4 ;  /* 0x201000000e908fae */ /* 0x0009e2000e101d4c */
[----:B--2---:R-:W-:-:S02]  /*0f30*/  IADD3 R10, R0, 0x40, RZ ;  /* 0x00000040000a7810 */ /* 0x004fc40007ffe0ff */
[----:B------:R-:W-:Y:S01]  /*0f40*/  IADD3 R0, R0, 0x60, RZ ;  /* 0x0000006000007810 */ /* 0x000fe20007ffe0ff */
[----:B------:R2:W-:Y:S01]  /*0f50*/  @!P1 LDGSTS.E.BYPASS.LTC128B.128 [R144+0x19100], [R24.64], !P2 ;  /* 0x1910000018909fae */ /* 0x0005e2000d101d4c */
[----:B------:R-:W-:-:S03]  /*0f60*/  ISETP.GE.AND P0, PT, R10, R3, PT ;  /* 0x000000030a00720c */ /* 0x000fc60003f06270 */
[----:B------:R-:W2:Y:S04]  /*0f70*/  SHFL.IDX PT, R10, R7, 0x3, 0x181f ;  /* 0x00781f00070a7f89 */ /* 0x000ea800000e0000 */
[----:B------:R2:W-:Y:S04]  /*0f80*/  @!P1 LDGSTS.E.BYPASS.LTC128B.128 [R144+0x1d100], [R22.64], !P3 ;  /* 0x1d10000016909fae */ /* 0x0005e8000d901d4c */
[----:B------:R2:W-:Y:S01]  /*0f90*/  @!P1 LDGSTS.E.BYPASS.LTC128B.128 [R144+0x21100], [R12.64], !P4 ;  /* 0x211000000c909fae */ /* 0x0005e2000e101d4c */
[----:B------:R-:W-:Y:S02]  /*0fa0*/  ISETP.GE.AND P1, PT, R0, R3, PT ;  /* 0x000000030000720c */ /* 0x000fe40003f26270 */
[----:B------:R-:W-:Y:S01]  /*0fb0*/  IADD3 R3, R147, -0x1, RZ ;  /* 0xffffffff93037810 */ /* 0x000fe20007ffe0ff */
[----:B-1----:R-:W-:Y:S01]  /*0fc0*/  @!P0 IMAD.WIDE R18, R178, 0x2, R4 ;  /* 0x00000002b2128825 */ /* 0x002fe200078e0204 */
[----:B------:R-:W-:-:S03]  /*0fd0*/  P2R R0, PR, RZ, 0x20 ;  /* 0x00000020ff007803 */ /* 0x000fc60000000000 */
[----:B------:R-:W-:Y:S01]  /*0fe0*/  IMAD.SHL.U32 R134, R3, 0x40, RZ ;  /* 0x0000004003867824 */ /* 0x000fe200078e00ff */
[----:B------:R1:W-:Y:S01]  /*0ff0*/  @!P0 LDGSTS.E.BYPASS.LTC128B.128 [R144+0x1a100], [R18.64], !P2 ;  /* 0x1a10000012908fae */ /* 0x0003e2000d101d4c */
[----:B---3--:R-:W-:-:S04]  /*1000*/  @!P0 IMAD.WIDE R16, R176, 0x2, R4 ;  /* 0x00000002b0108825 */ /* 0x008fc800078e0204 */
[----:B----4-:R-:W-:-:S04]  /*1010*/  @!P0 IMAD.WIDE R14, R177, 0x2, R4 ;  /* 0x00000002b10e8825 */ /* 0x010fc800078e0204 */
[----:B------:R-:W-:Y:S01]  /*1020*/  IMAD.IADD R201, R203, 0x1, R134 ;  /* 0x00000001cbc97824 */ /* 0x000fe200078e0286 */
[----:B------:R3:W-:Y:S01]  /*1030*/  @!P0 LDGSTS.E.BYPASS.LTC128B.128 [R144+0x1e100], [R14.64], !P3 ;  /* 0x1e1000000e908fae */ /* 0x0007e2000d901d4c */
[----:B--2---:R-:W-:-:S03]  /*1040*/  @!P1 IMAD.WIDE R4, R178, 0x2, R10 ;  /* 0x00000002b2049825 */ /* 0x004fc600078e020a */
[----:B------:R2:W-:Y:S01]  /*1050*/  @!P0 LDGSTS.E.BYPASS.LTC128B.128 [R144+0x22100], [R16.64], !P4 ;  /* 0x2210000010908fae */ /* 0x0005e2000e101d4c */
[C---:B------:R-:W-:Y:S01]  /*1060*/  ISETP.GE.AND P0, PT, R201.reuse, R199, PT ;  /* 0x000000c7c900720c */ /* 0x040fe20003f06270 */
[----:B-----5:R-:W-:Y:S02]  /*1070*/  IMAD.IADD R201, R201, 0x1, R204 ;  /* 0x00000001c9c97824 */ /* 0x020fe400078e02cc */
[----:B------:R-:W-:Y:S01]  /*1080*/  @!P1 IMAD.WIDE R12, R176, 0x2, R10 ;  /* 0x00000002b00c9825 */ /* 0x000fe200078e020a */
[----:B------:R4:W-:Y:S01]  /*1090*/  @!P1 LDGSTS.E.BYPASS.LTC128B.128 [R144+0x1b100], [R4.64], !P2 ;  /* 0x1b10000004909fae */ /* 0x0009e2000d101d4c */
[----:B------:R-:W-:Y:S02]  /*10a0*/  ISETP.GT.OR P0, PT, R203, 0x3f, P0 ;  /* 0x0000003fcb00780c */ /* 0x000fe40000704670 */
[----:B------:R-:W-:-:S04]  /*10b0*/  @P5 IMAD.HI.U32 R2, R201, c[0x0][0x2bc], RZ ;  /* 0x0000af00c9025a27 */ /* 0x000fc800078e00ff */
[----:B------:R-:W-:Y:S01]  /*10c0*/  IMAD.MOV.U32 R0, RZ, RZ, R201 ;  /* 0x000000ffff007224 */ /* 0x000fe200078e00c9 */
[----:B------:R-:W-:Y:S01]  /*10d0*/  @P5 SHF.R.U32.HI R0, RZ, c[0x0][0x2c0], R2 ;  /* 0x0000b000ff005a19 */ /* 0x000fe20000011602 */
[----:B---3--:R-:W-:-:S05]  /*10e0*/  @!P1 IMAD.WIDE R14, R177, 0x2, R10 ;  /* 0x00000002b10e9825 */ /* 0x008fca00078e020a */
[----:B------:R3:W-:Y:S04]  /*10f0*/  @!P1 LDGSTS.E.BYPASS.LTC128B.128 [R144+0x1f100], [R14.64], !P3 ;  /* 0x1f1000000e909fae */ /* 0x0007e8000d901d4c */
[----:B------:R1:W-:Y:S01]  /*1100*/  @!P1 LDGSTS.E.BYPASS.LTC128B.128 [R144+0x23100], [R12.64], !P4 ;  /* 0x231000000c909fae */ /* 0x0003e2000e101d4c */
[----:B----4-:R-:W-:-:S03]  /*1110*/  @!P0 IADD3 R5, P2, R0, UR8, RZ ;  /* 0x0000000800058c10 */ /* 0x010fc6000ff5e0ff */
[----:B------:R-:W0:Y:S01]  /*1120*/  LDGDEPBAR ;  /* 0x00000000000079af */ /* 0x000e220000000000 */
[----:B------:R-:W-:Y:S02]  /*1130*/  @!P0 LEA.HI.X.SX32 R2, R0, UR6, 0x1, P2 ;  /* 0x0000000600028c11 */ /* 0x000fe400090f0eff */
[----:B------:R-:W-:-:S04]  /*1140*/  @!P0 LEA R4, P2, R5, c[0x0][0x2a0], 0x2 ;  /* 0x0000a80005048a11 */ /* 0x000fc800078410ff */
[----:B------:R-:W-:Y:S01]  /*1150*/  @!P0 LEA.HI.X R5, R5, c[0x0][0x2a4], R2, 0x2, P2 ;  /* 0x0000a90005058a11 */ /* 0x000fe200010f1402 */
[----:B------:R-:W-:Y:S06]  /*1160*/  BAR.SYNC.DEFER_BLOCKING 0x0 ;  /* 0x0000000000007b1d */ /* 0x000fec0000010000 */
[----:B------:R-:W4:Y:S01]  /*1170*/  @!P0 LDG.E R200, [R4.64] ;  /* 0x0000000c04c88981 */ /* 0x000f22000c1e1900 */
[----:B------:R-:W-:Y:S01]  /*1180*/  IMAD.MOV R0, RZ, RZ, -R0 ;  /* 0x000000ffff007224 */ /* 0x000fe200078e0a00 */
[----:B------:R-:W-:Y:S01]  /*1190*/  UIMAD UR10, UR11, UR4, URZ ;  /* 0x000000040b0a72a4 */ /* 0x000fe2000f8e023f */
[----:B------:R-:W-:Y:S01]  /*11a0*/  ISETP.GE.AND P5, PT, R178, c[0x0][0x1d4], PT ;  /* 0x00007500b2007a0c */ /* 0x000fe20003fa6270 */
[----:B------:R-:W-:Y:S01]  /*11b0*/  UIMAD.WIDE.U32 UR14, UR7, UR4, URZ ;  /* 0x00000004070e72a5 */ /* 0x000fe2000f8e003f */
[----:B------:R-:W-:Y:S01]  /*11c0*/  IMAD R201, R0, c[0x0][0x2b8], R201 ;  /* 0x0000ae0000c97a24 */ /* 0x000fe200078e02c9 */
[----:B------:R-:W-:Y:S01]  /*11d0*/  UIMAD UR10, UR7, UR5, UR10 ;  /* 0x00000005070a72a4 */ /* 0x000fe2000f8e020a */
[----:B------:R-:W-:Y:S01]  /*11e0*/  ISETP.GE.AND P4, PT, R9, c[0x0][0x1d4], PT ;  /* 0x0000750009007a0c */ /* 0x000fe20003f86270 */
[----:B------:R-:W-:Y:S01]  /*11f0*/  IMAD.MOV.U32 R190, RZ, RZ, 0x10 ;  /* 0x00000010ffbe7424 */ /* 0x000fe200078e00ff */
[----:B------:R-:W-:Y:S01]  /*1200*/  ISETP.GE.AND P6, PT, R8, c[0x0][0x1d4], PT ;  /* 0x0000750008007a0c */ /* 0x000fe20003fc6270 */
[C---:B------:R-:W-:Y:S01]  /*1210*/  IMAD.WIDE.U32 R10, R201.reuse, c[0x0][0x1e0], RZ ;  /* 0x00007800c90a7a25 */ /* 0x040fe200078e00ff */
[----:B--2---:R-:W-:Y:S01]  /*1220*/  SHF.R.S32.HI R17, RZ, 0x1f, R201 ;  /* 0x0000001fff117819 */ /* 0x004fe200000114c9 */
[----:B------:R-:W-:Y:S01]  /*1230*/  UIADD3 UR10, UR15, UR10, URZ ;  /* 0x0000000a0f0a7290 */ /* 0x000fe2000fffe03f */
[----:B------:R-:W-:Y:S01]  /*1240*/  ISETP.GE.AND P3, PT, R178, c[0x0][0x1d4], PT ;  /* 0x00007500b2007a0c */ /* 0x000fe20003f66270 */
[----:B-1----:R-:W-:Y:S01]  /*1250*/  IMAD.WIDE.U32 R18, R201, c[0x0][0x208], RZ ;  /* 0x00008200c9127a25 */ /* 0x002fe200078e00ff */
[----:B------:R-:W-:Y:S01]  /*1260*/  ULDC.64 UR4, c[0x0][0x210] ;  /* 0x0000840000047ab9 */ /* 0x000fe20000000a00 */
[----:B------:R-:W-:Y:S01]  /*1270*/  ISETP.GE.AND P2, PT, R9, c[0x0][0x1d4], PT ;  /* 0x0000750009007a0c */ /* 0x000fe20003f46270 */
[----:B------:R-:W-:Y:S01]  /*1280*/  UIMAD UR11, UR11, UR4, URZ ;  /* 0x000000040b0b72a4 */ /* 0x000fe2000f8e023f */
[C---:B------:R-:W-:Y:S01]  /*1290*/  IMAD R0, R17.reuse, c[0x0][0x1e0], RZ ;  /* 0x0000780011007a24 */ /* 0x040fe200078e02ff */
[----:B------:R-:W-:Y:S01]  /*12a0*/  UIMAD.WIDE.U32 UR20, UR7, UR4, URZ ;  /* 0x00000004071472a5 */ /* 0x000fe2000f8e003f */
[----:B------:R-:W-:Y:S01]  /*12b0*/  IMAD R12, R17, c[0x0][0x208], RZ ;  /* 0x00008200110c7a24 */ /* 0x000fe200078e02ff */
[----:B------:R-:W-:Y:S01]  /*12c0*/  UIMAD UR11, UR7, UR5, UR11 ;  /* 0x00000005070b72a4 */ /* 0x000fe2000f8e020b */
[C---:B------:R-:W-:Y:S01]  /*12d0*/  IMAD R0, R201.reuse, c[0x0][0x1e4], R0 ;  /* 0x00007900c9007a24 */ /* 0x040fe200078e0200 */
[----:B------:R-:W-:Y:S01]  /*12e0*/  SHF.R.S32.HI R145, RZ, 0x1f, R178 ;  /* 0x0000001fff917819 */ /* 0x000fe200000114b2 */
[----:B------:R-:W-:Y:S01]  /*12f0*/  IMAD R12, R201, c[0x0][0x20c], R12 ;  /* 0x00008300c90c7a24 */ /* 0x000fe200078e020c */
[----:B------:R-:W-:Y:S01]  /*1300*/  UIADD3 UR11, UR21, UR11, URZ ;  /* 0x0000000b150b7290 */ /* 0x000fe2000fffe03f */
[----:B------:R-:W-:Y:S01]  /*1310*/  IMAD.IADD R11, R11, 0x1, R0 ;  /* 0x000000010b0b7824 */ /* 0x000fe200078e0200 */
[----:B------:R-:W-:Y:S01]  /*1320*/  SEL R180, RZ, 0x10, P6 ;  /* 0x00000010ffb47807 */ /* 0x000fe20003000000 */
[----:B------:R-:W-:Y:S01]  /*1330*/  IMAD.IADD R13, R19, 0x1, R12 ;  /* 0x00000001130d7824 */ /* 0x000fe200078e020c */
[----:B------:R-:W-:Y:S01]  /*1340*/  SHF.R.S32.HI R132, RZ, 0x1f, R177 ;  /* 0x0000001fff847819 */ /* 0x000fe200000114b1 */
[----:B------:R-:W-:Y:S01]  /*1350*/  IMAD.MOV.U32 R12, RZ, RZ, R18 ;  /* 0x000000ffff0c7224 */ /* 0x000fe200078e0012 */
[----:B------:R-:W-:Y:S01]  /*1360*/  SHF.R.S32.HI R133, RZ, 0x1f, R176 ;  /* 0x0000001fff857819 */ /* 0x000fe200000114b0 */
[----:B------:R-:W-:Y:S01]  /*1370*/  IMAD.MOV.U32 R188, RZ, RZ, 0x20 ;  /* 0x00000020ffbc7424 */ /* 0x000fe200078e00ff */
[----:B------:R-:W-:-:S02]  /*1380*/  IADD3 R198, R144, 0x100, RZ ;  /* 0x0000010090c67810 */ /* 0x000fc40007ffe0ff */
[----:B----4-:R-:W-:Y:S01]  /*1390*/  SHF.R.S32.HI R16, RZ, 0x1f, R200 ;  /* 0x0000001fff107819 */ /* 0x010fe200000114c8 */
[----:B------:R-:W-:-:S04]  /*13a0*/  IMAD.WIDE.U32 R4, R200, c[0x0][0x1f0], R10 ;  /* 0x00007c00c8047a25 */ /* 0x000fc800078e000a */
[----:B------:R-:W-:Y:S01]  /*13b0*/  IMAD R7, R16, c[0x0][0x1f0], RZ ;  /* 0x00007c0010077a24 */ /* 0x000fe200078e02ff */
[----:B------:R-:W-:Y:S01]  /*13c0*/  IADD3 R4, P1, R4, UR14, RZ ;  /* 0x0000000e04047c10 */ /* 0x000fe2000ff3e0ff */
[----:B------:R-:W-:-:S03]  /*13d0*/  IMAD.WIDE.U32 R12, R200, c[0x0][0x218], R12 ;  /* 0x00008600c80c7a25 */ /* 0x000fc600078e000c */
[----:B------:R-:W-:Y:S01]  /*13e0*/  LEA R11, P0, R4, c[0x0][0x1c8], 0x1 ;  /* 0x00007200040b7a11 */ /* 0x000fe200078008ff */
[----:B------:R-:W-:-:S04]  /*13f0*/  IMAD R0, R200, c[0x0][0x1f4], R7 ;  /* 0x00007d00c8007a24 */ /* 0x000fc800078e0207 */
[----:B---3--:R-:W-:Y:S01]  /*1400*/  SHFL.IDX PT, R14, R11, RZ, 0x181f ;  /* 0x00181fff0b0e7589 */ /* 0x008fe200000e0000 */
[----:B------:R-:W-:Y:S02]  /*1410*/  IADD3.X R5, R5, UR10, R0, P1, !PT ;  /* 0x0000000a05057c10 */ /* 0x000fe40008ffe400 */
[----:B------:R-:W-:Y:S01]  /*1420*/  IADD3 R0, -R21, R199, -R134 ;  /* 0x000000c715007210 */ /* 0x000fe20007ffe986 */
[----:B------:R-:W-:Y:S01]  /*1430*/  SHFL.IDX PT, R28, R11, 0x1, 0x181f ;  /* 0x00381f000b1c7f89 */ /* 0x000fe200000e0000 */
[----:B------:R-:W-:Y:S01]  /*1440*/  LEA.HI.X R4, R4, c[0x0][0x1cc], R5, 0x1, P0 ;  /* 0x0000730004047a11 */ /* 0x000fe200000f0c05 */
[----:B------:R-:W-:Y:S01]  /*1450*/  IMAD R5, R16, c[0x0][0x218], RZ ;  /* 0x0000860010057a24 */ /* 0x000fe200078e02ff */
[----:B------:R-:W-:Y:S02]  /*1460*/  ISETP.GE.AND P0, PT, R0, 0x1, PT ;  /* 0x000000010000780c */ /* 0x000fe40003f06270 */
[----:B------:R-:W-:Y:S01]  /*1470*/  ISETP.GE.AND P1, PT, R8, c[0x0][0x1d4], PT ;  /* 0x0000750008007a0c */ /* 0x000fe20003f26270 */
[----:B------:R-:W1:Y:S01]  /*1480*/  SHFL.IDX PT, R15, R4, RZ, 0x181f ;  /* 0x00181fff040f7589 */ /* 0x000e6200000e0000 */
[----:B------:R-:W-:-:S03]  /*1490*/  IMAD R2, R200, c[0x0][0x21c], R5 ;  /* 0x00008700c8027a24 */ /* 0x000fc600078e0205 */
[----:B------:R-:W2:Y:S06]  /*14a0*/  SHFL.IDX PT, R29, R4, 0x1, 0x181f ;  /* 0x00381f00041d7f89 */ /* 0x000eac00000e0000 */
[----:B-1----:R-:W-:-:S04]  /*14b0*/  @P0 IMAD.WIDE R22, R178, 0x2, R14 ;  /* 0x00000002b2160825 */ /* 0x002fc800078e020e */
[--C-:B------:R-:W-:Y:S01]  /*14c0*/  @P0 IMAD.WIDE R18, R177, 0x2, R14.reuse ;  /* 0x00000002b1120825 */ /* 0x100fe200078e020e */
[----:B------:R1:W-:Y:S03]  /*14d0*/  @P0 LDGSTS.E.BYPASS.LTC128B.128 [R144+0xc100], [R22.64], !P5 ;  /* 0x0c10000016900fae */ /* 0x0003e6000e901d4c */
[----:B------:R-:W-:Y:S01]  /*14e0*/  @P0 IMAD.WIDE R14, R176, 0x2, R14 ;  /* 0x00000002b00e0825 */ /* 0x000fe200078e020e */
[----:B------:R3:W-:Y:S04]  /*14f0*/  @P0 LDGSTS.E.BYPASS.LTC128B.128 [R144+0xe100], [R18.64], !P4 ;  /* 0x0e10000012900fae */ /* 0x0007e8000e101d4c */
[----:B------:R4:W-:Y:S01]  /*1500*/  @P0 LDGSTS.E.BYPASS.LTC128B.128 [R144+0x10100], [R14.64], !P6 ;  /* 0x101000000e900fae */ /* 0x0009e2000f101d4c */
[----:B------:R-:W-:-:S04]  /*1510*/  IADD3 R20, P0, R12, UR20, RZ ;  /* 0x000000140c147c10 */ /* 0x000fc8000ff1e0ff */
[----:B------:R-:W-:Y:S02]  /*1520*/  IADD3.X R13, R13, UR11, R2, P0, !PT ;  /* 0x0000000b0d0d7c10 */ /* 0x000fe400087fe402 */
[----:B------:R-:W-:-:S04]  /*1530*/  LEA R10, P0, R20, c[0x0][0x1f8], 0x1 ;  /* 0x00007e00140a7a11 */ /* 0x000fc800078008ff */
[----:B------:R-:W-:Y:S01]  /*1540*/  LEA.HI.X R20, R20, c[0x0][0x1fc], R13, 0x1, P0 ;  /* 0x00007f0014147a11 */ /* 0x000fe200000f0c0d */
[----:B------:R-:W4:Y:S01]  /*1550*/  SHFL.IDX PT, R5, R10, RZ, 0x181f ;  /* 0x00181fff0a057589 */ /* 0x000f2200000e0000 */
[----:B------:R-:W-:-:S03]  /*1560*/  ISETP.GT.AND P0, PT, R0, 0x20, PT ;  /* 0x000000200000780c */ /* 0x000fc60003f04270 */
[----:B------:R-:W4:Y:S01]  /*1570*/  SHFL.IDX PT, R7, R20, RZ, 0x181f ;  /* 0x00181fff14077589 */ /* 0x000f2200000e0000 */
[----:B-1----:R-:W-:-:S03]  /*1580*/  IMAD.WIDE R22, R178, 0x2, RZ ;  /* 0x00000002b2167825 */ /* 0x002fc600078e02ff */
[----:B------:R1:W1:Y:S01]  /*1590*/  SHFL.IDX PT, R2, R10, 0x1, 0x181f ;  /* 0x00381f000a027f89 */ /* 0x00026200000e0000 */
[----:B---3--:R-:W-:-:S03]  /*15a0*/  IMAD.WIDE R18, R177, 0x2, RZ ;  /* 0x00000002b1127825 */ /* 0x008fc600078e02ff */
[----:B------:R-:W3:Y:S02]  /*15b0*/  SHFL.IDX PT, R4, R20, 0x1, 0x181f ;  /* 0x00381f0014047f89 */ /* 0x000ee400000e0000 */
[----:B--2---:R-:W-:-:S04]  /*15c0*/  @P0 IMAD.WIDE R26, R178, 0x2, R28 ;  /* 0x00000002b21a0825 */ /* 0x004fc800078e021c */
[--C-:B------:R-:W-:Y:S01]  /*15d0*/  @P0 IMAD.WIDE R30, R177, 0x2, R28.reuse ;  /* 0x00000002b11e0825 */ /* 0x100fe200078e021c */
[----:B------:R2:W-:Y:S03]  /*15e0*/  @P0 LDGSTS.E.BYPASS.LTC128B.128 [R144+0xd100], [R26.64], !P5 ;  /* 0x0d1000001a900fae */ /* 0x0005e6000e901d4c */
[C---:B------:R-:W-:Y:S01]  /*15f0*/  @P0 IMAD.WIDE R28, R176.reuse, 0x2, R28 ;  /* 0x00000002b01c0825 */ /* 0x040fe200078e021c */
[----:B------:R3:W-:Y:S03]  /*1600*/  @P0 LDGSTS.E.BYPASS.LTC128B.128 [R144+0xf100], [R30.64], !P4 ;  /* 0x0f1000001e900fae */ /* 0x0007e6000e101d4c */
[----:B----4-:R-:W-:Y:S01]  /*1610*/  IMAD.WIDE R14, R176, 0x2, RZ ;  /* 0x00000002b00e7825 */ /* 0x010fe200078e02ff */
[----:B------:R4:W-:Y:S01]  /*1620*/  @P0 LDGSTS.E.BYPASS.LTC128B.128 [R144+0x11100], [R28.64], !P6 ;  /* 0x111000001c900fae */ /* 0x0009e2000f101d4c */
[----:B------:R-:W-:-:S03]  /*1630*/  IADD3 R12, P0, R5, R22, RZ ;  /* 0x00000016050c7210 */ /* 0x000fc60007f1e0ff */
[----:B------:R-:W0:Y:S02]  /*1640*/  LDGDEPBAR ;  /* 0x00000000000079af */ /* 0x000e240000000000 */
[----:B------:R-:W-:Y:S01]  /*1650*/  IMAD.X R13, R7, 0x1, R23, P0 ;  /* 0x00000001070d7824 */ /* 0x000fe200000e0617 */
[----:B-1----:R-:W-:-:S05]  /*1660*/  IADD3 R10, P0, R5, R18, RZ ;  /* 0x00000012050a7210 */ /* 0x002fca0007f1e0ff */
[----:B------:R-:W-:Y:S01]  /*1670*/  IMAD.X R11, R7, 0x1, R19, P0 ;  /* 0x00000001070b7824 */ /* 0x000fe200000e0613 */
[----:B------:R-:W-:-:S05]  /*1680*/  IADD3 R24, P0, R5, R14, RZ ;  /* 0x0000000e05187210 */ /* 0x000fca0007f1e0ff */
[----:B------:R-:W-:Y:S01]  /*1690*/  IMAD.X R25, R7, 0x1, R15, P0 ;  /* 0x0000000107197824 */ /* 0x000fe200000e060f */
[----:B--2---:R-:W-:Y:S02]  /*16a0*/  IADD3 R26, P0, R22, R2, RZ ;  /* 0x00000002161a7210 */ /* 0x004fe40007f1e0ff */
[----:B------:R-:W-:-:S03]  /*16b0*/  LEA.HI R7, R81, R6, RZ, 0x5 ;  /* 0x0000000651077211 */ /* 0x000fc600078f28ff */
[----:B---3--:R-:W-:Y:S01]  /*16c0*/  IMAD.X R27, R23, 0x1, R4, P0 ;  /* 0x00000001171b7824 */ /* 0x008fe200000e0604 */
[----:B------:R-:W-:Y:S02]  /*16d0*/  IADD3 R18, P0, R18, R2, RZ ;  /* 0x0000000212127210 */ /* 0x000fe40007f1e0ff */
[----:B------:R-:W-:-:S03]  /*16e0*/  LEA.HI R23, R81, R6, RZ, 0x4 ;  /* 0x0000000651177211 */ /* 0x000fc600078f20ff */
[----:B------:R-:W-:Y:S01]  /*16f0*/  IMAD.X R19, R19, 0x1, R4, P0 ;  /* 0x0000000113137824 */ /* 0x000fe200000e0604 */
[----:B------:R-:W-:Y:S02]  /*1700*/  IADD3 R14, P0, R14, R2, RZ ;  /* 0x000000020e0e7210 */ /* 0x000fe40007f1e0ff */
[----:B------:R-:W-:-:S03]  /*1710*/  LOP3.LUT R5, R23, 0xfffffff0, RZ, 0xc0, !PT ;  /* 0xfffffff017057812 */ /* 0x000fc600078ec0ff */
[----:B------:R-:W-:Y:S01]  /*1720*/  IMAD.X R15, R15, 0x1, R4, P0 ;  /* 0x000000010f0f7824 */ /* 0x000fe200000e0604 */
[----:B------:R-:W-:Y:S01]  /*1730*/  ISETP.LT.OR P0, PT, R0, 0x1, P3 ;  /* 0x000000010000780c */ /* 0x000fe20001f01670 */
[----:B------:R-:W-:-:S05]  /*1740*/  IMAD.IADD R22, R6, 0x1, -R5 ;  /* 0x0000000106167824 */ /* 0x000fca00078e0a05 */
[----:B------:R-:W-:-:S07]  /*1750*/  SHF.R.S32.HI R5, RZ, 0x1f, R22 ;  /* 0x0000001fff057819 */ /* 0x000fce0000011416 */
[----:B------:R4:W-:Y:S01]  /*1760*/  LDGSTS.E.BYPASS.LTC128B.128 [R144+0x100], [R12.64], !P0 ;  /* 0x001000000c907fae */ /* 0x0009e2000c101d4c */
[----:B------:R-:W-:-:S13]  /*1770*/  ISETP.LT.OR P0, PT, R0, 0x1, P2 ;  /* 0x000000010000780c */ /* 0x000fda0001701670 */
[----:B------:R4:W-:Y:S01]  /*1780*/  LDGSTS.E.BYPASS.LTC128B.128 [R144+0x2100], [R10.64], !P0 ;  /* 0x021000000a907fae */ /* 0x0009e2000c101d4c */
[----:B------:R-:W-:-:S13]  /*1790*/  ISETP.LT.OR P0, PT, R0, 0x1, P1 ;  /* 0x000000010000780c */ /* 0x000fda0000f01670 */
[----:B------:R1:W-:Y:S01]  /*17a0*/  LDGSTS.E.BYPASS.LTC128B.128 [R144+0x4100], [R24.64], !P0 ;  /* 0x0410000018907fae */ /* 0x0003e2000c101d4c */
[----:B------:R-:W-:Y:S02]  /*17b0*/  ISETP.LT.OR P0, PT, R0, 0x21, P3 ;  /* 0x000000210000780c */ /* 0x000fe40001f01670 */
[----:B------:R-:W-:-:S11]  /*17c0*/  ISETP.GT.AND P3, PT, R203, 0x3f, PT ;  /* 0x0000003fcb00780c */ /* 0x000fd60003f64270 */
[----:B------:R4:W-:Y:S01]  /*17d0*/  LDGSTS.E.BYPASS.LTC128B.128 [R144+0x1100], [R26.64], !P0 ;  /* 0x011000001a907fae */ /* 0x0009e2000c101d4c */
[----:B------:R-:W-:Y:S02]  /*17e0*/  ISETP.LT.OR P0, PT, R0, 0x21, P2 ;  /* 0x000000210000780c */ /* 0x000fe40001701670 */
[----:B------:R-:W-:-:S04]  /*17f0*/  ISETP.GT.AND P2, PT, R3, R194, PT ;  /* 0x000000c20300720c */ /* 0x000fc80003f44270 */
[----:B-1----:R-:W-:-:S07]  /*1800*/  P2R R24, PR, RZ, 0x4 ;  /* 0x00000004ff187803 */ /* 0x002fce0000000000 */
[----:B------:R4:W-:Y:S01]  /*1810*/  LDGSTS.E.BYPASS.LTC128B.128 [R144+0x3100], [R18.64], !P0 ;  /* 0x0310000012907fae */ /* 0x0009e2000c101d4c */
[----:B------:R-:W-:Y:S02]  /*1820*/  ISETP.LT.OR P0, PT, R0, 0x21, P1 ;  /* 0x000000210000780c */ /* 0x000fe40000f01670 */
[----:B------:R-:W-:Y:S02]  /*1830*/  LEA.HI R0, R5, R22, RZ, 0x3 ;  /* 0x0000001605007211 */ /* 0x000fe400078f18ff */
[----:B------:R-:W-:Y:S02]  /*1840*/  LOP3.LUT P1, RZ, R179, 0x4, RZ, 0xc0, !PT ;  /* 0x00000004b3ff7812 */ /* 0x000fe4000782c0ff */
[----:B------:R-:W-:-:S05]  /*1850*/  LOP3.LUT R5, R0, 0xfffffff8, RZ, 0xc0, !PT ;  /* 0xfffffff800057812 */ /* 0x000fca00078ec0ff */
[----:B------:R-:W-:Y:S01]  /*1860*/  IMAD.IADD R22, R22, 0x1, -R5 ;  /* 0x0000000116167824 */ /* 0x000fe200078e0a05 */
[----:B------:R-:W-:Y:S01]  /*1870*/  SHF.R.S32.HI R5, RZ, 0x5, R7 ;  /* 0x00000005ff057819 */ /* 0x000fe20000011407 */
[----:B------:R4:W-:Y:S03]  /*1880*/  LDGSTS.E.BYPASS.LTC128B.128 [R144+0x5100], [R14.64], !P0 ;  /* 0x051000000e907fae */ /* 0x0009e6000c101d4c */
[----:B------:R-:W-:Y:S01]  /*1890*/  LOP3.LUT P0, RZ, R22, 0x2, RZ, 0xc0, !PT ;  /* 0x0000000216ff7812 */ /* 0x000fe2000780c0ff */
[----:B------:R-:W0:Y:S03]  /*18a0*/  LDGDEPBAR ;  /* 0x00000000000079af */ /* 0x000e260000000000 */
[----:B------:R-:W-:Y:S02]  /*18b0*/  SEL R190, R190, 0xfffffff0, !P0 ;  /* 0xfffffff0bebe7807 */ /* 0x000fe40004000000 */
[----:B------:R-:W-:-:S04]  /*18c0*/  LOP3.LUT P0, RZ, R22, 0x4, RZ, 0xc0, !PT ;  /* 0x0000000416ff7812 */ /* 0x000fc8000780c0ff */
[----:B------:R-:W-:Y:S02]  /*18d0*/  SEL R4, R188, 0xffffffe0, !P0 ;  /* 0xffffffe0bc047807 */ /* 0x000fe40004000000 */
[----:B------:R-:W-:-:S04]  /*18e0*/  LOP3.LUT P0, RZ, R179, 0x2, RZ, 0xc0, !PT ;  /* 0x00000002b3ff7812 */ /* 0x000fc8000780c0ff */
[----:B------:R-:W-:Y:S01]  /*18f0*/  P2R R2, PR, RZ, 0x1 ;  /* 0x00000001ff027803 */ /* 0x000fe20000000000 */
        /* <DEDUP_REMOVED lines=8> */
[----:B------:R-:W-:-:S04]  /*1980*/  @!P3 IADD3 R8, P0, R2, UR8, RZ ;  /* 0x000000080208bc10 */ /* 0x000fc8000ff1e0ff */
[----:B------:R-:W-:Y:S02]  /*1990*/  @!P3 LEA.HI.X.SX32 R3, R2, UR6, 0x1, P0 ;  /* 0x000000060203bc11 */ /* 0x000fe400080f0eff */
[----:B----4-:R-:W-:-:S04]  /*19a0*/  @!P3 LEA R10, P0, R8, c[0x0][0x2a0], 0x2 ;  /* 0x0000a800080aba11 */ /* 0x010fc800078010ff */
[----:B------:R-:W-:-:S05]  /*19b0*/  @!P3 LEA.HI.X R11, R8, c[0x0][0x2a4], R3, 0x2, P0 ;  /* 0x0000a900080bba11 */ /* 0x000fca00000f1403 */
[----:B------:R1:W2:Y:S01]  /*19c0*/  @!P3 LDG.E R200, [R10.64] ;  /* 0x0000000c0ac8b981 */ /* 0x0002a2000c1e1900 */
[----:B------:R-:W-:Y:S01]  /*19d0*/  IMAD.MOV R2, RZ, RZ, -R2 ;  /* 0x000000ffff027224 */ /* 0x000fe200078e0a02 */
[----:B------:R-:W-:Y:S01]  /*19e0*/  SEL R20, RZ, 0x10, P5 ;  /* 0x00000010ff147807 */ /* 0x000fe20002800000 */
[----:B------:R-:W-:Y:S01]  /*19f0*/  IMAD.SHL.U32 R13, R176, 0x2, RZ ;  /* 0x00000002b00d7824 */ /* 0x000fe200078e00ff */
        /* <DEDUP_REMOVED lines=9> */
[----:B------:R-:W-:Y:S02]  /*1a90*/  IADD3 R14, -R180, 0x10, RZ ;  /* 0x00000010b40e7810 */ /* 0x000fe40007ffe1ff */
[----:B------:R-:W-:Y:S01]  /*1aa0*/  SHF.L.U64.HI R12, R176, 0x1, R133 ;  /* 0x00000001b00c7819 */ /* 0x000fe20000010285 */
[----:B------:R-:W-:Y:S01]  /*1ab0*/  IMAD R3, R201, c[0x0][0x1e4], R2 ;  /* 0x00007900c9037a24 */ /* 0x000fe200078e0202 */
[----:B------:R-:W-:-:S03]  /*1ac0*/  LOP3.LUT R14, R14, 0xf, RZ, 0xc0, !PT ;  /* 0x0000000f0e0e7812 */ /* 0x000fc600078ec0ff */
[----:B------:R-:W-:Y:S02]  /*1ad0*/  IMAD.IADD R9, R9, 0x1, R3 ;  /* 0x0000000109097824 */ /* 0x000fe400078e0203 */
[C---:B-1----:R-:W-:Y:S01]  /*1ae0*/  IMAD.SHL.U32 R11, R177.reuse, 0x2, RZ ;  /* 0x00000002b10b7824 */ /* 0x042fe200078e00ff */
[----:B------:R-:W-:Y:S02]  /*1af0*/  SHF.L.U64.HI R10, R177, 0x1, R132 ;  /* 0x00000001b10a7819 */ /* 0x000fe40000010284 */
[----:B--2---:R-:W-:Y:S01]  /*1b00*/  SHF.R.S32.HI R16, RZ, 0x1f, R200 ;  /* 0x0000001fff107819 */ /* 0x004fe200000114c8 */
[----:B------:R-:W-:-:S04]  /*1b10*/  IMAD.WIDE.U32 R8, R200, c[0x0][0x1f0], R8 ;  /* 0x00007c00c8087a25 */ /* 0x000fc800078e0008 */
[----:B------:R-:W-:Y:S01]  /*1b20*/  IMAD R3, R16, c[0x0][0x1f0], RZ ;  /* 0x00007c0010037a24 */ /* 0x000fe200078e02ff */
[----:B------:R-:W-:Y:S02]  /*1b30*/  IADD3 R2, P0, R8, UR14, RZ ;  /* 0x0000000e08027c10 */ /* 0x000fe4000ff1e0ff */
[----:B------:R-:W-:Y:S01]  /*1b40*/  SHF.L.U64.HI R8, R178, 0x1, R145 ;  /* 0x00000001b2087819 */ /* 0x000fe20000010291 */
[----:B------:R-:W-:-:S05]  /*1b50*/  IMAD R3, R200, c[0x0][0x1f4], R3 ;  /* 0x00007d00c8037a24 */ /* 0x000fca00078e0203 */
[----:B------:R-:W-:Y:S02]  /*1b60*/  IADD3.X R9, R9, UR10, R3, P0, !PT ;  /* 0x0000000a09097c10 */ /* 0x000fe400087fe403 */
[----:B------:R-:W-:-:S04]  /*1b70*/  LEA R3, P0, R2, c[0x0][0x1c8], 0x1 ;  /* 0x0000720002037a11 */ /* 0x000fc800078008ff */
        /* <DEDUP_REMOVED lines=27> */
.L_x_1016:
[----:B------:R-:W-:Y:S01]  /*1d30*/  SHF.R.S32.HI R2, RZ, 0x4, R23 ;  /* 0x00000004ff027819 */ /* 0x000fe20000011417 */
[----:B------:R-:W0:Y:S01]  /*1d40*/  LDGDEPBAR ;  /* 0x00000000000079af */ /* 0x000e220000000000 */
[C---:B------:R-:W-:Y:S01]  /*1d50*/  IMAD.SHL.U32 R3, R179.reuse, 0x40, RZ ;  /* 0x00000040b3037824 */ /* 0x040fe200078e00ff */
[----:B------:R-:W-:Y:S01]  /*1d60*/  LOP3.LUT P2, RZ, R179, 0x2, RZ, 0xc0, !PT ;  /* 0x00000002b3ff7812 */ /* 0x000fe2000784c0ff */
[----:B------:R-:W-:Y:S01]  /*1d70*/  IMAD.SHL.U32 R21, R21, 0x8, RZ ;  /* 0x0000000815157824 */ /* 0x000fe200078e00ff */
[----:B------:R-:W-:Y:S01]  /*1d80*/  LEA.HI R23, R23, R2, RZ, 0x1 ;  /* 0x0000000217177211 */ /* 0x000fe200078f08ff */
[----:B------:R-:W-:Y:S01]  /*1d90*/  IMAD.SHL.U32 R22, R22, 0x40, RZ ;  /* 0x0000004016167824 */ /* 0x000fe200078e00ff */
[----:B-1----:R-:W-:Y:S01]  /*1da0*/  LOP3.LUT R8, R3, 0x1c0, RZ, 0xc0, !PT ;  /* 0x000001c003087812 */ /* 0x002fe200078ec0ff */
[----:B------:R-:W-:Y:S01]  /*1db0*/  IMAD.SHL.U32 R190, R190, 0x2, RZ ;  /* 0x00000002bebe7824 */ /* 0x000fe200078e00ff */
[----:B------:R-:W-:Y:S02]  /*1dc0*/  LOP3.LUT R23, R23, 0xfffffffe, RZ, 0xc0, !PT ;  /* 0xfffffffe17177812 */ /* 0x000fe400078ec0ff */
[----:B------:R-:W-:-:S02]  /*1dd0*/  SHF.R.U32.HI R9, RZ, 0x3, R8 ;  /* 0x00000003ff097819 */ /* 0x000fc40000011608 */
[----:B------:R-:W-:Y:S01]  /*1de0*/  LOP3.LUT R22, R22, 0x1c0, RZ, 0xc0, !PT ;  /* 0x000001c016167812 */ /* 0x000fe200078ec0ff */
[----:B------:R-:W-:Y:S01]  /*1df0*/  IMAD.IADD R23, R2, 0x1, -R23 ;  /* 0x0000000102177824 */ /* 0x000fe200078e0a17 */
[----:B------:R-:W-:Y:S02]  /*1e00*/  LOP3.LUT R2, R8, 0x8, R21, 0xf8, !PT ;  /* 0x0000000808027812 */ /* 0x000fe400078ef815 */
[----:B------:R-:W-:Y:S01]  /*1e10*/  ISETP.NE.AND P0, PT, R24, RZ, PT ;  /* 0x000000ff1800720c */ /* 0x000fe20003f05270 */
[C---:B------:R-:W-:Y:S01]  /*1e20*/  IMAD.SHL.U32 R3, R23.reuse, 0x8, RZ ;  /* 0x0000000817037824 */ /* 0x040fe200078e00ff */
[----:B------:R-:W-:Y:S02]  /*1e30*/  LOP3.LUT R2, R2, R9, RZ, 0x3c, !PT ;  /* 0x0000000902027212 */ /* 0x000fe400078e3cff */
[----:B------:R-:W-:Y:S02]  /*1e40*/  SEL R188, R188, 0xffffffe0, !P2 ;  /* 0xffffffe0bcbc7807 */ /* 0x000fe40005000000 */
[----:B------:R-:W-:Y:S01]  /*1e50*/  LOP3.LUT R8, R22, 0x8, R3, 0xf8, !PT ;  /* 0x0000000816087812 */ /* 0x000fe200078ef803 */
[----:B------:R-:W-:Y:S01]  /*1e60*/  IMAD R191, R23, 0x200, R2 ;  /* 0x0000020017bf7824 */ /* 0x000fe200078e0202 */
[----:B------:R-:W-:-:S04]  /*1e70*/  DEPBAR.LE SB0, 0x3 ;  /* 0x000080c00000791a */ /* 0x000fc80000000000 */
[----:B------:R-:W-:Y:S01]  /*1e80*/  IMAD.SHL.U32 R2, R0, 0x40, RZ ;  /* 0x0000004000027824 */ /* 0x000fe200078e00ff */
[----:B------:R-:W-:-:S04]  /*1e90*/  DEPBAR.LE SB0, 0x2 ;  /* 0x000080800000791a */ /* 0x000fc80000000000 */
[----:B------:R-:W-:Y:S01]  /*1ea0*/  SHF.R.U32.HI R3, RZ, 0x3, R22 ;  /* 0x00000003ff037819 */ /* 0x000fe20000011616 */
[----:B------:R-:W-:Y:S01]  /*1eb0*/  IMAD.SHL.U32 R191, R191, 0x2, RZ ;  /* 0x00000002bfbf7824 */ /* 0x000fe200078e00ff */
[----:B------:R-:W-:Y:S01]  /*1ec0*/  LOP3.LUT R2, R2, 0xfffffe00, RZ, 0xc0, !PT ;  /* 0xfffffe0002027812 */ /* 0x000fe200078ec0ff */
[----:B------:R-:W-:Y:S01]  /*1ed0*/  BAR.SYNC.DEFER_BLOCKING 0x0 ;  /* 0x0000000000007b1d */ /* 0x000fe20000010000 */
[----:B------:R-:W-:Y:S01]  /*1ee0*/  LOP3.LUT R3, R8, R3, RZ, 0x3c, !PT ;  /* 0x0000000308037212 */ /* 0x000fe200078e3cff */
[----:B------:R-:W-:Y:S02]  /*1ef0*/  IMAD.IADD R82, R191, 0x1, R188 ;  /* 0x00000001bf527824 */ /* 0x000fe400078e02bc */
[----:B------:R-:W-:-:S04]  /*1f00*/  IMAD R0, R5, 0x400, R2 ;  /* 0x0000040005007824 */ /* 0x000fc800078e0202 */
[----:B------:R-:W-:-:S04]  /*1f10*/  IMAD.IADD R0, R3, 0x1, R0 ;  /* 0x0000000103007824 */ /* 0x000fc800078e0200 */
[C---:B----4-:R-:W-:Y:S01]  /*1f20*/  IMAD.SHL.U32 R12, R0.reuse, 0x2, RZ ;  /* 0x00000002000c7824 */ /* 0x050fe200078e00ff */
        /* <DEDUP_REMOVED lines=20> */
[----:B------:R-:W-:Y:S01]  /*2070*/  IMAD.SHL.U32 R26, R178, 0x2, RZ ;  /* 0x00000002b21a7824 */ /* 0x000fe200078e00ff */
[----:B------:R-:W-:Y:S01]  /*2080*/  LOP3.LUT R55, R55, 0xf, RZ, 0xc0, !PT ;  /* 0x0000000f37377812 */ /* 0x000fe200078ec0ff */
[----:B------:R-:W-:Y:S02]  /*2090*/  IMAD.IADD R17, R19, 0x1, R0 ;  /* 0x0000000113117824 */ /* 0x000fe400078e0200 */
[----:B------:R-:W-:Y:S02]  /*20a0*/  IMAD R19, R16, c[0x0][0x218], RZ ;  /* 0x0000860010137a24 */ /* 0x000fe400078e02ff */
[----:B------:R-:W-:Y:S01]  /*20b0*/  IMAD.MOV.U32 R16, RZ, RZ, R18 ;  /* 0x000000ffff107224 */ /* 0x000fe200078e0012 */
[----:B------:R-:W-:Y:S01]  /*20c0*/  SEL R18, RZ, 0x10, P4 ;  /* 0x00000010ff127807 */ /* 0x000fe20002000000 */
[----:B------:R-:W-:-:S02]  /*20d0*/  IMAD R0, R200, c[0x0][0x21c], R19 ;  /* 0x00008700c8007a24 */ /* 0x000fc400078e0213 */
[----:B------:R-:W-:Y:S01]  /*20e0*/  IMAD.WIDE.U32 R16, R200, c[0x0][0x218], R16 ;  /* 0x00008600c8107a25 */ /* 0x000fe200078e0010 */
[----:B------:R-:W-:-:S03]  /*20f0*/  IADD3 R52, -R18, 0x10, RZ ;  /* 0x0000001012347810 */ /* 0x000fc60007ffe1ff */
[----:B------:R-:W-:Y:S01]  /*2100*/  IMAD.SHL.U32 R19, R177, 0x2, RZ ;  /* 0x00000002b1137824 */ /* 0x000fe200078e00ff */
[----:B------:R-:W-:Y:S02]  /*2110*/  IADD3 R32, P0, R16, UR20, RZ ;  /* 0x0000001410207c10 */ /* 0x000fe4000ff1e0ff */
[----:B------:R-:W-:Y:S02]  /*2120*/  LOP3.LUT R52, R52, 0xf, RZ, 0xc0, !PT ;  /* 0x0000000f34347812 */ /* 0x000fe400078ec0ff */
        /* <DEDUP_REMOVED lines=32> */
.L_x_1017:
[C---:B-12-4-:R-:W-:Y:S01]  /*2330*/  HMMA.16816.F32.BF16 R32, R12.reuse, R28, RZ ;  /* 0x0000001c0c20723c */ /* 0x056fe200000418ff */
[----:B------:R-:W-:Y:S01]  /*2340*/  IMAD.MOV.U32 R0, RZ, RZ, 0x40 ;  /* 0x00000040ff007424 */ /* 0x000fe200078e00ff */
[----:B------:R-:W-:Y:S01]  /*2350*/  LDSM.16.M88.4 R76, [R82+0x11100] ;  /* 0x01110000524c783b */ /* 0x000fe20000000200 */
[C---:B------:R-:W-:Y:S01]  /*2360*/  IMAD R187, R4.reuse, 0x2, R193 ;  /* 0x0000000204bb7824 */ /* 0x040fe200078e02c1 */
[----:B------:R-:W-:Y:S01]  /*2370*/  LOP3.LUT R7, R7, 0xffffffe0, RZ, 0xc0, !PT ;  /* 0xffffffe007077812 */ /* 0x000fe200078ec0ff */
[----:B------:R-:W-:Y:S01]  /*2380*/  IMAD R186, R4, 0x2, R189 ;  /* 0x0000000204ba7824 */ /* 0x000fe200078e02bd */
[----:B------:R-:W-:Y:S01]  /*2390*/  SEL R135, R0, 0xffffffc0, !P1 ;  /* 0xffffffc000877807 */ /* 0x000fe20004800000 */
[----:B------:R-:W-:Y:S01]  /*23a0*/  ULDC UR17, c[0x0][0x324] ;  /* 0x0000c90000117ab9 */ /* 0x000fe20000000800 */
[C---:B------:R-:W-:Y:S01]  /*23b0*/  HMMA.16816.F32.BF16 R28, R12.reuse, R30, RZ ;  /* 0x0000001e0c1c723c */ /* 0x040fe200000418ff */
[----:B------:R-:W-:Y:S01]  /*23c0*/  IMAD.IADD R7, R6, 0x1, -R7 ;  /* 0x0000000106077824 */ /* 0x000fe200078e0a07 */
[----:B------:R-:W-:Y:S01]  /*23d0*/  ISETP.NE.AND P0, PT, R197, 0x1, PT ;  /* 0x00000001c500780c */ /* 0x000fe20003f05270 */
[----:B------:R-:W-:Y:S01]  /*23e0*/  IMAD.IADD R80, R191, 0x1, R135 ;  /* 0x00000001bf507824 */ /* 0x000fe200078e0287 */
[----:B------:R-:W-:Y:S01]  /*23f0*/  ISETP.LE.AND P2, PT, R196, c[0x0][0x32c], PT ;  /* 0x0000cb00c4007a0c */ /* 0x000fe20003f43270 */
[----:B------:R-:W-:Y:S01]  /*2400*/  IMAD.IADD R0, R135, 0x1, R82 ;  /* 0x0000000187007824 */ /* 0x000fe200078e0252 */
[----:B------:R-:W-:Y:S01]  /*2410*/  ULOP3.LUT UR17, URZ, UR17, URZ, 0x33, !UPT ;  /* 0x000000113f117292 */ /* 0x000fe2000f8e333f */
[----:B------:R-:W0:Y:S01]  /*2420*/  LDGDEPBAR ;  /* 0x00000000000079af */ /* 0x000e220000000000 */
[----:B---3--:R-:W-:Y:S01]  /*2430*/  HMMA.16816.F32.BF16 R24, R12, R20, RZ ;  /* 0x000000140c18723c */ /* 0x008fe200000418ff */
[----:B------:R-:W-:-:S02]  /*2440*/  IMAD.IADD R3, R2, 0x1, R3 ;  /* 0x0000000102037824 */ /* 0x000fc400078e0203 */
[----:B------:R-:W-:Y:S04]  /*2450*/  LDSM.16.M88.4 R72, [R80+0xc100] ;  /* 0x00c100005048783b */ /* 0x000fe80000000200 */
[----:B------:R-:W-:Y:S01]  /*2460*/  LDSM.16.M88.4 R68, [R80+0xc900] ;  /* 0x00c900005044783b */ /* 0x000fe20000000200 */
[C---:B------:R-:W-:Y:S03]  /*2470*/  HMMA.16816.F32.BF16 R16, R12.reuse, R64, RZ ;  /* 0x000000400c10723c */ /* 0x040fe600000418ff */
[----:B------:R-:W-:Y:S05]  /*2480*/  LDSM.16.M88.4 R52, [R80+0xd100] ;  /* 0x00d100005034783b */ /* 0x000fea0000000200 */
[C---:B------:R-:W-:Y:S08]  /*2490*/  HMMA.16816.F32.BF16 R20, R12.reuse, R22, RZ ;  /* 0x000000160c14723c */ /* 0x040ff000000418ff */
[C---:B------:R-:W-:Y:S08]  /*24a0*/  HMMA.16816.F32.BF16 R64, R12.reuse, R66, RZ ;  /* 0x000000420c40723c */ /* 0x040ff000000418ff */
[C---:B------:R-:W-:Y:S08]  /*24b0*/  HMMA.16816.F32.BF16 R60, R12.reuse, R48, RZ ;  /* 0x000000300c3c723c */ /* 0x040ff000000418ff */
[----:B------:R-:W-:Y:S01]  /*24c0*/  HMMA.16816.F32.BF16 R12, R12, R50, RZ ;  /* 0x000000320c0c723c */ /* 0x000fe200000418ff */
[----:B------:R-:W-:Y:S07]  /*24d0*/  LDSM.16.M88.4 R48, [R80+0xd900] ;  /* 0x00d900005030783b */ /* 0x000fee0000000200 */
[C---:B------:R-:W-:Y:S08]  /*24e0*/  HMMA.16816.F32.BF16 R32, R56.reuse, R8, R32 ;  /* 0x000000083820723c */ /* 0x040ff00000041820 */
[C---:B------:R-:W-:Y:S01]  /*24f0*/  HMMA.16816.F32.BF16 R28, R56.reuse, R10, R28 ;  /* 0x0000000a381c723c */ /* 0x040fe2000004181c */
[----:B------:R-:W1:Y:S07]  /*2500*/  LDSM.16.M88.4 R8, [R187] ;  /* 0x00000000bb08783b */ /* 0x000e6e0000000200 */
[C---:B------:R-:W-:Y:S08]  /*2510*/  HMMA.16816.F32.BF16 R24, R56.reuse, R44, R24 ;  /* 0x0000002c3818723c */ /* 0x040ff00000041818 */
[C---:B------:R-:W-:Y:S01]  /*2520*/  HMMA.16816.F32.BF16 R20, R56.reuse, R46, R20 ;  /* 0x0000002e3814723c */ /* 0x040fe20000041814 */
[----:B------:R-:W-:Y:S07]  /*2530*/  LDSM.16.M88.4 R44, [R0+0xc100] ;  /* 0x00c10000002c783b */ /* 0x000fee0000000200 */
[C---:B------:R-:W-:Y:S08]  /*2540*/  HMMA.16816.F32.BF16 R16, R56.reuse, R36, R16 ;  /* 0x000000243810723c */ /* 0x040ff00000041810 */
[C---:B------:R-:W-:Y:S01]  /*2550*/  HMMA.16816.F32.BF16 R64, R56.reuse, R38, R64 ;  /* 0x000000263840723c */ /* 0x040fe20000041840 */
[----:B------:R-:W2:Y:S07]  /*2560*/  LDSM.16.M88.4 R36, [R186] ;  /* 0x00000000ba24783b */ /* 0x000eae0000000200 */
[C---:B------:R-:W-:Y:S08]  /*2570*/  HMMA.16816.F32.BF16 R60, R56.reuse, R40, R60 ;  /* 0x00000028383c723c */ /* 0x040ff0000004183c */
[----:B------:R-:W-:Y:S01]  /*2580*/  HMMA.16816.F32.BF16 R56, R56, R42, R12 ;  /* 0x0000002a3838723c */ /* 0x000fe2000004180c */
[----:B------:R-:W3:Y:S04]  /*2590*/  LDSM.16.M88.4 R40, [R0+0xc900] ;  /* 0x00c900000028783b */ /* 0x000ee80000000200 */
[----:B------:R-:W4:Y:S03]  /*25a0*/  LDSM.16.M88.4 R12, [R0+0xd100] ;  /* 0x00d10000000c783b */ /* 0x000f260000000200 */
[C---:B-1----:R-:W-:Y:S08]  /*25b0*/  HMMA.16816.F32.BF16 R32, R8.reuse, R72, R32 ;  /* 0x000000480820723c */ /* 0x042ff00000041820 */
[C---:B------:R-:W-:Y:S01]  /*25c0*/  HMMA.16816.F32.BF16 R28, R8.reuse, R74, R28 ;  /* 0x0000004a081c723c */ /* 0x040fe2000004181c */
[----:B------:R-:W1:Y:S07]  /*25d0*/  LDSM.16.M88.4 R72, [R0+0xd900] ;  /* 0x00d900000048783b */ /* 0x000e6e0000000200 */
        /* <DEDUP_REMOVED lines=8> */
[----:B------:R-:W-:Y:S04]  /*2660*/  LDSM.16.M88.4 R48, [R193+0x4000] ;  /* 0x00400000c130783b */ /* 0x000fe80000000200 */
[----:B------:R-:W5:Y:S03]  /*2670*/  LDSM.16.M88.4 R8, [R191+0xe100] ;  /* 0x00e10000bf08783b */ /* 0x000f660000000200 */
[C---:B--2---:R-:W-:Y:S08]  /*2680*/  HMMA.16816.F32.BF16 R32, R36.reuse, R44, R32 ;  /* 0x0000002c2420723c */ /* 0x044ff00000041820 */
[C---:B------:R-:W-:Y:S01]  /*2690*/  HMMA.16816.F32.BF16 R28, R36.reuse, R46, R28 ;  /* 0x0000002e241c723c */ /* 0x040fe2000004181c */
[----:B------:R-:W2:Y:S07]  /*26a0*/  LDSM.16.M88.4 R44, [R191+0xf100] ;  /* 0x00f10000bf2c783b */ /* 0x000eae0000000200 */
[C---:B---3--:R-:W-:Y:S08]  /*26b0*/  HMMA.16816.F32.BF16 R24, R36.reuse, R40, R24 ;  /* 0x000000282418723c */ /* 0x048ff00000041818 */
[C---:B------:R-:W-:Y:S01]  /*26c0*/  HMMA.16816.F32.BF16 R20, R36.reuse, R42, R20 ;  /* 0x0000002a2414723c */ /* 0x040fe20000041814 */
[----:B------:R-:W-:Y:S07]  /*26d0*/  LDSM.16.M88.4 R40, [R189+0x4000] ;  /* 0x00400000bd28783b */ /* 0x000fee0000000200 */
[C---:B----4-:R-:W-:Y:S08]  /*26e0*/  HMMA.16816.F32.BF16 R16, R36.reuse, R12, R16 ;  /* 0x0000000c2410723c */ /* 0x050ff00000041810 */
[C---:B------:R-:W-:Y:S01]  /*26f0*/  HMMA.16816.F32.BF16 R64, R36.reuse, R14, R64 ;  /* 0x0000000e2440723c */ /* 0x040fe20000041840 */
[----:B------:R-:W3:Y:S07]  /*2700*/  LDSM.16.M88.4 R12, [R82+0xe100] ;  /* 0x00e10000520c783b */ /* 0x000eee0000000200 */
[C---:B-1----:R-:W-:Y:S08]  /*2710*/  HMMA.16816.F32.BF16 R60, R36.reuse, R72, R60 ;  /* 0x00000048243c723c */ /* 0x042ff0000004183c */
[----:B------:R-:W-:Y:S01]  /*2720*/  HMMA.16816.F32.BF16 R56, R36, R74, R56 ;  /* 0x0000004a2438723c */ /* 0x000fe20000041838 */
[----:B------:R-:W1:Y:S04]  /*2730*/  LDSM.16.M88.4 R36, [R82+0xe900] ;  /* 0x00e900005224783b */ /* 0x000e680000000200 */
[----:B------:R-:W-:Y:S03]  /*2740*/  LDSM.16.M88.4 R72, [R82+0xf900] ;  /* 0x00f900005248783b */ /* 0x000fe60000000200 */
[C---:B-----5:R-:W-:Y:S08]  /*2750*/  HMMA.16816.F32.BF16 R32, R48.reuse, R8, R32 ;  /* 0x000000083020723c */ /* 0x060ff00000041820 */
[C---:B------:R-:W-:Y:S01]  /*2760*/  HMMA.16816.F32.BF16 R28, R48.reuse, R10, R28 ;  /* 0x0000000a301c723c */ /* 0x040fe2000004181c */
[----:B------:R-:W4:Y:S07]  /*2770*/  LDSM.16.M88.4 R8, [R82+0xf100] ;  /* 0x00f100005208783b */ /* 0x000f2e0000000200 */
[C---:B------:R-:W-:Y:S08]  /*2780*/  HMMA.16816.F32.BF16 R24, R48.reuse, R68, R24 ;  /* 0x000000443018723c */ /* 0x040ff00000041818 */
[C---:B------:R-:W-:Y:S01]  /*2790*/  HMMA.16816.F32.BF16 R20, R48.reuse, R70, R20 ;  /* 0x000000463014723c */ /* 0x040fe20000041814 */
[----:B------:R-:W-:Y:S07]  /*27a0*/  LDSM.16.M88.4 R68, [R80+0xe100] ;  /* 0x00e100005044783b */ /* 0x000fee0000000200 */
[C---:B--2---:R-:W-:Y:S08]  /*27b0*/  HMMA.16816.F32.BF16 R16, R48.reuse, R44, R16 ;  /* 0x0000002c3010723c */ /* 0x044ff00000041810 */
[----:B------:R-:W-:Y:S01]  /*27c0*/  HMMA.16816.F32.BF16 R64, R48, R46, R64 ;  /* 0x0000002e3040723c */ /* 0x000fe20000041840 */
[----:B------:R-:W2:Y:S07]  /*27d0*/  LDSM.16.M88.4 R44, [R187+0x4000] ;  /* 0x00400000bb2c783b */ /* 0x000eae0000000200 */
[C---:B---3--:R-:W-:Y:S08]  /*27e0*/  HMMA.16816.F32.BF16 R32, R40.reuse, R12, R32 ;  /* 0x0000000c2820723c */ /* 0x048ff00000041820 */
[----:B------:R-:W-:Y:S01]  /*27f0*/  HMMA.16816.F32.BF16 R28, R40, R14, R28 ;  /* 0x0000000e281c723c */ /* 0x000fe2000004181c */
[----:B------:R-:W3:Y:S07]  /*2800*/  LDSM.16.M88.4 R12, [R80+0xe900] ;  /* 0x00e90000500c783b */ /* 0x000eee0000000200 */
[C---:B------:R-:W-:Y:S08]  /*2810*/  HMMA.16816.F32.BF16 R60, R48.reuse, R52, R60 ;  /* 0x00000034303c723c */ /* 0x040ff0000004183c */
[----:B------:R-:W-:Y:S01]  /*2820*/  HMMA.16816.F32.BF16 R56, R48, R54, R56 ;  /* 0x000000363038723c */ /* 0x000fe20000041838 */
[----:B------:R-:W5:Y:S04]  /*2830*/  LDSM.16.M88.4 R52, [R80+0xf100] ;  /* 0x00f100005034783b */ /* 0x000f680000000200 */
[----:B------:R-:W-:Y:S03]  /*2840*/  LDSM.16.M88.4 R48, [R80+0xf900] ;  /* 0x00f900005030783b */ /* 0x000fe60000000200 */
[C---:B-1----:R-:W-:Y:S08]  /*2850*/  HMMA.16816.F32.BF16 R24, R40.reuse, R36, R24 ;  /* 0x000000242818723c */ /* 0x042ff00000041818 */
[C---:B------:R-:W-:Y:S01]  /*2860*/  HMMA.16816.F32.BF16 R20, R40.reuse, R38, R20 ;  /* 0x000000262814723c */ /* 0x040fe20000041814 */
[----:B------:R-:W-:Y:S07]  /*2870*/  LDSM.16.M88.4 R36, [R0+0xe100] ;  /* 0x00e100000024783b */ /* 0x000fee0000000200 */
[C---:B----4-:R-:W-:Y:S08]  /*2880*/  HMMA.16816.F32.BF16 R16, R40.reuse, R8, R16 ;  /* 0x000000082810723c */ /* 0x050ff00000041810 */
[----:B------:R-:W-:Y:S01]  /*2890*/  HMMA.16816.F32.BF16 R64, R40, R10, R64 ;  /* 0x0000000a2840723c */ /* 0x000fe20000041840 */
[----:B------:R-:W1:Y:S07]  /*28a0*/  LDSM.16.M88.4 R8, [R186+0x4000] ;  /* 0x00400000ba08783b */ /* 0x000e6e0000000200 */
[C---:B--2---:R-:W-:Y:S08]  /*28b0*/  HMMA.16816.F32.BF16 R32, R44.reuse, R68, R32 ;  /* 0x000000442c20723c */ /* 0x044ff00000041820 */
[----:B------:R-:W-:Y:S01]  /*28c0*/  HMMA.16816.F32.BF16 R28, R44, R70, R28 ;  /* 0x000000462c1c723c */ /* 0x000fe2000004181c */
[----:B------:R-:W-:Y:S07]  /*28d0*/  LDSM.16.M88.4 R68, [R0+0xf900] ;  /* 0x00f900000044783b */ /* 0x000fee0000000200 */
[C---:B------:R-:W-:Y:S08]  /*28e0*/  HMMA.16816.F32.BF16 R60, R40.reuse, R72, R60 ;  /* 0x00000048283c723c */ /* 0x040ff0000004183c */
[----:B------:R-:W-:Y:S01]  /*28f0*/  HMMA.16816.F32.BF16 R56, R40, R74, R56 ;  /* 0x0000004a2838723c */ /* 0x000fe20000041838 */
[----:B------:R-:W2:Y:S04]  /*2900*/  LDSM.16.M88.4 R40, [R0+0xe900] ;  /* 0x00e900000028783b */ /* 0x000ea80000000200 */
[----:B------:R-:W-:Y:S03]  /*2910*/  LDSM.16.M88.4 R72, [R189+0x8000] ;  /* 0x00800000bd48783b */ /* 0x000fe60000000200 */
[C---:B---3--:R-:W-:Y:S08]  /*2920*/  HMMA.16816.F32.BF16 R24, R44.reuse, R12, R24 ;  /* 0x0000000c2c18723c */ /* 0x048ff00000041818 */
[C---:B------:R-:W-:Y:S01]  /*2930*/  HMMA.16816.F32.BF16 R20, R44.reuse, R14, R20 ;  /* 0x0000000e2c14723c */ /* 0x040fe20000041814 */
[----:B------:R-:W3:Y:S07]  /*2940*/  LDSM.16.M88.4 R12, [R0+0xf100] ;  /* 0x00f10000000c783b */ /* 0x000eee0000000200 */
[C---:B-----5:R-:W-:Y:S08]  /*2950*/  HMMA.16816.F32.BF16 R16, R44.reuse, R52, R16 ;  /* 0x000000342c10723c */ /* 0x060ff00000041810 */
[----:B------:R-:W-:Y:S01]  /*2960*/  HMMA.16816.F32.BF16 R64, R44, R54, R64 ;  /* 0x000000362c40723c */ /* 0x000fe20000041840 */
[----:B------:R-:W-:Y:S07]  /*2970*/  LDSM.16.M88.4 R52, [R191+0x10100] ;  /* 0x01010000bf34783b */ /* 0x000fee0000000200 */
[C---:B-1----:R-:W-:Y:S08]  /*2980*/  HMMA.16816.F32.BF16 R32, R8.reuse, R36, R32 ;  /* 0x000000240820723c */ /* 0x042ff00000041820 */
[----:B------:R-:W-:Y:S01]  /*2990*/  HMMA.16816.F32.BF16 R28, R8, R38, R28 ;  /* 0x00000026081c723c */ /* 0x000fe2000004181c */
[----:B------:R-:W1:Y:S07]  /*29a0*/  LDSM.16.M88.4 R36, [R193+0x8000] ;  /* 0x00800000c124783b */ /* 0x000e6e0000000200 */
[C---:B------:R-:W-:Y:S08]  /*29b0*/  HMMA.16816.F32.BF16 R60, R44.reuse, R48, R60 ;  /* 0x000000302c3c723c */ /* 0x040ff0000004183c */
[----:B------:R-:W-:Y:S01]  /*29c0*/  HMMA.16816.F32.BF16 R56, R44, R50, R56 ;  /* 0x000000322c38723c */ /* 0x000fe20000041838 */
[----:B------:R-:W4:Y:S04]  /*29d0*/  LDSM.16.M88.4 R48, [R191+0x10900] ;  /* 0x01090000bf30783b */ /* 0x000f280000000200 */
[----:B------:R-:W-:Y:S03]  /*29e0*/  LDSM.16.M88.4 R44, [R191+0x11100] ;  /* 0x01110000bf2c783b */ /* 0x000fe60000000200 */
[C---:B--2---:R-:W-:Y:S08]  /*29f0*/  HMMA.16816.F32.BF16 R24, R8.reuse, R40, R24 ;  /* 0x000000280818723c */ /* 0x044ff00000041818 */
[C---:B------:R-:W-:Y:S01]  /*2a00*/  HMMA.16816.F32.BF16 R20, R8.reuse, R42, R20 ;  /* 0x0000002a0814723c */ /* 0x040fe20000041814 */
[----:B------:R-:W-:Y:S07]  /*2a10*/  LDSM.16.M88.4 R40, [R191+0x11900] ;  /* 0x01190000bf28783b */ /* 0x000fee0000000200 */
[C---:B---3--:R-:W-:Y:S08]  /*2a20*/  HMMA.16816.F32.BF16 R16, R8.reuse, R12, R16 ;  /* 0x0000000c0810723c */ /* 0x048ff00000041810 */
[C---:B------:R-:W-:Y:S01]  /*2a30*/  HMMA.16816.F32.BF16 R64, R8.reuse, R14, R64 ;  /* 0x0000000e0840723c */ /* 0x040fe20000041840 */
[----:B------:R-:W2:Y:S07]  /*2a40*/  LDSM.16.M88.4 R12, [R82+0x10100] ;  /* 0x01010000520c783b */ /* 0x000eae0000000200 */
[C---:B------:R-:W-:Y:S08]  /*2a50*/  HMMA.16816.F32.BF16 R60, R8.reuse, R68, R60 ;  /* 0x00000044083c723c */ /* 0x040ff0000004183c */
[----:B------:R-:W-:Y:S01]  /*2a60*/  HMMA.16816.F32.BF16 R56, R8, R70, R56 ;  /* 0x000000460838723c */ /* 0x000fe20000041838 */
[----:B------:R-:W3:Y:S04]  /*2a70*/  LDSM.16.M88.4 R8, [R82+0x10900] ;  /* 0x010900005208783b */ /* 0x000ee80000000200 */
        /* <DEDUP_REMOVED lines=8> */
[C---:B------:R-:W-:Y:S01]  /*2b00*/  HMMA.16816.F32.BF16 R28, R72.reuse, R14, R28 ;  /* 0x0000000e481c723c */ /* 0x040fe2000004181c */
[----:B------:R-:W-:Y:S07]  /*2b10*/  LDSM.16.M88.4 R12, [R0+0x10100] ;  /* 0x01010000000c783b */ /* 0x000fee0000000200 */
[C---:B---3--:R-:W-:Y:S08]  /*2b20*/  HMMA.16816.F32.BF16 R24, R72.reuse, R8, R24 ;  /* 0x000000084818723c */ /* 0x048ff00000041818 */
[----:B------:R-:W-:Y:S01]  /*2b30*/  HMMA.16816.F32.BF16 R20, R72, R10, R20 ;  /* 0x0000000a4814723c */ /* 0x000fe20000041814 */
[----:B------:R-:W2:Y:S07]  /*2b40*/  LDSM.16.M88.4 R8, [R186+0x8000] ;  /* 0x00800000ba08783b */ /* 0x000eae0000000200 */
        /* <DEDUP_REMOVED lines=8> */
[----:B------:R-:W-:Y:S08]  /*2bd0*/  HMMA.16816.F32.BF16 R28, R52, R50, R28 ;  /* 0x00000032341c723c */ /* 0x000ff0000004181c */
[C---:B------:R-:W-:Y:S08]  /*2be0*/  HMMA.16816.F32.BF16 R16, R72.reuse, R76, R16 ;  /* 0x0000004c4810723c */ /* 0x040ff00000041810 */
[C---:B------:R-:W-:Y:S08]  /*2bf0*/  HMMA.16816.F32.BF16 R64, R72.reuse, R78, R64 ;  /* 0x0000004e4840723c */ /* 0x040ff00000041840 */
[C---:B------:R-:W-:Y:S08]  /*2c00*/  HMMA.16816.F32.BF16 R60, R72.reuse, R68, R60 ;  /* 0x00000044483c723c */ /* 0x040ff0000004183c */
[----:B------:R-:W-:Y:S01]  /*2c10*/  HMMA.16816.F32.BF16 R56, R72, R70, R56 ;  /* 0x000000464838723c */ /* 0x000fe20000041838 */
[----:B------:R-:W-:Y:S07]  /*2c20*/  LDSM.16.M88.4 R68, [R0+0x10900] ;  /* 0x010900000044783b */ /* 0x000fee0000000200 */
[C---:B--2---:R-:W-:Y:S07]  /*2c30*/  HMMA.16816.F32.BF16 R32, R8.reuse, R12, R32 ;  /* 0x0000000c0820723c */ /* 0x044fee0000041820 */
[----:B------:R-:W-:Y:S01]  /*2c40*/  LEA.HI R13, R81, R6, RZ, 0x2 ;  /* 0x00000006510d7211 */ /* 0x000fe200078f10ff */
[----:B------:R-:W-:Y:S01]  /*2c50*/  HMMA.16816.F32.BF16 R28, R8, R14, R28 ;  /* 0x0000000e081c723c */ /* 0x000fe2000004181c */
[----:B------:R-:W-:-:S02]  /*2c60*/  SHF.R.S32.HI R12, RZ, 0x1f, R5 ;  /* 0x0000001fff0c7819 */ /* 0x000fc40000011405 */
[----:B------:R-:W-:Y:S02]  /*2c70*/  LOP3.LUT R13, R13, 0xfffffffc, RZ, 0xc0, !PT ;  /* 0xfffffffc0d0d7812 */ /* 0x000fe400078ec0ff */
[----:B------:R-:W-:Y:S02]  /*2c80*/  LEA.HI R12, R12, R5, RZ, 0x3 ;  /* 0x000000050c0c7211 */ /* 0x000fe400078f18ff */
[----:B------:R-:W-:Y:S01]  /*2c90*/  SHF.R.S32.HI R14, RZ, 0x1f, R7 ;  /* 0x0000001fff0e7819 */ /* 0x000fe20000011407 */
[----:B------:R-:W-:Y:S01]  /*2ca0*/  IMAD.IADD R6, R6, 0x1, -R13 ;  /* 0x0000000106067824 */ /* 0x000fe200078e0a0d */
[----:B---3--:R-:W-:Y:S02]  /*2cb0*/  HMMA.16816.F32.BF16 R16, R52, R40, R16 ;  /* 0x000000283410723c */ /* 0x008fe40000041810 */
[----:B------:R-:W-:-:S04]  /*2cc0*/  LEA.HI R13, R14, R7, RZ, 0x2 ;  /* 0x000000070e0d7211 */ /* 0x000fc800078f10ff */
[----:B------:R-:W-:Y:S02]  /*2cd0*/  LOP3.LUT R206, R13, 0x7ffffffc, RZ, 0xc0, !PT ;  /* 0x7ffffffc0dce7812 */ /* 0x000fe400078ec0ff */
[----:B------:R-:W-:Y:S01]  /*2ce0*/  HMMA.16816.F32.BF16 R64, R52, R42, R64 ;  /* 0x0000002a3440723c */ /* 0x000fe20000041840 */
[----:B------:R-:W1:Y:S02]  /*2cf0*/  LDSM.16.M88.4 R40, [R0+0x11100] ;  /* 0x011100000028783b */ /* 0x000e640000000200 */
[----:B------:R-:W-:-:S04]  /*2d00*/  IMAD.IADD R206, R7, 0x1, -R206 ;  /* 0x0000000107ce7824 */ /* 0x000fc800078e0ace */
[----:B------:R-:W-:Y:S01]  /*2d10*/  IMAD.SHL.U32 R206, R206, 0x2, RZ ;  /* 0x00000002cece7824 */ /* 0x000fe200078e00ff */
[C---:B----4-:R-:W-:Y:S08]  /*2d20*/  HMMA.16816.F32.BF16 R60, R52.reuse, R36, R60 ;  /* 0x00000024343c723c */ /* 0x050ff0000004183c */
[C---:B------:R-:W-:Y:S01]  /*2d30*/  HMMA.16816.F32.BF16 R56, R52.reuse, R38, R56 ;  /* 0x000000263438723c */ /* 0x040fe20000041838 */
[----:B------:R2:W3:Y:S07]  /*2d40*/  LDSM.16.M88.4 R36, [R0+0x11900] ;  /* 0x011900000024783b */ /* 0x0004ee0000000200 */
[C---:B------:R-:W-:Y:S07]  /*2d50*/  HMMA.16816.F32.BF16 R24, R52.reuse, R44, R24 ;  /* 0x0000002c3418723c */ /* 0x040fee0000041818 */
[----:B------:R-:W-:Y:S01]  /*2d60*/  LOP3.LUT R44, R12, 0xffffff8, RZ, 0xc0, !PT ;  /* 0x0ffffff80c2c7812 */ /* 0x000fe200078ec0ff */
[----:B------:R-:W-:Y:S01]  /*2d70*/  HMMA.16816.F32.BF16 R20, R52, R46, R20 ;  /* 0x0000002e3414723c */ /* 0x000fe20000041814 */
[----:B------:R-:W-:-:S03]  /*2d80*/  LEA.HI R12, R6, R6, RZ, 0x1 ;  /* 0x00000006060c7211 */ /* 0x000fc600078f08ff */
[----:B------:R-:W-:Y:S01]  /*2d90*/  IMAD.IADD R5, R5, 0x1, -R44 ;  /* 0x0000000105057824 */ /* 0x000fe200078e0a2c */
[----:B------:R-:W-:Y:S02]  /*2da0*/  LOP3.LUT R15, R12, 0x1ffffffe, RZ, 0xc0, !PT ;  /* 0x1ffffffe0c0f7812 */ /* 0x000fe400078ec0ff */
[----:B--2---:R-:W-:Y:S01]  /*2db0*/  LEA.HI.SX32 R0, R13, R148, 0x1e ;  /* 0x000000940d007211 */ /* 0x004fe200078ff2ff */
[----:B-1----:R-:W-:Y:S02]  /*2dc0*/  HMMA.16816.F32.BF16 R16, R8, R40, R16 ;  /* 0x000000280810723c */ /* 0x002fe40000041810 */
[----:B------:R-:W-:Y:S02]  /*2dd0*/  IMAD.IADD R6, R6, 0x1, -R15 ;  /* 0x0000000106067824 */ /* 0x000fe400078e0a0f */
[----:B------:R-:W-:-:S04]  /*2de0*/  IMAD R5, R5, 0x10, R0 ;  /* 0x0000001005057824 */ /* 0x000fc800078e0200 */
[----:B------:R-:W-:Y:S01]  /*2df0*/  IMAD R205, R6, 0x8, R5 ;  /* 0x0000000806cd7824 */ /* 0x000fe200078e0205 */
[----:B------:R-:W-:Y:S03]  /*2e00*/  HMMA.16816.F32.BF16 R24, R8, R68, R24 ;  /* 0x000000440818723c */ /* 0x000fe60000041818 */
[----:B------:R-:W-:-:S04]  /*2e10*/  @P0 IMAD.HI.U32 R5, R205, c[0x0][0x2c8], RZ ;  /* 0x0000b200cd050a27 */ /* 0x000fc800078e00ff */
[----:B------:R-:W-:Y:S01]  /*2e20*/  IMAD.MOV.U32 R0, RZ, RZ, R205 ;  /* 0x000000ffff007224 */ /* 0x000fe200078e00cd */
[----:B------:R-:W-:Y:S01]  /*2e30*/  @P0 SHF.R.U32.HI R0, RZ, c[0x0][0x2cc], R5 ;  /* 0x0000b300ff000a19 */ /* 0x000fe20000011605 */
[----:B------:R-:W-:Y:S01]  /*2e40*/  HMMA.16816.F32.BF16 R20, R8, R70, R20 ;  /* 0x000000460814723c */ /* 0x000fe20000041814 */
[----:B------:R-:W-:-:S03]  /*2e50*/  IMAD R5, R181, c[0x0][0x1d0], -R134 ;  /* 0x00007400b5057a24 */ /* 0x000fc600078e0a86 */
[----:B------:R-:W1:Y:S04]  /*2e60*/  SHFL.IDX PT, R6, R0, RZ, 0x1c1f ;  /* 0x001c1fff00067589 */ /* 0x000e6800000e0000 */
[C---:B------:R-:W-:Y:S08]  /*2e70*/  HMMA.16816.F32.BF16 R64, R8.reuse, R42, R64 ;  /* 0x0000002a0840723c */ /* 0x040ff00000041840 */
[C---:B---3--:R-:W-:Y:S08]  /*2e80*/  HMMA.16816.F32.BF16 R60, R8.reuse, R36, R60 ;  /* 0x00000024083c723c */ /* 0x048ff0000004183c */
[----:B------:R-:W-:Y:S07]  /*2e90*/  HMMA.16816.F32.BF16 R56, R8, R38, R56 ;  /* 0x000000260838723c */ /* 0x000fee0000041838 */
[----:B------:R-:W-:Y:S01]  /*2ea0*/  IADD3 R11, R199, 0x1, -R134 ;  /* 0x00000001c70b7810 */ /* 0x000fe20007ffe886 */
[----:B------:R-:W-:-:S03]  /*2eb0*/  IMAD.IADD R8, R5, 0x1, -R206 ;  /* 0x0000000105087824 */ /* 0x000fc600078e0ace */
[----:B------:R-:W-:-:S04]  /*2ec0*/  IADD3 R11, R11, -c[0x0][0x168], -R206 ;  /* 0x80005a000b0b7a10 */ /* 0x000fc80007ffe8ce */
[C---:B------:R-:W-:Y:S02]  /*2ed0*/  IADD3 R13, R11.reuse, c[0x0][0x328], RZ ;  /* 0x0000ca000b0d7a10 */ /* 0x040fe40007ffe0ff */
[----:B------:R-:W-:-:S03]  /*2ee0*/  IADD3 R11, R11, UR17, RZ ;  /* 0x000000110b0b7c10 */ /* 0x000fc6000fffe0ff */
[--C-:B-1----:R-:W-:Y:S02]  /*2ef0*/  IMAD.IADD R5, R13, 0x1, R6.reuse ;  /* 0x000000010d057824 */ /* 0x102fe400078e0206 */
[----:B------:R-:W-:-:S03]  /*2f00*/  IMAD.IADD R2, R11, 0x1, R6 ;  /* 0x000000010b027824 */ /* 0x000fc600078e0206 */
[----:B------:R-:W-:Y:S01]  /*2f10*/  IMNMX R10, R5, R8, PT ;  /* 0x00000008050a7217 */ /* 0x000fe20003800200 */
[----:B------:R-:W-:Y:S05]  /*2f20*/  @!P2 BRA `(.L_x_1018) ;  /* 0x000001500000a947 */ /* 0x000fea0003800000 */
[----:B------:R-:W-:Y:S01]  /*2f30*/  IADD3 R7, R199, -c[0x0][0x168], R6 ;  /* 0x80005a00c7077a10 */ /* 0x000fe20007ffe006 */
[----:B------:R-:W-:Y:S03]  /*2f40*/  BSSY B0, `(.L_x_1019) ;  /* 0x000000e000007945 */ /* 0x000fe60003800000 */
        /* <DEDUP_REMOVED lines=9> */
.L_x_1020:
[----:B------:R-:W-:-:S04]  /*2fe0*/  MOV R5, c[0x0][0x32c] ;  /* 0x0000cb0000057a02 */ /* 0x000fc80000000f00 */
[----:B------:R-:W-:-:S13]  /*2ff0*/  ISETP.NE.AND P0, PT, R5, 0x1, PT ;  /* 0x000000010500780c */ /* 0x000fda0003f05270 */
[----:B------:R-:W-:-:S05]  /*3000*/  @P0 IMAD.HI.U32 R5, R7, c[0x0][0x330], RZ ;  /* 0x0000cc0007050a27 */ /* 0x000fca00078e00ff */
[----:B------:R-:W-:Y:S02]  /*3010*/  @P0 SHF.R.U32.HI R7, RZ, c[0x0][0x334], R5 ;  /* 0x0000cd00ff070a19 */ /* 0x000fe40000011605 */
.L_x_1021:
[----:B------:R-:W-:Y:S05]  /*3020*/  BSYNC B0 ;  /* 0x0000000000007941 */ /* 0x000fea0003800000 */
.L_x_1019:
[----:B------:R-:W-:-:S04]  /*3030*/  IMAD R7, R7, c[0x0][0x32c], -R134 ;  /* 0x0000cb0007077a24 */ /* 0x000fc800078e0a86 */
[----:B------:R-:W-:-:S05]  /*3040*/  IMAD.IADD R7, R7, 0x1, -R206 ;  /* 0x0000000107077824 */ /* 0x000fca00078e0ace */
[----:B------:R-:W-:Y:S02]  /*3050*/  IADD3 R5, R7, c[0x0][0x32c], RZ ;  /* 0x0000cb0007057a10 */ /* 0x000fe40007ffe0ff */
[----:B------:R-:W-:Y:S02]  /*3060*/  IMNMX R2, R2, R7, !PT ;  /* 0x0000000702027217 */ /* 0x000fe40007800200 */
[----:B------:R-:W-:Y:S02]  /*3070*/  IMNMX R10, R10, R5, PT ;  /* 0x000000050a0a7217 */ /* 0x000fe40003800200 */
.L_x_1018:
[----:B------:R-:W-:Y:S01]  /*3080*/  ISETP.GT.AND P1, PT, R147, RZ, PT ;  /* 0x000000ff9300720c */ /* 0x000fe20003f24270 */
        /* <DEDUP_REMOVED lines=49> */
[----:B------:R-:W-:Y:S02]  /*33a0*/  IMNMX R2, R13, R8, PT ;  /* 0x000000080d027217 */ /* 0x000fe40003800200 */
[----:B------:R-:W-:-:S04]  /*33b0*/  ISETP.LT.OR P0, PT, R10, 0x3a, P0 ;  /* 0x0000003a0a00780c */ /* 0x000fc80000701670 */
[----:B------:R-:W-:Y:S01]  /*33c0*/  FSEL R141, R57, -INF , !P0 ;  /* 0xff800000398d7808 */ /* 0x000fe20004000000 */
        /* <DEDUP_REMOVED lines=12> */
.L_x_1024:
[----:B------:R-:W-:-:S04]  /*3490*/  MOV R0, c[0x0][0x32c] ;  /* 0x0000cb0000007a02 */ /* 0x000fc80000000f00 */
[----:B------:R-:W-:-:S13]  /*34a0*/  ISETP.NE.AND P0, PT, R0, 0x1, PT ;  /* 0x000000010000780c */ /* 0x000fda0003f05270 */
[----:B------:R-:W-:-:S05]  /*34b0*/  @P0 IMAD.HI.U32 R0, R13, c[0x0][0x330], RZ ;  /* 0x0000cc000d000a27 */ /* 0x000fca00078e00ff */
[----:B------:R-:W-:Y:S02]  /*34c0*/  @P0 SHF.R.U32.HI R13, RZ, c[0x0][0x334], R0 ;  /* 0x0000cd00ff0d0a19 */ /* 0x000fe40000011600 */
.L_x_1025:
[----:B------:R-:W-:Y:S05]  /*34d0*/  BSYNC B0 ;  /* 0x0000000000007941 */ /* 0x000fea0003800000 */
.L_x_1023:
[----:B------:R-:W-:-:S04]  /*34e0*/  IMAD R13, R13, c[0x0][0x32c], -R134 ;  /* 0x0000cb000d0d7a24 */ /* 0x000fc800078e0a86 */
[----:B------:R-:W-:-:S05]  /*34f0*/  IMAD.IADD R0, R13, 0x1, -R206 ;  /* 0x000000010d007824 */ /* 0x000fca00078e0ace */
[----:B------:R-:W-:Y:S02]  /*3500*/  IADD3 R13, R0, c[0x0][0x32c], RZ ;  /* 0x0000cb00000d7a10 */ /* 0x000fe40007ffe0ff */
[----:B------:R-:W-:Y:S02]  /*3510*/  IMNMX R11, R11, R0, !PT ;  /* 0x000000000b0b7217 */ /* 0x000fe40007800200 */
[----:B------:R-:W-:Y:S02]  /*3520*/  IMNMX R2, R2, R13, PT ;  /* 0x0000000d02027217 */ /* 0x000fe40003800200 */
.L_x_1022:
[----:B------:R-:W-:Y:S01]  /*3530*/  ISETP.GT.AND P0, PT, R11, 0x8, P1 ;  /* 0x000000080b00780c */ /* 0x000fe20000f04270 */
[----:B------:R-:W-:-:S04]  /*3540*/  DEPBAR.LE SB0, 0x2 ;  /* 0x000080800000791a */ /* 0x000fc80000000000 */
[----:B------:R-:W-:Y:S01]  /*3550*/  BAR.SYNC.DEFER_BLOCKING 0x0 ;  /* 0x0000000000007b1d */ /* 0x000fe20000010000 */
[----:B------:R-:W-:Y:S01]  /*3560*/  ISETP.LT.OR P0, PT, R2, 0x9, P0 ;  /* 0x000000090200780c */ /* 0x000fe20000701670 */
[----:B------:R-:W-:Y:S01]  /*3570*/  IMAD.SHL.U32 R185, R3, 0x2, RZ ;  /* 0x0000000203b97824 */ /* 0x000fe200078e00ff */
[----:B------:R-:W-:Y:S02]  /*3580*/  FMNMX.FTZ R0, R32, R33, !PT ;  /* 0x0000002120007209 */ /* 0x000fe40007810000 */
[----:B------:R-:W-:Y:S01]  /*3590*/  FSEL R30, R30, -INF , !P0 ;  /* 0xff8000001e1e7808 */ /* 0x000fe20004000000 */
[--C-:B------:R-:W-:Y:S01]  /*35a0*/  IMAD R184, R4, 0x2, R185.reuse ;  /* 0x0000000204b87824 */ /* 0x100fe200078e02b9 */
[----:B------:R-:W-:Y:S01]  /*35b0*/  ISETP.GT.AND P0, PT, R11, 0x9, P1 ;  /* 0x000000090b00780c */ /* 0x000fe20000f04270 */
[C---:B------:R-:W-:Y:S01]  /*35c0*/  IMAD.IADD R171, R190.reuse, 0x1, R185 ;  /* 0x00000001beab7824 */ /* 0x040fe200078e02b9 */
[----:B------:R-:W-:Y:S01]  /*35d0*/  FMNMX.FTZ R0, R9, R0, !PT ;  /* 0x0000000009007209 */ /* 0x000fe20007810000 */
[----:B------:R-:W-:Y:S01]  /*35e0*/  IMAD.IADD R163, R190, 0x1, R184 ;  /* 0x00000001bea37824 */ /* 0x000fe200078e02b8 */
[----:B------:R-:W-:Y:S01]  /*35f0*/  ISETP.LT.OR P0, PT, R2, 0xa, P0 ;  /* 0x0000000a0200780c */ /* 0x000fe20000701670 */
[----:B------:R-:W-:Y:S01]  /*3600*/  IMAD R4, R4, 0x2, R171 ;  /* 0x0000000204047824 */ /* 0x000fe200078e02ab */
[----:B------:R-:W-:-:S02]  /*3610*/  FMNMX.FTZ R0, R29, R0, !PT ;  /* 0x000000001d007209 */ /* 0x000fc40007810000 */
[----:B------:R-:W-:Y:S02]  /*3620*/  FSEL R6, R31, -INF , !P0 ;  /* 0xff8000001f067808 */ /* 0x000fe40004000000 */
[----:B------:R-:W-:Y:S02]  /*3630*/  ISETP.GT.AND P0, PT, R11, 0x10, P1 ;  /* 0x000000100b00780c */ /* 0x000fe40000f04270 */
[----:B------:R-:W-:Y:S02]  /*3640*/  FMNMX.FTZ R0, R7, R0, !PT ;  /* 0x0000000007007209 */ /* 0x000fe40007810000 */
[----:B------:R-:W-:Y:S02]  /*3650*/  ISETP.LT.OR P0, PT, R2, 0x11, P0 ;  /* 0x000000110200780c */ /* 0x000fe40000701670 */
        /* <DEDUP_REMOVED lines=15> */
[----:B------:R-:W-:Y:S01]  /*3750*/  FMNMX.FTZ R0, R175, R0, !PT ;  /* 0x00000000af007209 */ /* 0x000fe20007810000 */
[----:B------:R-:W-:Y:S01]  /*3760*/  LDSM.16.MT88.4 R48, [R171+0x2100] ;  /* 0x00210000ab30783b */ /* 0x000fe20000004200 */
[----:B------:R-:W-:Y:S02]  /*3770*/  FSEL R10, R22, -INF , !P0 ;  /* 0xff800000160a7808 */ /* 0x000fe40004000000 */
[----:B------:R-:W-:Y:S01]  /*3780*/  ISETP.GT.AND P0, PT, R11, 0x19, P1 ;  /* 0x000000190b00780c */ /* 0x000fe20000f04270 */
[----:B------:R-:W-:Y:S01]  /*3790*/  LDSM.16.MT88.4 R72, [R185+0x4100] ;  /* 0x00410000b948783b */ /* 0x000fe20000004200 */
[----:B------:R-:W-:-:S02]  /*37a0*/  FMNMX.FTZ R0, R173, R0, !PT ;  /* 0x00000000ad007209 */ /* 0x000fc40007810000 */
[C---:B------:R-:W-:Y:S01]  /*37b0*/  ISETP.LT.OR P0, PT, R2.reuse, 0x1a, P0 ;  /* 0x0000001a0200780c */ /* 0x040fe20000701670 */
[----:B------:R-:W-:Y:S01]  /*37c0*/  LDSM.16.MT88.4 R80, [R171+0x4100] ;  /* 0x00410000ab50783b */ /* 0x000fe20000004200 */
[----:B------:R-:W-:Y:S02]  /*37d0*/  FMNMX.FTZ R0, R167, R0, !PT ;  /* 0x00000000a7007209 */ /* 0x000fe40007810000 */
[----:B------:R-:W-:Y:S01]  /*37e0*/  FSEL R8, R23, -INF , !P0 ;  /* 0xff80000017087808 */ /* 0x000fe20004000000 */
[----:B------:R-:W-:Y:S01]  /*37f0*/  LDSM.16.MT88.4 R88, [R184+0x4100] ;  /* 0x00410000b858783b */ /* 0x000fe20000004200 */
[----:B------:R-:W-:Y:S02]  /*3800*/  ISETP.GT.AND P0, PT, R11, 0x20, P1 ;  /* 0x000000200b00780c */ /* 0x000fe40000f04270 */
[----:B------:R-:W-:Y:S01]  /*3810*/  FMNMX.FTZ R0, R207, R0, !PT ;  /* 0x00000000cf007209 */ /* 0x000fe20007810000 */
[----:B------:R-:W-:Y:S01]  /*3820*/  LDSM.16.MT88.4 R136, [R171+0x900] ;  /* 0x00090000ab88783b */ /* 0x000fe20000004200 */
[----:B------:R-:W-:-:S02]  /*3830*/  ISETP.LT.OR P0, PT, R2, 0x21, P0 ;  /* 0x000000210200780c */ /* 0x000fc40000701670 */
[----:B------:R-:W-:Y:S02]  /*3840*/  FMNMX.FTZ R0, R183, R0, !PT ;  /* 0x00000000b7007209 */ /* 0x000fe40007810000 */
[----:B------:R-:W-:Y:S02]  /*3850*/  FSEL R172, R18, -INF , !P0 ;  /* 0xff80000012ac7808 */ /* 0x000fe40004000000 */
[----:B------:R-:W-:Y:S02]  /*3860*/  ISETP.GT.AND P0, PT, R11, 0x21, P1 ;  /* 0x000000210b00780c */ /* 0x000fe40000f04270 */
[----:B------:R-:W-:Y:S02]  /*3870*/  FMNMX.FTZ R0, R143, R0, !PT ;  /* 0x000000008f007209 */ /* 0x000fe40007810000 */
[----:B------:R-:W-:Y:S02]  /*3880*/  ISETP.LT.OR P0, PT, R2, 0x22, P0 ;  /* 0x000000220200780c */ /* 0x000fe40000701670 */
[----:B------:R-:W-:-:S02]  /*3890*/  FMNMX.FTZ R0, R141, R0, !PT ;  /* 0x000000008d007209 */ /* 0x000fc40007810000 */
[----:B------:R-:W-:Y:S02]  /*38a0*/  FSEL R212, R19, -INF , !P0 ;  /* 0xff80000013d47808 */ /* 0x000fe40004000000 */
[----:B------:R-:W-:Y:S01]  /*38b0*/  ISETP.GT.AND P0, PT, R11, 0x28, P1 ;  /* 0x000000280b00780c */ /* 0x000fe20000f04270 */
[----:B------:R-:W1:Y:S03]  /*38c0*/  SHFL.BFLY PT, R13, R0, 0x2, 0x1f ;  /* 0x0c401f00000d7f89 */ /* 0x000e6600000e0000 */
[----:B------:R-:W-:-:S04]  /*38d0*/  ISETP.LT.OR P0, PT, R2, 0x29, P0 ;  /* 0x000000290200780c */ /* 0x000fc80000701670 */
[----:B------:R-:W-:Y:S02]  /*38e0*/  FSEL R174, R66, -INF , !P0 ;  /* 0xff80000042ae7808 */ /* 0x000fe40004000000 */
[----:B------:R-:W-:-:S04]  /*38f0*/  ISETP.GT.AND P0, PT, R11, 0x29, P1 ;  /* 0x000000290b00780c */ /* 0x000fc80000f04270 */
[----:B------:R-:W-:-:S04]  /*3900*/  ISETP.LT.OR P0, PT, R2, 0x2a, P0 ;  /* 0x0000002a0200780c */ /* 0x000fc80000701670 */
[----:B------:R-:W-:Y:S02]  /*3910*/  FSEL R210, R67, -INF , !P0 ;  /* 0xff80000043d27808 */ /* 0x000fe40004000000 */
[----:B------:R-:W-:Y:S01]  /*3920*/  ISETP.GT.AND P0, PT, R11, 0x30, P1 ;  /* 0x000000300b00780c */ /* 0x000fe20000f04270 */
[----:B------:R-:W-:Y:S03]  /*3930*/  LDSM.16.MT88.4 R64, [R163+0x2100] ;  /* 0x00210000a340783b */ /* 0x000fe60000004200 */
[----:B------:R-:W-:Y:S02]  /*3940*/  ISETP.LT.OR P0, PT, R2, 0x31, P0 ;  /* 0x000000310200780c */ /* 0x000fe40000701670 */
[----:B-1----:R-:W-:Y:S02]  /*3950*/  FMNMX.FTZ R13, R0, R13, !PT ;  /* 0x0000000d000d7209 */ /* 0x002fe40007810000 */
[----:B------:R-:W-:-:S02]  /*3960*/  FSEL R192, R62, -INF , !P0 ;  /* 0xff8000003ec07808 */ /* 0x000fc40004000000 */
[----:B------:R-:W-:-:S04]  /*3970*/  ISETP.GT.AND P0, PT, R11, 0x31, P1 ;  /* 0x000000310b00780c */ /* 0x000fc80000f04270 */
[----:B------:R-:W-:-:S04]  /*3980*/  ISETP.LT.OR P0, PT, R2, 0x32, P0 ;  /* 0x000000320200780c */ /* 0x000fc80000701670 */
[----:B------:R-:W-:Y:S02]  /*3990*/  FSEL R142, R63, -INF , !P0 ;  /* 0xff8000003f8e7808 */ /* 0x000fe40004000000 */
[----:B------:R-:W-:-:S04]  /*39a0*/  ISETP.GT.AND P0, PT, R11, 0x1, P1 ;  /* 0x000000010b00780c */ /* 0x000fc80000f04270 */
[----:B------:R-:W-:-:S04]  /*39b0*/  ISETP.LT.OR P0, PT, R2, 0x2, P0 ;  /* 0x000000020200780c */ /* 0x000fc80000701670 */
[----:B------:R-:W-:Y:S02]  /*39c0*/  FSEL R14, R35, -INF , !P0 ;  /* 0xff800000230e7808 */ /* 0x000fe40004000000 */
[----:B------:R-:W-:-:S04]  /*39d0*/  ISETP.GT.AND P0, PT, R11, RZ, P1 ;  /* 0x000000ff0b00720c */ /* 0x000fc80000f04270 */
        /* <DEDUP_REMOVED lines=8> */
[----:B------:R-:W-:Y:S01]  /*3a60*/  FMNMX.FTZ R11, R30, R11, !PT ;  /* 0x0000000b1e0b7209 */ /* 0x000fe20007810000 */
[----:B------:R-:W1:Y:S01]  /*3a70*/  SHFL.BFLY PT, R2, R13, 0x1, 0x1f ;  /* 0x0c201f000d027f89 */ /* 0x000e6200000e0000 */
[----:B------:R-:W-:-:S02]  /*3a80*/  FSEL R170, R59, -INF , !P0 ;  /* 0xff8000003baa7808 */ /* 0x000fc40004000000 */
[----:B------:R-:W-:Y:S01]  /*3a90*/  FMNMX.FTZ R11, R6, R11, !PT ;  /* 0x0000000b060b7209 */ /* 0x000fe20007810000 */
[----:B------:R-:W-:Y:S03]  /*3aa0*/  LDSM.16.MT88.4 R56, [R184+0x2100] ;  /* 0x00210000b838783b */ /* 0x000fe60000004200 */
        /* <DEDUP_REMOVED lines=13> */
[--C-:B------:R-:W-:Y:S01]  /*3b80*/  FFMA.FTZ R160, R32, c[0x0][0x2d0], -R208.reuse ;  /* 0x0000b40020a07a23 */ /* 0x100fe200000108d0 */
[----:B------:R-:W-:Y:S01]  /*3b90*/  FMNMX.FTZ R11, R142, R11, !PT ;  /* 0x0000000b8e0b7209 */ /* 0x000fe20007810000 */
[--C-:B------:R-:W-:Y:S02]  /*3ba0*/  FFMA.FTZ R159, R33, c[0x0][0x2d0], -R208.reuse ;  /* 0x0000b400219f7a23 */ /* 0x100fe400000108d0 */
[--C-:B------:R-:W-:Y:S01]  /*3bb0*/  FFMA.FTZ R157, R9, c[0x0][0x2d0], -R208.reuse ;  /* 0x0000b400099d7a23 */ /* 0x100fe200000108d0 */
[----:B------:R-:W-:Y:S01]  /*3bc0*/  FMNMX.FTZ R11, R140, R11, !PT ;  /* 0x0000000b8c0b7209 */ /* 0x000fe20007810000 */
[--C-:B------:R-:W-:Y:S01]  /*3bd0*/  FFMA.FTZ R154, R29, c[0x0][0x2d0], -R208.reuse ;  /* 0x0000b4001d9a7a23 */ /* 0x100fe200000108d0 */
[----:B------:R-:W-:Y:S01]  /*3be0*/  MUFU.EX2 R160, R160 ;  /* 0x000000a000a07308 */ /* 0x000fe20000000800 */
[--C-:B------:R-:W-:Y:S01]  /*3bf0*/  FFMA.FTZ R158, R7, c[0x0][0x2d0], -R208.reuse ;  /* 0x0000b400079e7a23 */ /* 0x100fe200000108d0 */
[----:B------:R-:W-:Y:S01]  /*3c00*/  FMNMX.FTZ R16, R170, R11, !PT ;  /* 0x0000000baa107209 */ /* 0x000fe20007810000 */
[----:B------:R-:W-:-:S02]  /*3c10*/  FFMA.FTZ R152, R5, c[0x0][0x2d0], -R208 ;  /* 0x0000b40005987a23 */ /* 0x000fc400000108d0 */
[--C-:B------:R-:W-:Y:S02]  /*3c20*/  FFMA.FTZ R153, R25, c[0x0][0x2d0], -R208.reuse ;  /* 0x0000b40019997a23 */ /* 0x100fe400000108d0 */
[----:B------:R-:W1:Y:S01]  /*3c30*/  SHFL.BFLY PT, R11, R16, 0x2, 0x1f ;  /* 0x0c401f00100b7f89 */ /* 0x000e6200000e0000 */
[----:B------:R-:W2:Y:S01]  /*3c40*/  MUFU.EX2 R159, R159 ;  /* 0x0000009f009f7308 */ /* 0x000ea20000000800 */
[--C-:B------:R-:W-:Y:S02]  /*3c50*/  FFMA.FTZ R149, R21, c[0x0][0x2d0], -R208.reuse ;  /* 0x0000b40015957a23 */ /* 0x100fe400000108d0 */
[----:B------:R-:W-:Y:S01]  /*3c60*/  LDSM.16.MT88.4 R20, [R185+0x900] ;  /* 0x00090000b914783b */ /* 0x000fe20000004200 */
[--C-:B------:R-:W-:Y:S02]  /*3c70*/  FFMA.FTZ R168, R175, c[0x0][0x2d0], -R208.reuse ;  /* 0x0000b400afa87a23 */ /* 0x100fe400000108d0 */
[--C-:B------:R-:W-:Y:S02]  /*3c80*/  FFMA.FTZ R166, R173, c[0x0][0x2d0], -R208.reuse ;  /* 0x0000b400ada67a23 */ /* 0x100fe400000108d0 */
[----:B------:R-:W-:Y:S01]  /*3c90*/  MUFU.EX2 R157, R157 ;  /* 0x0000009d009d7308 */ /* 0x000fe20000000800 */
[----:B------:R-:W-:-:S02]  /*3ca0*/  FFMA.FTZ R165, R165, c[0x0][0x2d0], -R208 ;  /* 0x0000b400a5a57a23 */ /* 0x000fc400000108d0 */
[--C-:B------:R-:W-:Y:S02]  /*3cb0*/  FFMA.FTZ R167, R167, c[0x0][0x2d0], -R208.reuse ;  /* 0x0000b400a7a77a23 */ /* 0x100fe400000108d0 */
[----:B------:R-:W-:-:S03]  /*3cc0*/  FFMA.FTZ R207, R207, c[0x0][0x2d0], -R208 ;  /* 0x0000b400cfcf7a23 */ /* 0x000fc600000108d0 */
[----:B------:R-:W3:Y:S01]  /*3cd0*/  MUFU.EX2 R154, R154 ;  /* 0x0000009a009a7308 */ /* 0x000ee20000000800 */
[----:B--2---:R-:W-:Y:S01]  /*3ce0*/  F2FP.BF16.PACK_AB R96, R159, R160 ;  /* 0x000000a09f60723e */ /* 0x004fe200000010ff */
[----:B------:R-:W-:Y:S01]  /*3cf0*/  FADD.FTZ R160, R160, R159 ;  /* 0x0000009fa0a07221 */ /* 0x000fe20000010000 */
[----:B-1----:R-:W-:-:S05]  /*3d00*/  FMNMX.FTZ R11, R16, R11, !PT ;  /* 0x0000000b100b7209 */ /* 0x002fca0007810000 */
[----:B------:R-:W-:Y:S01]  /*3d10*/  MUFU.EX2 R158, R158 ;  /* 0x0000009e009e7308 */ /* 0x000fe20000000800 */
[----:B------:R-:W-:Y:S04]  /*3d20*/  LDSM.16.MT88.4 R16, [R184+0x2900] ;  /* 0x00290000b810783b */ /* 0x000fe80000004200 */
[----:B------:R-:W1:Y:S01]  /*3d30*/  SHFL.BFLY PT, R0, R11, 0x1, 0x1f ;  /* 0x0c201f000b007f89 */ /* 0x000e6200000e0000 */
[----:B---3--:R-:W-:Y:S02]  /*3d40*/  F2FP.BF16.PACK_AB R98, R154, R157 ;  /* 0x0000009d9a62723e */ /* 0x008fe400000010ff */
[----:B------:R-:W-:Y:S01]  /*3d50*/  MUFU.EX2 R153, R153 ;  /* 0x0000009900997308 */ /* 0x000fe20000000800 */
[----:B------:R-:W-:-:S04]  /*3d60*/  FADD.FTZ R157, R157, R160 ;  /* 0x000000a09d9d7221 */ /* 0x000fc80000010000 */
[----:B------:R-:W-:-:S03]  /*3d70*/  FADD.FTZ R157, R154, R157 ;  /* 0x0000009d9a9d7221 */ /* 0x000fc60000010000 */
[----:B------:R-:W-:Y:S08]  /*3d80*/  MUFU.EX2 R152, R152 ;  /* 0x0000009800987308 */ /* 0x000ff00000000800 */
[----:B------:R-:W-:Y:S01]  /*3d90*/  MUFU.EX2 R149, R149 ;  /* 0x0000009500957308 */ /* 0x000fe20000000800 */
[----:B-1----:R-:W-:-:S04]  /*3da0*/  FMNMX.FTZ R0, R11, R0, !PT ;  /* 0x000000000b007209 */ /* 0x002fc80007810000 */
[C---:B------:R-:W-:Y:S01]  /*3db0*/  FSETP.NEU.FTZ.AND P0, PT, R0.reuse, -INF , PT ;  /* 0xff8000000000780b */ /* 0x040fe20003f1d000 */
[----:B------:R-:W-:Y:S02]  /*3dc0*/  FMUL.FTZ R169, R0, c[0x0][0x2d0] ;  /* 0x0000b40000a97a20 */ /* 0x000fe40000410000 */
[----:B------:R-:W-:Y:S03]  /*3dd0*/  MUFU.EX2 R165, R165 ;  /* 0x000000a500a57308 */ /* 0x000fe60000000800 */
[----:B------:R-:W-:-:S05]  /*3de0*/  FSEL R169, R169, RZ, P0 ;  /* 0x000000ffa9a97208 */ /* 0x000fca0000000000 */
[----:B------:R-:W-:Y:S01]  /*3df0*/  MUFU.EX2 R168, R168 ;  /* 0x000000a800a87308 */ /* 0x000fe20000000800 */
[--C-:B------:R-:W-:Y:S02]  /*3e00*/  FFMA.FTZ R162, R34, c[0x0][0x2d0], -R169.reuse ;  /* 0x0000b40022a27a23 */ /* 0x100fe400000108a9 */
[--C-:B------:R-:W-:Y:S01]  /*3e10*/  FFMA.FTZ R161, R14, c[0x0][0x2d0], -R169.reuse ;  /* 0x0000b4000ea17a23 */ /* 0x100fe200000108a9 */
[----:B------:R-:W-:Y:S01]  /*3e20*/  LDSM.16.MT88.4 R32, [R184+0x900] ;  /* 0x00090000b820783b */ /* 0x000fe20000004200 */
[--C-:B------:R-:W-:Y:S02]  /*3e30*/  FFMA.FTZ R164, R30, c[0x0][0x2d0], -R169.reuse ;  /* 0x0000b4001ea47a23 */ /* 0x100fe400000108a9 */
[--C-:B------:R-:W-:Y:S01]  /*3e40*/  FFMA.FTZ R155, R6, c[0x0][0x2d0], -R169.reuse ;  /* 0x0000b400069b7a23 */ /* 0x100fe200000108a9 */
[----:B------:R-:W-:Y:S01]  /*3e50*/  MUFU.EX2 R162, R162 ;  /* 0x000000a200a27308 */ /* 0x000fe20000000800 */
[----:B------:R-:W1:Y:S01]  /*3e60*/  LDSM.16.MT88.4 R4, [R4+0x4100] ;  /* 0x004100000404783b */ /* 0x000e620000004200 */
[----:B------:R-:W-:-:S02]  /*3e70*/  FFMA.FTZ R150, R10, c[0x0][0x2d0], -R169 ;  /* 0x0000b4000a967a23 */ /* 0x000fc400000108a9 */
[--C-:B------:R-:W-:Y:S01]  /*3e80*/  FFMA.FTZ R3, R8, c[0x0][0x2d0], -R169.reuse ;  /* 0x0000b40008037a23 */ /* 0x100fe200000108a9 */
[----:B------:R-:W-:Y:S01]  /*3e90*/  LDSM.16.MT88.4 R28, [R163+0x900] ;  /* 0x00090000a31c783b */ /* 0x000fe20000004200 */
[--C-:B------:R-:W-:Y:S02]  /*3ea0*/  FFMA.FTZ R156, R26, c[0x0][0x2d0], -R169.reuse ;  /* 0x0000b4001a9c7a23 */ /* 0x100fe400000108a9 */
[----:B------:R-:W2:Y:S01]  /*3eb0*/  MUFU.EX2 R161, R161 ;  /* 0x000000a100a17308 */ /* 0x000ea20000000800 */
[----:B------:R-:W3:Y:S01]  /*3ec0*/  LDSM.16.MT88.4 R8, [R185+0x2900] ;  /* 0x00290000b908783b */ /* 0x000ee20000004200 */
[--C-:B------:R-:W-:Y:S02]  /*3ed0*/  FFMA.FTZ R151, R12, c[0x0][0x2d0], -R169.reuse ;  /* 0x0000b4000c977a23 */ /* 0x100fe400000108a9 */
[--C-:B------:R-:W-:Y:S01]  /*3ee0*/  FFMA.FTZ R172, R172, c[0x0][0x2d0], -R169.reuse ;  /* 0x0000b400acac7a23 */ /* 0x100fe200000108a9 */
[----:B------:R-:W4:Y:S01]  /*3ef0*/  LDSM.16.MT88.4 R12, [R163+0x2900] ;  /* 0x00290000a30c783b */ /* 0x000f220000004200 */
[----:B------:R-:W-:-:S02]  /*3f00*/  FFMA.FTZ R173, R212, c[0x0][0x2d0], -R169 ;  /* 0x0000b400d4ad7a23 */ /* 0x000fc400000108a9 */
[----:B------:R-:W-:Y:S01]  /*3f10*/  MUFU.EX2 R164, R164 ;  /* 0x000000a400a47308 */ /* 0x000fe20000000800 */
[----:B------:R-:W-:Y:S01]  /*3f20*/  LDSM.16.MT88.4 R24, [R171+0x2900] ;  /* 0x00290000ab18783b */ /* 0x000fe20000004200 */
[--C-:B------:R-:W-:Y:S02]  /*3f30*/  FFMA.FTZ R174, R174, c[0x0][0x2d0], -R169.reuse ;  /* 0x0000b400aeae7a23 */ /* 0x100fe400000108a9 */
[----:B------:R-:W-:Y:S02]  /*3f40*/  FFMA.FTZ R175, R210, c[0x0][0x2d0], -R169 ;  /* 0x0000b400d2af7a23 */ /* 0x000fe400000108a9 */
[--C-:B------:R-:W-:Y:S02]  /*3f50*/  FFMA.FTZ R210, R183, c[0x0][0x2d0], -R208.reuse ;  /* 0x0000b400b7d27a23 */ /* 0x100fe400000108d0 */
[----:B------:R-:W5:Y:S01]  /*3f60*/  MUFU.EX2 R155, R155 ;  /* 0x0000009b009b7308 */ /* 0x000f620000000800 */
[----:B--2---:R-:W-:Y:S01]  /*3f70*/  F2FP.BF16.PACK_AB R97, R161, R162 ;  /* 0x000000a2a161723e */ /* 0x004fe200000010ff */
[----:B------:R-:W-:-:S02]  /*3f80*/  FFMA.FTZ R183, R143, c[0x0][0x2d0], -R208 ;  /* 0x0000b4008fb77a23 */ /* 0x000fc400000108d0 */
[----:B------:R-:W-:Y:S02]  /*3f90*/  FFMA.FTZ R208, R141, c[0x0][0x2d0], -R208 ;  /* 0x0000b4008dd07a23 */ /* 0x000fe400000108d0 */
[--C-:B------:R-:W-:Y:S02]  /*3fa0*/  FFMA.FTZ R192, R192, c[0x0][0x2d0], -R169.reuse ;  /* 0x0000b400c0c07a23 */ /* 0x100fe400000108a9 */
[----:B------:R-:W-:Y:S01]  /*3fb0*/  MUFU.EX2 R156, R156 ;  /* 0x0000009c009c7308 */ /* 0x000fe20000000800 */
[--C-:B------:R-:W-:Y:S02]  /*3fc0*/  FFMA.FTZ R209, R142, c[0x0][0x2d0], -R169.reuse ;  /* 0x0000b4008ed17a23 */ /* 0x100fe400000108a9 */
[--C-:B------:R-:W-:Y:S02]  /*3fd0*/  FFMA.FTZ R211, R140, c[0x0][0x2d0], -R169.reuse ;  /* 0x0000b4008cd37a23 */ /* 0x100fe400000108a9 */
[----:B------:R-:W-:Y:S01]  /*3fe0*/  FFMA.FTZ R170, R170, c[0x0][0x2d0], -R169 ;  /* 0x0000b400aaaa7a23 */ /* 0x000fe200000108a9 */
[----:B------:R-:W-:Y:S01]  /*3ff0*/  LDSM.16.MT88.4 R140, [R171+0x3900] ;  /* 0x00390000ab8c783b */ /* 0x000fe20000004200 */
[----:B------:R-:W-:Y:S01]  /*4000*/  FADD.FTZ R161, R162, R161 ;  /* 0x000000a1a2a17221 */ /* 0x000fe20000010000 */
[----:B-----5:R-:W-:Y:S01]  /*4010*/  F2FP.BF16.PACK_AB R99, R155, R164 ;  /* 0x000000a49b63723e */ /* 0x020fe200000010ff */
[----:B------:R-:W2:Y:S02]  /*4020*/  MUFU.EX2 R151, R151 ;  /* 0x0000009700977308 */ /* 0x000ea40000000800 */
[----:B------:R-:W-:-:S04]  /*4030*/  FADD.FTZ R164, R164, R161 ;  /* 0x000000a1a4a47221 */ /* 0x000fc80000010000 */
[C---:B------:R-:W-:Y:S01]  /*4040*/  HMMA.16816.F32.BF16 R36, R96.reuse, R40, RZ ;  /* 0x000000286024723c */ /* 0x040fe200000418ff */
[----:B------:R-:W-:Y:S01]  /*4050*/  FADD.FTZ R155, R155, R164 ;  /* 0x000000a49b9b7221 */ /* 0x000fe20000010000 */
        /* <DEDUP_REMOVED lines=36> */
[C---:B------:R-:W-:Y:S08]  /*42a0*/  HMMA.16816.F32.BF16 R88, R96.reuse, R90, RZ ;  /* 0x0000005a6058723c */ /* 0x040ff000000418ff */
[C---:B-1----:R-:W-:Y:S07]  /*42b0*/  HMMA.16816.F32.BF16 R92, R96.reuse, R4, RZ ;  /* 0x00000004605c723c */ /* 0x042fee00000418ff */
[----:B------:R-:W-:Y:S01]  /*42c0*/  F2FP.BF16.PACK_AB R4, R153, R158 ;  /* 0x0000009e9904723e */ /* 0x000fe200000010ff */
[----:B------:R-:W-:Y:S01]  /*42d0*/  HMMA.16816.F32.BF16 R96, R96, R6, RZ ;  /* 0x000000066060723c */ /* 0x000fe200000418ff */
[----:B--2---:R-:W-:Y:S01]  /*42e0*/  F2FP.BF16.PACK_AB R5, R151, R156 ;  /* 0x0000009c9705723e */ /* 0x004fe200000010ff */
        /* <DEDUP_REMOVED lines=19> */
[C---:B----4-:R-:W-:Y:S08]  /*4420*/  HMMA.16816.F32.BF16 R60, R4.reuse, R12, R60 ;  /* 0x0000000c043c723c */ /* 0x050ff0000004183c */
        /* <DEDUP_REMOVED lines=32> */
[----:B------:R-:W-:Y:S01]  /*4630*/  FADD.FTZ R165, R168, R165 ;  /* 0x000000a5a8a57221 */ /* 0x000fe20000010000 */
[----:B------:R-:W-:Y:S01]  /*4640*/  IADD3 R3, R147, -0x3, RZ ;  /* 0xfffffffd93037810 */ /* 0x000fe20007ffe0ff */
[----:B------:R-:W-:Y:S02]  /*4650*/  FADD.FTZ R173, R173, R172 ;  /* 0x000000acadad7221 */ /* 0x000fe40000010000 */
[----:B------:R-:W-:Y:S01]  /*4660*/  FADD.FTZ R166, R166, R165 ;  /* 0x000000a5a6a67221 */ /* 0x000fe20000010000 */
[----:B------:R-:W-:Y:S01]  /*4670*/  ISETP.GE.AND P0, PT, R3, R194, PT ;  /* 0x000000c20300720c */ /* 0x000fe20003f06270 */
        /* <DEDUP_REMOVED lines=93> */
[----:B------:R-:W-:Y:S02]  /*4c50*/  IMAD.SHL.U32 R10, R178, 0x2, RZ ;  /* 0x00000002b20a7824 */ /* 0x000fe400078e00ff */
[----:B------:R-:W-:-:S04]  /*4c60*/  IMAD R201, R6, c[0x0][0x2b8], R201 ;  /* 0x0000ae0006c97a24 */ /* 0x000fc800078e02c9 */
[----:B------:R-:W-:Y:S01]  /*4c70*/  IMAD.WIDE.U32 R8, R201, c[0x0][0x1e0], RZ ;  /* 0x00007800c9087a25 */ /* 0x000fe200078e00ff */
[----:B------:R-:W-:-:S05]  /*4c80*/  SHF.R.S32.HI R6, RZ, 0x1f, R201 ;  /* 0x0000001fff067819 */ /* 0x000fca00000114c9 */
[----:B------:R-:W-:-:S04]  /*4c90*/  IMAD R6, R6, c[0x0][0x1e0], RZ ;  /* 0x0000780006067a24 */ /* 0x000fc800078e02ff */
[----:B------:R-:W-:-:S04]  /*4ca0*/  IMAD R6, R201, c[0x0][0x1e4], R6 ;  /* 0x00007900c9067a24 */ /* 0x000fc800078e0206 */
[----:B------:R-:W-:Y:S01]  /*4cb0*/  IMAD.IADD R7, R9, 0x1, R6 ;  /* 0x0000000109077824 */ /* 0x000fe200078e0206 */
[----:B------:R-:W-:Y:S01]  /*4cc0*/  SEL R9, RZ, 0x10, P5 ;  /* 0x00000010ff097807 */ /* 0x000fe20002800000 */
[----:B------:R-:W-:Y:S01]  /*4cd0*/  IMAD.MOV.U32 R6, RZ, RZ, R8 ;  /* 0x000000ffff067224 */ /* 0x000fe200078e0008 */
[----:B------:R-:W-:Y:S02]  /*4ce0*/  SHF.L.U64.HI R8, R177, 0x1, R132 ;  /* 0x00000001b1087819 */ /* 0x000fe40000010284 */
[----:B------:R-:W-:-:S04]  /*4cf0*/  IADD3 R21, -R9, 0x10, RZ ;  /* 0x0000001009157810 */ /* 0x000fc80007ffe1ff */
[----:B------:R-:W-:Y:S02]  /*4d00*/  LOP3.LUT R21, R21, 0xf, RZ, 0xc0, !PT ;  /* 0x0000000f15157812 */ /* 0x000fe400078ec0ff */
[----:B--2---:R-:W-:Y:S01]  /*4d10*/  SHF.R.S32.HI R3, RZ, 0x1f, R200 ;  /* 0x0000001fff037819 */ /* 0x004fe200000114c8 */
[----:B------:R-:W-:Y:S01]  /*4d20*/  IMAD.WIDE.U32 R4, R200, c[0x0][0x1f0], R6 ;  /* 0x00007c00c8047a25 */ /* 0x000fe200078e0006 */
[----:B------:R-:W-:-:S03]  /*4d30*/  SEL R6, RZ, 0x10, P4 ;  /* 0x00000010ff067807 */ /* 0x000fc60002000000 */
[----:B------:R-:W-:Y:S01]  /*4d40*/  IMAD R3, R3, c[0x0][0x1f0], RZ ;  /* 0x00007c0003037a24 */ /* 0x000fe200078e02ff */
[----:B------:R-:W-:Y:S01]  /*4d50*/  IADD3 R18, -R6, 0x10, RZ ;  /* 0x0000001006127810 */ /* 0x000fe20007ffe1ff */
[----:B------:R-:W-:Y:S02]  /*4d60*/  IMAD.SHL.U32 R7, R177, 0x2, RZ ;  /* 0x00000002b1077824 */ /* 0x000fe400078e00ff */
[----:B------:R-:W-:Y:S01]  /*4d70*/  IMAD R12, R200, c[0x0][0x1f4], R3 ;  /* 0x00007d00c80c7a24 */ /* 0x000fe200078e0203 */
[----:B------:R-:W-:Y:S01]  /*4d80*/  IADD3 R3, P0, R4, UR14, RZ ;  /* 0x0000000e04037c10 */ /* 0x000fe2000ff1e0ff */
[----:B------:R-:W-:Y:S01]  /*4d90*/  IMAD.SHL.U32 R4, R176, 0x2, RZ ;  /* 0x00000002b0047824 */ /* 0x000fe200078e00ff */
[----:B------:R-:W-:Y:S02]  /*4da0*/  LOP3.LUT R18, R18, 0xf, RZ, 0xc0, !PT ;  /* 0x0000000f12127812 */ /* 0x000fe400078ec0ff */
[----:B------:R-:W-:Y:S02]  /*4db0*/  IADD3.X R12, R5, UR10, R12, P0, !PT ;  /* 0x0000000a050c7c10 */ /* 0x000fe400087fe40c */
[----:B------:R-:W-:-:S02]  /*4dc0*/  LEA R13, P0, R3, c[0x0][0x1c8], 0x1 ;  /* 0x00007200030d7a11 */ /* 0x000fc400078008ff */
[----:B------:R-:W-:Y:S02]  /*4dd0*/  SHF.L.U64.HI R5, R176, 0x1, R133 ;  /* 0x00000001b0057819 */ /* 0x000fe40000010285 */
[----:B------:R-:W-:Y:S01]  /*4de0*/  LEA.HI.X R12, R3, c[0x0][0x1cc], R12, 0x1, P0 ;  /* 0x00007300030c7a11 */ /* 0x000fe200000f0c0c */
[----:B------:R-:W1:Y:S01]  /*4df0*/  SHFL.IDX PT, R14, R13, 0x1, 0x181f ;  /* 0x00381f000d0e7f89 */ /* 0x000e6200000e0000 */
[----:B------:R-:W-:-:S03]  /*4e00*/  IADD3 R3, -R180, 0x10, RZ ;  /* 0x00000010b4037810 */ /* 0x000fc60007ffe1ff */
        /* <DEDUP_REMOVED lines=25> */
.L_x_1026:
[----:B------:R-:W-:Y:S01]  /*4fa0*/  ISETP.NE.AND P0, PT, R197, 0x1, PT ;  /* 0x00000001c500780c */ /* 0x000fe20003f05270 */
[----:B------:R-:W0:Y:S01]  /*4fb0*/  LDGDEPBAR ;  /* 0x00000000000079af */ /* 0x000e220000000000 */
[----:B------:R-:W-:-:S11]  /*4fc0*/  IADD3 R209, R147, -0x2, RZ ;  /* 0xfffffffe93d17810 */ /* 0x000fd60007ffe0ff */
[----:B------:R-:W-:-:S05]  /*4fd0*/  @P0 IMAD.HI.U32 R3, R148, c[0x0][0x2c8], RZ ;  /* 0x0000b20094030a27 */ /* 0x000fca00078e00ff */
[----:B------:R-:W-:-:S05]  /*4fe0*/  @P0 SHF.R.U32.HI R148, RZ, c[0x0][0x2cc], R3 ;  /* 0x0000b300ff940a19 */ /* 0x000fca0000011603 */
[----:B------:R-:W-:-:S05]  /*4ff0*/  IMAD.IADD R146, R146, 0x1, R148 ;  /* 0x0000000192927824 */ /* 0x000fca00078e0294 */
[----:B-1----:R-:W-:Y:S01]  /*5000*/  IADD3 R4, R146, c[0x0][0x328], RZ ;  /* 0x0000ca0092047a10 */ /* 0x002fe20007ffe0ff */
[----:B------:R-:W-:Y:S05]  /*5010*/  @!P2 BRA `(.L_x_1027) ;  /* 0x000000f00000a947 */ /* 0x000fea0003800000 */
[C---:B------:R-:W-:Y:S01]  /*5020*/  ISETP.GT.AND P0, PT, R146.reuse, RZ, PT ;  /* 0x000000ff9200720c */ /* 0x040fe20003f04270 */
[----:B------:R-:W-:Y:S01]  /*5030*/  IMAD.MOV.U32 R3, RZ, RZ, c[0x0][0x32c] ;  /* 0x0000cb00ff037624 */ /* 0x000fe200078e00ff */
        /* <DEDUP_REMOVED lines=8> */
.L_x_1028:
[----:B------:R-:W-:-:S13]  /*50c0*/  ISETP.NE.AND P0, PT, R3, 0x1, PT ;  /* 0x000000010300780c */ /* 0x000fda0003f05270 */
[----:B------:R-:W-:-:S05]  /*50d0*/  @P0 IMAD.HI.U32 R5, R6, c[0x0][0x330], RZ ;  /* 0x0000cc0006050a27 */ /* 0x000fca00078e00ff */
[----:B------:R-:W-:-:S05]  /*50e0*/  @P0 SHF.R.U32.HI R6, RZ, c[0x0][0x334], R5 ;  /* 0x0000cd00ff060a19 */ /* 0x000fca0000011605 */
.L_x_1029:
[----:B------:R-:W-:-:S05]  /*50f0*/  IMAD R3, R6, R3, c[0x0][0x32c] ;  /* 0x0000cb0006037624 */ /* 0x000fca00078e0203 */
[----:B------:R-:W-:-:S04]  /*5100*/  IMNMX R4, R4, R3, PT ;  /* 0x0000000304047217 */ /* 0x000fc80003800200 */
.L_x_1027:
[----:B------:R-:W-:Y:S01]  /*5110*/  SHF.R.S32.HI R3, RZ, 0x1f, R4 ;  /* 0x0000001fff037819 */ /* 0x000fe20000011404 */
[----:B------:R-:W-:Y:S02]  /*5120*/  UMOV UR5, 0x1 ;  /* 0x0000000100057882 */ /* 0x000fe40000000000 */
[----:B------:R-:W-:Y:S01]  /*5130*/  UMOV UR16, URZ ;  /* 0x0000003f00107c82 */ /* 0x000fe20008000000 */
[----:B------:R-:W-:-:S04]  /*5140*/  LEA.HI R3, R3, R4, RZ, 0x6 ;  /* 0x0000000403037211 */ /* 0x000fc800078f30ff */
[----:B------:R-:W-:-:S04]  /*5150*/  SHF.R.S32.HI R3, RZ, 0x6, R3 ;  /* 0x00000006ff037819 */ /* 0x000fc80000011403 */
[----:B------:R-:W-:-:S04]  /*5160*/  IMNMX R216, R194, R3, !PT ;  /* 0x00000003c2d87217 */ /* 0x000fc80007800200 */
[----:B------:R-:W-:-:S13]  /*5170*/  ISETP.GE.AND P0, PT, R209, R216, PT ;  /* 0x000000d8d100720c */ /* 0x000fda0003f06270 */
[----:B------:R-:W-:Y:S05]  /*5180*/  @!P0 BRA `(.L_x_1030) ;  /* 0x0000378000008947 */ /* 0x000fea0003800000 */
[----:B------:R-:W-:Y:S01]  /*5190*/  IMAD.MOV.U32 R188, RZ, RZ, 0x20 ;  /* 0x00000020ffbc7424 */ /* 0x000fe200078e00ff */
[----:B------:R-:W-:Y:S01]  /*51a0*/  LOP3.LUT P1, RZ, R179, 0x2, RZ, 0xc0, !PT ;  /* 0x00000002b3ff7812 */ /* 0x000fe2000782c0ff */
[----:B------:R-:W-:Y:S01]  /*51b0*/  IMAD.MOV.U32 R3, RZ, RZ, R0 ;  /* 0x000000ffff037224 */ /* 0x000fe200078e0000 */
[C---:B------:R-:W-:Y:S01]  /*51c0*/  SHF.L.U64.HI R212, R177.reuse, 0x1, R132 ;  /* 0x00000001b1d47819 */ /* 0x040fe20000010284 */
[----:B------:R-:W-:Y:S01]  /*51d0*/  IMAD.MOV.U32 R132, RZ, RZ, R2 ;  /* 0x000000ffff847224 */ /* 0x000fe200078e0002 */
[----:B------:R-:W-:Y:S01]  /*51e0*/  SEL R188, R188, 0xffffffe0, !P1 ;  /* 0xffffffe0bcbc7807 */ /* 0x000fe20004800000 */
[----:B------:R-:W-:Y:S01]  /*51f0*/  IMAD.MOV.U32 R217, RZ, RZ, R209 ;  /* 0x000000ffffd97224 */ /* 0x000fe200078e00d1 */
[C---:B------:R-:W-:Y:S01]  /*5200*/  SHF.L.U64.HI R215, R178.reuse, 0x1, R145 ;  /* 0x00000001b2d77819 */ /* 0x040fe20000010291 */
[----:B------:R-:W-:Y:S01]  /*5210*/  IMAD.SHL.U32 R214, R178, 0x2, RZ ;  /* 0x00000002b2d67824 */ /* 0x000fe200078e00ff */
[C---:B------:R-:W-:Y:S01]  /*5220*/  SHF.L.U64.HI R192, R176.reuse, 0x1, R133 ;  /* 0x00000001b0c07819 */ /* 0x040fe20000010285 */
[----:B------:R-:W-:Y:S01]  /*5230*/  IMAD.SHL.U32 R211, R177, 0x2, RZ ;  /* 0x00000002b1d37824 */ /* 0x000fe200078e00ff */
[----:B------:R-:W-:Y:S01]  /*5240*/  SEL R213, RZ, 0x10, P5 ;  /* 0x00000010ffd57807 */ /* 0x000fe20002800000 */
[----:B------:R-:W-:Y:S01]  /*5250*/  IMAD.SHL.U32 R183, R176, 0x2, RZ ;  /* 0x00000002b0b77824 */ /* 0x000fe200078e00ff */
[----:B------:R-:W-:Y:S01]  /*5260*/  SEL R210, RZ, 0x10, P4 ;  /* 0x00000010ffd27807 */ /* 0x000fe20002000000 */
[----:B------:R-:W-:-:S02]  /*5270*/  UMOV UR16, URZ ;  /* 0x0000003f00107c82 */ /* 0x000fc40008000000 */
[----:B------:R-:W-:Y:S02]  /*5280*/  UMOV UR5, 0x1 ;  /* 0x0000000100057882 */ /* 0x000fe40000000000 */
.L_x_1041:
[----:B------:R-:W-:Y:S04]  /*5290*/  DEPBAR.LE SB0, 0x2 ;  /* 0x000080800000791a */ /* 0x000fe80000000000 */
[----:B------:R-:W-:Y:S01]  /*52a0*/  BAR.SYNC.DEFER_BLOCKING 0x0 ;  /* 0x0000000000007b1d */ /* 0x000fe20000010000 */
[----:B------:R-:W-:Y:S01]  /*52b0*/  UIMAD UR4, UR5, 0x6000, URZ ;  /* 0x00006000050478a4 */ /* 0x000fe2000f8e023f */
[----:B------:R-:W-:Y:S05]  /*52c0*/  ISETP.GE.AND P0, PT, R194, R217, PT ;  /* 0x000000d9c200720c */ /* 0x000fea0003f06270 */
[----:B------:R-:W-:Y:S05]  /*52d0*/  IADD3 R133, R191, UR4, RZ ;  /* 0x00000004bf857c10 */ /* 0x000fea000fffe0ff */
[----:B------:R-:W-:Y:S01]  /*52e0*/  IMAD.IADD R134, R188, 0x1, R133 ;  /* 0x00000001bc867824 */ /* 0x000fe200078e0285 */
[----:B-1----:R1:W2:Y:S04]  /*52f0*/  LDSM.16.M88.4 R136, [R193] ;  /* 0x00000000c188783b */ /* 0x0022a80000000200 */
[----:B------:R1:W3:Y:S04]  /*5300*/  LDSM.16.M88.4 R140, [R191+UR4+0xc100] ;  /* 0x00c10004bf8c783b */ /* 0x0002e80008000200 */
[----:B------:R1:W4:Y:S04]  /*5310*/  LDSM.16.M88.4 R144, [R191+UR4+0xc900] ;  /* 0x00c90004bf90783b */ /* 0x0003280008000200 */
[----:B------:R1:W1:Y:S04]  /*5320*/  LDSM.16.M88.4 R148, [R191+UR4+0xd100] ;  /* 0x00d10004bf94783b */ /* 0x0002680008000200 */
[----:B------:R1:W1:Y:S04]  /*5330*/  LDSM.16.M88.4 R152, [R191+UR4+0xd900] ;  /* 0x00d90004bf98783b */ /* 0x0002680008000200 */
[----:B------:R1:W1:Y:S04]  /*5340*/  LDSM.16.M88.4 R156, [R189] ;  /* 0x00000000bd9c783b */ /* 0x0002680000000200 */
[----:B------:R1:W1:Y:S04]  /*5350*/  LDSM.16.M88.4 R160, [R134+0xc100] ;  /* 0x00c1000086a0783b */ /* 0x0002680000000200 */
[----:B------:R1:W1:Y:S04]  /*5360*/  LDSM.16.M88.4 R164, [R134+0xc900] ;  /* 0x00c9000086a4783b */ /* 0x0002680000000200 */
[----:B------:R1:W1:Y:S04]  /*5370*/  LDSM.16.M88.4 R168, [R134+0xd100] ;  /* 0x00d1000086a8783b */ /* 0x0002680000000200 */
[----:B------:R1:W1:Y:S01]  /*5380*/  LDSM.16.M88.4 R172, [R134+0xd900] ;  /* 0x00d9000086ac783b */ /* 0x0002620000000200 */
[----:B------:R-:W-:-:S05]  /*5390*/  @P0 BRA `(.L_x_1031) ;  /* 0x0000030000000947 */ /* 0x000fca0003800000 */
[----:B------:R-:W-:Y:S01]  /*53a0*/  SHF.R.S32.HI R9, RZ, 0x1f, R201 ;  /* 0x0000001fff097819 */ /* 0x000fe200000114c9 */
[----:B------:R-:W-:Y:S01]  /*53b0*/  IMAD.WIDE.U32 R6, R201, c[0x0][0x208], RZ ;  /* 0x00008200c9067a25 */ /* 0x000fe200078e00ff */
[----:B------:R-:W-:Y:S02]  /*53c0*/  SHF.R.S32.HI R5, RZ, 0x1f, R200 ;  /* 0x0000001fff057819 */ /* 0x000fe400000114c8 */
[----:B------:R-:W-:Y:S01]  /*53d0*/  IADD3 R10, -R213, 0x10, RZ ;  /* 0x00000010d50a7810 */ /* 0x000fe20007ffe1ff */
[----:B------:R-:W-:Y:S01]  /*53e0*/  IMAD R9, R9, c[0x0][0x208], RZ ;  /* 0x0000820009097a24 */ /* 0x000fe200078e02ff */
[----:B------:R-:W-:Y:S01]  /*53f0*/  IADD3 R8, -R210, 0x10, RZ ;  /* 0x00000010d2087810 */ /* 0x000fe20007ffe1ff */
[----:B------:R-:W-:Y:S01]  /*5400*/  IMAD R5, R5, c[0x0][0x218], RZ ;  /* 0x0000860005057a24 */ /* 0x000fe200078e02ff */
[----:B------:R-:W-:Y:S01]  /*5410*/  LOP3.LUT R10, R10, 0xf, RZ, 0xc0, !PT ;  /* 0x0000000f0a0a7812 */ /* 0x000fe200078ec0ff */
[----:B------:R-:W-:Y:S01]  /*5420*/  IMAD R9, R201, c[0x0][0x20c], R9 ;  /* 0x00008300c9097a24 */ /* 0x000fe200078e0209 */
[----:B------:R-:W-:Y:S01]  /*5430*/  LOP3.LUT R8, R8, 0xf, RZ, 0xc0, !PT ;  /* 0x0000000f08087812 */ /* 0x000fe200078ec0ff */
[C---:B------:R-:W-:Y:S02]  /*5440*/  IMAD R5, R200.reuse, c[0x0][0x21c], R5 ;  /* 0x00008700c8057a24 */ /* 0x040fe400078e0205 */
[----:B------:R-:W-:Y:S04]  /*5450*/  IMAD.IADD R7, R7, 0x1, R9 ;  /* 0x0000000107077824 */ /* 0x000fe800078e0209 */
[----:B------:R-:W-:Y:S05]  /*5460*/  IMAD.WIDE.U32 R6, R200, c[0x0][0x218], R6 ;  /* 0x00008600c8067a25 */ /* 0x000fea00078e0006 */
[----:B------:R-:W-:Y:S04]  /*5470*/  IADD3 R0, P0, R6, UR20, RZ ;  /* 0x0000001406007c10 */ /* 0x000fe8000ff1e0ff */
[----:B------:R-:W-:Y:S02]  /*5480*/  IADD3.X R5, R7, UR11, R5, P0, !PT ;  /* 0x0000000b07057c10 */ /* 0x000fe400087fe405 */
[C---:B------:R-:W-:Y:S04]  /*5490*/  LEA R4, P0, R0.reuse, c[0x0][0x1f8], 0x1 ;  /* 0x00007e0000047a11 */ /* 0x040fe800078008ff */
[----:B------:R-:W-:Y:S02]  /*54a0*/  LEA.HI.X R2, R0, c[0x0][0x1fc], R5, 0x1, P0 ;  /* 0x00007f0000027a11 */ /* 0x000fe400000f0c05 */
[----:B------:R-:W5:Y:S01]  /*54b0*/  SHFL.IDX PT, R5, R4, 0x1, 0x181f ;  /* 0x00381f0004057f89 */ /* 0x000f6200000e0000 */
[----:B------:R-:W-:Y:S03]  /*54c0*/  IADD3 R0, -R180, 0x10, RZ ;  /* 0x00000010b4007810 */ /* 0x000fe60007ffe1ff */
[----:B------:R-:W4:Y:S01]  /*54d0*/  SHFL.IDX PT, R7, R2, 0x1, 0x181f ;  /* 0x00381f0002077f89 */ /* 0x000f2200000e0000 */
[----:B------:R-:W-:Y:S03]  /*54e0*/  LOP3.LUT R0, R0, 0xf, RZ, 0xc0, !PT ;  /* 0x0000000f00007812 */ /* 0x000fe600078ec0ff */
[----:B------:R-:W3:Y:S01]  /*54f0*/  SHFL.IDX PT, R4, R4, RZ, 0x181f ;  /* 0x00181fff04047589 */ /* 0x000ee200000e0000 */
[----:B-----5:R-:W-:Y:S04]  /*5500*/  IADD3 R10, P1, P0, R10, R5, R214 ;  /* 0x000000050a0a7210 */ /* 0x020fe8000783e0d6 */
[----:B----4-:R-:W-:Y:S02]  /*5510*/  IADD3.X R11, RZ, R7, R215, P1, P0 ;  /* 0x00000007ff0b7210 */ /* 0x010fe40000fe04d7 */
[----:B------:R-:W-:Y:S04]  /*5520*/  IADD3 R8, P1, P0, R8, R5, R211 ;  /* 0x0000000508087210 */ /* 0x000fe8000783e0d3 */
[----:B------:R-:W-:Y:S02]  /*5530*/  IADD3.X R9, RZ, R7, R212, P1, P0 ;  /* 0x00000007ff097210 */ /* 0x000fe40000fe04d4 */
[----:B------:R-:W-:Y:S02]  /*5540*/  IADD3 R6, P1, P0, R0, R5, R183 ;  /* 0x0000000500067210 */ /* 0x000fe4000783e0b7 */
[----:B------:R-:W4:Y:S02]  /*5550*/  SHFL.IDX PT, R5, R2, RZ, 0x181f ;  /* 0x00181fff02057589 */ /* 0x000f2400000e0000 */
[----:B------:R-:W-:Y:S02]  /*5560*/  IADD3.X R7, RZ, R7, R192, P1, P0 ;  /* 0x00000007ff077210 */ /* 0x000fe40000fe04c0 */
[C---:B---3--:R-:W-:Y:S05]  /*5570*/  IADD3 R16, P0, R4.reuse, R214, RZ ;  /* 0x000000d604107210 */ /* 0x048fea0007f1e0ff */
[C---:B----4-:R-:W-:Y:S01]  /*5580*/  IMAD.X R17, R5.reuse, 0x1, R215, P0 ;  /* 0x0000000105117824 */ /* 0x050fe200000e06d7 */
[C---:B------:R-:W-:Y:S05]  /*5590*/  IADD3 R14, P0, R4.reuse, R211, RZ ;  /* 0x000000d3040e7210 */ /* 0x040fea0007f1e0ff */
[C---:B------:R-:W-:Y:S01]  /*55a0*/  IMAD.X R15, R5.reuse, 0x1, R212, P0 ;  /* 0x00000001050f7824 */ /* 0x040fe200000e06d4 */
[----:B------:R-:W-:Y:S05]  /*55b0*/  IADD3 R18, P0, R4, R183, RZ ;  /* 0x000000b704127210 */ /* 0x000fea0007f1e0ff */
[----:B------:R-:W-:Y:S01]  /*55c0*/  IMAD.X R19, R5, 0x1, R192, P0 ;  /* 0x0000000105137824 */ /* 0x000fe200000e06c0 */
[----:B------:R-:W-:Y:S01]  /*55d0*/  ISETP.NE.U32.AND P0, PT, R213, RZ, PT ;  /* 0x000000ffd500720c */ /* 0x000fe20003f05070 */
[----:B------:R-:W-:Y:S04]  /*55e0*/  IMAD.U32 R5, RZ, RZ, UR16 ;  /* 0x00000010ff057e24 */ /* 0x000fe8000f8e00ff */
[----:B------:R-:W-:Y:S05]  /*55f0*/  IMAD R13, R5, 0x6000, R198 ;  /* 0x00006000050d7824 */ /* 0x000fea00078e02c6 */
[----:B------:R3:W-:Y:S04]  /*5600*/  LDGSTS.E.BYPASS.LTC128B.128 [R13], [R16.64], !P5 ;  /* 0x00000000100d7fae */ /* 0x0007e8000e901d4c */
[----:B------:R3:W-:Y:S04]  /*5610*/  LDGSTS.E.BYPASS.LTC128B.128 [R13+0x2000], [R14.64], !P4 ;  /* 0x020000000e0d7fae */ /* 0x0007e8000e101d4c */
[----:B------:R3:W-:Y:S04]  /*5620*/  LDGSTS.E.BYPASS.LTC128B.128 [R13+0x4000], [R18.64], !P6 ;  /* 0x04000000120d7fae */ /* 0x0007e8000f101d4c */
[----:B------:R3:W-:Y:S01]  /*5630*/  LDGSTS.E.BYPASS.LTC128B.128.ZFILL [R13+0x1000], [R10.64], P0 ;  /* 0x010000000a0d7fae */ /* 0x0007e20008141d4c */
[----:B------:R-:W-:Y:S11]  /*5640*/  ISETP.NE.U32.AND P0, PT, R210, RZ, PT ;  /* 0x000000ffd200720c */ /* 0x000ff60003f05070 */
[----:B------:R-:W-:Y:S02]  /*5650*/  @!UPT UIADD3 URZ, URZ, URZ, URZ ;  /* 0x0000003f3f3ff290 */ /* 0x000fe4000fffe03f */
[----:B------:R3:W-:Y:S01]  /*5660*/  LDGSTS.E.BYPASS.LTC128B.128.ZFILL [R13+0x3000], [R8.64], P0 ;  /* 0x03000000080d7fae */ /* 0x0007e20008141d4c */
[----:B------:R-:W-:Y:S11]  /*5670*/  ISETP.NE.U32.AND P0, PT, R180, RZ, PT ;  /* 0x000000ffb400720c */ /* 0x000ff60003f05070 */
[----:B------:R-:W-:Y:S02]  /*5680*/  @!UPT UIADD3 URZ, URZ, URZ, URZ ;  /* 0x0000003f3f3ff290 */ /* 0x000fe4000fffe03f */
[----:B------:R3:W-:Y:S02]  /*5690*/  LDGSTS.E.BYPASS.LTC128B.128.ZFILL [R13+0x5000], [R6.64], P0 ;  /* 0x05000000060d7fae */ /* 0x0007e40008141d4c */
.L_x_1031:
[C---:B--23--:R-:W-:Y:S01]  /*56a0*/  HMMA.16816.F32.BF16 R4, R136.reuse, R140, RZ ;  /* 0x0000008c8804723c */ /* 0x04cfe200000418ff */
[----:B------:R-:W0:Y:S01]  /*56b0*/  LDGDEPBAR ;  /* 0x00000000000079af */ /* 0x000e220000000000 */
[----:B------:R-:W-:Y:S01]  /*56c0*/  UIADD3 UR18, UR16, 0x1, URZ ;  /* 0x0000000110127890 */ /* 0x000fe2000fffe03f */
[----:B------:R-:W-:Y:S01]  /*56d0*/  ISETP.NE.AND P0, PT, R197, 0x1, PT ;  /* 0x00000001c500780c */ /* 0x000fe20003f05270 */
[C---:B------:R-:W-:Y:S01]  /*56e0*/  IMAD.IADD R0, R135.reuse, 0x1, R133 ;  /* 0x0000000187007824 */ /* 0x040fe200078e0285 */
[----:B------:R-:W-:Y:S01]  /*56f0*/  IADD3 R133, R188, R133, R135 ;  /* 0x00000085bc857210 */ /* 0x000fe20007ffe087 */
[----:B------:R-:W-:Y:S01]  /*5700*/  IMAD.IADD R2, R135, 0x1, R134 ;  /* 0x0000000187027824 */ /* 0x000fe200078e0286 */
[----:B------:R-:W-:Y:S01]  /*5710*/  ISETP.LE.AND P2, PT, R196, c[0x0][0x32c], PT ;  /* 0x0000cb00c4007a0c */ /* 0x000fe20003f43270 */
[C---:B------:R-:W-:Y:S01]  /*5720*/  HMMA.16816.F32.BF16 R8, R136.reuse, R142, RZ ;  /* 0x0000008e8808723c */ /* 0x040fe200000418ff */
[----:B------:R-:W-:Y:S01]  /*5730*/  LDSM.16.M88.4 R140, [R187] ;  /* 0x00000000bb8c783b */ /* 0x000fe20000000200 */
[----:B------:R-:W-:Y:S02]  /*5740*/  UISETP.GE.AND UP0, UPT, UR16, 0x1, UPT ;  /* 0x000000011000788c */ /* 0x000fe4000bf06270 */
[----:B------:R-:W-:Y:S02]  /*5750*/  IMAD.MOV.U32 R219, RZ, RZ, R205 ;  /* 0x000000ffffdb7224 */ /* 0x000fe400078e00cd */
[----:B------:R-:W-:Y:S02]  /*5760*/  USEL UR16, UR18, URZ, !UP0 ;  /* 0x0000003f12107287 */ /* 0x000fe4000c000000 */
[C---:B----4-:R-:W-:Y:S01]  /*5770*/  HMMA.16816.F32.BF16 R12, R136.reuse, R144, RZ ;  /* 0x00000090880c723c */ /* 0x050fe200000418ff */
[----:B------:R-:W-:Y:S05]  /*5780*/  @P0 IMAD.HI.U32 R209, R205, c[0x0][0x2c8], RZ ;  /* 0x0000b200cdd10a27 */ /* 0x000fea00078e00ff */
[----:B------:R-:W-:Y:S01]  /*5790*/  @P0 SHF.R.U32.HI R219, RZ, c[0x0][0x2cc], R209 ;  /* 0x0000b300ffdb0a19 */ /* 0x000fe200000116d1 */
[----:B------:R-:W-:Y:S01]  /*57a0*/  IMAD.SHL.U32 R209, R217, 0x40, RZ ;  /* 0x00000040d9d17824 */ /* 0x000fe200078e00ff */
[C---:B------:R-:W-:Y:S01]  /*57b0*/  HMMA.16816.F32.BF16 R16, R136.reuse, R146, RZ ;  /* 0x000000928810723c */ /* 0x040fe200000418ff */
[----:B------:R-:W2:Y:S03]  /*57c0*/  LDSM.16.M88.4 R144, [R0+0xc100] ;  /* 0x00c100000090783b */ /* 0x000ea60000000200 */
[----:B------:R-:W-:Y:S03]  /*57d0*/  IADD3 R220, -R206, 0x1, -R209 ;  /* 0x00000001cedc7810 */ /* 0x000fe60007ffe9d1 */
[----:B------:R-:W3:Y:S01]  /*57e0*/  SHFL.IDX PT, R218, R219, RZ, 0x1c1f ;  /* 0x001c1fffdbda7589 */ /* 0x000ee200000e0000 */
[C---:B-1----:R-:W-:Y:S01]  /*57f0*/  HMMA.16816.F32.BF16 R20, R136.reuse, R148, RZ ;  /* 0x000000948814723c */ /* 0x042fe200000418ff */
[----:B------:R-:W-:Y:S05]  /*5800*/  IMAD R220, R181, c[0x0][0x1d0], R220 ;  /* 0x00007400b5dc7a24 */ /* 0x000fea00078e02dc */
[----:B------:R-:W-:Y:S02]  /*5810*/  IADD3 R220, R220, -c[0x0][0x168], RZ ;  /* 0x80005a00dcdc7a10 */ /* 0x000fe40007ffe0ff */
[C---:B------:R-:W-:Y:S01]  /*5820*/  HMMA.16816.F32.BF16 R24, R136.reuse, R150, RZ ;  /* 0x000000968818723c */ /* 0x040fe200000418ff */
[----:B------:R-:W-:Y:S03]  /*5830*/  LDSM.16.M88.4 R148, [R0+0xd100] ;  /* 0x00d100000094783b */ /* 0x000fe60000000200 */
[C---:B------:R-:W-:Y:S02]  /*5840*/  IADD3 R221, R220.reuse, c[0x0][0x328], RZ ;  /* 0x0000ca00dcdd7a10 */ /* 0x040fe40007ffe0ff */
[----:B------:R-:W-:Y:S02]  /*5850*/  IADD3 R220, R220, UR17, RZ ;  /* 0x00000011dcdc7c10 */ /* 0x000fe4000fffe0ff */
[C---:B------:R-:W-:Y:S08]  /*5860*/  HMMA.16816.F32.BF16 R28, R136.reuse, R152, RZ ;  /* 0x00000098881c723c */ /* 0x040ff000000418ff */
[----:B------:R-:W-:Y:S01]  /*5870*/  HMMA.16816.F32.BF16 R32, R136, R154, RZ ;  /* 0x0000009a8820723c */ /* 0x000fe200000418ff */
[----:B------:R-:W1:Y:S06]  /*5880*/  LDSM.16.M88.4 R136, [R0+0xc900] ;  /* 0x00c900000088783b */ /* 0x000e6c0000000200 */
[----:B------:R-:W4:Y:S01]  /*5890*/  LDSM.16.M88.4 R152, [R0+0xd900] ;  /* 0x00d900000098783b */ /* 0x000f220000000200 */
[C---:B------:R-:W-:Y:S08]  /*58a0*/  HMMA.16816.F32.BF16 R4, R156.reuse, R160, R4 ;  /* 0x000000a09c04723c */ /* 0x040ff00000041804 */
[C---:B------:R-:W-:Y:S01]  /*58b0*/  HMMA.16816.F32.BF16 R8, R156.reuse, R162, R8 ;  /* 0x000000a29c08723c */ /* 0x040fe20000041808 */
[----:B------:R-:W-:Y:S07]  /*58c0*/  LDSM.16.M88.4 R160, [R186] ;  /* 0x00000000baa0783b */ /* 0x000fee0000000200 */
[C---:B------:R-:W-:Y:S08]  /*58d0*/  HMMA.16816.F32.BF16 R12, R156.reuse, R164, R12 ;  /* 0x000000a49c0c723c */ /* 0x040ff0000004180c */
[C---:B------:R-:W-:Y:S01]  /*58e0*/  HMMA.16816.F32.BF16 R16, R156.reuse, R166, R16 ;  /* 0x000000a69c10723c */ /* 0x040fe20000041810 */
[----:B------:R-:W5:Y:S07]  /*58f0*/  LDSM.16.M88.4 R164, [R2+0xc100] ;  /* 0x00c1000002a4783b */ /* 0x000f6e0000000200 */
[C---:B------:R-:W-:Y:S08]  /*5900*/  HMMA.16816.F32.BF16 R20, R156.reuse, R168, R20 ;  /* 0x000000a89c14723c */ /* 0x040ff00000041814 */
[C---:B------:R-:W-:Y:S01]  /*5910*/  HMMA.16816.F32.BF16 R24, R156.reuse, R170, R24 ;  /* 0x000000aa9c18723c */ /* 0x040fe20000041818 */
[----:B------:R-:W-:Y:S07]  /*5920*/  LDSM.16.M88.4 R168, [R2+0xd900] ;  /* 0x00d9000002a8783b */ /* 0x000fee0000000200 */
[C---:B------:R-:W-:Y:S08]  /*5930*/  HMMA.16816.F32.BF16 R28, R156.reuse, R172, R28 ;  /* 0x000000ac9c1c723c */ /* 0x040ff0000004181c */
[----:B------:R-:W-:Y:S01]  /*5940*/  HMMA.16816.F32.BF16 R32, R156, R174, R32 ;  /* 0x000000ae9c20723c */ /* 0x000fe20000041820 */
[----:B------:R-:W4:Y:S07]  /*5950*/  LDSM.16.M88.4 R156, [R2+0xc900] ;  /* 0x00c90000029c783b */ /* 0x000f2e0000000200 */
[C---:B--2---:R-:W-:Y:S05]  /*5960*/  HMMA.16816.F32.BF16 R4, R140.reuse, R144, R4 ;  /* 0x000000908c04723c */ /* 0x044fea0000041804 */
[--C-:B---3--:R-:W-:Y:S02]  /*5970*/  IMAD.IADD R223, R221, 0x1, R218.reuse ;  /* 0x00000001dddf7824 */ /* 0x108fe400078e02da */
[----:B------:R-:W-:Y:S01]  /*5980*/  IMAD.IADD R222, R220, 0x1, R218 ;  /* 0x00000001dcde7824 */ /* 0x000fe200078e02da */
[C---:B------:R-:W-:Y:S01]  /*5990*/  HMMA.16816.F32.BF16 R8, R140.reuse, R146, R8 ;  /* 0x000000928c08723c */ /* 0x040fe20000041808 */
[----:B------:R-:W2:Y:S07]  /*59a0*/  LDSM.16.M88.4 R144, [R2+0xd100] ;  /* 0x00d100000290783b */ /* 0x000eae0000000200 */
[C---:B-1----:R-:W-:Y:S08]  /*59b0*/  HMMA.16816.F32.BF16 R12, R140.reuse, R136, R12 ;  /* 0x000000888c0c723c */ /* 0x042ff0000004180c */
[C---:B------:R-:W-:Y:S01]  /*59c0*/  HMMA.16816.F32.BF16 R16, R140.reuse, R138, R16 ;  /* 0x0000008a8c10723c */ /* 0x040fe20000041810 */
[----:B------:R-:W-:Y:S07]  /*59d0*/  LDSM.16.M88.4 R136, [R193+0x4000] ;  /* 0x00400000c188783b */ /* 0x000fee0000000200 */
[C---:B------:R-:W-:Y:S08]  /*59e0*/  HMMA.16816.F32.BF16 R20, R140.reuse, R148, R20 ;  /* 0x000000948c14723c */ /* 0x040ff00000041814 */
[C---:B------:R-:W-:Y:S01]  /*59f0*/  HMMA.16816.F32.BF16 R24, R140.reuse, R150, R24 ;  /* 0x000000968c18723c */ /* 0x040fe20000041818 */
[----:B------:R-:W-:Y:S07]  /*5a00*/  LDSM.16.M88.4 R148, [R191+UR4+0xe900] ;  /* 0x00e90004bf94783b */ /* 0x000fee0008000200 */
[C---:B----4-:R-:W-:Y:S08]  /*5a10*/  HMMA.16816.F32.BF16 R28, R140.reuse, R152, R28 ;  /* 0x000000988c1c723c */ /* 0x050ff0000004181c */
[----:B------:R-:W-:Y:S01]  /*5a20*/  HMMA.16816.F32.BF16 R32, R140, R154, R32 ;  /* 0x0000009a8c20723c */ /* 0x000fe20000041820 */
[----:B------:R-:W1:Y:S06]  /*5a30*/  LDSM.16.M88.4 R140, [R191+UR4+0xe100] ;  /* 0x00e10004bf8c783b */ /* 0x000e6c0008000200 */
[----:B------:R-:W-:Y:S01]  /*5a40*/  LDSM.16.M88.4 R152, [R191+UR4+0xf900] ;  /* 0x00f90004bf98783b */ /* 0x000fe20008000200 */
[C---:B-----5:R-:W-:Y:S08]  /*5a50*/  HMMA.16816.F32.BF16 R4, R160.reuse, R164, R4 ;  /* 0x000000a4a004723c */ /* 0x060ff00000041804 */
[C---:B------:R-:W-:Y:S01]  /*5a60*/  HMMA.16816.F32.BF16 R8, R160.reuse, R166, R8 ;  /* 0x000000a6a008723c */ /* 0x040fe20000041808 */
[----:B------:R-:W-:Y:S07]  /*5a70*/  LDSM.16.M88.4 R164, [R0+0xf100] ;  /* 0x00f1000000a4783b */ /* 0x000fee0000000200 */
[C---:B------:R-:W-:Y:S08]  /*5a80*/  HMMA.16816.F32.BF16 R12, R160.reuse, R156, R12 ;  /* 0x0000009ca00c723c */ /* 0x040ff0000004180c */
[C---:B------:R-:W-:Y:S01]  /*5a90*/  HMMA.16816.F32.BF16 R16, R160.reuse, R158, R16 ;  /* 0x0000009ea010723c */ /* 0x040fe20000041810 */
[----:B------:R-:W-:Y:S07]  /*5aa0*/  LDSM.16.M88.4 R156, [R189+0x4000] ;  /* 0x00400000bd9c783b */ /* 0x000fee0000000200 */
[C---:B--2---:R-:W-:Y:S08]  /*5ab0*/  HMMA.16816.F32.BF16 R20, R160.reuse, R144, R20 ;  /* 0x00000090a014723c */ /* 0x044ff00000041814 */
[C---:B------:R-:W-:Y:S01]  /*5ac0*/  HMMA.16816.F32.BF16 R24, R160.reuse, R146, R24 ;  /* 0x00000092a018723c */ /* 0x040fe20000041818 */
[----:B------:R-:W2:Y:S07]  /*5ad0*/  LDSM.16.M88.4 R144, [R191+UR4+0xf100] ;  /* 0x00f10004bf90783b */ /* 0x000eae0008000200 */
[C---:B------:R-:W-:Y:S08]  /*5ae0*/  HMMA.16816.F32.BF16 R28, R160.reuse, R168, R28 ;  /* 0x000000a8a01c723c */ /* 0x040ff0000004181c */
[----:B------:R-:W-:Y:S01]  /*5af0*/  HMMA.16816.F32.BF16 R32, R160, R170, R32 ;  /* 0x000000aaa020723c */ /* 0x000fe20000041820 */
[----:B------:R-:W3:Y:S06]  /*5b00*/  LDSM.16.M88.4 R160, [R134+0xe100] ;  /* 0x00e1000086a0783b */ /* 0x000eec0000000200 */
[----:B------:R-:W-:Y:S01]  /*5b10*/  LDSM.16.M88.4 R168, [R2+0xe100] ;  /* 0x00e1000002a8783b */ /* 0x000fe20000000200 */
[C---:B-1----:R-:W-:Y:S08]  /*5b20*/  HMMA.16816.F32.BF16 R4, R136.reuse, R140, R4 ;  /* 0x0000008c8804723c */ /* 0x042ff00000041804 */
[C---:B------:R-:W-:Y:S01]  /*5b30*/  HMMA.16816.F32.BF16 R8, R136.reuse, R142, R8 ;  /* 0x0000008e8808723c */ /* 0x040fe20000041808 */
[----:B------:R-:W1:Y:S07]  /*5b40*/  LDSM.16.M88.4 R140, [R134+0xe900] ;  /* 0x00e90000868c783b */ /* 0x000e6e0000000200 */
[C---:B------:R-:W-:Y:S08]  /*5b50*/  HMMA.16816.F32.BF16 R12, R136.reuse, R148, R12 ;  /* 0x00000094880c723c */ /* 0x040ff0000004180c */
[C---:B------:R-:W-:Y:S01]  /*5b60*/  HMMA.16816.F32.BF16 R16, R136.reuse, R150, R16 ;  /* 0x000000968810723c */ /* 0x040fe20000041810 */
[----:B------:R-:W4:Y:S07]  /*5b70*/  LDSM.16.M88.4 R148, [R134+0xf100] ;  /* 0x00f100008694783b */ /* 0x000f2e0000000200 */
[C---:B--2---:R-:W-:Y:S08]  /*5b80*/  HMMA.16816.F32.BF16 R20, R136.reuse, R144, R20 ;  /* 0x000000908814723c */ /* 0x044ff00000041814 */
[C---:B------:R-:W-:Y:S01]  /*5b90*/  HMMA.16816.F32.BF16 R24, R136.reuse, R146, R24 ;  /* 0x000000928818723c */ /* 0x040fe20000041818 */
[----:B------:R-:W2:Y:S07]  /*5ba0*/  LDSM.16.M88.4 R144, [R134+0xf900] ;  /* 0x00f900008690783b */ /* 0x000eae0000000200 */
[C---:B------:R-:W-:Y:S08]  /*5bb0*/  HMMA.16816.F32.BF16 R28, R136.reuse, R152, R28 ;  /* 0x00000098881c723c */ /* 0x040ff0000004181c */
[----:B------:R-:W-:Y:S01]  /*5bc0*/  HMMA.16816.F32.BF16 R32, R136, R154, R32 ;  /* 0x0000009a8820723c */ /* 0x000fe20000041820 */
[----:B------:R-:W-:Y:S06]  /*5bd0*/  LDSM.16.M88.4 R136, [R187+0x4000] ;  /* 0x00400000bb88783b */ /* 0x000fec0000000200 */
[----:B------:R-:W5:Y:S01]  /*5be0*/  LDSM.16.M88.4 R152, [R0+0xe100] ;  /* 0x00e100000098783b */ /* 0x000f620000000200 */
[C---:B---3--:R-:W-:Y:S08]  /*5bf0*/  HMMA.16816.F32.BF16 R4, R156.reuse, R160, R4 ;  /* 0x000000a09c04723c */ /* 0x048ff00000041804 */
[C---:B------:R-:W-:Y:S01]  /*5c00*/  HMMA.16816.F32.BF16 R8, R156.reuse, R162, R8 ;  /* 0x000000a29c08723c */ /* 0x040fe20000041808 */
[----:B------:R-:W3:Y:S07]  /*5c10*/  LDSM.16.M88.4 R160, [R0+0xe900] ;  /* 0x00e9000000a0783b */ /* 0x000eee0000000200 */
[C---:B-1----:R-:W-:Y:S08]  /*5c20*/  HMMA.16816.F32.BF16 R12, R156.reuse, R140, R12 ;  /* 0x0000008c9c0c723c */ /* 0x042ff0000004180c */
[C---:B------:R-:W-:Y:S01]  /*5c30*/  HMMA.16816.F32.BF16 R16, R156.reuse, R142, R16 ;  /* 0x0000008e9c10723c */ /* 0x040fe20000041810 */
[----:B------:R-:W1:Y:S07]  /*5c40*/  LDSM.16.M88.4 R140, [R0+0xf900] ;  /* 0x00f90000008c783b */ /* 0x000e6e0000000200 */
[C---:B----4-:R-:W-:Y:S08]  /*5c50*/  HMMA.16816.F32.BF16 R20, R156.reuse, R148, R20 ;  /* 0x000000949c14723c */ /* 0x050ff00000041814 */
[C---:B------:R-:W-:Y:S01]  /*5c60*/  HMMA.16816.F32.BF16 R24, R156.reuse, R150, R24 ;  /* 0x000000969c18723c */ /* 0x040fe20000041818 */
[----:B------:R-:W4:Y:S07]  /*5c70*/  LDSM.16.M88.4 R148, [R186+0x4000] ;  /* 0x00400000ba94783b */ /* 0x000f2e0000000200 */
[C---:B--2---:R-:W-:Y:S08]  /*5c80*/  HMMA.16816.F32.BF16 R28, R156.reuse, R144, R28 ;  /* 0x000000909c1c723c */ /* 0x044ff0000004181c */
[----:B------:R-:W-:Y:S01]  /*5c90*/  HMMA.16816.F32.BF16 R32, R156, R146, R32 ;  /* 0x000000929c20723c */ /* 0x000fe20000041820 */
[----:B------:R-:W2:Y:S06]  /*5ca0*/  LDSM.16.M88.4 R144, [R133+0xe900] ;  /* 0x00e900008590783b */ /* 0x000eac0000000200 */
[----:B------:R-:W1:Y:S01]  /*5cb0*/  LDSM.16.M88.4 R156, [R133+0xf100] ;  /* 0x00f10000859c783b */ /* 0x000e620000000200 */
[C---:B-----5:R-:W-:Y:S08]  /*5cc0*/  HMMA.16816.F32.BF16 R4, R136.reuse, R152, R4 ;  /* 0x000000988804723c */ /* 0x060ff00000041804 */
[C---:B------:R-:W-:Y:S01]  /*5cd0*/  HMMA.16816.F32.BF16 R8, R136.reuse, R154, R8 ;  /* 0x0000009a8808723c */ /* 0x040fe20000041808 */
[----:B------:R-:W5:Y:S07]  /*5ce0*/  LDSM.16.M88.4 R152, [R133+0xf900] ;  /* 0x00f900008598783b */ /* 0x000f6e0000000200 */
[C---:B---3--:R-:W-:Y:S08]  /*5cf0*/  HMMA.16816.F32.BF16 R12, R136.reuse, R160, R12 ;  /* 0x000000a0880c723c */ /* 0x048ff0000004180c */
[C---:B------:R-:W-:Y:S01]  /*5d00*/  HMMA.16816.F32.BF16 R16, R136.reuse, R162, R16 ;  /* 0x000000a28810723c */ /* 0x040fe20000041810 */
[----:B------:R-:W-:Y:S07]  /*5d10*/  LDSM.16.M88.4 R160, [R191+UR4+0x10900] ;  /* 0x01090004bfa0783b */ /* 0x000fee0008000200 */
[C---:B------:R-:W-:Y:S08]  /*5d20*/  HMMA.16816.F32.BF16 R20, R136.reuse, R164, R20 ;  /* 0x000000a48814723c */ /* 0x040ff00000041814 */
[C---:B------:R-:W-:Y:S01]  /*5d30*/  HMMA.16816.F32.BF16 R24, R136.reuse, R166, R24 ;  /* 0x000000a68818723c */ /* 0x040fe20000041818 */
[----:B------:R-:W-:Y:S07]  /*5d40*/  LDSM.16.M88.4 R164, [R191+UR4+0x11100] ;  /* 0x01110004bfa4783b */ /* 0x000fee0008000200 */
[C---:B-1----:R-:W-:Y:S08]  /*5d50*/  HMMA.16816.F32.BF16 R28, R136.reuse, R140, R28 ;  /* 0x0000008c881c723c */ /* 0x042ff0000004181c */
[----:B------:R-:W-:Y:S01]  /*5d60*/  HMMA.16816.F32.BF16 R32, R136, R142, R32 ;  /* 0x0000008e8820723c */ /* 0x000fe20000041820 */
[----:B------:R-:W-:Y:S06]  /*5d70*/  LDSM.16.M88.4 R136, [R193+0x8000] ;  /* 0x00800000c188783b */ /* 0x000fec0000000200 */
[----:B------:R-:W1:Y:S01]  /*5d80*/  LDSM.16.M88.4 R140, [R191+UR4+0x10100] ;  /* 0x01010004bf8c783b */ /* 0x000e620008000200 */
[C---:B----4-:R-:W-:Y:S08]  /*5d90*/  HMMA.16816.F32.BF16 R4, R148.reuse, R168, R4 ;  /* 0x000000a89404723c */ /* 0x050ff00000041804 */
[C---:B------:R-:W-:Y:S01]  /*5da0*/  HMMA.16816.F32.BF16 R8, R148.reuse, R170, R8 ;  /* 0x000000aa9408723c */ /* 0x040fe20000041808 */
[----:B------:R-:W-:Y:S07]  /*5db0*/  LDSM.16.M88.4 R168, [R134+0x10100] ;  /* 0x0101000086a8783b */ /* 0x000fee0000000200 */
[C---:B--2---:R-:W-:Y:S08]  /*5dc0*/  HMMA.16816.F32.BF16 R12, R148.reuse, R144, R12 ;  /* 0x00000090940c723c */ /* 0x044ff0000004180c */
[C---:B------:R-:W-:Y:S01]  /*5dd0*/  HMMA.16816.F32.BF16 R16, R148.reuse, R146, R16 ;  /* 0x000000929410723c */ /* 0x040fe20000041810 */
[----:B------:R-:W2:Y:S07]  /*5de0*/  LDSM.16.M88.4 R144, [R191+UR4+0x11900] ;  /* 0x01190004bf90783b */ /* 0x000eae0008000200 */
[C---:B------:R-:W-:Y:S08]  /*5df0*/  HMMA.16816.F32.BF16 R20, R148.reuse, R156, R20 ;  /* 0x0000009c9414723c */ /* 0x040ff00000041814 */
[C---:B------:R-:W-:Y:S01]  /*5e00*/  HMMA.16816.F32.BF16 R24, R148.reuse, R158, R24 ;  /* 0x0000009e9418723c */ /* 0x040fe20000041818 */
[----:B------:R-:W3:Y:S07]  /*5e10*/  LDSM.16.M88.4 R156, [R189+0x8000] ;  /* 0x00800000bd9c783b */ /* 0x000eee0000000200 */
[C---:B-----5:R-:W-:Y:S08]  /*5e20*/  HMMA.16816.F32.BF16 R28, R148.reuse, R152, R28 ;  /* 0x00000098941c723c */ /* 0x060ff0000004181c */
[----:B------:R-:W-:Y:S01]  /*5e30*/  HMMA.16816.F32.BF16 R32, R148, R154, R32 ;  /* 0x0000009a9420723c */ /* 0x000fe20000041820 */
[----:B------:R-:W-:Y:S06]  /*5e40*/  LDSM.16.M88.4 R148, [R134+0x11100] ;  /* 0x011100008694783b */ /* 0x000fec0000000200 */
[----:B------:R-:W-:Y:S01]  /*5e50*/  LDSM.16.M88.4 R152, [R134+0x11900] ;  /* 0x011900008698783b */ /* 0x000fe20000000200 */
        /* <DEDUP_REMOVED lines=8> */
[----:B------:R-:W4:Y:S07]  /*5ee0*/  LDSM.16.M88.4 R164, [R0+0x10100] ;  /* 0x0101000000a4783b */ /* 0x000f2e0000000200 */
[C---:B--2---:R-:W-:Y:S08]  /*5ef0*/  HMMA.16816.F32.BF16 R28, R136.reuse, R144, R28 ;  /* 0x00000090881c723c */ /* 0x044ff0000004181c */
[----:B------:R-:W-:Y:S01]  /*5f00*/  HMMA.16816.F32.BF16 R32, R136, R146, R32 ;  /* 0x000000928820723c */ /* 0x000fe20000041820 */
[----:B------:R-:W2:Y:S06]  /*5f10*/  LDSM.16.M88.4 R136, [R0+0x10900] ;  /* 0x010900000088783b */ /* 0x000eac0000000200 */
[----:B------:R-:W5:Y:S01]  /*5f20*/  LDSM.16.M88.4 R144, [R0+0x11100] ;  /* 0x011100000090783b */ /* 0x000f620000000200 */
[C---:B---3--:R-:W-:Y:S08]  /*5f30*/  HMMA.16816.F32.BF16 R4, R156.reuse, R168, R4 ;  /* 0x000000a89c04723c */ /* 0x048ff00000041804 */
[C---:B------:R-:W-:Y:S08]  /*5f40*/  HMMA.16816.F32.BF16 R8, R156.reuse, R170, R8 ;  /* 0x000000aa9c08723c */ /* 0x040ff00000041808 */
[C---:B-1----:R-:W-:Y:S08]  /*5f50*/  HMMA.16816.F32.BF16 R12, R156.reuse, R140, R12 ;  /* 0x0000008c9c0c723c */ /* 0x042ff0000004180c */
[C---:B------:R-:W-:Y:S01]  /*5f60*/  HMMA.16816.F32.BF16 R16, R156.reuse, R142, R16 ;  /* 0x0000008e9c10723c */ /* 0x040fe20000041810 */
[----:B------:R-:W1:Y:S07]  /*5f70*/  LDSM.16.M88.4 R140, [R0+0x11900] ;  /* 0x01190000008c783b */ /* 0x000e6e0000000200 */
[C---:B------:R-:W-:Y:S08]  /*5f80*/  HMMA.16816.F32.BF16 R20, R156.reuse, R148, R20 ;  /* 0x000000949c14723c */ /* 0x040ff00000041814 */
[C---:B------:R-:W-:Y:S01]  /*5f90*/  HMMA.16816.F32.BF16 R24, R156.reuse, R150, R24 ;  /* 0x000000969c18723c */ /* 0x040fe20000041818 */
[----:B------:R-:W-:Y:S07]  /*5fa0*/  LDSM.16.M88.4 R148, [R186+0x8000] ;  /* 0x00800000ba94783b */ /* 0x000fee0000000200 */
[C---:B------:R-:W-:Y:S08]  /*5fb0*/  HMMA.16816.F32.BF16 R28, R156.reuse, R152, R28 ;  /* 0x000000989c1c723c */ /* 0x040ff0000004181c */
[----:B------:R-:W-:Y:S01]  /*5fc0*/  HMMA.16816.F32.BF16 R32, R156, R154, R32 ;  /* 0x0000009a9c20723c */ /* 0x000fe20000041820 */
[----:B------:R-:W3:Y:S06]  /*5fd0*/  LDSM.16.M88.4 R152, [R2+0x10100] ;  /* 0x010100000298783b */ /* 0x000eec0000000200 */
[----:B------:R-:W1:Y:S01]  /*5fe0*/  LDSM.16.M88.4 R156, [R133+0x10900] ;  /* 0x01090000859c783b */ /* 0x000e620000000200 */
[C---:B----4-:R-:W-:Y:S08]  /*5ff0*/  HMMA.16816.F32.BF16 R4, R160.reuse, R164, R4 ;  /* 0x000000a4a004723c */ /* 0x050ff00000041804 */
[C---:B------:R-:W-:Y:S01]  /*6000*/  HMMA.16816.F32.BF16 R8, R160.reuse, R166, R8 ;  /* 0x000000a6a008723c */ /* 0x040fe20000041808 */
[----:B------:R-:W4:Y:S07]  /*6010*/  LDSM.16.M88.4 R164, [R133+0x11100] ;  /* 0x0111000085a4783b */ /* 0x000f2e0000000200 */
[C---:B--2---:R-:W-:Y:S08]  /*6020*/  HMMA.16816.F32.BF16 R12, R160.reuse, R136, R12 ;  /* 0x00000088a00c723c */ /* 0x044ff0000004180c */
[C---:B------:R-:W-:Y:S01]  /*6030*/  HMMA.16816.F32.BF16 R16, R160.reuse, R138, R16 ;  /* 0x0000008aa010723c */ /* 0x040fe20000041810 */
[----:B------:R-:W2:Y:S07]  /*6040*/  LDSM.16.M88.4 R136, [R133+0x11900] ;  /* 0x011900008588783b */ /* 0x000eae0000000200 */
[C---:B-----5:R-:W-:Y:S08]  /*6050*/  HMMA.16816.F32.BF16 R20, R160.reuse, R144, R20 ;  /* 0x00000090a014723c */ /* 0x060ff00000041814 */
[C---:B------:R-:W-:Y:S08]  /*6060*/  HMMA.16816.F32.BF16 R24, R160.reuse, R146, R24 ;  /* 0x00000092a018723c */ /* 0x040ff00000041818 */
[C---:B-1----:R-:W-:Y:S08]  /*6070*/  HMMA.16816.F32.BF16 R28, R160.reuse, R140, R28 ;  /* 0x0000008ca01c723c */ /* 0x042ff0000004181c */
[----:B------:R-:W-:Y:S08]  /*6080*/  HMMA.16816.F32.BF16 R32, R160, R142, R32 ;  /* 0x0000008ea020723c */ /* 0x000ff00000041820 */
[C---:B---3--:R-:W-:Y:S08]  /*6090*/  HMMA.16816.F32.BF16 R4, R148.reuse, R152, R4 ;  /* 0x000000989404723c */ /* 0x048ff00000041804 */
[C---:B------:R-:W-:Y:S08]  /*60a0*/  HMMA.16816.F32.BF16 R8, R148.reuse, R154, R8 ;  /* 0x0000009a9408723c */ /* 0x040ff00000041808 */
[C---:B------:R-:W-:Y:S08]  /*60b0*/  HMMA.16816.F32.BF16 R12, R148.reuse, R156, R12 ;  /* 0x0000009c940c723c */ /* 0x040ff0000004180c */
[C---:B------:R-:W-:Y:S08]  /*60c0*/  HMMA.16816.F32.BF16 R16, R148.reuse, R158, R16 ;  /* 0x0000009e9410723c */ /* 0x040ff00000041810 */
[C---:B----4-:R-:W-:Y:S08]  /*60d0*/  HMMA.16816.F32.BF16 R20, R148.reuse, R164, R20 ;  /* 0x000000a49414723c */ /* 0x050ff00000041814 */
[C---:B------:R-:W-:Y:S08]  /*60e0*/  HMMA.16816.F32.BF16 R24, R148.reuse, R166, R24 ;  /* 0x000000a69418723c */ /* 0x040ff00000041818 */
[C---:B--2---:R-:W-:Y:S08]  /*60f0*/  HMMA.16816.F32.BF16 R28, R148.reuse, R136, R28 ;  /* 0x00000088941c723c */ /* 0x044ff0000004181c */
[----:B------:R-:W-:Y:S01]  /*6100*/  HMMA.16816.F32.BF16 R32, R148, R138, R32 ;  /* 0x0000008a9420723c */ /* 0x000fe20000041820 */
[----:B------:R-:W-:-:S07]  /*6110*/  @!P2 BRA `(.L_x_1032) ;  /* 0x000001900000a947 */ /* 0x000fce0003800000 */
[----:B------:R-:W-:Y:S01]  /*6120*/  IMAD R218, R181, c[0x0][0x1d0], R218 ;  /* 0x00007400b5da7a24 */ /* 0x000fe200078e02da */
[----:B------:R-:W-:Y:S04]  /*6130*/  BSSY B0, `(.L_x_1033) ;  /* 0x0000012000007945 */ /* 0x000fe80003800000 */
        /* <DEDUP_REMOVED lines=12> */
.L_x_1034:
[----:B------:R-:W-:Y:S04]  /*6200*/  MOV R0, c[0x0][0x32c] ;  /* 0x0000cb0000007a02 */ /* 0x000fe80000000f00 */
[----:B------:R-:W-:Y:S11]  /*6210*/  ISETP.NE.AND P0, PT, R0, 0x1, PT ;  /* 0x000000010000780c */ /* 0x000ff60003f05270 */
[----:B------:R-:W-:Y:S02]  /*6220*/  @!UPT UIADD3 URZ, URZ, URZ, URZ ;  /* 0x0000003f3f3ff290 */ /* 0x000fe4000fffe03f */
[----:B------:R-:W-:Y:S05]  /*6230*/  @P0 IMAD.HI.U32 R0, R218, c[0x0][0x330], RZ ;  /* 0x0000cc00da000a27 */ /* 0x000fea00078e00ff */
[----:B------:R-:W-:Y:S02]  /*6240*/  @P0 SHF.R.U32.HI R218, RZ, c[0x0][0x334], R0 ;  /* 0x0000cd00ffda0a19 */ /* 0x000fe40000011600 */
.L_x_1035:
[----:B------:R-:W-:Y:S05]  /*6250*/  BSYNC B0 ;  /* 0x0000000000007941 */ /* 0x000fea0003800000 */
.L_x_1033:
[----:B------:R-:W-:Y:S04]  /*6260*/  IMAD R133, R218, c[0x0][0x32c], -R209 ;  /* 0x0000cb00da857a24 */ /* 0x000fe800078e0ad1 */
[----:B------:R-:W-:Y:S05]  /*6270*/  IMAD.IADD R133, R133, 0x1, -R206 ;  /* 0x0000000185857824 */ /* 0x000fea00078e0ace */
[----:B------:R-:W-:Y:S02]  /*6280*/  IADD3 R0, R133, c[0x0][0x32c], RZ ;  /* 0x0000cb0085007a10 */ /* 0x000fe40007ffe0ff */
[----:B------:R-:W-:Y:S02]  /*6290*/  IMNMX R222, R222, R133, !PT ;  /* 0x00000085dede7217 */ /* 0x000fe40007800200 */
[----:B------:R-:W-:Y:S02]  /*62a0*/  IMNMX R223, R223, R0, PT ;  /* 0x00000000dfdf7217 */ /* 0x000fe40003800200 */
.L_x_1032:
[----:B------:R-:W-:Y:S01]  /*62b0*/  ISETP.GT.AND P1, PT, R217, -0x1, PT ;  /* 0xffffffffd900780c */ /* 0x000fe20003f24270 */
[----:B------:R-:W1:Y:S03]  /*62c0*/  SHFL.IDX PT, R0, R219, 0x1, 0x1c1f ;  /* 0x003c1f00db007f89 */ /* 0x000e6600000e0000 */
[----:B------:R-:W-:Y:S04]  /*62d0*/  ISETP.GT.AND P0, PT, R222, RZ, P1 ;  /* 0x000000ffde00720c */ /* 0x000fe80000f04270 */
[C---:B------:R-:W-:Y:S04]  /*62e0*/  ISETP.LT.OR P0, PT, R223.reuse, 0x1, P0 ;  /* 0x00000001df00780c */ /* 0x040fe80000701670 */
[----:B------:R-:W-:Y:S02]  /*62f0*/  FSEL R133, R4, -INF , !P0 ;  /* 0xff80000004857808 */ /* 0x000fe40004000000 */
[C---:B------:R-:W-:Y:S04]  /*6300*/  ISETP.GT.AND P0, PT, R222.reuse, 0x1, P1 ;  /* 0x00000001de00780c */ /* 0x040fe80000f04270 */
[----:B------:R-:W-:Y:S04]  /*6310*/  ISETP.LT.OR P0, PT, R223, 0x2, P0 ;  /* 0x00000002df00780c */ /* 0x000fe80000701670 */
[----:B------:R-:W-:Y:S02]  /*6320*/  FSEL R136, R5, -INF , !P0 ;  /* 0xff80000005887808 */ /* 0x000fe40004000000 */
[----:B------:R-:W-:Y:S01]  /*6330*/  ISETP.GT.AND P0, PT, R222, 0x8, P1 ;  /* 0x00000008de00780c */ /* 0x000fe20000f04270 */
[--C-:B-1----:R-:W-:Y:S02]  /*6340*/  IMAD.IADD R221, R221, 0x1, R0.reuse ;  /* 0x00000001dddd7824 */ /* 0x102fe400078e0200 */
[----:B------:R-:W-:Y:S01]  /*6350*/  IMAD.IADD R220, R220, 0x1, R0 ;  /* 0x00000001dcdc7824 */ /* 0x000fe200078e0200 */
[C---:B------:R-:W-:Y:S04]  /*6360*/  ISETP.LT.OR P0, PT, R223.reuse, 0x9, P0 ;  /* 0x00000009df00780c */ /* 0x040fe80000701670 */
[----:B------:R-:W-:Y:S02]  /*6370*/  FSEL R134, R8, -INF , !P0 ;  /* 0xff80000008867808 */ /* 0x000fe40004000000 */
[C---:B------:R-:W-:Y:S04]  /*6380*/  ISETP.GT.AND P0, PT, R222.reuse, 0x9, P1 ;  /* 0x00000009de00780c */ /* 0x040fe80000f04270 */
[----:B------:R-:W-:Y:S04]  /*6390*/  ISETP.LT.OR P0, PT, R223, 0xa, P0 ;  /* 0x0000000adf00780c */ /* 0x000fe80000701670 */
[----:B------:R-:W-:Y:S02]  /*63a0*/  FSEL R8, R9, -INF , !P0 ;  /* 0xff80000009087808 */ /* 0x000fe40004000000 */
[----:B------:R-:W-:Y:S04]  /*63b0*/  ISETP.GT.AND P0, PT, R222, 0x10, P1 ;  /* 0x00000010de00780c */ /* 0x000fe80000f04270 */
        /* <DEDUP_REMOVED lines=32> */
[----:B------:R-:W-:Y:S04]  /*65c0*/  ISETP.GT.AND P0, PT, R222, 0x39, P1 ;  /* 0x00000039de00780c */ /* 0x000fe80000f04270 */
[----:B------:R-:W-:Y:S04]  /*65d0*/  ISETP.LT.OR P0, PT, R223, 0x3a, P0 ;  /* 0x0000003adf00780c */ /* 0x000fe80000701670 */
[----:B------:R-:W-:Y:S01]  /*65e0*/  FSEL R146, R33, -INF , !P0 ;  /* 0xff80000021927808 */ /* 0x000fe20004000000 */
[----:B------:R-:W-:-:S05]  /*65f0*/  @!P2 BRA `(.L_x_1036) ;  /* 0x000001900000a947 */ /* 0x000fca0003800000 */
        /* <DEDUP_REMOVED lines=14> */
.L_x_1038:
[----:B------:R-:W-:Y:S04]  /*66e0*/  MOV R0, c[0x0][0x32c] ;  /* 0x0000cb0000007a02 */ /* 0x000fe80000000f00 */
[----:B------:R-:W-:Y:S11]  /*66f0*/  ISETP.NE.AND P0, PT, R0, 0x1, PT ;  /* 0x000000010000780c */ /* 0x000ff60003f05270 */
[----:B------:R-:W-:Y:S02]  /*6700*/  @!UPT UIADD3 URZ, URZ, URZ, URZ ;  /* 0x0000003f3f3ff290 */ /* 0x000fe4000fffe03f */
[----:B------:R-:W-:Y:S05]  /*6710*/  @P0 IMAD.HI.U32 R0, R2, c[0x0][0x330], RZ ;  /* 0x0000cc0002000a27 */ /* 0x000fea00078e00ff */
[----:B------:R-:W-:Y:S02]  /*6720*/  @P0 SHF.R.U32.HI R2, RZ, c[0x0][0x334], R0 ;  /* 0x0000cd00ff020a19 */ /* 0x000fe40000011600 */
.L_x_1039:
[----:B------:R-:W-:Y:S05]  /*6730*/  BSYNC B0 ;  /* 0x0000000000007941 */ /* 0x000fea0003800000 */
.L_x_1037:
[----:B------:R-:W-:Y:S04]  /*6740*/  IMAD R5, R2, c[0x0][0x32c], -R209 ;  /* 0x0000cb0002057a24 */ /* 0x000fe800078e0ad1 */
[----:B------:R-:W-:Y:S05]  /*6750*/  IMAD.IADD R5, R5, 0x1, -R206 ;  /* 0x0000000105057824 */ /* 0x000fea00078e0ace */
[----:B------:R-:W-:Y:S02]  /*6760*/  IADD3 R0, R5, c[0x0][0x32c], RZ ;  /* 0x0000cb0005007a10 */ /* 0x000fe40007ffe0ff */
[----:B------:R-:W-:Y:S02]  /*6770*/  IMNMX R220, R220, R5, !PT ;  /* 0x00000005dcdc7217 */ /* 0x000fe40007800200 */
[----:B------:R-:W-:Y:S02]  /*6780*/  IMNMX R221, R221, R0, PT ;  /* 0x00000000dddd7217 */ /* 0x000fe40003800200 */
.L_x_1036:
[----:B------:R-:W-:Y:S01]  /*6790*/  FMNMX.FTZ R5, R133, R132, !PT ;  /* 0x0000008485057209 */ /* 0x000fe20007810000 */
[----:B------:R-:W-:Y:S04]  /*67a0*/  DEPBAR.LE SB0, 0x2 ;  /* 0x000080800000791a */ /* 0x000fe80000000000 */
[----:B------:R-:W-:Y:S01]  /*67b0*/  FMNMX.FTZ R5, R136, R5, !PT ;  /* 0x0000000588057209 */ /* 0x000fe20007810000 */
[----:B------:R-:W-:Y:S01]  /*67c0*/  BAR.SYNC.DEFER_BLOCKING 0x0 ;  /* 0x0000000000007b1d */ /* 0x000fe20000010000 */
[----:B------:R-:W-:Y:S02]  /*67d0*/  ISETP.GT.AND P0, PT, R220, RZ, P1 ;  /* 0x000000ffdc00720c */ /* 0x000fe40000f04270 */
[----:B------:R-:W-:Y:S02]  /*67e0*/  FMNMX.FTZ R5, R134, R5, !PT ;  /* 0x0000000586057209 */ /* 0x000fe40007810000 */
[C---:B------:R-:W-:Y:S02]  /*67f0*/  ISETP.LT.OR P0, PT, R221.reuse, 0x1, P0 ;  /* 0x00000001dd00780c */ /* 0x040fe40000701670 */
[----:B------:R-:W-:Y:S02]  /*6800*/  FMNMX.FTZ R5, R8, R5, !PT ;  /* 0x0000000508057209 */ /* 0x000fe40007810000 */
[----:B------:R-:W-:Y:S02]  /*6810*/  FSEL R6, R6, -INF , !P0 ;  /* 0xff80000006067808 */ /* 0x000fe40004000000 */
[----:B------:R-:W-:Y:S02]  /*6820*/  FMNMX.FTZ R5, R168, R5, !PT ;  /* 0x00000005a8057209 */ /* 0x000fe40007810000 */
[----:B------:R-:W-:Y:S02]  /*6830*/  ISETP.GT.AND P0, PT, R220, 0x1, P1 ;  /* 0x00000001dc00780c */ /* 0x000fe40000f04270 */
[----:B------:R-:W-:Y:S02]  /*6840*/  FMNMX.FTZ R5, R170, R5, !PT ;  /* 0x00000005aa057209 */ /* 0x000fe40007810000 */
[----:B------:R-:W-:Y:S02]  /*6850*/  ISETP.LT.OR P0, PT, R221, 0x2, P0 ;  /* 0x00000002dd00780c */ /* 0x000fe40000701670 */
[----:B------:R-:W-:Y:S02]  /*6860*/  FMNMX.FTZ R5, R142, R5, !PT ;  /* 0x000000058e057209 */ /* 0x000fe40007810000 */
[----:B------:R-:W-:Y:S02]  /*6870*/  FSEL R9, R7, -INF , !P0 ;  /* 0xff80000007097808 */ /* 0x000fe40004000000 */
[----:B------:R-:W-:Y:S02]  /*6880*/  FMNMX.FTZ R5, R140, R5, !PT ;  /* 0x000000058c057209 */ /* 0x000fe40007810000 */
[----:B------:R-:W-:Y:S02]  /*6890*/  ISETP.GT.AND P0, PT, R220, 0x8, P1 ;  /* 0x00000008dc00780c */ /* 0x000fe40000f04270 */
[----:B------:R-:W-:Y:S02]  /*68a0*/  FMNMX.FTZ R5, R218, R5, !PT ;  /* 0x00000005da057209 */ /* 0x000fe40007810000 */
[C---:B------:R-:W-:Y:S02]  /*68b0*/  ISETP.LT.OR P0, PT, R221.reuse, 0x9, P0 ;  /* 0x00000009dd00780c */ /* 0x040fe40000701670 */
        /* <DEDUP_REMOVED lines=15> */
[----:B------:R-:W-:Y:S02]  /*69b0*/  IADD3 R17, R184, UR4, RZ ;  /* 0x00000004b8117c10 */ /* 0x000fe4000fffe0ff */
[----:B------:R-:W-:Y:S02]  /*69c0*/  FSEL R173, R15, -INF , !P0 ;  /* 0xff8000000fad7808 */ /* 0x000fe40004000000 */
[----:B------:R-:W-:Y:S02]  /*69d0*/  FMNMX.FTZ R15, R146, R5, !PT ;  /* 0x00000005920f7209 */ /* 0x000fe40007810000 */
[----:B------:R-:W-:Y:S03]  /*69e0*/  ISETP.GT.AND P0, PT, R220, 0x18, P1 ;  /* 0x00000018dc00780c */ /* 0x000fe60000f04270 */
[----:B------:R-:W1:Y:S01]  /*69f0*/  SHFL.BFLY PT, R0, R15, 0x2, 0x1f ;  /* 0x0c401f000f007f89 */ /* 0x000e6200000e0000 */
[C---:B------:R-:W-:Y:S04]  /*6a00*/  ISETP.LT.OR P0, PT, R221.reuse, 0x19, P0 ;  /* 0x00000019dd00780c */ /* 0x040fe80000701670 */
[----:B------:R-:W-:Y:S02]  /*6a10*/  FSEL R143, R18, -INF , !P0 ;  /* 0xff800000128f7808 */ /* 0x000fe40004000000 */
[C---:B------:R-:W-:Y:S04]  /*6a20*/  ISETP.GT.AND P0, PT, R220.reuse, 0x19, P1 ;  /* 0x00000019dc00780c */ /* 0x040fe80000f04270 */
[----:B------:R-:W-:Y:S04]  /*6a30*/  ISETP.LT.OR P0, PT, R221, 0x1a, P0 ;  /* 0x0000001add00780c */ /* 0x000fe80000701670 */
[----:B------:R-:W-:Y:S02]  /*6a40*/  FSEL R141, R19, -INF , !P0 ;  /* 0xff800000138d7808 */ /* 0x000fe40004000000 */
[----:B------:R-:W-:Y:S04]  /*6a50*/  ISETP.GT.AND P0, PT, R220, 0x20, P1 ;  /* 0x00000020dc00780c */ /* 0x000fe80000f04270 */
[----:B------:R-:W-:Y:S02]  /*6a60*/  ISETP.LT.OR P0, PT, R221, 0x21, P0 ;  /* 0x00000021dd00780c */ /* 0x000fe40000701670 */
[----:B-1----:R-:W-:Y:S02]  /*6a70*/  FMNMX.FTZ R13, R15, R0, !PT ;  /* 0x000000000f0d7209 */ /* 0x002fe40007810000 */
[----:B------:R-:W-:Y:S02]  /*6a80*/  FSEL R219, R22, -INF , !P0 ;  /* 0xff80000016db7808 */ /* 0x000fe40004000000 */
[----:B------:R-:W-:Y:S01]  /*6a90*/  ISETP.GT.AND P0, PT, R220, 0x21, P1 ;  /* 0x00000021dc00780c */ /* 0x000fe20000f04270 */
[----:B------:R-:W1:Y:S01]  /*6aa0*/  SHFL.BFLY PT, R2, R13, 0x1, 0x1f ;  /* 0x0c201f000d027f89 */ /* 0x000e6200000e0000 */
        /* <DEDUP_REMOVED lines=9> */
[C---:B------:R-:W-:Y:S02]  /*6b40*/  ISETP.GT.AND P0, PT, R220.reuse, 0x29, P1 ;  /* 0x00000029dc00780c */ /* 0x040fe40000f04270 */
[----:B------:R-:W-:Y:S02]  /*6b50*/  FMNMX.FTZ R0, R175, R0, !PT ;  /* 0x00000000af007209 */ /* 0x000fe40007810000 */
[----:B------:R-:W-:Y:S02]  /*6b60*/  ISETP.LT.OR P0, PT, R221, 0x2a, P0 ;  /* 0x0000002add00780c */ /* 0x000fe40000701670 */
        /* <DEDUP_REMOVED lines=13> */
[----:B------:R-:W-:Y:S01]  /*6c40*/  ISETP.GT.AND P0, PT, R220, 0x38, P1 ;  /* 0x00000038dc00780c */ /* 0x000fe20000f04270 */
[----:B------:R-:W-:Y:S01]  /*6c50*/  LDSM.16.MT88.4 R28, [R184+UR4+0x100] ;  /* 0x00010004b81c783b */ /* 0x000fe20008004200 */
        /* <DEDUP_REMOVED lines=9> */
[----:B-1----:R-:W-:Y:S02]  /*6cf0*/  FMNMX.FTZ R2, R13, R2, !PT ;  /* 0x000000020d027209 */ /* 0x002fe40007810000 */
[----:B------:R-:W-:Y:S02]  /*6d00*/  FMNMX.FTZ R15, R145, R0, !PT ;  /* 0x00000000910f7209 */ /* 0x000fe40007810000 */
[C---:B------:R-:W-:Y:S01]  /*6d10*/  FSETP.NEU.FTZ.AND P0, PT, R2.reuse, -INF , PT ;  /* 0xff8000000200780b */ /* 0x040fe20003f1d000 */
[C---:B------:R-:W-:Y:S02]  /*6d20*/  FMUL.FTZ R153, R2.reuse, c[0x0][0x2d0] ;  /* 0x0000b40002997a20 */ /* 0x040fe40000410000 */
[----:B------:R-:W1:Y:S01]  /*6d30*/  SHFL.BFLY PT, R0, R15, 0x2, 0x1f ;  /* 0x0c401f000f007f89 */ /* 0x000e6200000e0000 */
[----:B------:R-:W-:Y:S02]  /*6d40*/  FSEL R5, R2, RZ, P0 ;  /* 0x000000ff02057208 */ /* 0x000fe40000000000 */
[----:B------:R-:W-:Y:S03]  /*6d50*/  FSEL R153, R153, RZ, P0 ;  /* 0x000000ff99997208 */ /* 0x000fe60000000000 */
[----:B------:R-:W-:Y:S02]  /*6d60*/  FADD.FTZ R5, -R5, R132 ;  /* 0x0000008405057221 */ /* 0x000fe40000010100 */
[--C-:B------:R-:W-:Y:S02]  /*6d70*/  FFMA.FTZ R165, R133, c[0x0][0x2d0], -R153.reuse ;  /* 0x0000b40085a57a23 */ /* 0x100fe40000010899 */
[--C-:B------:R-:W-:Y:S02]  /*6d80*/  FFMA.FTZ R162, R136, c[0x0][0x2d0], -R153.reuse ;  /* 0x0000b40088a27a23 */ /* 0x100fe40000010899 */
[--C-:B------:R-:W-:Y:S01]  /*6d90*/  FFMA.FTZ R161, R134, c[0x0][0x2d0], -R153.reuse ;  /* 0x0000b40086a17a23 */ /* 0x100fe20000010899 */
[----:B------:R-:W-:Y:S01]  /*6da0*/  IADD3 R134, R190, R17, RZ ;  /* 0x00000011be867210 */ /* 0x000fe20007ffe0ff */
[--C-:B------:R-:W-:Y:S01]  /*6db0*/  FFMA.FTZ R160, R8, c[0x0][0x2d0], -R153.reuse ;  /* 0x0000b40008a07a23 */ /* 0x100fe20000010899 */
[----:B------:R-:W-:Y:S01]  /*6dc0*/  MUFU.EX2 R165, R165 ;  /* 0x000000a500a57308 */ /* 0x000fe20000000800 */
[----:B------:R-:W-:Y:S01]  /*6dd0*/  FMUL.FTZ R132, R5, c[0x0][0x2d0] ;  /* 0x0000b40005847a20 */ /* 0x000fe20000410000 */
[----:B------:R-:W-:Y:S01]  /*6de0*/  IADD3 R5, R185, UR4, RZ ;  /* 0x00000004b9057c10 */ /* 0x000fe2000fffe0ff */
[--C-:B------:R-:W-:Y:S02]  /*6df0*/  FFMA.FTZ R171, R140, c[0x0][0x2d0], -R153.reuse ;  /* 0x0000b4008cab7a23 */ /* 0x100fe40000010899 */
[--C-:B------:R-:W-:Y:S01]  /*6e00*/  FFMA.FTZ R221, R158, c[0x0][0x2d0], -R153.reuse ;  /* 0x0000b4009edd7a23 */ /* 0x100fe20000010899 */
[----:B------:R-:W-:Y:S01]  /*6e10*/  IADD3 R133, R190, R5, RZ ;  /* 0x00000005be857210 */ /* 0x000fe20007ffe0ff */
[--C-:B------:R-:W-:Y:S01]  /*6e20*/  FFMA.FTZ R220, R156, c[0x0][0x2d0], -R153.reuse ;  /* 0x0000b4009cdc7a23 */ /* 0x100fe20000010899 */
[----:B-1----:R-:W-:Y:S02]  /*6e30*/  FMNMX.FTZ R13, R15, R0, !PT ;  /* 0x000000000f0d7209 */ /* 0x002fe40007810000 */
[----:B------:R-:W1:Y:S01]  /*6e40*/  MUFU.EX2 R162, R162 ;  /* 0x000000a200a27308 */ /* 0x000e620000000800 */
[----:B------:R-:W-:Y:S01]  /*6e50*/  LDSM.16.MT88.4 R20, [R133+0x100] ;  /* 0x000100008514783b */ /* 0x000fe20000004200 */
[--C-:B------:R-:W-:Y:S02]  /*6e60*/  FFMA.FTZ R223, R154, c[0x0][0x2d0], -R153.reuse ;  /* 0x0000b4009adf7a23 */ /* 0x100fe40000010899 */
[--C-:B------:R-:W-:Y:S02]  /*6e70*/  FFMA.FTZ R226, R152, c[0x0][0x2d0], -R153.reuse ;  /* 0x0000b40098e27a23 */ /* 0x100fe40000010899 */
[--C-:B------:R-:W-:Y:S02]  /*6e80*/  FFMA.FTZ R227, R150, c[0x0][0x2d0], -R153.reuse ;  /* 0x0000b40096e37a23 */ /* 0x100fe40000010899 */
[--C-:B------:R-:W-:Y:S01]  /*6e90*/  FFMA.FTZ R228, R148, c[0x0][0x2d0], -R153.reuse ;  /* 0x0000b40094e47a23 */ /* 0x100fe20000010899 */
[----:B------:R-:W2:Y:S01]  /*6ea0*/  SHFL.BFLY PT, R0, R13, 0x1, 0x1f ;  /* 0x0c201f000d007f89 */ /* 0x000ea200000e0000 */
[----:B------:R-:W-:Y:S01]  /*6eb0*/  MUFU.EX2 R161, R161 ;  /* 0x000000a100a17308 */ /* 0x000fe20000000800 */
[--C-:B------:R-:W-:Y:S02]  /*6ec0*/  FFMA.FTZ R168, R168, c[0x0][0x2d0], -R153.reuse ;  /* 0x0000b400a8a87a23 */ /* 0x100fe40000010899 */
[--C-:B------:R-:W-:Y:S02]  /*6ed0*/  FFMA.FTZ R169, R170, c[0x0][0x2d0], -R153.reuse ;  /* 0x0000b400aaa97a23 */ /* 0x100fe40000010899 */
[--C-:B------:R-:W-:Y:S02]  /*6ee0*/  FFMA.FTZ R170, R142, c[0x0][0x2d0], -R153.reuse ;  /* 0x0000b4008eaa7a23 */ /* 0x100fe40000010899 */
[--C-:B------:R-:W-:Y:S02]  /*6ef0*/  FFMA.FTZ R218, R218, c[0x0][0x2d0], -R153.reuse ;  /* 0x0000b400dada7a23 */ /* 0x100fe40000010899 */
[----:B------:R-:W-:Y:S01]  /*6f00*/  FFMA.FTZ R153, R146, c[0x0][0x2d0], -R153 ;  /* 0x0000b40092997a23 */ /* 0x000fe20000010899 */
[----:B------:R-:W3:Y:S01]  /*6f10*/  MUFU.EX2 R160, R160 ;  /* 0x000000a000a07308 */ /* 0x000ee20000000800 */
[----:B-1----:R-:W-:Y:S09]  /*6f20*/  F2FP.BF16.PACK_AB R136, R162, R165 ;  /* 0x000000a5a288723e */ /* 0x002ff200000010ff */
[----:B------:R-:W1:Y:S01]  /*6f30*/  MUFU.EX2 R132, R132 ;  /* 0x0000008400847308 */ /* 0x000e620000000800 */
[----:B--2---:R-:W-:Y:S02]  /*6f40*/  FMNMX.FTZ R0, R13, R0, !PT ;  /* 0x000000000d007209 */ /* 0x004fe40007810000 */
[----:B------:R-:W2:Y:S02]  /*6f50*/  LDSM.16.MT88.4 R12, [R185+UR4+0x100] ;  /* 0x00010004b90c783b */ /* 0x000ea40008004200 */
[C---:B------:R-:W-:Y:S01]  /*6f60*/  FSETP.NEU.FTZ.AND P0, PT, R0.reuse, -INF , PT ;  /* 0xff8000000000780b */ /* 0x040fe20003f1d000 */
[C---:B------:R-:W-:Y:S04]  /*6f70*/  FMUL.FTZ R144, R0.reuse, c[0x0][0x2d0] ;  /* 0x0000b40000907a20 */ /* 0x040fe80000410000 */
[----:B------:R-:W-:Y:S01]  /*6f80*/  MUFU.EX2 R229, R153 ;  /* 0x0000009900e57308 */ /* 0x000fe20000000800 */
[----:B------:R-:W-:Y:S02]  /*6f90*/  FSEL R4, R0, RZ, P0 ;  /* 0x000000ff00047208 */ /* 0x000fe40000000000 */
[----:B------:R-:W-:Y:S02]  /*6fa0*/  FSEL R144, R144, RZ, P0 ;  /* 0x000000ff90907208 */ /* 0x000fe40000000000 */
[----:B---3--:R-:W-:Y:S01]  /*6fb0*/  F2FP.BF16.PACK_AB R138, R160, R161 ;  /* 0x000000a1a08a723e */ /* 0x008fe200000010ff */
[----:B------:R-:W-:Y:S02]  /*6fc0*/  FADD.FTZ R4, -R4, R3 ;  /* 0x0000000304047221 */ /* 0x000fe40000010100 */
[--C-:B------:R-:W-:Y:S02]  /*6fd0*/  FFMA.FTZ R167, R6, c[0x0][0x2d0], -R144.reuse ;  /* 0x0000b40006a77a23 */ /* 0x100fe40000010890 */
[--C-:B------:R-:W-:Y:S01]  /*6fe0*/  FFMA.FTZ R164, R9, c[0x0][0x2d0], -R144.reuse ;  /* 0x0000b40009a47a23 */ /* 0x100fe20000010890 */
[----:B------:R-:W-:Y:S01]  /*6ff0*/  MUFU.EX2 R168, R168 ;  /* 0x000000a800a87308 */ /* 0x000fe20000000800 */
[--C-:B------:R-:W-:Y:S02]  /*7000*/  FFMA.FTZ R163, R7, c[0x0][0x2d0], -R144.reuse ;  /* 0x0000b40007a37a23 */ /* 0x100fe40000010890 */
[--C-:B------:R-:W-:Y:S02]  /*7010*/  FFMA.FTZ R166, R11, c[0x0][0x2d0], -R144.reuse ;  /* 0x0000b4000ba67a23 */ /* 0x100fe40000010890 */
[----:B------:R-:W-:Y:S02]  /*7020*/  FMUL.FTZ R3, R4, c[0x0][0x2d0] ;  /* 0x0000b40004037a20 */ /* 0x000fe40000410000 */
[C---:B-1----:R-:W-:Y:S02]  /*7030*/  FMUL.FTZ R4, R132.reuse, R128 ;  /* 0x0000008084047220 */ /* 0x042fe40000410000 */
[C---:B------:R-:W-:Y:S01]  /*7040*/  FMUL.FTZ R5, R132.reuse, R129 ;  /* 0x0000008184057220 */ /* 0x040fe20000410000 */
        /* <DEDUP_REMOVED lines=8> */
[C---:B------:R-:W-:Y:S02]  /*70d0*/  FMUL.FTZ R32, R132.reuse, R120 ;  /* 0x0000007884207220 */ /* 0x040fe40000410000 */
[----:B------:R-:W-:Y:S02]  /*70e0*/  FMUL.FTZ R33, R132, R121 ;  /* 0x0000007984217220 */ /* 0x000fe40000410000 */
[--C-:B------:R-:W-:Y:S02]  /*70f0*/  FFMA.FTZ R174, R143, c[0x0][0x2d0], -R144.reuse ;  /* 0x0000b4008fae7a23 */ /* 0x100fe40000010890 */
[--C-:B------:R-:W-:Y:S01]  /*7100*/  FFMA.FTZ R222, R159, c[0x0][0x2d0], -R144.reuse ;  /* 0x0000b4009fde7a23 */ /* 0x100fe20000010890 */
[----:B------:R-:W-:Y:S01]  /*7110*/  MUFU.EX2 R163, R163 ;  /* 0x000000a300a37308 */ /* 0x000fe20000000800 */
[--C-:B------:R-:W-:Y:S02]  /*7120*/  FFMA.FTZ R224, R157, c[0x0][0x2d0], -R144.reuse ;  /* 0x0000b4009de07a23 */ /* 0x100fe40000010890 */
[----:B------:R-:W-:Y:S01]  /*7130*/  LDSM.16.MT88.4 R156, [R185+UR4+0x5900] ;  /* 0x00590004b99c783b */ /* 0x000fe20008004200 */
[--C-:B------:R-:W-:Y:S02]  /*7140*/  FFMA.FTZ R225, R155, c[0x0][0x2d0], -R144.reuse ;  /* 0x0000b4009be17a23 */ /* 0x100fe40000010890 */
[--C-:B------:R-:W-:Y:S02]  /*7150*/  FFMA.FTZ R230, R151, c[0x0][0x2d0], -R144.reuse ;  /* 0x0000b40097e67a23 */ /* 0x100fe40000010890 */
[--C-:B------:R-:W-:Y:S02]  /*7160*/  FFMA.FTZ R231, R149, c[0x0][0x2d0], -R144.reuse ;  /* 0x0000b40095e77a23 */ /* 0x100fe40000010890 */
[----:B------:R-:W3:Y:S01]  /*7170*/  MUFU.EX2 R166, R166 ;  /* 0x000000a600a67308 */ /* 0x000ee20000000800 */
[----:B------:R-:W-:Y:S01]  /*7180*/  LDSM.16.MT88.4 R148, [R184+UR4+0x3900] ;  /* 0x00390004b894783b */ /* 0x000fe20008004200 */
[--C-:B------:R-:W-:Y:S01]  /*7190*/  FFMA.FTZ R232, R147, c[0x0][0x2d0], -R144.reuse ;  /* 0x0000b40093e87a23 */ /* 0x100fe20000010890 */
[----:B-1----:R-:W-:Y:S01]  /*71a0*/  F2FP.BF16.PACK_AB R137, R164, R167 ;  /* 0x000000a7a489723e */ /* 0x002fe200000010ff */
[C---:B------:R-:W-:Y:S02]  /*71b0*/  FMUL.FTZ R36, R132.reuse, R36 ;  /* 0x0000002484247220 */ /* 0x040fe40000410000 */
[C---:B------:R-:W-:Y:S03]  /*71c0*/  FMUL.FTZ R37, R132.reuse, R37 ;  /* 0x0000002584257220 */ /* 0x040fe60000410000 */
[----:B------:R-:W-:Y:S01]  /*71d0*/  LDSM.16.MT88.4 R152, [R134+0x3900] ;  /* 0x003900008698783b */ /* 0x000fe20000004200 */
[----:B------:R-:W1:Y:S01]  /*71e0*/  MUFU.EX2 R3, R3 ;  /* 0x0000000300037308 */ /* 0x000e620000000800 */
[C---:B------:R-:W-:Y:S02]  /*71f0*/  FMUL.FTZ R40, R132.reuse, R40 ;  /* 0x0000002884287220 */ /* 0x040fe40000410000 */
[C---:B------:R-:W-:Y:S02]  /*7200*/  FMUL.FTZ R41, R132.reuse, R41 ;  /* 0x0000002984297220 */ /* 0x040fe40000410000 */
[C---:B------:R-:W-:Y:S02]  /*7210*/  FMUL.FTZ R44, R132.reuse, R44 ;  /* 0x0000002c842c7220 */ /* 0x040fe40000410000 */
[C---:B------:R-:W-:Y:S02]  /*7220*/  FMUL.FTZ R45, R132.reuse, R45 ;  /* 0x0000002d842d7220 */ /* 0x040fe40000410000 */
[C---:B------:R-:W-:Y:S01]  /*7230*/  FMUL.FTZ R48, R132.reuse, R48 ;  /* 0x0000003084307220 */ /* 0x040fe20000410000 */
[----:B------:R-:W4:Y:S01]  /*7240*/  MUFU.EX2 R169, R169 ;  /* 0x000000a900a97308 */ /* 0x000f220000000800 */
[C---:B------:R-:W-:Y:S02]  /*7250*/  FMUL.FTZ R49, R132.reuse, R49 ;  /* 0x0000003184317220 */ /* 0x040fe40000410000 */
[----:B------:R-:W-:Y:S01]  /*7260*/  FMUL.FTZ R52, R132, R52 ;  /* 0x0000003484347220 */ /* 0x000fe20000410000 */
[----:B---3--:R-:W-:Y:S01]  /*7270*/  F2FP.BF16.PACK_AB R139, R166, R163 ;  /* 0x000000a3a68b723e */ /* 0x008fe200000010ff */
        /* <DEDUP_REMOVED lines=12> */
[C---:B--2---:R-:W-:Y:S03]  /*7340*/  HMMA.16816.F32.BF16 R4, R136.reuse, R12, R4 ;  /* 0x0000000c8804723c */ /* 0x044fe60000041804 */
[----:B------:R-:W-:Y:S02]  /*7350*/  LDSM.16.MT88.4 R124, [R185+UR4+0x2900] ;  /* 0x00290004b97c783b */ /* 0x000fe40008004200 */
[C---:B------:R-:W-:Y:S02]  /*7360*/  FMUL.FTZ R18, R3.reuse, R106 ;  /* 0x0000006a03127220 */ /* 0x040fe40000410000 */
[C---:B------:R-:W-:Y:S01]  /*7370*/  FMUL.FTZ R12, R132.reuse, R100 ;  /* 0x00000064840c7220 */ /* 0x040fe20000410000 */
[C---:B------:R-:W-:Y:S01]  /*7380*/  HMMA.16816.F32.BF16 R8, R136.reuse, R14, R8 ;  /* 0x0000000e8808723c */ /* 0x040fe20000041808 */
[----:B------:R-:W-:Y:S03]  /*7390*/  MUFU.EX2 R174, R174 ;  /* 0x000000ae00ae7308 */ /* 0x000fe60000000800 */
[C---:B------:R-:W-:Y:S02]  /*73a0*/  FMUL.FTZ R13, R132.reuse, R101 ;  /* 0x00000065840d7220 */ /* 0x040fe40000410000 */
[C---:B------:R-:W-:Y:S02]  /*73b0*/  FMUL.FTZ R19, R3.reuse, R107 ;  /* 0x0000006b03137220 */ /* 0x040fe40000410000 */
[C---:B------:R-:W-:Y:S01]  /*73c0*/  FMUL.FTZ R14, R3.reuse, R102 ;  /* 0x00000066030e7220 */ /* 0x040fe20000410000 */
[----:B------:R-:W-:Y:S02]  /*73d0*/  LDSM.16.MT88.4 R104, [R185+UR4+0x2100] ;  /* 0x00210004b968783b */ /* 0x000fe40008004200 */
[----:B------:R-:W-:Y:S01]  /*73e0*/  MUFU.EX2 R218, R218 ;  /* 0x000000da00da7308 */ /* 0x000fe20000000800 */
[C---:B------:R-:W-:Y:S02]  /*73f0*/  FMUL.FTZ R15, R3.reuse, R103 ;  /* 0x00000067030f7220 */ /* 0x040fe40000410000 */
[C---:B------:R-:W-:Y:S02]  /*7400*/  FMUL.FTZ R26, R3.reuse, R114 ;  /* 0x00000072031a7220 */ /* 0x040fe40000410000 */
[C---:B------:R-:W-:Y:S01]  /*7410*/  FMUL.FTZ R27, R3.reuse, R115 ;  /* 0x00000073031b7220 */ /* 0x040fe20000410000 */
[----:B------:R-:W2:Y:S01]  /*7420*/  LDSM.16.MT88.4 R100, [R134+0x100] ;  /* 0x000100008664783b */ /* 0x000ea20000004200 */
[C---:B------:R-:W-:Y:S01]  /*7430*/  FMUL.FTZ R34, R3.reuse, R122 ;  /* 0x0000007a03227220 */ /* 0x040fe20000410000 */
[C---:B------:R-:W-:Y:S02]  /*7440*/  HMMA.16816.F32.BF16 R12, R136.reuse, R20, R12 ;  /* 0x00000014880c723c */ /* 0x040fe4000004180c */
[----:B------:R-:W-:Y:S01]  /*7450*/  MUFU.EX2 R221, R221 ;  /* 0x000000dd00dd7308 */ /* 0x000fe20000000800 */
[C---:B------:R-:W-:Y:S02]  /*7460*/  FMUL.FTZ R35, R3.reuse, R123 ;  /* 0x0000007b03237220 */ /* 0x040fe40000410000 */
[C---:B------:R-:W-:Y:S01]  /*7470*/  FMUL.FTZ R38, R3.reuse, R38 ;  /* 0x0000002603267220 */ /* 0x040fe20000410000 */
[----:B------:R-:W-:Y:S01]  /*7480*/  LDSM.16.MT88.4 R112, [R185+UR4+0x900] ;  /* 0x00090004b970783b */ /* 0x000fe20008004200 */
[C---:B------:R-:W-:Y:S01]  /*7490*/  FMUL.FTZ R20, R132.reuse, R108 ;  /* 0x0000006c84147220 */ /* 0x040fe20000410000 */
[C---:B------:R-:W-:Y:S04]  /*74a0*/  HMMA.16816.F32.BF16 R16, R136.reuse, R22, R16 ;  /* 0x000000168810723c */ /* 0x040fe80000041810 */
[C---:B------:R-:W-:Y:S01]  /*74b0*/  FMUL.FTZ R21, R132.reuse, R109 ;  /* 0x0000006d84157220 */ /* 0x040fe20000410000 */
[----:B------:R-:W-:Y:S01]  /*74c0*/  MUFU.EX2 R220, R220 ;  /* 0x000000dc00dc7308 */ /* 0x000fe20000000800 */
[----:B------:R-:W-:Y:S01]  /*74d0*/  LDSM.16.MT88.4 R120, [R134+0x900] ;  /* 0x000900008678783b */ /* 0x000fe20000004200 */
[C---:B------:R-:W-:Y:S02]  /*74e0*/  FMUL.FTZ R22, R3.reuse, R110 ;  /* 0x0000006e03167220 */ /* 0x040fe40000410000 */
[C---:B------:R-:W-:Y:S03]  /*74f0*/  FMUL.FTZ R23, R3.reuse, R111 ;  /* 0x0000006f03177220 */ /* 0x040fe60000410000 */
[C---:B------:R-:W-:Y:S02]  /*7500*/  FMUL.FTZ R39, R3.reuse, R39 ;  /* 0x0000002703277220 */ /* 0x040fe40000410000 */
[----:B------:R-:W3:Y:S01]  /*7510*/  LDSM.16.MT88.4 R108, [R133+0x2100] ;  /* 0x00210000856c783b */ /* 0x000ee20000004200 */
[C---:B------:R-:W-:Y:S01]  /*7520*/  FMUL.FTZ R42, R3.reuse, R42 ;  /* 0x0000002a032a7220 */ /* 0x040fe20000410000 */
[C---:B------:R-:W-:Y:S01]  /*7530*/  HMMA.16816.F32.BF16 R20, R136.reuse, R28, R20 ;  /* 0x0000001c8814723c */ /* 0x040fe20000041814 */
[----:B------:R-:W-:Y:S02]  /*7540*/  MUFU.EX2 R223, R223 ;  /* 0x000000df00df7308 */ /* 0x000fe40000000800 */
        /* <DEDUP_REMOVED lines=19> */
[----:B------:R-:W2:Y:S03]  /*7680*/  LDSM.16.MT88.4 R100, [R184+UR4+0x2100] ;  /* 0x00210004b864783b */ /* 0x000ea60008004200 */
[C---:B------:R-:W-:Y:S02]  /*7690*/  FMUL.FTZ R59, R3.reuse, R59 ;  /* 0x0000003b033b7220 */ /* 0x040fe40000410000 */
[C---:B------:R-:W-:Y:S01]  /*76a0*/  FMUL.FTZ R62, R3.reuse, R62 ;  /* 0x0000003e033e7220 */ /* 0x040fe20000410000 */
[----:B------:R-:W-:Y:S01]  /*76b0*/  MUFU.EX2 R226, R226 ;  /* 0x000000e200e27308 */ /* 0x000fe20000000800 */
[C---:B------:R-:W-:Y:S04]  /*76c0*/  HMMA.16816.F32.BF16 R36, R136.reuse, R104, R36 ;  /* 0x000000688824723c */ /* 0x040fe80000041824 */
[C---:B------:R-:W-:Y:S02]  /*76d0*/  FMUL.FTZ R63, R3.reuse, R63 ;  /* 0x0000003f033f7220 */ /* 0x040fe40000410000 */
[C---:B------:R-:W-:Y:S02]  /*76e0*/  FMUL.FTZ R64, R132.reuse, R64 ;  /* 0x0000004084407220 */ /* 0x040fe40000410000 */
[C---:B------:R-:W-:Y:S01]  /*76f0*/  HMMA.16816.F32.BF16 R40, R136.reuse, R106, R40 ;  /* 0x0000006a8828723c */ /* 0x040fe20000041828 */
[----:B------:R-:W5:Y:S01]  /*7700*/  LDSM.16.MT88.4 R104, [R134+0x2100] ;  /* 0x002100008668783b */ /* 0x000f620000004200 */
[----:B------:R-:W-:Y:S02]  /*7710*/  MUFU.EX2 R227, R227 ;  /* 0x000000e300e37308 */ /* 0x000fe40000000800 */
[C---:B------:R-:W-:Y:S02]  /*7720*/  FMUL.FTZ R65, R132.reuse, R65 ;  /* 0x0000004184417220 */ /* 0x040fe40000410000 */
[C---:B------:R-:W-:Y:S02]  /*7730*/  FMUL.FTZ R66, R3.reuse, R66 ;  /* 0x0000004203427220 */ /* 0x040fe40000410000 */
[C---:B---3--:R-:W-:Y:S04]  /*7740*/  HMMA.16816.F32.BF16 R44, R136.reuse, R108, R44 ;  /* 0x0000006c882c723c */ /* 0x048fe8000004182c */
[C---:B------:R-:W-:Y:S01]  /*7750*/  FMUL.FTZ R67, R3.reuse, R67 ;  /* 0x0000004303437220 */ /* 0x040fe20000410000 */
[----:B------:R-:W-:Y:S01]  /*7760*/  MUFU.EX2 R228, R228 ;  /* 0x000000e400e47308 */ /* 0x000fe20000000800 */
[C---:B------:R-:W-:Y:S02]  /*7770*/  FMUL.FTZ R68, R132.reuse, R68 ;  /* 0x0000004484447220 */ /* 0x040fe40000410000 */
[C---:B------:R-:W-:Y:S01]  /*7780*/  HMMA.16816.F32.BF16 R48, R136.reuse, R110, R48 ;  /* 0x0000006e8830723c */ /* 0x040fe20000041830 */
[----:B------:R-:W3:Y:S03]  /*7790*/  LDSM.16.MT88.4 R108, [R185+UR4+0x4100] ;  /* 0x00410004b96c783b */ /* 0x000ee60008004200 */
        /* <DEDUP_REMOVED lines=18> */
[----:B------:R-:W5:Y:S03]  /*78c0*/  LDSM.16.MT88.4 R104, [R184+UR4+0x4100] ;  /* 0x00410004b868783b */ /* 0x000f660008004200 */
        /* <DEDUP_REMOVED lines=11> */
[C---:B------:R-:W-:Y:S02]  /*7980*/  FMUL.FTZ R86, R3.reuse, R86 ;  /* 0x0000005603567220 */ /* 0x040fe40000410000 */
[----:B------:R-:W-:Y:S02]  /*7990*/  FMUL.FTZ R87, R3, R87 ;  /* 0x0000005703577220 */ /* 0x000fe40000410000 */
[--C-:B------:R-:W-:Y:S01]  /*79a0*/  FFMA.FTZ R172, R175, c[0x0][0x2d0], -R144.reuse ;  /* 0x0000b400afac7a23 */ /* 0x100fe20000010890 */
[C---:B------:R-:W-:Y:S04]  /*79b0*/  HMMA.16816.F32.BF16 R80, R136.reuse, R102, R80 ;  /* 0x000000668850723c */ /* 0x040fe80000041850 */
[--C-:B------:R-:W-:Y:S01]  /*79c0*/  FFMA.FTZ R175, R141, c[0x0][0x2d0], -R144.reuse ;  /* 0x0000b4008daf7a23 */ /* 0x100fe20000010890 */
[----:B----4-:R-:W-:Y:S01]  /*79d0*/  F2FP.BF16.PACK_AB R100, R169, R168 ;  /* 0x000000a8a964723e */ /* 0x010fe200000010ff */
[--C-:B------:R-:W-:Y:S01]  /*79e0*/  FFMA.FTZ R173, R173, c[0x0][0x2d0], -R144.reuse ;  /* 0x0000b400adad7a23 */ /* 0x100fe20000010890 */
[----:B------:R-:W-:Y:S01]  /*79f0*/  LDSM.16.MT88.4 R140, [R184+UR4+0x2900] ;  /* 0x00290004b88c783b */ /* 0x000fe20008004200 */
[C---:B-----5:R-:W-:Y:S01]  /*7a00*/  HMMA.16816.F32.BF16 R84, R136.reuse, R104, R84 ;  /* 0x000000688854723c */ /* 0x060fe20000041854 */
[----:B------:R-:W-:Y:S03]  /*7a10*/  MUFU.EX2 R172, R172 ;  /* 0x000000ac00ac7308 */ /* 0x000fe60000000800 */
[C---:B------:R-:W-:Y:S01]  /*7a20*/  FMUL.FTZ R88, R132.reuse, R88 ;  /* 0x0000005884587220 */ /* 0x040fe20000410000 */
[----:B-1----:R-:W-:Y:S01]  /*7a30*/  F2FP.BF16.PACK_AB R102, R171, R170 ;  /* 0x000000aaab66723e */ /* 0x002fe200000010ff */
[C---:B------:R-:W-:Y:S02]  /*7a40*/  FMUL.FTZ R89, R132.reuse, R89 ;  /* 0x0000005984597220 */ /* 0x040fe40000410000 */
[C---:B------:R-:W-:Y:S03]  /*7a50*/  FMUL.FTZ R90, R3.reuse, R90 ;  /* 0x0000005a035a7220 */ /* 0x040fe60000410000 */
[----:B------:R-:W1:Y:S01]  /*7a60*/  MUFU.EX2 R173, R173 ;  /* 0x000000ad00ad7308 */ /* 0x000e620000000800 */
[C---:B------:R-:W-:Y:S02]  /*7a70*/  FMUL.FTZ R91, R3.reuse, R91 ;  /* 0x0000005b035b7220 */ /* 0x040fe40000410000 */
[C---:B------:R-:W-:Y:S02]  /*7a80*/  FMUL.FTZ R92, R132.reuse, R92 ;  /* 0x0000005c845c7220 */ /* 0x040fe40000410000 */
[C---:B------:R-:W-:Y:S02]  /*7a90*/  FMUL.FTZ R93, R132.reuse, R93 ;  /* 0x0000005d845d7220 */ /* 0x040fe40000410000 */
[C---:B------:R-:W-:Y:S01]  /*7aa0*/  FMUL.FTZ R94, R3.reuse, R94 ;  /* 0x0000005e035e7220 */ /* 0x040fe20000410000 */
[C---:B------:R-:W-:Y:S01]  /*7ab0*/  HMMA.16816.F32.BF16 R88, R136.reuse, R106, R88 ;  /* 0x0000006a8858723c */ /* 0x040fe20000041858 */
[----:B------:R-:W2:Y:S01]  /*7ac0*/  LDSM.16.MT88.4 R104, [R184+UR4+0x900] ;  /* 0x00090004b868783b */ /* 0x000ea20008004200 */
[----:B------:R-:W4:Y:S01]  /*7ad0*/  MUFU.EX2 R175, R175 ;  /* 0x000000af00af7308 */ /* 0x000f220000000800 */
[C---:B------:R-:W-:Y:S02]  /*7ae0*/  FMUL.FTZ R95, R3.reuse, R95 ;  /* 0x0000005f035f7220 */ /* 0x040fe40000410000 */
[C---:B------:R-:W-:Y:S02]  /*7af0*/  FMUL.FTZ R96, R132.reuse, R96 ;  /* 0x0000006084607220 */ /* 0x040fe40000410000 */
[C---:B------:R-:W-:Y:S02]  /*7b00*/  FMUL.FTZ R97, R132.reuse, R97 ;  /* 0x0000006184617220 */ /* 0x040fe40000410000 */
[C---:B------:R-:W-:Y:S01]  /*7b10*/  FMUL.FTZ R98, R3.reuse, R98 ;  /* 0x0000006203627220 */ /* 0x040fe20000410000 */
[C---:B---3--:R-:W-:Y:S03]  /*7b20*/  HMMA.16816.F32.BF16 R92, R136.reuse, R108, R92 ;  /* 0x0000006c885c723c */ /* 0x048fe6000004185c */
[----:B------:R-:W-:Y:S02]  /*7b30*/  FMUL.FTZ R99, R3, R99 ;  /* 0x0000006303637220 */ /* 0x000fe40000410000 */
[--C-:B------:R-:W-:Y:S01]  /*7b40*/  FFMA.FTZ R219, R219, c[0x0][0x2d0], -R144.reuse ;  /* 0x0000b400dbdb7a23 */ /* 0x100fe20000010890 */
[----:B-1----:R-:W-:Y:S01]  /*7b50*/  F2FP.BF16.PACK_AB R101, R173, R172 ;  /* 0x000000acad65723e */ /* 0x002fe200000010ff */
[----:B------:R-:W-:Y:S02]  /*7b60*/  FFMA.FTZ R144, R145, c[0x0][0x2d0], -R144 ;  /* 0x0000b40091907a23 */ /* 0x000fe40000010890 */
[----:B------:R-:W-:Y:S01]  /*7b70*/  FFMA.FTZ R165, R132, R207, R165 ;  /* 0x000000cf84a57223 */ /* 0x000fe200000100a5 */
[----:B------:R-:W-:Y:S01]  /*7b80*/  HMMA.16816.F32.BF16 R96, R136, R110, R96 ;  /* 0x0000006e8860723c */ /* 0x000fe20000041860 */
[----:B------:R-:W1:Y:S01]  /*7b90*/  LDSM.16.MT88.4 R108, [R134+0x2900] ;  /* 0x00290000866c783b */ /* 0x000e620000004200 */
[----:B------:R3:W-:Y:S01]  /*7ba0*/  MUFU.EX2 R233, R144 ;  /* 0x0000009000e97308 */ /* 0x0007e20000000800 */
[----:B------:R-:W-:Y:S01]  /*7bb0*/  FFMA.FTZ R167, R3, R208, R167 ;  /* 0x000000d003a77223 */ /* 0x000fe200000100a7 */
[----:B------:R-:W-:Y:S01]  /*7bc0*/  IADD3 R3, R217, -0x2, RZ ;  /* 0xfffffffed9037810 */ /* 0x000fe20007ffe0ff */
[----:B------:R-:W-:Y:S01]  /*7bd0*/  FADD.FTZ R162, R162, R165 ;  /* 0x000000a5a2a27221 */ /* 0x000fe20000010000 */
[----:B----4-:R-:W-:Y:S01]  /*7be0*/  F2FP.BF16.PACK_AB R103, R175, R174 ;  /* 0x000000aeaf67723e */ /* 0x010fe200000010ff */
[----:B------:R-:W-:Y:S01]  /*7bf0*/  FADD.FTZ R164, R164, R167 ;  /* 0x000000a7a4a47221 */ /* 0x000fe20000010000 */
[----:B------:R-:W-:Y:S01]  /*7c00*/  ISETP.GE.AND P0, PT, R3, R194, PT ;  /* 0x000000c20300720c */ /* 0x000fe20003f06270 */
[----:B------:R-:W-:Y:S03]  /*7c10*/  LDSM.16.MT88.4 R136, [R184+UR4+0x3100] ;  /* 0x00310004b888783b */ /* 0x000fe60008004200 */
[----:B------:R-:W4:Y:S01]  /*7c20*/  MUFU.EX2 R219, R219 ;  /* 0x000000db00db7308 */ /* 0x000f220000000800 */
[C---:B------:R-:W-:Y:S05]  /*7c30*/  HMMA.16816.F32.BF16 R4, R100.reuse, R112, R4 ;  /* 0x000000706404723c */ /* 0x040fea0000041804 */
[----:B------:R-:W-:Y:S02]  /*7c40*/  FADD.FTZ R161, R161, R162 ;  /* 0x000000a2a1a17221 */ /* 0x000fe40000010000 */
[----:B------:R-:W-:Y:S01]  /*7c50*/  FADD.FTZ R163, R163, R164 ;  /* 0x000000a4a3a37221 */ /* 0x000fe20000010000 */
[C---:B------:R-:W-:Y:S01]  /*7c60*/  HMMA.16816.F32.BF16 R8, R100.reuse, R114, R8 ;  /* 0x000000726408723c */ /* 0x040fe20000041808 */
[----:B------:R-:W-:Y:S03]  /*7c70*/  LDSM.16.MT88.4 R112, [R133+0x4900] ;  /* 0x004900008570783b */ /* 0x000fe60000004200 */
[----:B------:R-:W-:Y:S02]  /*7c80*/  FADD.FTZ R161, R160, R161 ;  /* 0x000000a1a0a17221 */ /* 0x000fe40000010000 */
[----:B------:R-:W-:Y:S02]  /*7c90*/  FADD.FTZ R163, R166, R163 ;  /* 0x000000a3a6a37221 */ /* 0x000fe40000010000 */
[C---:B------:R-:W-:Y:S01]  /*7ca0*/  HMMA.16816.F32.BF16 R12, R100.reuse, R116, R12 ;  /* 0x00000074640c723c */ /* 0x040fe2000004180c */
[----:B---3--:R-:W-:Y:S03]  /*7cb0*/  LDSM.16.MT88.4 R144, [R133+0x3900] ;  /* 0x003900008590783b */ /* 0x008fe60000004200 */
[----:B------:R-:W-:Y:S02]  /*7cc0*/  FADD.FTZ R168, R168, R161 ;  /* 0x000000a1a8a87221 */ /* 0x000fe40000010000 */
[----:B------:R-:W-:Y:S02]  /*7cd0*/  FADD.FTZ R172, R172, R163 ;  /* 0x000000a3acac7221 */ /* 0x000fe40000010000 */
[C---:B------:R-:W-:Y:S01]  /*7ce0*/  HMMA.16816.F32.BF16 R16, R100.reuse, R118, R16 ;  /* 0x000000766410723c */ /* 0x040fe20000041810 */
[----:B------:R-:W-:Y:S03]  /*7cf0*/  LDSM.16.MT88.4 R116, [R184+UR4+0x4900] ;  /* 0x00490004b874783b */ /* 0x000fe60008004200 */
[----:B------:R-:W-:Y:S02]  /*7d00*/  FADD.FTZ R169, R169, R168 ;  /* 0x000000a8a9a97221 */ /* 0x000fe40000010000 */
[----:B------:R-:W-:Y:S02]  /*7d10*/  FADD.FTZ R173, R173, R172 ;  /* 0x000000acadad7221 */ /* 0x000fe40000010000 */
[C---:B--2---:R-:W-:Y:S04]  /*7d20*/  HMMA.16816.F32.BF16 R20, R100.reuse, R104, R20 ;  /* 0x000000686414723c */ /* 0x044fe80000041814 */
[----:B------:R-:W-:Y:S02]  /*7d30*/  FADD.FTZ R170, R170, R169 ;  /* 0x000000a9aaaa7221 */ /* 0x000fe40000010000 */
[----:B------:R-:W-:Y:S02]  /*7d40*/  FADD.FTZ R174, R174, R173 ;  /* 0x000000adaeae7221 */ /* 0x000fe40000010000 */
[C---:B------:R-:W-:Y:S01]  /*7d50*/  HMMA.16816.F32.BF16 R24, R100.reuse, R106, R24 ;  /* 0x0000006a6418723c */ /* 0x040fe20000041818 */
[----:B------:R-:W2:Y:S03]  /*7d60*/  LDSM.16.MT88.4 R104, [R185+UR4+0x4900] ;  /* 0x00490004b968783b */ /* 0x000ea60008004200 */
[----:B------:R-:W-:Y:S02]  /*7d70*/  FADD.FTZ R171, R171, R170 ;  /* 0x000000aaabab7221 */ /* 0x000fe40000010000 */
[----:B------:R-:W-:Y:S02]  /*7d80*/  FADD.FTZ R174, R175, R174 ;  /* 0x000000aeafae7221 */ /* 0x000fe40000010000 */
        /* <DEDUP_REMOVED lines=11> */
[----:B------:R-:W-:Y:S07]  /*7e40*/  LDSM.16.MT88.4 R140, [R185+UR4+0x3900] ;  /* 0x00390004b98c783b */ /* 0x000fee0008004200 */
[C---:B-1----:R-:W-:Y:S08]  /*7e50*/  HMMA.16816.F32.BF16 R60, R100.reuse, R108, R60 ;  /* 0x0000006c643c723c */ /* 0x042ff0000004183c */
[C---:B------:R-:W-:Y:S01]  /*7e60*/  HMMA.16816.F32.BF16 R64, R100.reuse, R110, R64 ;  /* 0x0000006e6440723c */ /* 0x040fe20000041840 */
[----:B------:R-:W1:Y:S07]  /*7e70*/  LDSM.16.MT88.4 R108, [R134+0x4900] ;  /* 0x00490000866c783b */ /* 0x000e6e0000004200 */
[C---:B--2---:R-:W-:Y:S08]  /*7e80*/  HMMA.16816.F32.BF16 R68, R100.reuse, R104, R68 ;  /* 0x000000686444723c */ /* 0x044ff00000041844 */
[C---:B------:R-:W-:Y:S01]  /*7e90*/  HMMA.16816.F32.BF16 R72, R100.reuse, R106, R72 ;  /* 0x0000006a6448723c */ /* 0x040fe20000041848 */
[----:B------:R-:W2:Y:S07]  /*7ea0*/  LDSM.16.MT88.4 R104, [R185+UR4+0x1100] ;  /* 0x00110004b968783b */ /* 0x000eae0008004200 */
[C---:B------:R-:W-:Y:S08]  /*7eb0*/  HMMA.16816.F32.BF16 R76, R100.reuse, R112, R76 ;  /* 0x00000070644c723c */ /* 0x040ff0000004184c */
[C---:B------:R-:W-:Y:S01]  /*7ec0*/  HMMA.16816.F32.BF16 R80, R100.reuse, R114, R80 ;  /* 0x000000726450723c */ /* 0x040fe20000041850 */
[----:B------:R-:W3:Y:S07]  /*7ed0*/  LDSM.16.MT88.4 R112, [R184+UR4+0x1100] ;  /* 0x00110004b870783b */ /* 0x000eee0008004200 */
[C---:B------:R-:W-:Y:S08]  /*7ee0*/  HMMA.16816.F32.BF16 R84, R100.reuse, R116, R84 ;  /* 0x000000746454723c */ /* 0x040ff00000041854 */
[C---:B------:R-:W-:Y:S01]  /*7ef0*/  HMMA.16816.F32.BF16 R88, R100.reuse, R118, R88 ;  /* 0x000000766458723c */ /* 0x040fe20000041858 */
[----:B------:R-:W5:Y:S07]  /*7f00*/  LDSM.16.MT88.4 R116, [R185+UR4+0x3100] ;  /* 0x00310004b974783b */ /* 0x000f6e0008004200 */
[C---:B-1----:R-:W-:Y:S08]  /*7f10*/  HMMA.16816.F32.BF16 R92, R100.reuse, R108, R92 ;  /* 0x0000006c645c723c */ /* 0x042ff0000004185c */
[----:B------:R-:W-:Y:S01]  /*7f20*/  HMMA.16816.F32.BF16 R96, R100, R110, R96 ;  /* 0x0000006e6460723c */ /* 0x000fe20000041860 */
[----:B------:R-:W-:Y:S06]  /*7f30*/  LDSM.16.MT88.4 R108, [R185+UR4+0x5100] ;  /* 0x00510004b96c783b */ /* 0x000fec0008004200 */
[----:B------:R-:W-:Y:S01]  /*7f40*/  F2FP.BF16.PACK_AB R100, R221, R218 ;  /* 0x000000dadd64723e */ /* 0x000fe200000010ff */
[----:B------:R-:W-:Y:S01]  /*7f50*/  FADD.FTZ R218, R218, R171 ;  /* 0x000000abdada7221 */ /* 0x000fe20000010000 */
[----:B------:R-:W-:Y:S03]  /*7f60*/  F2FP.BF16.PACK_AB R102, R223, R220 ;  /* 0x000000dcdf66723e */ /* 0x000fe600000010ff */
[C---:B----4-:R-:W-:Y:S01]  /*7f70*/  F2FP.BF16.PACK_AB R101, R222.reuse, R219 ;  /* 0x000000dbde65723e */ /* 0x050fe200000010ff */
        /* <DEDUP_REMOVED lines=19> */
[----:B------:R-:W-:Y:S07]  /*80b0*/  LDSM.16.MT88.4 R124, [R185+UR4+0x1900] ;  /* 0x00190004b97c783b */ /* 0x000fee0008004200 */
[C---:B-----5:R-:W-:Y:S08]  /*80c0*/  HMMA.16816.F32.BF16 R36, R100.reuse, R116, R36 ;  /* 0x000000746424723c */ /* 0x060ff00000041824 */
[C---:B------:R-:W-:Y:S01]  /*80d0*/  HMMA.16816.F32.BF16 R40, R100.reuse, R118, R40 ;  /* 0x000000766428723c */ /* 0x040fe20000041828 */
[----:B------:R-:W3:Y:S07]  /*80e0*/  LDSM.16.MT88.4 R116, [R184+UR4+0x5100] ;  /* 0x00510004b874783b */ /* 0x000eee0008004200 */
        /* <DEDUP_REMOVED lines=24> */
[----:B------:R-:W2:Y:S07]  /*8270*/  LDSM.16.MT88.4 R112, [R184+UR4+0x1900] ;  /* 0x00190004b870783b */ /* 0x000eae0008004200 */
[C---:B---3--:R-:W-:Y:S08]  /*8280*/  HMMA.16816.F32.BF16 R84, R100.reuse, R116, R84 ;  /* 0x000000746454723c */ /* 0x048ff00000041854 */
[C---:B------:R-:W-:Y:S08]  /*8290*/  HMMA.16816.F32.BF16 R88, R100.reuse, R118, R88 ;  /* 0x000000766458723c */ /* 0x040ff00000041858 */
[C---:B-1----:R-:W-:Y:S08]  /*82a0*/  HMMA.16816.F32.BF16 R92, R100.reuse, R104, R92 ;  /* 0x00000068645c723c */ /* 0x042ff0000004185c */
[----:B------:R-:W-:Y:S08]  /*82b0*/  HMMA.16816.F32.BF16 R96, R100, R106, R96 ;  /* 0x0000006a6460723c */ /* 0x000ff00000041860 */
[C---:B------:R-:W-:Y:S01]  /*82c0*/  HMMA.16816.F32.BF16 R128, R136.reuse, R124, R4 ;  /* 0x0000007c8880723c */ /* 0x040fe20000041804 */
[----:B------:R-:W1:Y:S07]  /*82d0*/  LDSM.16.MT88.4 R4, [R133+0x5900] ;  /* 0x005900008504783b */ /* 0x000e6e0000004200 */
[C---:B------:R-:W-:Y:S01]  /*82e0*/  HMMA.16816.F32.BF16 R124, R136.reuse, R126, R8 ;  /* 0x0000007e887c723c */ /* 0x040fe20000041808 */
[----:B------:R-:W3:Y:S07]  /*82f0*/  LDSM.16.MT88.4 R8, [R184+UR4+0x5900] ;  /* 0x00590004b808783b */ /* 0x000eee0008004200 */
        /* <DEDUP_REMOVED lines=23> */
[----:B------:R-:W-:-:S07]  /*8470*/  @!P0 BRA `(.L_x_1040) ;  /* 0x000003f000008947 */ /* 0x000fce0003800000 */
[----:B------:R-:W-:Y:S01]  /*8480*/  ISETP.NE.AND P2, PT, R195, 0x1, PT ;  /* 0x00000001c300780c */ /* 0x000fe20003f45270 */
[----:B------:R-:W-:Y:S01]  /*8490*/  IMAD.MOV.U32 R200, RZ, RZ, RZ ;  /* 0x000000ffffc87224 */ /* 0x000fe200078e00ff */
[----:B------:R-:W-:Y:S02]  /*84a0*/  IADD3 R201, R203, R209, R204 ;  /* 0x000000d1cbc97210 */ /* 0x000fe40007ffe0cc */
[----:B------:R-:W-:Y:S02]  /*84b0*/  IADD3 R10, -R213, 0x10, RZ ;  /* 0x00000010d50a7810 */ /* 0x000fe40007ffe1ff */
[----:B------:R-:W-:Y:S02]  /*84c0*/  IADD3 R201, R201, -0x80, RZ ;  /* 0xffffff80c9c97810 */ /* 0x000fe40007ffe0ff */
[----:B------:R-:W-:Y:S02]  /*84d0*/  LOP3.LUT R10, R10, 0xf, RZ, 0xc0, !PT ;  /* 0x0000000f0a0a7812 */ /* 0x000fe400078ec0ff */
[----:B------:R-:W-:Y:S01]  /*84e0*/  IADD3 R8, -R210, 0x10, RZ ;  /* 0x00000010d2087810 */ /* 0x000fe20007ffe1ff */
[----:B------:R-:W-:Y:S02]  /*84f0*/  IMAD.MOV.U32 R3, RZ, RZ, R201 ;  /* 0x000000ffff037224 */ /* 0x000fe400078e00c9 */
[----:B------:R-:W-:Y:S01]  /*8500*/  @P2 IMAD.HI.U32 R6, R201, c[0x0][0x2bc], RZ ;  /* 0x0000af00c9062a27 */ /* 0x000fe200078e00ff */
[----:B------:R-:W-:Y:S04]  /*8510*/  LOP3.LUT R8, R8, 0xf, RZ, 0xc0, !PT ;  /* 0x0000000f08087812 */ /* 0x000fe800078ec0ff */
        /* <DEDUP_REMOVED lines=8> */
[----:B------:R-:W-:Y:S01]  /*85a0*/  IMAD.WIDE.U32 R6, R201, c[0x0][0x1e0], RZ ;  /* 0x00007800c9067a25 */ /* 0x000fe200078e00ff */
        /* <DEDUP_REMOVED lines=12> */
[----:B------:R-:W1:Y:S01]  /*8670*/  SHFL.IDX PT, R7, R4, 0x1, 0x181f ;  /* 0x00381f0004077f89 */ /* 0x000e6200000e0000 */
[----:B------:R-:W-:Y:S03]  /*8680*/  IADD3 R6, -R180, 0x10, RZ ;  /* 0x00000010b4067810 */ /* 0x000fe60007ffe1ff */
[----:B------:R-:W2:Y:S01]  /*8690*/  SHFL.IDX PT, R3, R18, 0x1, 0x181f ;  /* 0x00381f0012037f89 */ /* 0x000ea200000e0000 */
[----:B------:R-:W-:Y:S03]  /*86a0*/  LOP3.LUT R6, R6, 0xf, RZ, 0xc0, !PT ;  /* 0x0000000f06067812 */ /* 0x000fe600078ec0ff */
[----:B------:R-:W3:Y:S01]  /*86b0*/  SHFL.IDX PT, R4, R4, RZ, 0x181f ;  /* 0x00181fff04047589 */ /* 0x000ee200000e0000 */
[----:B-1----:R-:W-:Y:S04]  /*86c0*/  IADD3 R10, P1, P0, R10, R7, R214 ;  /* 0x000000070a0a7210 */ /* 0x002fe8000783e0d6 */
[----:B--2---:R-:W-:Y:S02]  /*86d0*/  IADD3.X R11, RZ, R3, R215, P1, P0 ;  /* 0x00000003ff0b7210 */ /* 0x004fe40000fe04d7 */
[----:B------:R-:W-:Y:S04]  /*86e0*/  IADD3 R8, P1, P0, R8, R7, R211 ;  /* 0x0000000708087210 */ /* 0x000fe8000783e0d3 */
[----:B------:R-:W-:Y:S02]  /*86f0*/  IADD3.X R9, RZ, R3, R212, P1, P0 ;  /* 0x00000003ff097210 */ /* 0x000fe40000fe04d4 */
[----:B------:R-:W-:Y:S04]  /*8700*/  IADD3 R6, P1, P0, R6, R7, R183 ;  /* 0x0000000706067210 */ /* 0x000fe8000783e0b7 */
[----:B------:R-:W-:Y:S02]  /*8710*/  IADD3.X R7, RZ, R3, R192, P1, P0 ;  /* 0x00000003ff077210 */ /* 0x000fe40000fe04c0 */
[----:B------:R-:W1:Y:S01]  /*8720*/  SHFL.IDX PT, R3, R18, RZ, 0x181f ;  /* 0x00181fff12037589 */ /* 0x000e6200000e0000 */
[C---:B---3--:R-:W-:Y:S05]  /*8730*/  IADD3 R14, P0, R4.reuse, R214, RZ ;  /* 0x000000d6040e7210 */ /* 0x048fea0007f1e0ff */
[C---:B-1----:R-:W-:Y:S01]  /*8740*/  IMAD.X R15, R3.reuse, 0x1, R215, P0 ;  /* 0x00000001030f7824 */ /* 0x042fe200000e06d7 */
[C---:B------:R-:W-:Y:S05]  /*8750*/  IADD3 R12, P0, R4.reuse, R211, RZ ;  /* 0x000000d3040c7210 */ /* 0x040fea0007f1e0ff */
[C---:B------:R-:W-:Y:S01]  /*8760*/  IMAD.X R13, R3.reuse, 0x1, R212, P0 ;  /* 0x00000001030d7824 */ /* 0x040fe200000e06d4 */
[----:B------:R-:W-:Y:S05]  /*8770*/  IADD3 R16, P0, R4, R183, RZ ;  /* 0x000000b704107210 */ /* 0x000fea0007f1e0ff */
[----:B------:R-:W-:Y:S01]  /*8780*/  IMAD.X R17, R3, 0x1, R192, P0 ;  /* 0x0000000103117824 */ /* 0x000fe200000e06c0 */
[----:B------:R-:W-:Y:S01]  /*8790*/  ISETP.NE.U32.AND P0, PT, R213, RZ, PT ;  /* 0x000000ffd500720c */ /* 0x000fe20003f05070 */
[----:B------:R-:W-:Y:S04]  /*87a0*/  IMAD.U32 R3, RZ, RZ, UR16 ;  /* 0x00000010ff037e24 */ /* 0x000fe8000f8e00ff */
[----:B------:R-:W-:Y:S04]  /*87b0*/  IMAD R3, R3, 0x3000, R202 ;  /* 0x0000300003037824 */ /* 0x000fe800078e02ca */
[----:B------:R-:W-:Y:S05]  /*87c0*/  IMAD.SHL.U32 R5, R3, 0x2, RZ ;  /* 0x0000000203057824 */ /* 0x000fea00078e00ff */
[----:B------:R1:W-:Y:S04]  /*87d0*/  LDGSTS.E.BYPASS.LTC128B.128 [R5+0xc100], [R14.64], !P5 ;  /* 0x0c1000000e057fae */ /* 0x0003e8000e901d4c */
        /* <DEDUP_REMOVED lines=9> */
.L_x_1040:
[----:B------:R-:W0:Y:S01]  /*8870*/  LDGDEPBAR ;  /* 0x00000000000079af */ /* 0x000e220000000000 */
[----:B------:R-:W-:Y:S01]  /*8880*/  UIADD3 UR4, UR5, 0x1, URZ ;  /* 0x0000000105047890 */ /* 0x000fe2000fffe03f */
[C---:B------:R-:W-:Y:S01]  /*8890*/  ISETP.GT.AND P0, PT, R217.reuse, R216, PT ;  /* 0x000000d8d900720c */ /* 0x040fe20003f04270 */
[----:B------:R-:W-:Y:S01]  /*88a0*/  UISETP.GE.AND UP0, UPT, UR5, 0x1, UPT ;  /* 0x000000010500788c */ /* 0x000fe2000bf06270 */
[----:B------:R-:W-:Y:S01]  /*88b0*/  IADD3 R209, R217, -0x1, RZ ;  /* 0xffffffffd9d17810 */ /* 0x000fe20007ffe0ff */
[----:B------:R-:W-:Y:S01]  /*88c0*/  IMAD.MOV.U32 R3, RZ, RZ, R0 ;  /* 0x000000ffff037224 */ /* 0x000fe200078e0000 */
[----:B------:R-:W-:Y:S01]  /*88d0*/  MOV R132, R2 ;  /* 0x0000000200847202 */ /* 0x000fe20000000f00 */
[----:B------:R-:W-:Y:S02]  /*88e0*/  USEL UR5, UR4, URZ, !UP0 ;  /* 0x0000003f04057287 */ /* 0x000fe4000c000000 */
[----:B------:R-:W-:Y:S06]  /*88f0*/  IMAD.MOV.U32 R217, RZ, RZ, R209 ;  /* 0x000000ffffd97224 */ /* 0x000fec00078e00d1 */
[----:B------:R-:W-:-:S05]  /*8900*/  @P0 BRA `(.L_x_1041) ;  /* 0xffffc98000000947 */ /* 0x000fca000383ffff */
.L_x_1030:
[----:B------:R-:W-:Y:S01]  /*8910*/  ISETP.NE.AND P1, PT, R197, 0x1, PT ;  /* 0x00000001c500780c */ /* 0x000fe20003f25270 */
[----:B------:R-:W-:Y:S01]  /*8920*/  IMAD.MOV.U32 R4, RZ, RZ, 0x1 ;  /* 0x00000001ff047424 */ /* 0x000fe200078e00ff */
[----:B------:R-:W-:-:S02]  /*8930*/  LEA R182, R182, 0x7f, 0x7 ;  /* 0x0000007fb6b67811 */ /* 0x000fc400078e38ff */
[----:B------:R-:W-:Y:S02]  /*8940*/  ISETP.LE.AND P0, PT, R196, c[0x0][0x32c], PT ;  /* 0x0000cb00c4007a0c */ /* 0x000fe40003f03270 */
[----:B------:R-:W-:-:S05]  /*8950*/  IADD3 R4, R4, -c[0x0][0x168], RZ ;  /* 0x80005a0004047a10 */ /* 0x000fca0007ffe0ff */
[----:B------:R-:W-:Y:S02]  /*8960*/  IMAD R181, R181, c[0x0][0x1d0], R4 ;  /* 0x00007400b5b57a24 */ /* 0x000fe400078e0204 */
[----:B------:R-:W-:-:S05]  /*8970*/  @P1 IMAD.HI.U32 R3, R182, c[0x0][0x2c8], RZ ;  /* 0x0000b200b6031a27 */ /* 0x000fca00078e00ff */
[----:B------:R-:W-:-:S05]  /*8980*/  @P1 SHF.R.U32.HI R182, RZ, c[0x0][0x2cc], R3 ;  /* 0x0000b300ffb61a19 */ /* 0x000fca0000011603 */
[----:B-1----:R-:W-:-:S05]  /*8990*/  IMAD.IADD R5, R181, 0x1, R182 ;  /* 0x00000001b5057824 */ /* 0x002fca00078e02b6 */
[----:B------:R-:W-:Y:S01]  /*89a0*/  IADD3 R4, R5, -c[0x0][0x324], RZ ;  /* 0x8000c90005047a10 */ /* 0x000fe20007ffe0ff */
        /* <DEDUP_REMOVED lines=10> */
.L_x_1043:
[----:B------:R-:W-:-:S04]  /*8a50*/  MOV R3, c[0x0][0x32c] ;  /* 0x0000cb0000037a02 */ /* 0x000fc80000000f00 */
[----:B------:R-:W-:-:S13]  /*8a60*/  ISETP.NE.AND P0, PT, R3, 0x1, PT ;  /* 0x000000010300780c */ /* 0x000fda0003f05270 */
[----:B------:R-:W-:-:S05]  /*8a70*/  @P0 IMAD.HI.U32 R3, R5, c[0x0][0x330], RZ ;  /* 0x0000cc0005030a27 */ /* 0x000fca00078e00ff */
[----:B------:R-:W-:-:S05]  /*8a80*/  @P0 SHF.R.U32.HI R5, RZ, c[0x0][0x334], R3 ;  /* 0x0000cd00ff050a19 */ /* 0x000fca0000011603 */
.L_x_1044:
[----:B------:R-:W-:-:S05]  /*8a90*/  IMAD R5, R5, c[0x0][0x32c], RZ ;  /* 0x0000cb0005057a24 */ /* 0x000fca00078e02ff */
[----:B------:R-:W-:-:S04]  /*8aa0*/  IMNMX R4, R4, R5, !PT ;  /* 0x0000000504047217 */ /* 0x000fc80007800200 */
.L_x_1042:
[----:B------:R-:W-:-:S04]  /*8ab0*/  IADD3 R4, R4, 0x3f, RZ ;  /* 0x0000003f04047810 */ /* 0x000fc80007ffe0ff */
[----:B------:R-:W-:-:S04]  /*8ac0*/  SHF.R.S32.HI R3, RZ, 0x1f, R4 ;  /* 0x0000001fff037819 */ /* 0x000fc80000011404 */
        /* <DEDUP_REMOVED lines=8> */
[----:B------:R-:W-:Y:S01]  /*8b50*/  SHF.R.S32.HI R213, RZ, 0x1f, R178 ;  /* 0x0000001fffd57819 */ /* 0x000fe200000114b2 */
[----:B------:R-:W-:Y:S01]  /*8b60*/  IMAD.MOV.U32 R133, RZ, RZ, R2 ;  /* 0x000000ffff857224 */ /* 0x000fe200078e0002 */
[----:B------:R-:W-:Y:S01]  /*8b70*/  SHF.R.S32.HI R210, RZ, 0x1f, R177 ;  /* 0x0000001fffd27819 */ /* 0x000fe200000114b1 */
[----:B------:R-:W-:Y:S01]  /*8b80*/  IMAD.MOV.U32 R215, RZ, RZ, R209 ;  /* 0x000000ffffd77224 */ /* 0x000fe200078e00d1 */
[----:B------:R-:W-:Y:S01]  /*8b90*/  SHF.R.S32.HI R5, RZ, 0x1f, R176 ;  /* 0x0000001fff057819 */ /* 0x000fe200000114b0 */
[----:B------:R-:W-:Y:S01]  /*8ba0*/  IMAD.SHL.U32 R212, R178, 0x2, RZ ;  /* 0x00000002b2d47824 */ /* 0x000fe200078e00ff */
[----:B------:R-:W-:Y:S01]  /*8bb0*/  SEL R188, R188, 0xffffffe0, !P0 ;  /* 0xffffffe0bcbc7807 */ /* 0x000fe20004000000 */
[----:B------:R-:W-:Y:S01]  /*8bc0*/  IMAD.SHL.U32 R192, R177, 0x2, RZ ;  /* 0x00000002b1c07824 */ /* 0x000fe200078e00ff */
[----:B------:R-:W-:Y:S01]  /*8bd0*/  SEL R211, RZ, 0x10, P5 ;  /* 0x00000010ffd37807 */ /* 0x000fe20002800000 */
[----:B------:R-:W-:Y:S01]  /*8be0*/  IMAD.SHL.U32 R181, R176, 0x2, RZ ;  /* 0x00000002b0b57824 */ /* 0x000fe200078e00ff */
[----:B------:R-:W-:-:S02]  /*8bf0*/  SEL R183, RZ, 0x10, P4 ;  /* 0x00000010ffb77807 */ /* 0x000fc40002000000 */
[----:B------:R-:W-:Y:S02]  /*8c00*/  SHF.L.U64.HI R213, R178, 0x1, R213 ;  /* 0x00000001b2d57819 */ /* 0x000fe400000102d5 */
[----:B------:R-:W-:Y:S02]  /*8c10*/  SHF.L.U64.HI R210, R177, 0x1, R210 ;  /* 0x00000001b1d27819 */ /* 0x000fe400000102d2 */
[----:B------:R-:W-:Y:S02]  /*8c20*/  SHF.L.U64.HI R182, R176, 0x1, R5 ;  /* 0x00000001b0b67819 */ /* 0x000fe40000010205 */
.L_x_1048:
        /* <DEDUP_REMOVED lines=33> */
[----:B------:R-:W-:Y:S01]  /*8e40*/  LEA.HI.X R4, R0, c[0x0][0x1fc], R9, 0x1, P0 ;  /* 0x00007f0000047a11 */ /* 0x000fe200000f0c09 */
        /* <DEDUP_REMOVED lines=9> */
[----:B------:R-:W-:Y:S04]  /*8ee0*/  IADD3 R6, P1, P0, R0, R7, R181 ;  /* 0x0000000700067210 */ /* 0x000fe8000783e0b5 */
[----:B------:R-:W-:Y:S02]  /*8ef0*/  IADD3.X R7, RZ, R9, R182, P1, P0 ;  /* 0x00000009ff077210 */ /* 0x000fe40000fe04b6 */
[----:B------:R-:W4:Y:S01]  /*8f00*/  SHFL.IDX PT, R9, R4, RZ, 0x181f ;  /* 0x00181fff04097589 */ /* 0x000f2200000e0000 */
[----:B---3--:R-:W-:Y:S05]  /*8f10*/  IADD3 R22, P0, R5, R212, RZ ;  /* 0x000000d405167210 */ /* 0x008fea0007f1e0ff */
[----:B----4-:R-:W-:Y:S01]  /*8f20*/  IMAD.X R23, R9, 0x1, R213, P0 ;  /* 0x0000000109177824 */ /* 0x010fe200000e06d5 */
[----:B------:R-:W-:Y:S05]  /*8f30*/  IADD3 R20, P0, R5, R192, RZ ;  /* 0x000000c005147210 */ /* 0x000fea0007f1e0ff */
[----:B------:R-:W-:Y:S01]  /*8f40*/  IMAD.X R21, R9, 0x1, R210, P0 ;  /* 0x0000000109157824 */ /* 0x000fe200000e06d2 */
        /* <DEDUP_REMOVED lines=15> */
.L_x_1046:
[C---:B--23--:R-:W-:Y:S01]  /*9040*/  HMMA.16816.F32.BF16 R4, R136.reuse, R140, RZ ;  /* 0x0000008c8804723c */ /* 0x04cfe200000418ff */
[----:B------:R-:W0:Y:S01]  /*9050*/  LDGDEPBAR ;  /* 0x00000000000079af */ /* 0x000e220000000000 */
[----:B------:R-:W-:Y:S02]  /*9060*/  UIADD3 UR18, UR16, 0x1, URZ ;  /* 0x0000000110127890 */ /* 0x000fe4000fffe03f */
[C---:B------:R-:W-:Y:S01]  /*9070*/  IADD3 R0, R135.reuse, R132, RZ ;  /* 0x0000008487007210 */ /* 0x040fe20007ffe0ff */
[----:B------:R-:W-:Y:S01]  /*9080*/  UISETP.GE.AND UP0, UPT, UR16, 0x1, UPT ;  /* 0x000000011000788c */ /* 0x000fe2000bf06270 */
[----:B------:R-:W-:Y:S02]  /*9090*/  IADD3 R172, R135, R2, RZ ;  /* 0x0000000287ac7210 */ /* 0x000fe40007ffe0ff */
[C---:B------:R-:W-:Y:S01]  /*90a0*/  HMMA.16816.F32.BF16 R8, R136.reuse, R142, RZ ;  /* 0x0000008e8808723c */ /* 0x040fe200000418ff */
[----:B------:R-:W-:Y:S01]  /*90b0*/  LDSM.16.M88.4 R140, [R0+0xc100] ;  /* 0x00c10000008c783b */ /* 0x000fe20000000200 */
[----:B------:R-:W-:Y:S02]  /*90c0*/  USEL UR16, UR18, URZ, !UP0 ;  /* 0x0000003f12107287 */ /* 0x000fe4000c000000 */
[----:B------:R-:W-:Y:S04]  /*90d0*/  IADD3 R132, R188, R132, R135 ;  /* 0x00000084bc847210 */ /* 0x000fe80007ffe087 */
[C---:B----4-:R-:W-:Y:S01]  /*90e0*/  HMMA.16816.F32.BF16 R12, R136.reuse, R16, RZ ;  /* 0x00000010880c723c */ /* 0x050fe200000418ff */
[----:B------:R-:W-:Y:S07]  /*90f0*/  LDSM.16.M88.4 R164, [R0+0xd900] ;  /* 0x00d9000000a4783b */ /* 0x000fee0000000200 */
[C---:B------:R-:W-:Y:S01]  /*9100*/  HMMA.16816.F32.BF16 R16, R136.reuse, R18, RZ ;  /* 0x000000128810723c */ /* 0x040fe200000418ff */
[----:B------:R-:W-:Y:S07]  /*9110*/  LDSM.16.M88.4 R168, [R172+0xc100] ;  /* 0x00c10000aca8783b */ /* 0x000fee0000000200 */
[C---:B-1----:R-:W-:Y:S08]  /*9120*/  HMMA.16816.F32.BF16 R20, R136.reuse, R24, RZ ;  /* 0x000000188814723c */ /* 0x042ff000000418ff */
[C---:B------:R-:W-:Y:S08]  /*9130*/  HMMA.16816.F32.BF16 R24, R136.reuse, R26, RZ ;  /* 0x0000001a8818723c */ /* 0x040ff000000418ff */
[C---:B------:R-:W-:Y:S08]  /*9140*/  HMMA.16816.F32.BF16 R28, R136.reuse, R32, RZ ;  /* 0x00000020881c723c */ /* 0x040ff000000418ff */
[----:B------:R-:W-:Y:S01]  /*9150*/  HMMA.16816.F32.BF16 R32, R136, R34, RZ ;  /* 0x000000228820723c */ /* 0x000fe200000418ff */
[----:B------:R-:W1:Y:S07]  /*9160*/  LDSM.16.M88.4 R136, [R187] ;  /* 0x00000000bb88783b */ /* 0x000e6e0000000200 */
        /* <DEDUP_REMOVED lines=8> */
[----:B------:R-:W4:Y:S07]  /*91f0*/  LDSM.16.M88.4 R156, [R186] ;  /* 0x00000000ba9c783b */ /* 0x000f2e0000000200 */
[C---:B------:R-:W-:Y:S08]  /*9200*/  HMMA.16816.F32.BF16 R28, R144.reuse, R160, R28 ;  /* 0x000000a0901c723c */ /* 0x040ff0000004181c */
[----:B------:R-:W-:Y:S01]  /*9210*/  HMMA.16816.F32.BF16 R32, R144, R162, R32 ;  /* 0x000000a29020723c */ /* 0x000fe20000041820 */
[----:B------:R-:W5:Y:S07]  /*9220*/  LDSM.16.M88.4 R144, [R172+0xc900] ;  /* 0x00c90000ac90783b */ /* 0x000f6e0000000200 */
[C---:B-1----:R-:W-:Y:S01]  /*9230*/  HMMA.16816.F32.BF16 R4, R136.reuse, R140, R4 ;  /* 0x0000008c8804723c */ /* 0x042fe20000041804 */
[----:B------:R-:W1:Y:S07]  /*9240*/  LDSM.16.M88.4 R160, [R172+0xd100] ;  /* 0x00d10000aca0783b */ /* 0x000e6e0000000200 */
[C---:B------:R-:W-:Y:S01]  /*9250*/  HMMA.16816.F32.BF16 R8, R136.reuse, R142, R8 ;  /* 0x0000008e8808723c */ /* 0x040fe20000041808 */
[----:B------:R-:W1:Y:S07]  /*9260*/  LDSM.16.M88.4 R140, [R172+0xd900] ;  /* 0x00d90000ac8c783b */ /* 0x000e6e0000000200 */
[C---:B--2---:R-:W-:Y:S08]  /*9270*/  HMMA.16816.F32.BF16 R12, R136.reuse, R148, R12 ;  /* 0x00000094880c723c */ /* 0x044ff0000004180c */
[C---:B------:R-:W-:Y:S01]  /*9280*/  HMMA.16816.F32.BF16 R16, R136.reuse, R150, R16 ;  /* 0x000000968810723c */ /* 0x040fe20000041810 */
[----:B------:R-:W-:Y:S07]  /*9290*/  LDSM.16.M88.4 R148, [R191+UR4+0xe100] ;  /* 0x00e10004bf94783b */ /* 0x000fee0008000200 */
[C---:B---3--:R-:W-:Y:S08]  /*92a0*/  HMMA.16816.F32.BF16 R20, R136.reuse, R152, R20 ;  /* 0x000000988814723c */ /* 0x048ff00000041814 */
[C---:B------:R-:W-:Y:S01]  /*92b0*/  HMMA.16816.F32.BF16 R24, R136.reuse, R154, R24 ;  /* 0x0000009a8818723c */ /* 0x040fe20000041818 */
[----:B------:R-:W-:Y:S07]  /*92c0*/  LDSM.16.M88.4 R152, [R191+UR4+0xe900] ;  /* 0x00e90004bf98783b */ /* 0x000fee0008000200 */
[C---:B------:R-:W-:Y:S08]  /*92d0*/  HMMA.16816.F32.BF16 R28, R136.reuse, R164, R28 ;  /* 0x000000a4881c723c */ /* 0x040ff0000004181c */
[----:B------:R-:W-:Y:S01]  /*92e0*/  HMMA.16816.F32.BF16 R32, R136, R166, R32 ;  /* 0x000000a68820723c */ /* 0x000fe20000041820 */
[----:B------:R-:W2:Y:S07]  /*92f0*/  LDSM.16.M88.4 R136, [R193+0x4000] ;  /* 0x00400000c188783b */ /* 0x000eae0000000200 */
[C---:B----4-:R-:W-:Y:S01]  /*9300*/  HMMA.16816.F32.BF16 R4, R156.reuse, R168, R4 ;  /* 0x000000a89c04723c */ /* 0x050fe20000041804 */
[----:B------:R-:W-:Y:S07]  /*9310*/  LDSM.16.M88.4 R164, [R189+0x4000] ;  /* 0x00400000bda4783b */ /* 0x000fee0000000200 */
[C---:B------:R-:W-:Y:S01]  /*9320*/  HMMA.16816.F32.BF16 R8, R156.reuse, R170, R8 ;  /* 0x000000aa9c08723c */ /* 0x040fe20000041808 */
[----:B------:R-:W-:Y:S07]  /*9330*/  LDSM.16.M88.4 R168, [R2+0xe100] ;  /* 0x00e1000002a8783b */ /* 0x000fee0000000200 */
[C---:B-----5:R-:W-:Y:S08]  /*9340*/  HMMA.16816.F32.BF16 R12, R156.reuse, R144, R12 ;  /* 0x000000909c0c723c */ /* 0x060ff0000004180c */
[C---:B------:R-:W-:Y:S01]  /*9350*/  HMMA.16816.F32.BF16 R16, R156.reuse, R146, R16 ;  /* 0x000000929c10723c */ /* 0x040fe20000041810 */
[----:B------:R-:W3:Y:S07]  /*9360*/  LDSM.16.M88.4 R144, [R191+UR4+0xf100] ;  /* 0x00f10004bf90783b */ /* 0x000eee0008000200 */
[C---:B-1----:R-:W-:Y:S08]  /*9370*/  HMMA.16816.F32.BF16 R20, R156.reuse, R160, R20 ;  /* 0x000000a09c14723c */ /* 0x042ff00000041814 */
[C---:B------:R-:W-:Y:S01]  /*9380*/  HMMA.16816.F32.BF16 R24, R156.reuse, R162, R24 ;  /* 0x000000a29c18723c */ /* 0x040fe20000041818 */
[----:B------:R-:W1:Y:S07]  /*9390*/  LDSM.16.M88.4 R160, [R191+UR4+0xf900] ;  /* 0x00f90004bfa0783b */ /* 0x000e6e0008000200 */
[C---:B------:R-:W-:Y:S08]  /*93a0*/  HMMA.16816.F32.BF16 R28, R156.reuse, R140, R28 ;  /* 0x0000008c9c1c723c */ /* 0x040ff0000004181c */
[----:B------:R-:W-:Y:S01]  /*93b0*/  HMMA.16816.F32.BF16 R32, R156, R142, R32 ;  /* 0x0000008e9c20723c */ /* 0x000fe20000041820 */
[----:B------:R-:W4:Y:S07]  /*93c0*/  LDSM.16.M88.4 R140, [R2+0xe900] ;  /* 0x00e90000028c783b */ /* 0x000f2e0000000200 */
[C---:B--2---:R-:W-:Y:S01]  /*93d0*/  HMMA.16816.F32.BF16 R4, R136.reuse, R148, R4 ;  /* 0x000000948804723c */ /* 0x044fe20000041804 */
[----:B------:R-:W-:Y:S07]  /*93e0*/  LDSM.16.M88.4 R156, [R2+0xf900] ;  /* 0x00f90000029c783b */ /* 0x000fee0000000200 */
[C---:B------:R-:W-:Y:S01]  /*93f0*/  HMMA.16816.F32.BF16 R8, R136.reuse, R150, R8 ;  /* 0x000000968808723c */ /* 0x040fe20000041808 */
[----:B------:R-:W2:Y:S07]  /*9400*/  LDSM.16.M88.4 R148, [R2+0xf100] ;  /* 0x00f100000294783b */ /* 0x000eae0000000200 */
[C---:B------:R-:W-:Y:S08]  /*9410*/  HMMA.16816.F32.BF16 R12, R136.reuse, R152, R12 ;  /* 0x00000098880c723c */ /* 0x040ff0000004180c */
[C---:B------:R-:W-:Y:S01]  /*9420*/  HMMA.16816.F32.BF16 R16, R136.reuse, R154, R16 ;  /* 0x0000009a8810723c */ /* 0x040fe20000041810 */
[----:B------:R-:W-:Y:S07]  /*9430*/  LDSM.16.M88.4 R152, [R0+0xe100] ;  /* 0x00e100000098783b */ /* 0x000fee0000000200 */
[C---:B---3--:R-:W-:Y:S08]  /*9440*/  HMMA.16816.F32.BF16 R20, R136.reuse, R144, R20 ;  /* 0x000000908814723c */ /* 0x048ff00000041814 */
[C---:B------:R-:W-:Y:S01]  /*9450*/  HMMA.16816.F32.BF16 R24, R136.reuse, R146, R24 ;  /* 0x000000928818723c */ /* 0x040fe20000041818 */
[----:B------:R-:W3:Y:S07]  /*9460*/  LDSM.16.M88.4 R144, [R187+0x4000] ;  /* 0x00400000bb90783b */ /* 0x000eee0000000200 */
[C---:B-1----:R-:W-:Y:S08]  /*9470*/  HMMA.16816.F32.BF16 R28, R136.reuse, R160, R28 ;  /* 0x000000a0881c723c */ /* 0x042ff0000004181c */
[----:B------:R-:W-:Y:S01]  /*9480*/  HMMA.16816.F32.BF16 R32, R136, R162, R32 ;  /* 0x000000a28820723c */ /* 0x000fe20000041820 */
[----:B------:R-:W1:Y:S07]  /*9490*/  LDSM.16.M88.4 R136, [R0+0xe900] ;  /* 0x00e900000088783b */ /* 0x000e6e0000000200 */
[C---:B------:R-:W-:Y:S01]  /*94a0*/  HMMA.16816.F32.BF16 R4, R164.reuse, R168, R4 ;  /* 0x000000a8a404723c */ /* 0x040fe20000041804 */
[----:B------:R-:W-:Y:S07]  /*94b0*/  LDSM.16.M88.4 R160, [R186+0x4000] ;  /* 0x00400000baa0783b */ /* 0x000fee0000000200 */
[C---:B------:R-:W-:Y:S01]  /*94c0*/  HMMA.16816.F32.BF16 R8, R164.reuse, R170, R8 ;  /* 0x000000aaa408723c */ /* 0x040fe20000041808 */
[----:B------:R-:W-:Y:S07]  /*94d0*/  LDSM.16.M88.4 R168, [R172+0xe100] ;  /* 0x00e10000aca8783b */ /* 0x000fee0000000200 */
[C---:B----4-:R-:W-:Y:S01]  /*94e0*/  HMMA.16816.F32.BF16 R12, R164.reuse, R140, R12 ;  /* 0x0000008ca40c723c */ /* 0x050fe2000004180c */
[----:B------:R-:W-:Y:S07]  /*94f0*/  LDSM.16.M88.4 R172, [R172+0x10100] ;  /* 0x01010000acac783b */ /* 0x000fee0000000200 */
[C---:B------:R-:W-:Y:S01]  /*9500*/  HMMA.16816.F32.BF16 R16, R164.reuse, R142, R16 ;  /* 0x0000008ea410723c */ /* 0x040fe20000041810 */
[----:B------:R-:W4:Y:S07]  /*9510*/  LDSM.16.M88.4 R140, [R0+0xf100] ;  /* 0x00f10000008c783b */ /* 0x000f2e0000000200 */
[C---:B--2---:R-:W-:Y:S08]  /*9520*/  HMMA.16816.F32.BF16 R20, R164.reuse, R148, R20 ;  /* 0x00000094a414723c */ /* 0x044ff00000041814 */
[C---:B------:R-:W-:Y:S01]  /*9530*/  HMMA.16816.F32.BF16 R24, R164.reuse, R150, R24 ;  /* 0x00000096a418723c */ /* 0x040fe20000041818 */
[----:B------:R-:W2:Y:S07]  /*9540*/  LDSM.16.M88.4 R148, [R0+0xf900] ;  /* 0x00f900000094783b */ /* 0x000eae0000000200 */
[C---:B------:R-:W-:Y:S08]  /*9550*/  HMMA.16816.F32.BF16 R28, R164.reuse, R156, R28 ;  /* 0x0000009ca41c723c */ /* 0x040ff0000004181c */
[----:B------:R-:W-:Y:S01]  /*9560*/  HMMA.16816.F32.BF16 R32, R164, R158, R32 ;  /* 0x0000009ea420723c */ /* 0x000fe20000041820 */
[----:B------:R-:W5:Y:S07]  /*9570*/  LDSM.16.M88.4 R156, [R132+0xe900] ;  /* 0x00e90000849c783b */ /* 0x000f6e0000000200 */
[C---:B---3--:R-:W-:Y:S01]  /*9580*/  HMMA.16816.F32.BF16 R4, R144.reuse, R152, R4 ;  /* 0x000000989004723c */ /* 0x048fe20000041804 */
[----:B------:R-:W-:Y:S07]  /*9590*/  LDSM.16.M88.4 R164, [R191+UR4+0x11100] ;  /* 0x01110004bfa4783b */ /* 0x000fee0008000200 */
[C---:B------:R-:W-:Y:S01]  /*95a0*/  HMMA.16816.F32.BF16 R8, R144.reuse, R154, R8 ;  /* 0x0000009a9008723c */ /* 0x040fe20000041808 */
[----:B------:R-:W-:Y:S07]  /*95b0*/  LDSM.16.M88.4 R152, [R191+UR4+0x10900] ;  /* 0x01090004bf98783b */ /* 0x000fee0008000200 */
[C---:B-1----:R-:W-:Y:S08]  /*95c0*/  HMMA.16816.F32.BF16 R12, R144.reuse, R136, R12 ;  /* 0x00000088900c723c */ /* 0x042ff0000004180c */
[C---:B------:R-:W-:Y:S01]  /*95d0*/  HMMA.16816.F32.BF16 R16, R144.reuse, R138, R16 ;  /* 0x0000008a9010723c */ /* 0x040fe20000041810 */
[----:B------:R-:W1:Y:S07]  /*95e0*/  LDSM.16.M88.4 R136, [R132+0xf100] ;  /* 0x00f100008488783b */ /* 0x000e6e0000000200 */
[C---:B----4-:R-:W-:Y:S08]  /*95f0*/  HMMA.16816.F32.BF16 R20, R144.reuse, R140, R20 ;  /* 0x0000008c9014723c */ /* 0x050ff00000041814 */
[C---:B------:R-:W-:Y:S01]  /*9600*/  HMMA.16816.F32.BF16 R24, R144.reuse, R142, R24 ;  /* 0x0000008e9018723c */ /* 0x040fe20000041818 */
[----:B------:R-:W3:Y:S07]  /*9610*/  LDSM.16.M88.4 R140, [R132+0xf900] ;  /* 0x00f90000848c783b */ /* 0x000eee0000000200 */
[C---:B--2---:R-:W-:Y:S08]  /*9620*/  HMMA.16816.F32.BF16 R28, R144.reuse, R148, R28 ;  /* 0x00000094901c723c */ /* 0x044ff0000004181c */
[----:B------:R-:W-:Y:S01]  /*9630*/  HMMA.16816.F32.BF16 R32, R144, R150, R32 ;  /* 0x000000969020723c */ /* 0x000fe20000041820 */
[----:B------:R-:W-:Y:S07]  /*9640*/  LDSM.16.M88.4 R144, [R193+0x8000] ;  /* 0x00800000c190783b */ /* 0x000fee0000000200 */
[C---:B------:R-:W-:Y:S01]  /*9650*/  HMMA.16816.F32.BF16 R4, R160.reuse, R168, R4 ;  /* 0x000000a8a004723c */ /* 0x040fe20000041804 */
[----:B------:R-:W2:Y:S07]  /*9660*/  LDSM.16.M88.4 R148, [R191+UR4+0x10100] ;  /* 0x01010004bf94783b */ /* 0x000eae0008000200 */
[C---:B------:R-:W-:Y:S01]  /*9670*/  HMMA.16816.F32.BF16 R8, R160.reuse, R170, R8 ;  /* 0x000000aaa008723c */ /* 0x040fe20000041808 */
[----:B------:R-:W-:Y:S07]  /*9680*/  LDSM.16.M88.4 R168, [R2+0x10100] ;  /* 0x0101000002a8783b */ /* 0x000fee0000000200 */
[C---:B-----5:R-:W-:Y:S08]  /*9690*/  HMMA.16816.F32.BF16 R12, R160.reuse, R156, R12 ;  /* 0x0000009ca00c723c */ /* 0x060ff0000004180c */
[C---:B------:R-:W-:Y:S01]  /*96a0*/  HMMA.16816.F32.BF16 R16, R160.reuse, R158, R16 ;  /* 0x0000009ea010723c */ /* 0x040fe20000041810 */
[----:B------:R-:W4:Y:S07]  /*96b0*/  LDSM.16.M88.4 R156, [R191+UR4+0x11900] ;  /* 0x01190004bf9c783b */ /* 0x000f2e0008000200 */
[C---:B-1----:R-:W-:Y:S08]  /*96c0*/  HMMA.16816.F32.BF16 R20, R160.reuse, R136, R20 ;  /* 0x00000088a014723c */ /* 0x042ff00000041814 */
[C---:B------:R-:W-:Y:S01]  /*96d0*/  HMMA.16816.F32.BF16 R24, R160.reuse, R138, R24 ;  /* 0x0000008aa018723c */ /* 0x040fe20000041818 */
[----:B------:R-:W1:Y:S07]  /*96e0*/  LDSM.16.M88.4 R136, [R189+0x8000] ;  /* 0x00800000bd88783b */ /* 0x000e6e0000000200 */
[C---:B---3--:R-:W-:Y:S08]  /*96f0*/  HMMA.16816.F32.BF16 R28, R160.reuse, R140, R28 ;  /* 0x0000008ca01c723c */ /* 0x048ff0000004181c */
[----:B------:R-:W-:Y:S01]  /*9700*/  HMMA.16816.F32.BF16 R32, R160, R142, R32 ;  /* 0x0000008ea020723c */ /* 0x000fe20000041820 */
[----:B------:R-:W3:Y:S07]  /*9710*/  LDSM.16.M88.4 R140, [R2+0x10900] ;  /* 0x01090000028c783b */ /* 0x000eee0000000200 */
        /* <DEDUP_REMOVED lines=10> */
[C---:B----4-:R-:W-:Y:S08]  /*97c0*/  HMMA.16816.F32.BF16 R28, R144.reuse, R156, R28 ;  /* 0x0000009c901c723c */ /* 0x050ff0000004181c */
[----:B------:R-:W-:Y:S01]  /*97d0*/  HMMA.16816.F32.BF16 R32, R144, R158, R32 ;  /* 0x0000009e9020723c */ /* 0x000fe20000041820 */
[----:B------:R-:W4:Y:S07]  /*97e0*/  LDSM.16.M88.4 R144, [R0+0x10900] ;  /* 0x010900000090783b */ /* 0x000f2e0000000200 */
[C---:B-1----:R-:W-:Y:S01]  /*97f0*/  HMMA.16816.F32.BF16 R4, R136.reuse, R168, R4 ;  /* 0x000000a88804723c */ /* 0x042fe20000041804 */
[----:B------:R-:W1:Y:S07]  /*9800*/  LDSM.16.M88.4 R156, [R0+0x11100] ;  /* 0x01110000009c783b */ /* 0x000e6e0000000200 */
[C---:B------:R-:W-:Y:S01]  /*9810*/  HMMA.16816.F32.BF16 R8, R136.reuse, R170, R8 ;  /* 0x000000aa8808723c */ /* 0x040fe20000041808 */
[----:B------:R-:W-:Y:S07]  /*9820*/  LDSM.16.M88.4 R168, [R186+0x8000] ;  /* 0x00800000baa8783b */ /* 0x000fee0000000200 */
[C---:B---3--:R-:W-:Y:S08]  /*9830*/  HMMA.16816.F32.BF16 R12, R136.reuse, R140, R12 ;  /* 0x0000008c880c723c */ /* 0x048ff0000004180c */
[C---:B------:R-:W-:Y:S01]  /*9840*/  HMMA.16816.F32.BF16 R16, R136.reuse, R142, R16 ;  /* 0x0000008e8810723c */ /* 0x040fe20000041810 */
[----:B------:R-:W3:Y:S07]  /*9850*/  LDSM.16.M88.4 R140, [R0+0x11900] ;  /* 0x01190000008c783b */ /* 0x000eee0000000200 */
[C---:B--2---:R-:W-:Y:S08]  /*9860*/  HMMA.16816.F32.BF16 R20, R136.reuse, R148, R20 ;  /* 0x000000948814723c */ /* 0x044ff00000041814 */
[C---:B------:R-:W-:Y:S08]  /*9870*/  HMMA.16816.F32.BF16 R24, R136.reuse, R150, R24 ;  /* 0x000000968818723c */ /* 0x040ff00000041818 */
[C---:B-----5:R-:W-:Y:S08]  /*9880*/  HMMA.16816.F32.BF16 R28, R136.reuse, R152, R28 ;  /* 0x00000098881c723c */ /* 0x060ff0000004181c */
[----:B------:R-:W-:Y:S01]  /*9890*/  HMMA.16816.F32.BF16 R32, R136, R154, R32 ;  /* 0x0000009a8820723c */ /* 0x000fe20000041820 */
[----:B------:R-:W2:Y:S07]  /*98a0*/  LDSM.16.M88.4 R136, [R132+0x10900] ;  /* 0x010900008488783b */ /* 0x000eae0000000200 */
[C---:B------:R-:W-:Y:S08]  /*98b0*/  HMMA.16816.F32.BF16 R4, R160.reuse, R164, R4 ;  /* 0x000000a4a004723c */ /* 0x040ff00000041804 */
[C---:B------:R-:W-:Y:S08]  /*98c0*/  HMMA.16816.F32.BF16 R8, R160.reuse, R166, R8 ;  /* 0x000000a6a008723c */ /* 0x040ff00000041808 */
[C---:B----4-:R-:W-:Y:S08]  /*98d0*/  HMMA.16816.F32.BF16 R12, R160.reuse, R144, R12 ;  /* 0x00000090a00c723c */ /* 0x050ff0000004180c */
[C---:B------:R-:W-:Y:S01]  /*98e0*/  HMMA.16816.F32.BF16 R16, R160.reuse, R146, R16 ;  /* 0x00000092a010723c */ /* 0x040fe20000041810 */
[----:B------:R-:W4:Y:S07]  /*98f0*/  LDSM.16.M88.4 R144, [R132+0x11100] ;  /* 0x011100008490783b */ /* 0x000f2e0000000200 */
[C---:B-1----:R-:W-:Y:S08]  /*9900*/  HMMA.16816.F32.BF16 R20, R160.reuse, R156, R20 ;  /* 0x0000009ca014723c */ /* 0x042ff00000041814 */
[C---:B------:R-:W-:Y:S08]  /*9910*/  HMMA.16816.F32.BF16 R24, R160.reuse, R158, R24 ;  /* 0x0000009ea018723c */ /* 0x040ff00000041818 */
[C---:B---3--:R-:W-:Y:S08]  /*9920*/  HMMA.16816.F32.BF16 R28, R160.reuse, R140, R28 ;  /* 0x0000008ca01c723c */ /* 0x048ff0000004181c */
        /* <DEDUP_REMOVED lines=11> */
[C---:B----4-:R-:W-:Y:S01]  /*99e0*/  HMMA.16816.F32.BF16 R20, R168.reuse, R144, R20 ;  /* 0x00000090a814723c */ /* 0x050fe20000041814 */
[----:B------:R-:W-:Y:S03]  /*99f0*/  LDSM.16.MT88.4 R152, [R184+UR4+0x2900] ;  /* 0x00290004b898783b */ /* 0x000fe60008004200 */
[----:B------:R-:W-:Y:S04]  /*9a00*/  FMNMX.FTZ R149, R5, R0, !PT ;  /* 0x0000000005957209 */ /* 0x000fe80007810000 */
[C---:B------:R-:W-:Y:S04]  /*9a10*/  HMMA.16816.F32.BF16 R24, R168.reuse, R146, R24 ;  /* 0x00000092a818723c */ /* 0x040fe80000041818 */
        /* <DEDUP_REMOVED lines=36> */
[----:B------:R-:W2:Y:S01]  /*9c60*/  SHFL.BFLY PT, R0, R143, 0x1, 0x1f ;  /* 0x0c201f008f007f89 */ /* 0x000ea200000e0000 */
[----:B-1----:R-:W-:Y:S07]  /*9c70*/  FMNMX.FTZ R2, R145, R2, !PT ;  /* 0x0000000291027209 */ /* 0x002fee0007810000 */
[----:B------:R-:W-:Y:S01]  /*9c80*/  LDSM.16.MT88.4 R144, [R185+UR4+0x2900] ;  /* 0x00290004b990783b */ /* 0x000fe20008004200 */
[C---:B------:R-:W-:Y:S02]  /*9c90*/  FADD.FTZ R133, -R2.reuse, R133 ;  /* 0x0000008502857221 */ /* 0x040fe40000010100 */
[----:B------:R-:W-:Y:S01]  /*9ca0*/  FMUL.FTZ R165, R2, c[0x0][0x2d0] ;  /* 0x0000b40002a57a20 */ /* 0x000fe20000410000 */
[----:B--2---:R-:W-:Y:S01]  /*9cb0*/  FMNMX.FTZ R0, R143, R0, !PT ;  /* 0x000000008f007209 */ /* 0x004fe20007810000 */
[----:B------:R-:W-:Y:S02]  /*9cc0*/  FMUL.FTZ R132, R133, c[0x0][0x2d0] ;  /* 0x0000b40085847a20 */ /* 0x000fe40000410000 */
[----:B------:R-:W-:Y:S02]  /*9cd0*/  FFMA.FTZ R158, R4, c[0x0][0x2d0], -R165 ;  /* 0x0000b400049e7a23 */ /* 0x000fe400000108a5 */
[C---:B------:R-:W-:Y:S02]  /*9ce0*/  FADD.FTZ R133, -R0.reuse, R3 ;  /* 0x0000000300857221 */ /* 0x040fe40000010100 */
[----:B------:R-:W-:Y:S01]  /*9cf0*/  FMUL.FTZ R164, R0, c[0x0][0x2d0] ;  /* 0x0000b40000a47a20 */ /* 0x000fe20000410000 */
[----:B------:R-:W1:Y:S01]  /*9d00*/  MUFU.EX2 R132, R132 ;  /* 0x0000008400847308 */ /* 0x000e620000000800 */
[----:B------:R-:W-:Y:S02]  /*9d10*/  FMUL.FTZ R3, R133, c[0x0][0x2d0] ;  /* 0x0000b40085037a20 */ /* 0x000fe40000410000 */
[--C-:B------:R-:W-:Y:S02]  /*9d20*/  FFMA.FTZ R161, R5, c[0x0][0x2d0], -R165.reuse ;  /* 0x0000b40005a17a23 */ /* 0x100fe400000108a5 */
[--C-:B------:R-:W-:Y:S02]  /*9d30*/  FFMA.FTZ R156, R8, c[0x0][0x2d0], -R165.reuse ;  /* 0x0000b400089c7a23 */ /* 0x100fe400000108a5 */
[--C-:B------:R-:W-:Y:S01]  /*9d40*/  FFMA.FTZ R157, R9, c[0x0][0x2d0], -R165.reuse ;  /* 0x0000b400099d7a23 */ /* 0x100fe200000108a5 */
[----:B------:R-:W-:Y:S01]  /*9d50*/  IADD3 R9, R185, UR4, RZ ;  /* 0x00000004b9097c10 */ /* 0x000fe2000fffe0ff */
[--C-:B------:R-:W-:Y:S01]  /*9d60*/  FFMA.FTZ R162, R6, c[0x0][0x2d0], -R164.reuse ;  /* 0x0000b40006a27a23 */ /* 0x100fe200000108a4 */
[----:B------:R-:W2:Y:S01]  /*9d70*/  MUFU.EX2 R3, R3 ;  /* 0x0000000300037308 */ /* 0x000ea20000000800 */
[--C-:B------:R-:W-:Y:S01]  /*9d80*/  FFMA.FTZ R159, R7, c[0x0][0x2d0], -R164.reuse ;  /* 0x0000b400079f7a23 */ /* 0x100fe200000108a4 */
[----:B------:R-:W-:Y:S01]  /*9d90*/  IADD3 R133, R190, R9, RZ ;  /* 0x00000009be857210 */ /* 0x000fe20007ffe0ff */
[--C-:B------:R-:W-:Y:S02]  /*9da0*/  FFMA.FTZ R160, R10, c[0x0][0x2d0], -R164.reuse ;  /* 0x0000b4000aa07a23 */ /* 0x100fe400000108a4 */
[--C-:B------:R-:W-:Y:S02]  /*9db0*/  FFMA.FTZ R163, R11, c[0x0][0x2d0], -R164.reuse ;  /* 0x0000b4000ba37a23 */ /* 0x100fe400000108a4 */
[----:B------:R-:W3:Y:S01]  /*9dc0*/  LDSM.16.MT88.4 R140, [R133+0x100] ;  /* 0x00010000858c783b */ /* 0x000ee20000004200 */
[--C-:B------:R-:W-:Y:S02]  /*9dd0*/  FFMA.FTZ R166, R12, c[0x0][0x2d0], -R165.reuse ;  /* 0x0000b4000ca67a23 */ /* 0x100fe400000108a5 */
        /* <DEDUP_REMOVED lines=9> */
[C---:B------:R-:W-:Y:S02]  /*9e70*/  FMUL.FTZ R100, R132.reuse, R100 ;  /* 0x0000006484647220 */ /* 0x040fe40000410000 */
[C---:B--2---:R-:W-:Y:S02]  /*9e80*/  FMUL.FTZ R6, R3.reuse, R130 ;  /* 0x0000008203067220 */ /* 0x044fe40000410000 */
[C---:B------:R-:W-:Y:S02]  /*9e90*/  FMUL.FTZ R7, R3.reuse, R131 ;  /* 0x0000008303077220 */ /* 0x040fe40000410000 */
[C---:B------:R-:W-:Y:S01]  /*9ea0*/  FMUL.FTZ R10, R3.reuse, R126 ;  /* 0x0000007e030a7220 */ /* 0x040fe20000410000 */
[----:B------:R-:W-:Y:S01]  /*9eb0*/  MUFU.EX2 R156, R156 ;  /* 0x0000009c009c7308 */ /* 0x000fe20000000800 */
[C---:B------:R-:W-:Y:S02]  /*9ec0*/  FMUL.FTZ R11, R3.reuse, R127 ;  /* 0x0000007f030b7220 */ /* 0x040fe40000410000 */
[----:B------:R-:W2:Y:S01]  /*9ed0*/  LDSM.16.MT88.4 R124, [R184+UR4+0x100] ;  /* 0x00010004b87c783b */ /* 0x000ea20008004200 */
[C---:B------:R-:W-:Y:S02]  /*9ee0*/  FMUL.FTZ R101, R132.reuse, R101 ;  /* 0x0000006584657220 */ /* 0x040fe40000410000 */
[C---:B------:R-:W-:Y:S02]  /*9ef0*/  FMUL.FTZ R102, R3.reuse, R102 ;  /* 0x0000006603667220 */ /* 0x040fe40000410000 */
[----:B------:R-:W-:Y:S02]  /*9f00*/  FMUL.FTZ R103, R3, R103 ;  /* 0x0000006703677220 */ /* 0x000fe40000410000 */
[----:B------:R-:W4:Y:S01]  /*9f10*/  MUFU.EX2 R157, R157 ;  /* 0x0000009d009d7308 */ /* 0x000f220000000800 */
[C---:B------:R-:W-:Y:S02]  /*9f20*/  FMUL.FTZ R104, R132.reuse, R104 ;  /* 0x0000006884687220 */ /* 0x040fe40000410000 */
[C---:B------:R-:W-:Y:S01]  /*9f30*/  FMUL.FTZ R105, R132.reuse, R105 ;  /* 0x0000006984697220 */ /* 0x040fe20000410000 */
[----:B-1----:R-:W-:Y:S01]  /*9f40*/  F2FP.BF16.PACK_AB R128, R161, R158 ;  /* 0x0000009ea180723e */ /* 0x002fe200000010ff */
        /* <DEDUP_REMOVED lines=10> */
[--C-:B------:R-:W-:Y:S02]  /*9ff0*/  FFMA.FTZ R171, R17, c[0x0][0x2d0], -R165.reuse ;  /* 0x0000b40011ab7a23 */ /* 0x100fe400000108a5 */
[--C-:B------:R-:W-:Y:S01]  /*a000*/  FFMA.FTZ R172, R18, c[0x0][0x2d0], -R164.reuse ;  /* 0x0000b40012ac7a23 */ /* 0x100fe200000108a4 */
[----:B----4-:R-:W-:Y:S01]  /*a010*/  F2FP.BF16.PACK_AB R130, R157, R156 ;  /* 0x0000009c9d82723e */ /* 0x010fe200000010ff */
[--C-:B------:R-:W-:Y:S02]  /*a020*/  FFMA.FTZ R173, R19, c[0x0][0x2d0], -R164.reuse ;  /* 0x0000b40013ad7a23 */ /* 0x100fe400000108a4 */
[----:B------:R-:W-:Y:S01]  /*a030*/  LDSM.16.MT88.4 R16, [R133+0x900] ;  /* 0x000900008510783b */ /* 0x000fe20000004200 */
[--C-:B------:R-:W-:Y:S02]  /*a040*/  FFMA.FTZ R174, R28, c[0x0][0x2d0], -R165.reuse ;  /* 0x0000b4001cae7a23 */ /* 0x100fe400000108a5 */
[----:B------:R-:W-:Y:S01]  /*a050*/  MUFU.EX2 R160, R160 ;  /* 0x000000a000a07308 */ /* 0x000fe20000000800 */
[--C-:B------:R-:W-:Y:S02]  /*a060*/  FFMA.FTZ R175, R29, c[0x0][0x2d0], -R165.reuse ;  /* 0x0000b4001daf7a23 */ /* 0x100fe400000108a5 */
[--C-:B------:R-:W-:Y:S02]  /*a070*/  FFMA.FTZ R209, R30, c[0x0][0x2d0], -R164.reuse ;  /* 0x0000b4001ed17a23 */ /* 0x100fe400000108a4 */
[--C-:B------:R-:W-:Y:S02]  /*a080*/  FFMA.FTZ R216, R31, c[0x0][0x2d0], -R164.reuse ;  /* 0x0000b4001fd87a23 */ /* 0x100fe400000108a4 */
[----:B------:R-:W-:Y:S01]  /*a090*/  LDSM.16.MT88.4 R28, [R184+UR4+0x1900] ;  /* 0x00190004b81c783b */ /* 0x000fe20008004200 */
[----:B------:R-:W-:Y:S02]  /*a0a0*/  FFMA.FTZ R217, R32, c[0x0][0x2d0], -R165 ;  /* 0x0000b40020d97a23 */ /* 0x000fe400000108a5 */
[----:B------:R-:W4:Y:S01]  /*a0b0*/  MUFU.EX2 R163, R163 ;  /* 0x000000a300a37308 */ /* 0x000f220000000800 */
[----:B------:R-:W-:Y:S02]  /*a0c0*/  FFMA.FTZ R219, R34, c[0x0][0x2d0], -R164 ;  /* 0x0000b40022db7a23 */ /* 0x000fe400000108a4 */
        /* <DEDUP_REMOVED lines=13> */
[----:B------:R-:W-:Y:S01]  /*a1a0*/  FMUL.FTZ R122, R3, R122 ;  /* 0x0000007a037a7220 */ /* 0x000fe20000410000 */
[----:B----4-:R-:W-:Y:S01]  /*a1b0*/  F2FP.BF16.PACK_AB R131, R163, R160 ;  /* 0x000000a0a383723e */ /* 0x010fe200000010ff */
[C---:B------:R-:W-:Y:S02]  /*a1c0*/  FMUL.FTZ R123, R3.reuse, R123 ;  /* 0x0000007b037b7220 */ /* 0x040fe40000410000 */
[C---:B------:R-:W-:Y:S02]  /*a1d0*/  FMUL.FTZ R36, R132.reuse, R36 ;  /* 0x0000002484247220 */ /* 0x040fe40000410000 */
[----:B------:R-:W-:Y:S01]  /*a1e0*/  FMUL.FTZ R37, R132, R37 ;  /* 0x0000002584257220 */ /* 0x000fe20000410000 */
[----:B------:R-:W-:Y:S01]  /*a1f0*/  MUFU.EX2 R168, R168 ;  /* 0x000000a800a87308 */ /* 0x000fe20000000800 */
[C---:B------:R-:W-:Y:S05]  /*a200*/  HMMA.16816.F32.BF16 R4, R128.reuse, R136, R4 ;  /* 0x000000888004723c */ /* 0x040fea0000041804 */
[C---:B------:R-:W-:Y:S02]  /*a210*/  FMUL.FTZ R38, R3.reuse, R38 ;  /* 0x0000002603267220 */ /* 0x040fe40000410000 */
[----:B------:R-:W-:Y:S01]  /*a220*/  IADD3 R137, R184, UR4, RZ ;  /* 0x00000004b8897c10 */ /* 0x000fe2000fffe0ff */
[C---:B------:R-:W-:Y:S01]  /*a230*/  HMMA.16816.F32.BF16 R8, R128.reuse, R138, R8 ;  /* 0x0000008a8008723c */ /* 0x040fe20000041808 */
[----:B------:R-:W4:Y:S03]  /*a240*/  MUFU.EX2 R169, R169 ;  /* 0x000000a900a97308 */ /* 0x000f260000000800 */
[----:B------:R-:W-:Y:S01]  /*a250*/  IADD3 R134, R190, R137, RZ ;  /* 0x00000089be867210 */ /* 0x000fe20007ffe0ff */
[C---:B------:R-:W-:Y:S02]  /*a260*/  FMUL.FTZ R39, R3.reuse, R39 ;  /* 0x0000002703277220 */ /* 0x040fe40000410000 */
[C---:B------:R-:W-:Y:S01]  /*a270*/  FMUL.FTZ R40, R132.reuse, R40 ;  /* 0x0000002884287220 */ /* 0x040fe20000410000 */
[C---:B---3--:R-:W-:Y:S01]  /*a280*/  HMMA.16816.F32.BF16 R100, R128.reuse, R140, R100 ;  /* 0x0000008c8064723c */ /* 0x048fe20000041864 */
[----:B------:R-:W3:Y:S02]  /*a290*/  LDSM.16.MT88.4 R136, [R134+0x100] ;  /* 0x000100008688783b */ /* 0x000ee40000004200 */
[----:B------:R-:W-:Y:S01]  /*a2a0*/  MUFU.EX2 R170, R170 ;  /* 0x000000aa00aa7308 */ /* 0x000fe20000000800 */
[C---:B------:R-:W-:Y:S02]  /*a2b0*/  FMUL.FTZ R41, R132.reuse, R41 ;  /* 0x0000002984297220 */ /* 0x040fe40000410000 */
[C---:B------:R-:W-:Y:S02]  /*a2c0*/  FMUL.FTZ R42, R3.reuse, R42 ;  /* 0x0000002a032a7220 */ /* 0x040fe40000410000 */
[C---:B------:R-:W-:Y:S01]  /*a2d0*/  HMMA.16816.F32.BF16 R104, R128.reuse, R142, R104 ;  /* 0x0000008e8068723c */ /* 0x040fe20000041868 */
[----:B------:R-:W5:Y:S03]  /*a2e0*/  LDSM.16.MT88.4 R140, [R185+UR4+0x2100] ;  /* 0x00210004b98c783b */ /* 0x000f660008004200 */
[C---:B------:R-:W-:Y:S01]  /*a2f0*/  FMUL.FTZ R43, R3.reuse, R43 ;  /* 0x0000002b032b7220 */ /* 0x040fe20000410000 */
[----:B------:R-:W1:Y:S01]  /*a300*/  MUFU.EX2 R171, R171 ;  /* 0x000000ab00ab7308 */ /* 0x000e620000000800 */
[C---:B------:R-:W-:Y:S02]  /*a310*/  FMUL.FTZ R44, R132.reuse, R44 ;  /* 0x0000002c842c7220 */ /* 0x040fe40000410000 */
[C---:B--2---:R-:W-:Y:S01]  /*a320*/  HMMA.16816.F32.BF16 R108, R128.reuse, R124, R108 ;  /* 0x0000007c806c723c */ /* 0x044fe2000004186c */
[----:B------:R-:W-:Y:S03]  /*a330*/  LDSM.16.MT88.4 R12, [R134+0x4100] ;  /* 0x00410000860c783b */ /* 0x000fe60000004200 */
[C---:B------:R-:W-:Y:S02]  /*a340*/  FMUL.FTZ R45, R132.reuse, R45 ;  /* 0x0000002d842d7220 */ /* 0x040fe40000410000 */
[C---:B------:R-:W-:Y:S01]  /*a350*/  FMUL.FTZ R46, R3.reuse, R46 ;  /* 0x0000002e032e7220 */ /* 0x040fe20000410000 */
[----:B------:R-:W-:Y:S01]  /*a360*/  MUFU.EX2 R172, R172 ;  /* 0x000000ac00ac7308 */ /* 0x000fe20000000800 */
[C---:B------:R-:W-:Y:S01]  /*a370*/  HMMA.16816.F32.BF16 R112, R128.reuse, R126, R112 ;  /* 0x0000007e8070723c */ /* 0x040fe20000041870 */
[----:B------:R-:W2:Y:S03]  /*a380*/  LDSM.16.MT88.4 R124, [R133+0x2100] ;  /* 0x00210000857c783b */ /* 0x000ea60000004200 */
[C---:B------:R-:W-:Y:S02]  /*a390*/  FMUL.FTZ R47, R3.reuse, R47 ;  /* 0x0000002f032f7220 */ /* 0x040fe40000410000 */
[C---:B------:R-:W-:Y:S02]  /*a3a0*/  FMUL.FTZ R48, R132.reuse, R48 ;  /* 0x0000003084307220 */ /* 0x040fe40000410000 */
[C---:B------:R-:W-:Y:S01]  /*a3b0*/  FMUL.FTZ R49, R132.reuse, R49 ;  /* 0x0000003184317220 */ /* 0x040fe20000410000 */
[----:B------:R-:W1:Y:S03]  /*a3c0*/  MUFU.EX2 R173, R173 ;  /* 0x000000ad00ad7308 */ /* 0x000e660000000800 */
[C---:B------:R-:W-:Y:S02]  /*a3d0*/  FMUL.FTZ R50, R3.reuse, R50 ;  /* 0x0000003203327220 */ /* 0x040fe40000410000 */
[C---:B------:R-:W-:Y:S02]  /*a3e0*/  FMUL.FTZ R51, R3.reuse, R51 ;  /* 0x0000003303337220 */ /* 0x040fe40000410000 */
[C---:B------:R-:W-:Y:S01]  /*a3f0*/  FMUL.FTZ R52, R132.reuse, R52 ;  /* 0x0000003484347220 */ /* 0x040fe20000410000 */
[C---:B---3--:R-:W-:Y:S02]  /*a400*/  HMMA.16816.F32.BF16 R116, R128.reuse, R136, R116 ;  /* 0x000000888074723c */ /* 0x048fe40000041874 */
[----:B------:R-:W-:Y:S01]  /*a410*/  MUFU.EX2 R174, R174 ;  /* 0x000000ae00ae7308 */ /* 0x000fe20000000800 */
[C---:B------:R-:W-:Y:S02]  /*a420*/  FMUL.FTZ R53, R132.reuse, R53 ;  /* 0x0000003584357220 */ /* 0x040fe40000410000 */
[C---:B------:R-:W-:Y:S02]  /*a430*/  FMUL.FTZ R54, R3.reuse, R54 ;  /* 0x0000003603367220 */ /* 0x040fe40000410000 */
[C---:B------:R-:W-:Y:S01]  /*a440*/  FMUL.FTZ R55, R3.reuse, R55 ;  /* 0x0000003703377220 */ /* 0x040fe20000410000 */
[C---:B------:R-:W-:Y:S01]  /*a450*/  HMMA.16816.F32.BF16 R120, R128.reuse, R138, R120 ;  /* 0x0000008a8078723c */ /* 0x040fe20000041878 */
[----:B------:R-:W3:Y:S03]  /*a460*/  LDSM.16.MT88.4 R136, [R184+UR4+0x2100] ;  /* 0x00210004b888783b */ /* 0x000ee60008004200 */
[C---:B------:R-:W-:Y:S01]  /*a470*/  FMUL.FTZ R56, R132.reuse, R56 ;  /* 0x0000003884387220 */ /* 0x040fe20000410000 */
[----:B------:R-:W-:Y:S01]  /*a480*/  MUFU.EX2 R175, R175 ;  /* 0x000000af00af7308 */ /* 0x000fe20000000800 */
[C---:B------:R-:W-:Y:S02]  /*a490*/  FMUL.FTZ R57, R132.reuse, R57 ;  /* 0x0000003984397220 */ /* 0x040fe40000410000 */
[C---:B-----5:R-:W-:Y:S04]  /*a4a0*/  HMMA.16816.F32.BF16 R36, R128.reuse, R140, R36 ;  /* 0x0000008c8024723c */ /* 0x060fe80000041824 */
[C---:B------:R-:W-:Y:S02]  /*a4b0*/  FMUL.FTZ R58, R3.reuse, R58 ;  /* 0x0000003a033a7220 */ /* 0x040fe40000410000 */
[C---:B------:R-:W-:Y:S01]  /*a4c0*/  FMUL.FTZ R59, R3.reuse, R59 ;  /* 0x0000003b033b7220 */ /* 0x040fe20000410000 */
[----:B------:R-:W-:Y:S01]  /*a4d0*/  MUFU.EX2 R209, R209 ;  /* 0x000000d100d17308 */ /* 0x000fe20000000800 */
[C---:B------:R-:W-:Y:S01]  /*a4e0*/  HMMA.16816.F32.BF16 R40, R128.reuse, R142, R40 ;  /* 0x0000008e8028723c */ /* 0x040fe20000041828 */
[----:B------:R-:W5:Y:S03]  /*a4f0*/  LDSM.16.MT88.4 R140, [R134+0x2100] ;  /* 0x00210000868c783b */ /* 0x000f660000004200 */
[C---:B------:R-:W-:Y:S02]  /*a500*/  FMUL.FTZ R60, R132.reuse, R60 ;  /* 0x0000003c843c7220 */ /* 0x040fe40000410000 */
[C---:B------:R-:W-:Y:S02]  /*a510*/  FMUL.FTZ R61, R132.reuse, R61 ;  /* 0x0000003d843d7220 */ /* 0x040fe40000410000 */
[C---:B--2---:R-:W-:Y:S01]  /*a520*/  HMMA.16816.F32.BF16 R44, R128.reuse, R124, R44 ;  /* 0x0000007c802c723c */ /* 0x044fe2000004182c */
[----:B------:R-:W-:Y:S03]  /*a530*/  MUFU.EX2 R216, R216 ;  /* 0x000000d800d87308 */ /* 0x000fe60000000800 */
[C---:B------:R-:W-:Y:S02]  /*a540*/  FMUL.FTZ R62, R3.reuse, R62 ;  /* 0x0000003e033e7220 */ /* 0x040fe40000410000 */
[C---:B------:R-:W-:Y:S02]  /*a550*/  FMUL.FTZ R63, R3.reuse, R63 ;  /* 0x0000003f033f7220 */ /* 0x040fe40000410000 */
[C---:B------:R-:W-:Y:S01]  /*a560*/  HMMA.16816.F32.BF16 R48, R128.reuse, R126, R48 ;  /* 0x0000007e8030723c */ /* 0x040fe20000041830 */
[----:B------:R-:W2:Y:S02]  /*a570*/  LDSM.16.MT88.4 R124, [R185+UR4+0x4100] ;  /* 0x00410004b97c783b */ /* 0x000ea40008004200 */
[----:B------:R-:W-:Y:S01]  /*a580*/  MUFU.EX2 R217, R217 ;  /* 0x000000d900d97308 */ /* 0x000fe20000000800 */
[C---:B------:R-:W-:Y:S02]  /*a590*/  FMUL.FTZ R64, R132.reuse, R64 ;  /* 0x0000004084407220 */ /* 0x040fe40000410000 */
[C---:B------:R-:W-:Y:S02]  /*a5a0*/  FMUL.FTZ R65, R132.reuse, R65 ;  /* 0x0000004184417220 */ /* 0x040fe40000410000 */
[C---:B------:R-:W-:Y:S01]  /*a5b0*/  FMUL.FTZ R66, R3.reuse, R66 ;  /* 0x0000004203427220 */ /* 0x040fe20000410000 */
        /* <DEDUP_REMOVED lines=13> */
[----:B------:R-:W5:Y:S03]  /*a690*/  LDSM.16.MT88.4 R140, [R184+UR4+0x4100] ;  /* 0x00410004b88c783b */ /* 0x000f660008004200 */
[C---:B------:R-:W-:Y:S02]  /*a6a0*/  FMUL.FTZ R74, R3.reuse, R74 ;  /* 0x0000004a034a7220 */ /* 0x040fe40000410000 */
[C---:B------:R-:W-:Y:S02]  /*a6b0*/  FMUL.FTZ R75, R3.reuse, R75 ;  /* 0x0000004b034b7220 */ /* 0x040fe40000410000 */
[C---:B--2---:R-:W-:Y:S04]  /*a6c0*/  HMMA.16816.F32.BF16 R68, R128.reuse, R124, R68 ;  /* 0x0000007c8044723c */ /* 0x044fe80000041844 */
[C---:B------:R-:W-:Y:S02]  /*a6d0*/  FMUL.FTZ R76, R132.reuse, R76 ;  /* 0x0000004c844c7220 */ /* 0x040fe40000410000 */
[C---:B------:R-:W-:Y:S02]  /*a6e0*/  FMUL.FTZ R77, R132.reuse, R77 ;  /* 0x0000004d844d7220 */ /* 0x040fe40000410000 */
[C---:B------:R-:W-:Y:S01]  /*a6f0*/  HMMA.16816.F32.BF16 R72, R128.reuse, R126, R72 ;  /* 0x0000007e8048723c */ /* 0x040fe20000041848 */
[----:B------:R-:W2:Y:S03]  /*a700*/  LDSM.16.MT88.4 R124, [R185+UR4+0x900] ;  /* 0x00090004b97c783b */ /* 0x000ea60008004200 */
[C---:B------:R-:W-:Y:S02]  /*a710*/  FMUL.FTZ R78, R3.reuse, R78 ;  /* 0x0000004e034e7220 */ /* 0x040fe40000410000 */
[C---:B------:R-:W-:Y:S02]  /*a720*/  FMUL.FTZ R79, R3.reuse, R79 ;  /* 0x0000004f034f7220 */ /* 0x040fe40000410000 */
[C---:B------:R-:W-:Y:S04]  /*a730*/  FMUL.FTZ R80, R132.reuse, R80 ;  /* 0x0000005084507220 */ /* 0x040fe80000410000 */
[C---:B------:R-:W-:Y:S01]  /*a740*/  FMUL.FTZ R81, R132.reuse, R81 ;  /* 0x0000005184517220 */ /* 0x040fe20000410000 */
[C---:B---3--:R-:W-:Y:S03]  /*a750*/  HMMA.16816.F32.BF16 R76, R128.reuse, R136, R76 ;  /* 0x00000088804c723c */ /* 0x048fe6000004184c */
[C---:B------:R-:W-:Y:S02]  /*a760*/  FMUL.FTZ R82, R3.reuse, R82 ;  /* 0x0000005203527220 */ /* 0x040fe40000410000 */
[C---:B------:R-:W-:Y:S02]  /*a770*/  FMUL.FTZ R83, R3.reuse, R83 ;  /* 0x0000005303537220 */ /* 0x040fe40000410000 */
[C---:B------:R-:W-:Y:S02]  /*a780*/  FMUL.FTZ R84, R132.reuse, R84 ;  /* 0x0000005484547220 */ /* 0x040fe40000410000 */
[C---:B------:R-:W-:Y:S03]  /*a790*/  FMUL.FTZ R85, R132.reuse, R85 ;  /* 0x0000005584557220 */ /* 0x040fe60000410000 */
[C---:B------:R-:W-:Y:S01]  /*a7a0*/  HMMA.16816.F32.BF16 R80, R128.reuse, R138, R80 ;  /* 0x0000008a8050723c */ /* 0x040fe20000041850 */
[----:B------:R-:W3:Y:S02]  /*a7b0*/  LDSM.16.MT88.4 R136, [R184+UR4+0x900] ;  /* 0x00090004b888783b */ /* 0x000ee40008004200 */
        /* <DEDUP_REMOVED lines=15> */
[C---:B------:R-:W-:Y:S03]  /*a8b0*/  HMMA.16816.F32.BF16 R92, R128.reuse, R12, R92 ;  /* 0x0000000c805c723c */ /* 0x040fe6000004185c */
[C---:B------:R-:W-:Y:S02]  /*a8c0*/  FMUL.FTZ R98, R3.reuse, R98 ;  /* 0x0000006203627220 */ /* 0x040fe40000410000 */
[----:B------:R-:W-:Y:S02]  /*a8d0*/  FMUL.FTZ R99, R3, R99 ;  /* 0x0000006303637220 */ /* 0x000fe40000410000 */
[----:B-1----:R-:W-:Y:S01]  /*a8e0*/  F2FP.BF16.PACK_AB R12, R167, R166 ;  /* 0x000000a6a70c723e */ /* 0x002fe200000010ff */
[----:B------:R-:W-:Y:S01]  /*a8f0*/  FFMA.FTZ R158, R132, R207, R158 ;  /* 0x000000cf849e7223 */ /* 0x000fe2000001009e */
[----:B----4-:R-:W-:Y:S03]  /*a900*/  F2FP.BF16.PACK_AB R13, R169, R168 ;  /* 0x000000a8a90d723e */ /* 0x010fe600000010ff */
[----:B------:R-:W-:Y:S01]  /*a910*/  HMMA.16816.F32.BF16 R96, R128, R14, R96 ;  /* 0x0000000e8060723c */ /* 0x000fe20000041860 */
[----:B------:R-:W1:Y:S02]  /*a920*/  LDSM.16.MT88.4 R128, [R134+0x2900] ;  /* 0x002900008680783b */ /* 0x000e640000004200 */
[----:B------:R-:W-:Y:S01]  /*a930*/  FFMA.FTZ R162, R3, R208, R162 ;  /* 0x000000d003a27223 */ /* 0x000fe200000100a2 */
[----:B------:R-:W-:Y:S01]  /*a940*/  IADD3 R3, R215, -0x2, RZ ;  /* 0xfffffffed7037810 */ /* 0x000fe20007ffe0ff */
[----:B------:R-:W-:Y:S02]  /*a950*/  FADD.FTZ R161, R161, R158 ;  /* 0x0000009ea1a17221 */ /* 0x000fe40000010000 */
[----:B------:R-:W-:Y:S01]  /*a960*/  F2FP.BF16.PACK_AB R14, R171, R170 ;  /* 0x000000aaab0e723e */ /* 0x000fe200000010ff */
[----:B------:R-:W-:Y:S01]  /*a970*/  FADD.FTZ R159, R159, R162 ;  /* 0x000000a29f9f7221 */ /* 0x000fe20000010000 */
[----:B------:R-:W-:Y:S02]  /*a980*/  F2FP.BF16.PACK_AB R15, R173, R172 ;  /* 0x000000acad0f723e */ /* 0x000fe400000010ff */
[----:B------:R-:W-:Y:S01]  /*a990*/  ISETP.GE.AND P0, PT, R3, R194, PT ;  /* 0x000000c20300720c */ /* 0x000fe20003f06270 */
[----:B------:R-:W-:Y:S02]  /*a9a0*/  FADD.FTZ R156, R156, R161 ;  /* 0x000000a19c9c7221 */ /* 0x000fe40000010000 */
[----:B------:R-:W-:Y:S02]  /*a9b0*/  FADD.FTZ R160, R160, R159 ;  /* 0x0000009fa0a07221 */ /* 0x000fe40000010000 */
[C---:B--2---:R-:W-:Y:S05]  /*a9c0*/  HMMA.16816.F32.BF16 R4, R12.reuse, R124, R4 ;  /* 0x0000007c0c04723c */ /* 0x044fea0000041804 */
        /* <DEDUP_REMOVED lines=10> */
[----:B------:R-:W2:Y:S03]  /*aa70*/  LDSM.16.MT88.4 R16, [R185+UR4+0x4900] ;  /* 0x00490004b910783b */ /* 0x000ea60008004200 */
[----:B------:R-:W-:Y:S02]  /*aa80*/  FADD.FTZ R170, R170, R167 ;  /* 0x000000a7aaaa7221 */ /* 0x000fe40000010000 */
[----:B------:R-:W-:Y:S02]  /*aa90*/  FADD.FTZ R172, R172, R169 ;  /* 0x000000a9acac7221 */ /* 0x000fe40000010000 */
[C---:B---3--:R-:W-:Y:S04]  /*aaa0*/  HMMA.16816.F32.BF16 R108, R12.reuse, R136, R108 ;  /* 0x000000880c6c723c */ /* 0x048fe8000004186c */
[----:B------:R-:W-:Y:S02]  /*aab0*/  FADD.FTZ R171, R171, R170 ;  /* 0x000000aaabab7221 */ /* 0x000fe40000010000 */
[----:B------:R-:W-:Y:S02]  /*aac0*/  FADD.FTZ R173, R173, R172 ;  /* 0x000000acadad7221 */ /* 0x000fe40000010000 */
[C---:B------:R-:W-:Y:S01]  /*aad0*/  HMMA.16816.F32.BF16 R112, R12.reuse, R138, R112 ;  /* 0x0000008a0c70723c */ /* 0x040fe20000041870 */
[----:B------:R-:W3:Y:S07]  /*aae0*/  LDSM.16.MT88.4 R136, [R184+UR4+0x4900] ;  /* 0x00490004b888783b */ /* 0x000eee0008004200 */
[C---:B-----5:R-:W-:Y:S08]  /*aaf0*/  HMMA.16816.F32.BF16 R116, R12.reuse, R140, R116 ;  /* 0x0000008c0c74723c */ /* 0x060ff00000041874 */
        /* <DEDUP_REMOVED lines=13> */
[----:B------:R-:W4:Y:S01]  /*abd0*/  LDSM.16.MT88.4 R20, [R134+0x4900] ;  /* 0x004900008614783b */ /* 0x000f220000004200 */
[--C-:B------:R-:W-:Y:S01]  /*abe0*/  FFMA.FTZ R152, R24, c[0x0][0x2d0], -R165.reuse ;  /* 0x0000b40018987a23 */ /* 0x100fe200000108a5 */
[C---:B------:R-:W-:Y:S01]  /*abf0*/  HMMA.16816.F32.BF16 R56, R12.reuse, R154, R56 ;  /* 0x0000009a0c38723c */ /* 0x040fe20000041838 */
[----:B------:R-:W5:Y:S03]  /*ac00*/  MUFU.EX2 R149, R149 ;  /* 0x0000009500957308 */ /* 0x000f660000000800 */
[--C-:B------:R-:W-:Y:S02]  /*ac10*/  FFMA.FTZ R153, R25, c[0x0][0x2d0], -R165.reuse ;  /* 0x0000b40019997a23 */ /* 0x100fe400000108a5 */
[----:B------:R-:W-:Y:S02]  /*ac20*/  FFMA.FTZ R165, R33, c[0x0][0x2d0], -R165 ;  /* 0x0000b40021a57a23 */ /* 0x000fe400000108a5 */
[C---:B-1----:R-:W-:Y:S03]  /*ac30*/  HMMA.16816.F32.BF16 R60, R12.reuse, R128, R60 ;  /* 0x000000800c3c723c */ /* 0x042fe6000004183c */
[----:B------:R-:W-:Y:S01]  /*ac40*/  MUFU.EX2 R150, R150 ;  /* 0x0000009600967308 */ /* 0x000fe20000000800 */
[--C-:B------:R-:W-:Y:S02]  /*ac50*/  FFMA.FTZ R154, R26, c[0x0][0x2d0], -R164.reuse ;  /* 0x0000b4001a9a7a23 */ /* 0x100fe400000108a4 */
[--C-:B------:R-:W-:Y:S02]  /*ac60*/  FFMA.FTZ R155, R27, c[0x0][0x2d0], -R164.reuse ;  /* 0x0000b4001b9b7a23 */ /* 0x100fe400000108a4 */
[C---:B------:R-:W-:Y:S01]  /*ac70*/  HMMA.16816.F32.BF16 R64, R12.reuse, R130, R64 ;  /* 0x000000820c40723c */ /* 0x040fe20000041840 */
[----:B------:R-:W-:Y:S03]  /*ac80*/  LDSM.16.MT88.4 R24, [R133+0x1100] ;  /* 0x001100008518783b */ /* 0x000fe60000004200 */
[----:B------:R-:W-:Y:S01]  /*ac90*/  FFMA.FTZ R164, R35, c[0x0][0x2d0], -R164 ;  /* 0x0000b40023a47a23 */ /* 0x000fe200000108a4 */
[----:B------:R-:W1:Y:S03]  /*aca0*/  MUFU.EX2 R151, R151 ;  /* 0x0000009700977308 */ /* 0x000e660000000800 */
[C---:B--2---:R-:W-:Y:S01]  /*acb0*/  HMMA.16816.F32.BF16 R68, R12.reuse, R16, R68 ;  /* 0x000000100c44723c */ /* 0x044fe20000041844 */
[----:B------:R-:W-:Y:S06]  /*acc0*/  LDSM.16.MT88.4 R128, [R134+0x1100] ;  /* 0x001100008680783b */ /* 0x000fec0000004200 */
[----:B------:R-:W-:Y:S01]  /*acd0*/  MUFU.EX2 R152, R152 ;  /* 0x0000009800987308 */ /* 0x000fe20000000800 */
[C---:B------:R-:W-:Y:S01]  /*ace0*/  HMMA.16816.F32.BF16 R72, R12.reuse, R18, R72 ;  /* 0x000000120c48723c */ /* 0x040fe20000041848 */
[----:B------:R-:W2:Y:S07]  /*acf0*/  LDSM.16.MT88.4 R16, [R185+UR4+0x1100] ;  /* 0x00110004b910783b */ /* 0x000eae0008004200 */
[C---:B------:R-:W-:Y:S01]  /*ad00*/  HMMA.16816.F32.BF16 R76, R12.reuse, R124, R76 ;  /* 0x0000007c0c4c723c */ /* 0x040fe2000004184c */
[----:B------:R-:W-:Y:S01]  /*ad10*/  LDSM.16.MT88.4 R32, [R134+0x1900] ;  /* 0x001900008620783b */ /* 0x000fe20000004200 */
[----:B------:R-:W1:Y:S06]  /*ad20*/  MUFU.EX2 R153, R153 ;  /* 0x0000009900997308 */ /* 0x000e6c0000000800 */
[C---:B------:R-:W-:Y:S01]  /*ad30*/  HMMA.16816.F32.BF16 R80, R12.reuse, R126, R80 ;  /* 0x0000007e0c50723c */ /* 0x040fe20000041850 */
[----:B------:R-:W1:Y:S03]  /*ad40*/  LDSM.16.MT88.4 R124, [R184+UR4+0x1100] ;  /* 0x00110004b87c783b */ /* 0x000e660008004200 */
[----:B------:R-:W-:Y:S04]  /*ad50*/  MUFU.EX2 R154, R154 ;  /* 0x0000009a009a7308 */ /* 0x000fe80000000800 */
[C---:B---3--:R-:W-:Y:S06]  /*ad60*/  HMMA.16816.F32.BF16 R84, R12.reuse, R136, R84 ;  /* 0x000000880c54723c */ /* 0x048fec0000041854 */
[----:B------:R-:W3:Y:S02]  /*ad70*/  MUFU.EX2 R155, R155 ;  /* 0x0000009b009b7308 */ /* 0x000ee40000000800 */
[C---:B------:R-:W-:Y:S01]  /*ad80*/  HMMA.16816.F32.BF16 R88, R12.reuse, R138, R88 ;  /* 0x0000008a0c58723c */ /* 0x040fe20000041858 */
[----:B------:R-:W-:Y:S07]  /*ad90*/  LDSM.16.MT88.4 R136, [R133+0x3100] ;  /* 0x003100008588783b */ /* 0x000fee0000004200 */
[C---:B----4-:R-:W-:Y:S01]  /*ada0*/  HMMA.16816.F32.BF16 R92, R12.reuse, R20, R92 ;  /* 0x000000140c5c723c */ /* 0x050fe2000004185c */
[----:B------:R-:W4:Y:S07]  /*adb0*/  MUFU.EX2 R218, R165 ;  /* 0x000000a500da7308 */ /* 0x000f2e0000000800 */
[----:B------:R-:W-:Y:S01]  /*adc0*/  HMMA.16816.F32.BF16 R96, R12, R22, R96 ;  /* 0x000000160c60723c */ /* 0x000fe20000041860 */
[----:B------:R-:W4:Y:S02]  /*add0*/  LDSM.16.MT88.4 R20, [R185+UR4+0x3100] ;  /* 0x00310004b914783b */ /* 0x000f240008004200 */
[----:B------:R-:W4:Y:S04]  /*ade0*/  MUFU.EX2 R164, R164 ;  /* 0x000000a400a47308 */ /* 0x000f280000000800 */
[----:B-----5:R-:W-:Y:S01]  /*adf0*/  F2FP.BF16.PACK_AB R12, R149, R148 ;  /* 0x00000094950c723e */ /* 0x020fe200000010ff */
[----:B------:R-:W-:Y:S01]  /*ae00*/  FADD.FTZ R148, R148, R171 ;  /* 0x000000ab94947221 */ /* 0x000fe20000010000 */
[----:B-1----:R-:W-:Y:S03]  /*ae10*/  F2FP.BF16.PACK_AB R13, R151, R150 ;  /* 0x00000096970d723e */ /* 0x002fe600000010ff */
[----:B------:R-:W-:Y:S01]  /*ae20*/  F2FP.BF16.PACK_AB R14, R153, R152 ;  /* 0x00000098990e723e */ /* 0x000fe200000010ff */
[----:B------:R-:W-:Y:S01]  /*ae30*/  FADD.FTZ R150, R150, R173 ;  /* 0x000000ad96967221 */ /* 0x000fe20000010000 */
[----:B---3--:R-:W-:Y:S01]  /*ae40*/  F2FP.BF16.PACK_AB R15, R155, R154 ;  /* 0x0000009a9b0f723e */ /* 0x008fe200000010ff */
        /* <DEDUP_REMOVED lines=8> */
[----:B------:R-:W1:Y:S07]  /*aed0*/  LDSM.16.MT88.4 R16, [R184+UR4+0x3100] ;  /* 0x00310004b810783b */ /* 0x000e6e0008004200 */
[C---:B------:R-:W-:Y:S08]  /*aee0*/  HMMA.16816.F32.BF16 R100, R12.reuse, R24, R100 ;  /* 0x000000180c64723c */ /* 0x040ff00000041864 */
[C---:B------:R-:W-:Y:S01]  /*aef0*/  HMMA.16816.F32.BF16 R104, R12.reuse, R26, R104 ;  /* 0x0000001a0c68723c */ /* 0x040fe20000041868 */
[----:B------:R-:W2:Y:S07]  /*af00*/  LDSM.16.MT88.4 R24, [R134+0x3100] ;  /* 0x003100008618783b */ /* 0x000eae0000004200 */
[C---:B------:R-:W-:Y:S08]  /*af10*/  HMMA.16816.F32.BF16 R108, R12.reuse, R124, R108 ;  /* 0x0000007c0c6c723c */ /* 0x040ff0000004186c */
[C---:B------:R-:W-:Y:S01]  /*af20*/  HMMA.16816.F32.BF16 R112, R12.reuse, R126, R112 ;  /* 0x0000007e0c70723c */ /* 0x040fe20000041870 */
[----:B------:R-:W3:Y:S07]  /*af30*/  LDSM.16.MT88.4 R124, [R185+UR4+0x5100] ;  /* 0x00510004b97c783b */ /* 0x000eee0008004200 */
        /* <DEDUP_REMOVED lines=8> */
[C---:B-1----:R-:W-:Y:S08]  /*afc0*/  HMMA.16816.F32.BF16 R52, R12.reuse, R16, R52 ;  /* 0x000000100c34723c */ /* 0x042ff00000041834 */
[C---:B------:R-:W-:Y:S01]  /*afd0*/  HMMA.16816.F32.BF16 R56, R12.reuse, R18, R56 ;  /* 0x000000120c38723c */ /* 0x040fe20000041838 */
[----:B------:R-:W1:Y:S07]  /*afe0*/  LDSM.16.MT88.4 R16, [R184+UR4+0x5100] ;  /* 0x00510004b810783b */ /* 0x000e6e0008004200 */
[C---:B--2---:R-:W-:Y:S08]  /*aff0*/  HMMA.16816.F32.BF16 R60, R12.reuse, R24, R60 ;  /* 0x000000180c3c723c */ /* 0x044ff0000004183c */
[C---:B------:R-:W-:Y:S01]  /*b000*/  HMMA.16816.F32.BF16 R64, R12.reuse, R26, R64 ;  /* 0x0000001a0c40723c */ /* 0x040fe20000041840 */
[----:B------:R-:W2:Y:S07]  /*b010*/  LDSM.16.MT88.4 R24, [R134+0x5100] ;  /* 0x005100008618783b */ /* 0x000eae0000004200 */
[C---:B---3--:R-:W-:Y:S08]  /*b020*/  HMMA.16816.F32.BF16 R68, R12.reuse, R124, R68 ;  /* 0x0000007c0c44723c */ /* 0x048ff00000041844 */
[C---:B------:R-:W-:Y:S01]  /*b030*/  HMMA.16816.F32.BF16 R72, R12.reuse, R126, R72 ;  /* 0x0000007e0c48723c */ /* 0x040fe20000041848 */
[----:B------:R-:W3:Y:S07]  /*b040*/  LDSM.16.MT88.4 R124, [R185+UR4+0x1900] ;  /* 0x00190004b97c783b */ /* 0x000eee0008004200 */
[C---:B----4-:R-:W-:Y:S08]  /*b050*/  HMMA.16816.F32.BF16 R76, R12.reuse, R20, R76 ;  /* 0x000000140c4c723c */ /* 0x050ff0000004184c */
[C---:B------:R-:W-:Y:S01]  /*b060*/  HMMA.16816.F32.BF16 R80, R12.reuse, R22, R80 ;  /* 0x000000160c50723c */ /* 0x040fe20000041850 */
[----:B------:R-:W4:Y:S07]  /*b070*/  LDSM.16.MT88.4 R20, [R133+0x1900] ;  /* 0x001900008514783b */ /* 0x000f2e0000004200 */
[C---:B-1----:R-:W-:Y:S08]  /*b080*/  HMMA.16816.F32.BF16 R84, R12.reuse, R16, R84 ;  /* 0x000000100c54723c */ /* 0x042ff00000041854 */
[C---:B------:R-:W-:Y:S01]  /*b090*/  HMMA.16816.F32.BF16 R88, R12.reuse, R18, R88 ;  /* 0x000000120c58723c */ /* 0x040fe20000041858 */
[----:B------:R-:W1:Y:S07]  /*b0a0*/  LDSM.16.MT88.4 R16, [R185+UR4+0x3900] ;  /* 0x00390004b910783b */ /* 0x000e6e0008004200 */
[C---:B--2---:R-:W-:Y:S08]  /*b0b0*/  HMMA.16816.F32.BF16 R92, R12.reuse, R24, R92 ;  /* 0x000000180c5c723c */ /* 0x044ff0000004185c */
[----:B------:R-:W-:Y:S01]  /*b0c0*/  HMMA.16816.F32.BF16 R96, R12, R26, R96 ;  /* 0x0000001a0c60723c */ /* 0x000fe20000041860 */
[----:B------:R-:W2:Y:S06]  /*b0d0*/  LDSM.16.MT88.4 R24, [R185+UR4+0x5900] ;  /* 0x00590004b918783b */ /* 0x000eac0008004200 */
[----:B------:R-:W-:Y:S02]  /*b0e0*/  F2FP.BF16.PACK_AB R12, R175, R174 ;  /* 0x000000aeaf0c723e */ /* 0x000fe400000010ff */
[----:B------:R-:W-:Y:S03]  /*b0f0*/  F2FP.BF16.PACK_AB R13, R216, R209 ;  /* 0x000000d1d80d723e */ /* 0x000fe600000010ff */
[----:B------:R-:W-:Y:S01]  /*b100*/  F2FP.BF16.PACK_AB R14, R218, R217 ;  /* 0x000000d9da0e723e */ /* 0x000fe200000010ff */
[----:B------:R-:W-:Y:S01]  /*b110*/  FADD.FTZ R209, R209, R154 ;  /* 0x0000009ad1d17221 */ /* 0x000fe20000010000 */
[----:B------:R-:W-:Y:S03]  /*b120*/  F2FP.BF16.PACK_AB R15, R164, R219 ;  /* 0x000000dba40f723e */ /* 0x000fe600000010ff */
[----:B------:R-:W-:Y:S04]  /*b130*/  FADD.FTZ R216, R216, R209 ;  /* 0x000000d1d8d87221 */ /* 0x000fe80000010000 */
[C---:B---3--:R-:W-:Y:S03]  /*b140*/  HMMA.16816.F32.BF16 R128, R12.reuse, R124, R4 ;  /* 0x0000007c0c80723c */ /* 0x048fe60000041804 */
[----:B------:R-:W-:Y:S04]  /*b150*/  FADD.FTZ R219, R219, R216 ;  /* 0x000000d8dbdb7221 */ /* 0x000fe80000010000 */
[----:B------:R-:W-:Y:S01]  /*b160*/  FADD.FTZ R208, R164, R219 ;  /* 0x000000dba4d07221 */ /* 0x000fe20000010000 */
[C---:B------:R-:W-:Y:S01]  /*b170*/  HMMA.16816.F32.BF16 R124, R12.reuse, R126, R8 ;  /* 0x0000007e0c7c723c */ /* 0x040fe20000041808 */
[----:B------:R-:W3:Y:S07]  /*b180*/  LDSM.16.MT88.4 R8, [R133+0x5900] ;  /* 0x005900008508783b */ /* 0x000eee0000004200 */
[C---:B----4-:R-:W-:Y:S08]  /*b190*/  HMMA.16816.F32.BF16 R100, R12.reuse, R20, R100 ;  /* 0x000000140c64723c */ /* 0x050ff00000041864 */
[C---:B------:R-:W-:Y:S01]  /*b1a0*/  HMMA.16816.F32.BF16 R104, R12.reuse, R22, R104 ;  /* 0x000000160c68723c */ /* 0x040fe20000041868 */
[----:B------:R-:W-:Y:S07]  /*b1b0*/  LDSM.16.MT88.4 R20, [R134+0x5900] ;  /* 0x005900008614783b */ /* 0x000fee0000004200 */
[C---:B------:R-:W-:Y:S08]  /*b1c0*/  HMMA.16816.F32.BF16 R108, R12.reuse, R28, R108 ;  /* 0x0000001c0c6c723c */ /* 0x040ff0000004186c */
[C---:B------:R-:W-:Y:S08]  /*b1d0*/  HMMA.16816.F32.BF16 R112, R12.reuse, R30, R112 ;  /* 0x0000001e0c70723c */ /* 0x040ff00000041870 */
[C---:B------:R-:W-:Y:S08]  /*b1e0*/  HMMA.16816.F32.BF16 R116, R12.reuse, R32, R116 ;  /* 0x000000200c74723c */ /* 0x040ff00000041874 */
[C---:B------:R-:W-:Y:S08]  /*b1f0*/  HMMA.16816.F32.BF16 R120, R12.reuse, R34, R120 ;  /* 0x000000220c78723c */ /* 0x040ff00000041878 */
[C---:B-1----:R-:W-:Y:S08]  /*b200*/  HMMA.16816.F32.BF16 R36, R12.reuse, R16, R36 ;  /* 0x000000100c24723c */ /* 0x042ff00000041824 */
[C---:B------:R-:W-:Y:S01]  /*b210*/  HMMA.16816.F32.BF16 R40, R12.reuse, R18, R40 ;  /* 0x000000120c28723c */ /* 0x040fe20000041828 */
[----:B------:R-:W1:Y:S07]  /*b220*/  LDSM.16.MT88.4 R16, [R184+UR4+0x5900] ;  /* 0x00590004b810783b */ /* 0x000e6e0008004200 */
[C---:B------:R-:W-:Y:S08]  /*b230*/  HMMA.16816.F32.BF16 R44, R12.reuse, R136, R44 ;  /* 0x000000880c2c723c */ /* 0x040ff0000004182c */
[C---:B------:R-:W-:Y:S08]  /*b240*/  HMMA.16816.F32.BF16 R48, R12.reuse, R138, R48 ;  /* 0x0000008a0c30723c */ /* 0x040ff00000041830 */
[C---:B------:R-:W-:Y:S08]  /*b250*/  HMMA.16816.F32.BF16 R52, R12.reuse, R140, R52 ;  /* 0x0000008c0c34723c */ /* 0x040ff00000041834 */
[C---:B------:R-:W-:Y:S08]  /*b260*/  HMMA.16816.F32.BF16 R56, R12.reuse, R142, R56 ;  /* 0x0000008e0c38723c */ /* 0x040ff00000041838 */
[C---:B------:R-:W-:Y:S08]  /*b270*/  HMMA.16816.F32.BF16 R60, R12.reuse, R144, R60 ;  /* 0x000000900c3c723c */ /* 0x040ff0000004183c */
[C---:B------:R-:W-:Y:S08]  /*b280*/  HMMA.16816.F32.BF16 R64, R12.reuse, R146, R64 ;  /* 0x000000920c40723c */ /* 0x040ff00000041840 */
[C---:B--2---:R-:W-:Y:S08]  /*b290*/  HMMA.16816.F32.BF16 R68, R12.reuse, R24, R68 ;  /* 0x000000180c44723c */ /* 0x044ff00000041844 */
[C---:B------:R-:W-:Y:S08]  /*b2a0*/  HMMA.16816.F32.BF16 R72, R12.reuse, R26, R72 ;  /* 0x0000001a0c48723c */ /* 0x040ff00000041848 */
[C---:B---3--:R-:W-:Y:S07]  /*b2b0*/  HMMA.16816.F32.BF16 R76, R12.reuse, R8, R76 ;  /* 0x000000080c4c723c */ /* 0x048fee000004184c */
[----:B------:R-:W-:Y:S01]  /*b2c0*/  FADD.FTZ R8, R174, R153 ;  /* 0x00000099ae087221 */ /* 0x000fe20000010000 */
[C---:B------:R-:W-:Y:S04]  /*b2d0*/  HMMA.16816.F32.BF16 R80, R12.reuse, R10, R80 ;  /* 0x0000000a0c50723c */ /* 0x040fe80000041850 */
[----:B------:R-:W-:Y:S04]  /*b2e0*/  FADD.FTZ R8, R175, R8 ;  /* 0x00000008af087221 */ /* 0x000fe80000010000 */
[C---:B-1----:R-:W-:Y:S04]  /*b2f0*/  HMMA.16816.F32.BF16 R84, R12.reuse, R16, R84 ;  /* 0x000000100c54723c */ /* 0x042fe80000041854 */
[----:B------:R-:W-:Y:S04]  /*b300*/  FADD.FTZ R207, R217, R8 ;  /* 0x00000008d9cf7221 */ /* 0x000fe80000010000 */
[C---:B------:R-:W-:Y:S04]  /*b310*/  HMMA.16816.F32.BF16 R88, R12.reuse, R18, R88 ;  /* 0x000000120c58723c */ /* 0x040fe80000041858 */
[----:B------:R-:W-:Y:S04]  /*b320*/  FADD.FTZ R207, R218, R207 ;  /* 0x000000cfdacf7221 */ /* 0x000fe80000010000 */
[C---:B------:R-:W-:Y:S08]  /*b330*/  HMMA.16816.F32.BF16 R92, R12.reuse, R20, R92 ;  /* 0x000000140c5c723c */ /* 0x040ff0000004185c */
[----:B------:R-:W-:Y:S01]  /*b340*/  HMMA.16816.F32.BF16 R96, R12, R22, R96 ;  /* 0x000000160c60723c */ /* 0x000fe20000041860 */
[----:B------:R-:W-:-:S07]  /*b350*/  @!P0 BRA `(.L_x_1047) ;  /* 0x000003f000008947 */ /* 0x000fce0003800000 */
[----:B------:R-:W-:Y:S01]  /*b360*/  ISETP.NE.AND P1, PT, R195, 0x1, PT ;  /* 0x00000001c300780c */ /* 0x000fe20003f25270 */
[----:B------:R-:W-:Y:S01]  /*b370*/  IMAD R6, R215, 0x40, R204 ;  /* 0x00000040d7067824 */ /* 0x000fe200078e02cc */
[----:B------:R-:W-:Y:S01]  /*b380*/  IADD3 R12, -R211, 0x10, RZ ;  /* 0x00000010d30c7810 */ /* 0x000fe20007ffe1ff */
[----:B------:R-:W-:Y:S01]  /*b390*/  IMAD.MOV.U32 R200, RZ, RZ, RZ ;  /* 0x000000ffffc87224 */ /* 0x000fe200078e00ff */
[----:B------:R-:W-:Y:S02]  /*b3a0*/  IADD3 R8, -R183, 0x10, RZ ;  /* 0x00000010b7087810 */ /* 0x000fe40007ffe1ff */
[----:B------:R-:W-:Y:S02]  /*b3b0*/  IADD3 R201, R6, -0x80, R203 ;  /* 0xffffff8006c97810 */ /* 0x000fe40007ffe0cb */
[----:B------:R-:W-:Y:S02]  /*b3c0*/  LOP3.LUT R12, R12, 0xf, RZ, 0xc0, !PT ;  /* 0x0000000f0c0c7812 */ /* 0x000fe400078ec0ff */
[----:B------:R-:W-:Y:S01]  /*b3d0*/  LOP3.LUT R8, R8, 0xf, RZ, 0xc0, !PT ;  /* 0x0000000f08087812 */ /* 0x000fe200078ec0ff */
        /* <DEDUP_REMOVED lines=9> */
[----:B------:R-:W-:Y:S01]  /*b470*/  IMAD R201, R6, c[0x0][0x2b8], R201 ;  /* 0x0000ae0006c97a24 */ /* 0x000fe200078e02c9 */
[----:B------:R-:W-:Y:S04]  /*b480*/  IADD3 R6, -R180, 0x10, RZ ;  /* 0x00000010b4067810 */ /* 0x000fe80007ffe1ff */
[----:B------:R-:W-:Y:S02]  /*b490*/  SHF.R.S32.HI R3, RZ, 0x1f, R201 ;  /* 0x0000001fff037819 */ /* 0x000fe400000114c9 */
[----:B------:R-:W-:Y:S03]  /*b4a0*/  LOP3.LUT R6, R6, 0xf, RZ, 0xc0, !PT ;  /* 0x0000000f06067812 */ /* 0x000fe600078ec0ff */
[----:B------:R-:W-:Y:S04]  /*b4b0*/  IMAD R3, R3, c[0x0][0x1e0], RZ ;  /* 0x0000780003037a24 */ /* 0x000fe800078e02ff */
[C---:B------:R-:W-:Y:S02]  /*b4c0*/  IMAD R3, R201.reuse, c[0x0][0x1e4], R3 ;  /* 0x00007900c9037a24 */ /* 0x040fe400078e0203 */
[----:B-1----:R-:W-:Y:S04]  /*b4d0*/  IMAD.WIDE.U32 R4, R201, c[0x0][0x1e0], RZ ;  /* 0x00007800c9047a25 */ /* 0x002fe800078e00ff */
        /* <DEDUP_REMOVED lines=9> */
[----:B------:R-:W1:Y:S04]  /*b570*/  SHFL.IDX PT, R7, R18, 0x1, 0x181f ;  /* 0x00381f0012077f89 */ /* 0x000e6800000e0000 */
[----:B------:R-:W2:Y:S04]  /*b580*/  SHFL.IDX PT, R3, R10, 0x1, 0x181f ;  /* 0x00381f000a037f89 */ /* 0x000ea800000e0000 */
[----:B------:R-:W-:Y:S01]  /*b590*/  SHFL.IDX PT, R5, R10, RZ, 0x181f ;  /* 0x00181fff0a057589 */ /* 0x000fe200000e0000 */
[----:B-1----:R-:W-:Y:S04]  /*b5a0*/  IADD3 R12, P1, P0, R12, R7, R212 ;  /* 0x000000070c0c7210 */ /* 0x002fe8000783e0d4 */
[----:B--2---:R-:W-:Y:S02]  /*b5b0*/  IADD3.X R13, RZ, R3, R213, P1, P0 ;  /* 0x00000003ff0d7210 */ /* 0x004fe40000fe04d5 */
[----:B------:R-:W-:Y:S04]  /*b5c0*/  IADD3 R8, P1, P0, R8, R7, R192 ;  /* 0x0000000708087210 */ /* 0x000fe8000783e0c0 */
[----:B------:R-:W-:Y:S02]  /*b5d0*/  IADD3.X R9, RZ, R3, R210, P1, P0 ;  /* 0x00000003ff097210 */ /* 0x000fe40000fe04d2 */
[----:B------:R-:W-:Y:S04]  /*b5e0*/  IADD3 R6, P1, P0, R6, R7, R181 ;  /* 0x0000000706067210 */ /* 0x000fe8000783e0b5 */
[----:B------:R-:W-:Y:S02]  /*b5f0*/  IADD3.X R7, RZ, R3, R182, P1, P0 ;  /* 0x00000003ff077210 */ /* 0x000fe40000fe04b6 */
[----:B------:R-:W1:Y:S02]  /*b600*/  SHFL.IDX PT, R3, R18, RZ, 0x181f ;  /* 0x00181fff12037589 */ /* 0x000e6400000e0000 */
[----:B-1----:R-:W-:Y:S05]  /*b610*/  IADD3 R16, P0, R3, R212, RZ ;  /* 0x000000d403107210 */ /* 0x002fea0007f1e0ff */
[----:B------:R-:W-:Y:S01]  /*b620*/  IMAD.X R17, R5, 0x1, R213, P0 ;  /* 0x0000000105117824 */ /* 0x000fe200000e06d5 */
[----:B------:R-:W-:Y:S05]  /*b630*/  IADD3 R14, P0, R3, R192, RZ ;  /* 0x000000c0030e7210 */ /* 0x000fea0007f1e0ff */
[----:B------:R-:W-:Y:S01]  /*b640*/  IMAD.X R15, R5, 0x1, R210, P0 ;  /* 0x00000001050f7824 */ /* 0x000fe200000e06d2 */
[----:B------:R-:W-:Y:S01]  /*b650*/  IADD3 R4, P0, R3, R181, RZ ;  /* 0x000000b503047210 */ /* 0x000fe20007f1e0ff */
[----:B------:R-:W-:Y:S04]  /*b660*/  IMAD.U32 R3, RZ, RZ, UR16 ;  /* 0x00000010ff037e24 */ /* 0x000fe8000f8e00ff */
[----:B------:R-:W-:Y:S02]  /*b670*/  IMAD R3, R3, 0x3000, R202 ;  /* 0x0000300003037824 */ /* 0x000fe400078e02ca */
[----:B------:R-:W-:Y:S01]  /*b680*/  IMAD.X R5, R5, 0x1, R182, P0 ;  /* 0x0000000105057824 */ /* 0x000fe200000e06b6 */
[----:B------:R-:W-:Y:S01]  /*b690*/  ISETP.NE.U32.AND P0, PT, R211, RZ, PT ;  /* 0x000000ffd300720c */ /* 0x000fe20003f05070 */
        /* <DEDUP_REMOVED lines=11> */
.L_x_1047:
        /* <DEDUP_REMOVED lines=10> */
.L_x_1045:
[----:B------:R-:W-:-:S13]  /*b7f0*/  ISETP.GE.AND P0, PT, R209, R194, PT ;  /* 0x000000c2d100720c */ /* 0x000fda0003f06270 */
[----:B------:R-:W-:Y:S05]  /*b800*/  @!P0 BRA `(.L_x_1049) ;  /* 0x0000362000008947 */ /* 0x000fea0003800000 */
[----:B------:R-:W-:Y:S01]  /*b810*/  IMAD.MOV.U32 R192, RZ, RZ, 0x40 ;  /* 0x00000040ffc07424 */ /* 0x000fe200078e00ff */
[----:B------:R-:W-:Y:S01]  /*b820*/  LOP3.LUT P0, RZ, R179, 0x4, RZ, 0xc0, !PT ;  /* 0x00000004b3ff7812 */ /* 0x000fe2000780c0ff */
[----:B------:R-:W-:Y:S01]  /*b830*/  IMAD.MOV.U32 R3, RZ, RZ, R0 ;  /* 0x000000ffff037224 */ /* 0x000fe200078e0000 */
[----:B-1----:R-:W-:Y:S01]  /*b840*/  SHF.R.S32.HI R5, RZ, 0x1f, R178 ;  /* 0x0000001fff057819 */ /* 0x002fe200000114b2 */
[----:B------:R-:W-:Y:S01]  /*b850*/  IMAD.MOV.U32 R132, RZ, RZ, R2 ;  /* 0x000000ffff847224 */ /* 0x000fe200078e0002 */
[----:B------:R-:W-:Y:S01]  /*b860*/  SHF.R.S32.HI R0, RZ, 0x1f, R177 ;  /* 0x0000001fff007819 */ /* 0x000fe200000114b1 */
[----:B------:R-:W-:Y:S01]  /*b870*/  IMAD.SHL.U32 R212, R178, 0x2, RZ ;  /* 0x00000002b2d47824 */ /* 0x000fe200078e00ff */
[----:B------:R-:W-:Y:S01]  /*b880*/  SHF.R.S32.HI R213, RZ, 0x1f, R176 ;  /* 0x0000001fffd57819 */ /* 0x000fe200000114b0 */
[----:B------:R-:W-:Y:S01]  /*b890*/  IMAD.SHL.U32 R214, R177, 0x2, RZ ;  /* 0x00000002b1d67824 */ /* 0x000fe200078e00ff */
[----:B------:R-:W-:Y:S01]  /*b8a0*/  SEL R192, R192, 0xffffffc0, !P0 ;  /* 0xffffffc0c0c07807 */ /* 0x000fe20004000000 */
[----:B------:R-:W-:Y:S01]  /*b8b0*/  IMAD.SHL.U32 R215, R176, 0x2, RZ ;  /* 0x00000002b0d77824 */ /* 0x000fe200078e00ff */
[----:B------:R-:W-:-:S02]  /*b8c0*/  SHF.L.U64.HI R210, R178, 0x1, R5 ;  /* 0x00000001b2d27819 */ /* 0x000fc40000010205 */
[----:B------:R-:W-:Y:S02]  /*b8d0*/  SHF.L.U64.HI R211, R177, 0x1, R0 ;  /* 0x00000001b1d37819 */ /* 0x000fe40000010200 */
[----:B------:R-:W-:Y:S02]  /*b8e0*/  SHF.L.U64.HI R213, R176, 0x1, R213 ;  /* 0x00000001b0d57819 */ /* 0x000fe400000102d5 */
.L_x_1060:
        /* <DEDUP_REMOVED lines=30> */
[----:B------:R-:W5:Y:S04]  /*bad0*/  SHFL.IDX PT, R11, R4, RZ, 0x181f ;  /* 0x00181fff040b7589 */ /* 0x000f6800000e0000 */
[----:B------:R-:W4:Y:S04]  /*bae0*/  SHFL.IDX PT, R0, R2, RZ, 0x181f ;  /* 0x00181fff02007589 */ /* 0x000f2800000e0000 */
[----:B------:R-:W3:Y:S01]  /*baf0*/  SHFL.IDX PT, R5, R4, 0x1, 0x181f ;  /* 0x00381f0004057f89 */ /* 0x000ee200000e0000 */
[C---:B-----5:R-:W-:Y:S05]  /*bb00*/  IADD3 R22, P0, R11.reuse, R212, RZ ;  /* 0x000000d40b167210 */ /* 0x060fea0007f1e0ff */
[C-C-:B----4-:R-:W-:Y:S01]  /*bb10*/  IMAD.X R23, R0.reuse, 0x1, R210.reuse, P0 ;  /* 0x0000000100177824 */ /* 0x150fe200000e06d2 */
[C---:B------:R-:W-:Y:S04]  /*bb20*/  IADD3 R14, P0, R11.reuse, R214, RZ ;  /* 0x000000d60b0e7210 */ /* 0x040fe80007f1e0ff */
[C---:B------:R-:W-:Y:S02]  /*bb30*/  IADD3.X R15, R0.reuse, R211, RZ, P0, !PT ;  /* 0x000000d3000f7210 */ /* 0x040fe400007fe4ff */
[----:B------:R-:W-:Y:S05]  /*bb40*/  IADD3 R10, P0, R11, R215, RZ ;  /* 0x000000d70b0a7210 */ /* 0x000fea0007f1e0ff */
[--C-:B------:R-:W-:Y:S01]  /*bb50*/  IMAD.X R11, R0, 0x1, R213.reuse, P0 ;  /* 0x00000001000b7824 */ /* 0x100fe200000e06d5 */
[C---:B---3--:R-:W-:Y:S01]  /*bb60*/  IADD3 R8, P0, R5.reuse, R212, RZ ;  /* 0x000000d405087210 */ /* 0x048fe20007f1e0ff */
[----:B------:R-:W3:Y:S04]  /*bb70*/  SHFL.IDX PT, R0, R2, 0x1, 0x181f ;  /* 0x00381f0002007f89 */ /* 0x000ee800000e0000 */
[C---:B---3--:R-:W-:Y:S01]  /*bb80*/  IMAD.X R9, R0.reuse, 0x1, R210, P0 ;  /* 0x0000000100097824 */ /* 0x048fe200000e06d2 */
[C---:B------:R-:W-:Y:S04]  /*bb90*/  IADD3 R6, P0, R5.reuse, R214, RZ ;  /* 0x000000d605067210 */ /* 0x040fe80007f1e0ff */
[C---:B------:R-:W-:Y:S02]  /*bba0*/  IADD3.X R7, R0.reuse, R211, RZ, P0, !PT ;  /* 0x000000d300077210 */ /* 0x040fe400007fe4ff */
[----:B------:R-:W-:Y:S02]  /*bbb0*/  IADD3 R28, P0, R5, R215, RZ ;  /* 0x000000d7051c7210 */ /* 0x000fe40007f1e0ff */
[----:B------:R-:W-:Y:S03]  /*bbc0*/  MOV R5, UR16 ;  /* 0x0000001000057c02 */ /* 0x000fe60008000f00 */
[----:B------:R-:W-:Y:S02]  /*bbd0*/  IMAD.X R29, R0, 0x1, R213, P0 ;  /* 0x00000001001d7824 */ /* 0x000fe400000e06d5 */
[----:B------:R-:W-:Y:S05]  /*bbe0*/  IMAD R13, R5, 0x6000, R198 ;  /* 0x00006000050d7824 */ /* 0x000fea00078e02c6 */
[----:B------:R3:W-:Y:S04]  /*bbf0*/  LDGSTS.E.BYPASS.LTC128B.128 [R13], [R22.64], !P5 ;  /* 0x00000000160d7fae */ /* 0x0007e8000e901d4c */
[----:B------:R3:W-:Y:S04]  /*bc00*/  LDGSTS.E.BYPASS.LTC128B.128 [R13+0x2000], [R14.64], !P4 ;  /* 0x020000000e0d7fae */ /* 0x0007e8000e101d4c */
[----:B------:R3:W-:Y:S04]  /*bc10*/  LDGSTS.E.BYPASS.LTC128B.128 [R13+0x4000], [R10.64], !P6 ;  /* 0x040000000a0d7fae */ /* 0x0007e8000f101d4c */
[----:B------:R3:W-:Y:S04]  /*bc20*/  LDGSTS.E.BYPASS.LTC128B.128 [R13+0x1000], [R8.64], !P5 ;  /* 0x01000000080d7fae */ /* 0x0007e8000e901d4c */
[----:B------:R3:W-:Y:S04]  /*bc30*/  LDGSTS.E.BYPASS.LTC128B.128 [R13+0x3000], [R6.64], !P4 ;  /* 0x03000000060d7fae */ /* 0x0007e8000e101d4c */
[----:B------:R3:W-:Y:S02]  /*bc40*/  LDGSTS.E.BYPASS.LTC128B.128 [R13+0x5000], [R28.64], !P6 ;  /* 0x050000001c0d7fae */ /* 0x0007e4000f101d4c */
.L_x_1050:
[C---:B--23--:R-:W-:Y:S01]  /*bc50*/  HMMA.16816.F32.BF16 R4, R136.reuse, R140, RZ ;  /* 0x0000008c8804723c */ /* 0x04cfe200000418ff */
[----:B------:R-:W-:Y:S01]  /*bc60*/  LDSM.16.M88.4 R172, [R186] ;  /* 0x00000000baac783b */ /* 0x000fe20000000200 */
[----:B------:R-:W-:Y:S01]  /*bc70*/  UIADD3 UR18, UR16, 0x1, URZ ;  /* 0x0000000110127890 */ /* 0x000fe2000fffe03f */
[----:B------:R-:W-:Y:S01]  /*bc80*/  ISETP.NE.AND P0, PT, R197, 0x1, PT ;  /* 0x00000001c500780c */ /* 0x000fe20003f05270 */
[C---:B------:R-:W-:Y:S01]  /*bc90*/  IMAD.IADD R0, R192.reuse, 0x1, R21 ;  /* 0x00000001c0007824 */ /* 0x040fe200078e0215 */
[C---:B------:R-:W-:Y:S01]  /*bca0*/  IADD3 R135, R192.reuse, UR4, R191 ;  /* 0x00000004c0877c10 */ /* 0x040fe2000fffe0bf */
[----:B------:R-:W-:Y:S01]  /*bcb0*/  IMAD.IADD R2, R192, 0x1, R133 ;  /* 0x00000001c0027824 */ /* 0x000fe200078e0285 */
[----:B------:R-:W0:Y:S01]  /*bcc0*/  LDGDEPBAR ;  /* 0x00000000000079af */ /* 0x000e220000000000 */
[C---:B------:R-:W-:Y:S01]  /*bcd0*/  HMMA.16816.F32.BF16 R8, R136.reuse, R142, RZ ;  /* 0x0000008e8808723c */ /* 0x040fe200000418ff */
[----:B------:R-:W-:Y:S01]  /*bce0*/  ISETP.LE.AND P2, PT, R196, c[0x0][0x32c], PT ;  /* 0x0000cb00c4007a0c */ /* 0x000fe20003f43270 */
[----:B------:R-:W-:Y:S02]  /*bcf0*/  UISETP.GE.AND UP0, UPT, UR16, 0x1, UPT ;  /* 0x000000011000788c */ /* 0x000fe4000bf06270 */
[----:B------:R-:W-:Y:S01]  /*bd00*/  IMAD.IADD R134, R188, 0x1, R135 ;  /* 0x00000001bc867824 */ /* 0x000fe200078e0287 */
[----:B------:R-:W-:Y:S01]  /*bd10*/  LDSM.16.M88.4 R140, [R187] ;  /* 0x00000000bb8c783b */ /* 0x000fe20000000200 */
[----:B------:R-:W-:Y:S02]  /*bd20*/  USEL UR16, UR18, URZ, !UP0 ;  /* 0x0000003f12107287 */ /* 0x000fe4000c000000 */
[C---:B----4-:R-:W-:Y:S03]  /*bd30*/  HMMA.16816.F32.BF16 R12, R136.reuse, R16, RZ ;  /* 0x00000010880c723c */ /* 0x050fe600000418ff */
[----:B------:R-:W2:Y:S05]  /*bd40*/  LDSM.16.M88.4 R164, [R0+0xc100] ;  /* 0x00c1000000a4783b */ /* 0x000eaa0000000200 */
[C---:B------:R-:W-:Y:S01]  /*bd50*/  HMMA.16816.F32.BF16 R16, R136.reuse, R18, RZ ;  /* 0x000000128810723c */ /* 0x040fe200000418ff */
[----:B------:R-:W3:Y:S06]  /*bd60*/  LDSM.16.M88.4 R168, [R0+0xc900] ;  /* 0x00c9000000a8783b */ /* 0x000eec0000000200 */
[----:B------:R-:W-:Y:S01]  /*bd70*/  LDSM.16.M88.4 R176, [R2+0xc100] ;  /* 0x00c1000002b0783b */ /* 0x000fe20000000200 */
[C---:B-1----:R-:W-:Y:S05]  /*bd80*/  HMMA.16816.F32.BF16 R20, R136.reuse, R24, RZ ;  /* 0x000000188814723c */ /* 0x042fea00000418ff */
[----:B------:R-:W-:Y:S03]  /*bd90*/  LDSM.16.M88.4 R180, [R2+0xc900] ;  /* 0x00c9000002b4783b */ /* 0x000fe60000000200 */
[C---:B------:R-:W-:Y:S08]  /*bda0*/  HMMA.16816.F32.BF16 R24, R136.reuse, R26, RZ ;  /* 0x0000001a8818723c */ /* 0x040ff000000418ff */
[C---:B------:R-:W-:Y:S08]  /*bdb0*/  HMMA.16816.F32.BF16 R28, R136.reuse, R32, RZ ;  /* 0x00000020881c723c */ /* 0x040ff000000418ff */
[----:B------:R-:W-:Y:S01]  /*bdc0*/  HMMA.16816.F32.BF16 R32, R136, R34, RZ ;  /* 0x000000228820723c */ /* 0x000fe200000418ff */
[----:B------:R-:W1:Y:S07]  /*bdd0*/  LDSM.16.M88.4 R136, [R0+0xd100] ;  /* 0x00d100000088783b */ /* 0x000e6e0000000200 */
[C---:B------:R-:W-:Y:S08]  /*bde0*/  HMMA.16816.F32.BF16 R4, R144.reuse, R148, R4 ;  /* 0x000000949004723c */ /* 0x040ff00000041804 */
[C---:B------:R-:W-:Y:S01]  /*bdf0*/  HMMA.16816.F32.BF16 R8, R144.reuse, R150, R8 ;  /* 0x000000969008723c */ /* 0x040fe20000041808 */
[----:B------:R-:W4:Y:S07]  /*be00*/  LDSM.16.M88.4 R148, [R0+0xd900] ;  /* 0x00d900000094783b */ /* 0x000f2e0000000200 */
        /* <DEDUP_REMOVED lines=8> */
[----:B------:R-:W5:Y:S06]  /*be90*/  LDSM.16.M88.4 R144, [R2+0xd100] ;  /* 0x00d100000290783b */ /* 0x000f6c0000000200 */
[----:B------:R-:W4:Y:S01]  /*bea0*/  LDSM.16.M88.4 R160, [R191+UR4+0xe100] ;  /* 0x00e10004bfa0783b */ /* 0x000f220008000200 */
[C---:B--2---:R-:W-:Y:S08]  /*beb0*/  HMMA.16816.F32.BF16 R4, R140.reuse, R164, R4 ;  /* 0x000000a48c04723c */ /* 0x044ff00000041804 */
[C---:B------:R-:W-:Y:S01]  /*bec0*/  HMMA.16816.F32.BF16 R8, R140.reuse, R166, R8 ;  /* 0x000000a68c08723c */ /* 0x040fe20000041808 */
[----:B------:R-:W2:Y:S07]  /*bed0*/  LDSM.16.M88.4 R164, [R191+UR4+0xe900] ;  /* 0x00e90004bfa4783b */ /* 0x000eae0008000200 */
[C---:B---3--:R-:W-:Y:S08]  /*bee0*/  HMMA.16816.F32.BF16 R12, R140.reuse, R168, R12 ;  /* 0x000000a88c0c723c */ /* 0x048ff0000004180c */
[C---:B------:R-:W-:Y:S01]  /*bef0*/  HMMA.16816.F32.BF16 R16, R140.reuse, R170, R16 ;  /* 0x000000aa8c10723c */ /* 0x040fe20000041810 */
[----:B------:R-:W-:Y:S07]  /*bf00*/  LDSM.16.M88.4 R168, [R133+0xe100] ;  /* 0x00e1000085a8783b */ /* 0x000fee0000000200 */
[C---:B-1----:R-:W-:Y:S08]  /*bf10*/  HMMA.16816.F32.BF16 R20, R140.reuse, R136, R20 ;  /* 0x000000888c14723c */ /* 0x042ff00000041814 */
[C---:B------:R-:W-:Y:S01]  /*bf20*/  HMMA.16816.F32.BF16 R24, R140.reuse, R138, R24 ;  /* 0x0000008a8c18723c */ /* 0x040fe20000041818 */
[----:B------:R-:W1:Y:S07]  /*bf30*/  LDSM.16.M88.4 R136, [R191+UR4+0xf100] ;  /* 0x00f10004bf88783b */ /* 0x000e6e0008000200 */
[C---:B----4-:R-:W-:Y:S08]  /*bf40*/  HMMA.16816.F32.BF16 R28, R140.reuse, R148, R28 ;  /* 0x000000948c1c723c */ /* 0x050ff0000004181c */
[----:B------:R-:W-:Y:S01]  /*bf50*/  HMMA.16816.F32.BF16 R32, R140, R150, R32 ;  /* 0x000000968c20723c */ /* 0x000fe20000041820 */
[----:B------:R-:W3:Y:S06]  /*bf60*/  LDSM.16.M88.4 R140, [R191+UR4+0xf900] ;  /* 0x00f90004bf8c783b */ /* 0x000eec0008000200 */
[----:B------:R-:W4:Y:S01]  /*bf70*/  LDSM.16.M88.4 R148, [R189+0x4000] ;  /* 0x00400000bd94783b */ /* 0x000f220000000200 */
[C---:B------:R-:W-:Y:S08]  /*bf80*/  HMMA.16816.F32.BF16 R4, R172.reuse, R176, R4 ;  /* 0x000000b0ac04723c */ /* 0x040ff00000041804 */
[C---:B------:R-:W-:Y:S01]  /*bf90*/  HMMA.16816.F32.BF16 R8, R172.reuse, R178, R8 ;  /* 0x000000b2ac08723c */ /* 0x040fe20000041808 */
[----:B------:R-:W1:Y:S07]  /*bfa0*/  LDSM.16.M88.4 R176, [R133+0xe900] ;  /* 0x00e9000085b0783b */ /* 0x000e6e0000000200 */
[C---:B------:R-:W-:Y:S08]  /*bfb0*/  HMMA.16816.F32.BF16 R12, R172.reuse, R180, R12 ;  /* 0x000000b4ac0c723c */ /* 0x040ff0000004180c */
[C---:B------:R-:W-:Y:S08]  /*bfc0*/  HMMA.16816.F32.BF16 R16, R172.reuse, R182, R16 ;  /* 0x000000b6ac10723c */ /* 0x040ff00000041810 */
[C---:B-----5:R-:W-:Y:S08]  /*bfd0*/  HMMA.16816.F32.BF16 R20, R172.reuse, R144, R20 ;  /* 0x00000090ac14723c */ /* 0x060ff00000041814 */
[C---:B------:R-:W-:Y:S01]  /*bfe0*/  HMMA.16816.F32.BF16 R24, R172.reuse, R146, R24 ;  /* 0x00000092ac18723c */ /* 0x040fe20000041818 */
[----:B------:R-:W5:Y:S07]  /*bff0*/  LDSM.16.M88.4 R144, [R133+0xf100] ;  /* 0x00f100008590783b */ /* 0x000f6e0000000200 */
[C---:B------:R-:W-:Y:S08]  /*c000*/  HMMA.16816.F32.BF16 R28, R172.reuse, R152, R28 ;  /* 0x00000098ac1c723c */ /* 0x040ff0000004181c */
[----:B------:R-:W-:Y:S01]  /*c010*/  HMMA.16816.F32.BF16 R32, R172, R154, R32 ;  /* 0x0000009aac20723c */ /* 0x000fe20000041820 */
[----:B------:R-:W3:Y:S07]  /*c020*/  LDSM.16.M88.4 R152, [R133+0xf900] ;  /* 0x00f900008598783b */ /* 0x000eee0000000200 */
[C---:B------:R-:W-:Y:S08]  /*c030*/  HMMA.16816.F32.BF16 R4, R156.reuse, R160, R4 ;  /* 0x000000a09c04723c */ /* 0x040ff00000041804 */
[C---:B------:R-:W-:Y:S01]  /*c040*/  HMMA.16816.F32.BF16 R8, R156.reuse, R162, R8 ;  /* 0x000000a29c08723c */ /* 0x040fe20000041808 */
[----:B------:R-:W-:Y:S07]  /*c050*/  LDSM.16.M88.4 R160, [R0+0xf100] ;  /* 0x00f1000000a0783b */ /* 0x000fee0000000200 */
[C---:B--2---:R-:W-:Y:S08]  /*c060*/  HMMA.16816.F32.BF16 R12, R156.reuse, R164, R12 ;  /* 0x000000a49c0c723c */ /* 0x044ff0000004180c */
[C---:B------:R-:W-:Y:S01]  /*c070*/  HMMA.16816.F32.BF16 R16, R156.reuse, R166, R16 ;  /* 0x000000a69c10723c */ /* 0x040fe20000041810 */
[----:B------:R-:W-:Y:S07]  /*c080*/  LDSM.16.M88.4 R164, [R186+0x4000] ;  /* 0x00400000baa4783b */ /* 0x000fee0000000200 */
[C---:B-1----:R-:W-:Y:S08]  /*c090*/  HMMA.16816.F32.BF16 R20, R156.reuse, R136, R20 ;  /* 0x000000889c14723c */ /* 0x042ff00000041814 */
[C---:B------:R-:W-:Y:S01]  /*c0a0*/  HMMA.16816.F32.BF16 R24, R156.reuse, R138, R24 ;  /* 0x0000008a9c18723c */ /* 0x040fe20000041818 */
[----:B------:R-:W-:Y:S07]  /*c0b0*/  LDSM.16.M88.4 R136, [R187+0x4000] ;  /* 0x00400000bb88783b */ /* 0x000fee0000000200 */
[C---:B---3--:R-:W-:Y:S08]  /*c0c0*/  HMMA.16816.F32.BF16 R28, R156.reuse, R140, R28 ;  /* 0x0000008c9c1c723c */ /* 0x048ff0000004181c */
[----:B------:R-:W-:Y:S01]  /*c0d0*/  HMMA.16816.F32.BF16 R32, R156, R142, R32 ;  /* 0x0000008e9c20723c */ /* 0x000fe20000041820 */
[----:B------:R-:W1:Y:S06]  /*c0e0*/  LDSM.16.M88.4 R140, [R0+0xe100] ;  /* 0x00e10000008c783b */ /* 0x000e6c0000000200 */
[----:B------:R-:W2:Y:S01]  /*c0f0*/  LDSM.16.M88.4 R156, [R0+0xe900] ;  /* 0x00e90000009c783b */ /* 0x000ea20000000200 */
[C---:B----4-:R-:W-:Y:S08]  /*c100*/  HMMA.16816.F32.BF16 R4, R148.reuse, R168, R4 ;  /* 0x000000a89404723c */ /* 0x050ff00000041804 */
[C---:B------:R-:W-:Y:S01]  /*c110*/  HMMA.16816.F32.BF16 R8, R148.reuse, R170, R8 ;  /* 0x000000aa9408723c */ /* 0x040fe20000041808 */
[----:B------:R-:W-:Y:S07]  /*c120*/  LDSM.16.M88.4 R168, [R2+0xe100] ;  /* 0x00e1000002a8783b */ /* 0x000fee0000000200 */
[C---:B------:R-:W-:Y:S08]  /*c130*/  HMMA.16816.F32.BF16 R12, R148.reuse, R176, R12 ;  /* 0x000000b0940c723c */ /* 0x040ff0000004180c */
[C---:B------:R-:W-:Y:S08]  /*c140*/  HMMA.16816.F32.BF16 R16, R148.reuse, R178, R16 ;  /* 0x000000b29410723c */ /* 0x040ff00000041810 */
[C---:B-----5:R-:W-:Y:S08]  /*c150*/  HMMA.16816.F32.BF16 R20, R148.reuse, R144, R20 ;  /* 0x000000909414723c */ /* 0x060ff00000041814 */
[C---:B------:R-:W-:Y:S01]  /*c160*/  HMMA.16816.F32.BF16 R24, R148.reuse, R146, R24 ;  /* 0x000000929418723c */ /* 0x040fe20000041818 */
[----:B------:R-:W3:Y:S07]  /*c170*/  LDSM.16.M88.4 R144, [R0+0xf900] ;  /* 0x00f900000090783b */ /* 0x000eee0000000200 */
[C---:B------:R-:W-:Y:S08]  /*c180*/  HMMA.16816.F32.BF16 R28, R148.reuse, R152, R28 ;  /* 0x00000098941c723c */ /* 0x040ff0000004181c */
[----:B------:R-:W-:Y:S01]  /*c190*/  HMMA.16816.F32.BF16 R32, R148, R154, R32 ;  /* 0x0000009a9420723c */ /* 0x000fe20000041820 */
[----:B------:R-:W4:Y:S06]  /*c1a0*/  LDSM.16.M88.4 R148, [R134+0xe900] ;  /* 0x00e900008694783b */ /* 0x000f2c0000000200 */
[----:B------:R-:W5:Y:S01]  /*c1b0*/  LDSM.16.M88.4 R152, [R134+0xf100] ;  /* 0x00f100008698783b */ /* 0x000f620000000200 */
[C---:B-1----:R-:W-:Y:S08]  /*c1c0*/  HMMA.16816.F32.BF16 R4, R136.reuse, R140, R4 ;  /* 0x0000008c8804723c */ /* 0x042ff00000041804 */
[C---:B------:R-:W-:Y:S01]  /*c1d0*/  HMMA.16816.F32.BF16 R8, R136.reuse, R142, R8 ;  /* 0x0000008e8808723c */ /* 0x040fe20000041808 */
[----:B------:R-:W1:Y:S07]  /*c1e0*/  LDSM.16.M88.4 R140, [R134+0xf900] ;  /* 0x00f90000868c783b */ /* 0x000e6e0000000200 */
[C---:B--2---:R-:W-:Y:S08]  /*c1f0*/  HMMA.16816.F32.BF16 R12, R136.reuse, R156, R12 ;  /* 0x0000009c880c723c */ /* 0x044ff0000004180c */
[C---:B------:R-:W-:Y:S01]  /*c200*/  HMMA.16816.F32.BF16 R16, R136.reuse, R158, R16 ;  /* 0x0000009e8810723c */ /* 0x040fe20000041810 */
[----:B------:R-:W-:Y:S07]  /*c210*/  LDSM.16.M88.4 R156, [R191+UR4+0x10900] ;  /* 0x01090004bf9c783b */ /* 0x000fee0008000200 */
[C---:B------:R-:W-:Y:S08]  /*c220*/  HMMA.16816.F32.BF16 R20, R136.reuse, R160, R20 ;  /* 0x000000a08814723c */ /* 0x040ff00000041814 */
[C---:B------:R-:W-:Y:S01]  /*c230*/  HMMA.16816.F32.BF16 R24, R136.reuse, R162, R24 ;  /* 0x000000a28818723c */ /* 0x040fe20000041818 */
[----:B------:R-:W-:Y:S07]  /*c240*/  LDSM.16.M88.4 R160, [R191+UR4+0x11100] ;  /* 0x01110004bfa0783b */ /* 0x000fee0008000200 */
[C---:B---3--:R-:W-:Y:S08]  /*c250*/  HMMA.16816.F32.BF16 R28, R136.reuse, R144, R28 ;  /* 0x00000090881c723c */ /* 0x048ff0000004181c */
[----:B------:R-:W-:Y:S01]  /*c260*/  HMMA.16816.F32.BF16 R32, R136, R146, R32 ;  /* 0x000000928820723c */ /* 0x000fe20000041820 */
[----:B------:R-:W-:Y:S06]  /*c270*/  LDSM.16.M88.4 R136, [R193+0x8000] ;  /* 0x00800000c188783b */ /* 0x000fec0000000200 */
[----:B------:R-:W2:Y:S01]  /*c280*/  LDSM.16.M88.4 R144, [R191+UR4+0x10100] ;  /* 0x01010004bf90783b */ /* 0x000ea20008000200 */
[C---:B------:R-:W-:Y:S08]  /*c290*/  HMMA.16816.F32.BF16 R4, R164.reuse, R168, R4 ;  /* 0x000000a8a404723c */ /* 0x040ff00000041804 */
[C---:B------:R-:W-:Y:S01]  /*c2a0*/  HMMA.16816.F32.BF16 R8, R164.reuse, R170, R8 ;  /* 0x000000aaa408723c */ /* 0x040fe20000041808 */
[----:B------:R-:W-:Y:S07]  /*c2b0*/  LDSM.16.M88.4 R168, [R133+0x10100] ;  /* 0x0101000085a8783b */ /* 0x000fee0000000200 */
[C---:B----4-:R-:W-:Y:S08]  /*c2c0*/  HMMA.16816.F32.BF16 R12, R164.reuse, R148, R12 ;  /* 0x00000094a40c723c */ /* 0x050ff0000004180c */
[C---:B------:R-:W-:Y:S01]  /*c2d0*/  HMMA.16816.F32.BF16 R16, R164.reuse, R150, R16 ;  /* 0x00000096a410723c */ /* 0x040fe20000041810 */
[----:B------:R-:W3:Y:S07]  /*c2e0*/  LDSM.16.M88.4 R148, [R191+UR4+0x11900] ;  /* 0x01190004bf94783b */ /* 0x000eee0008000200 */
[C---:B-----5:R-:W-:Y:S08]  /*c2f0*/  HMMA.16816.F32.BF16 R20, R164.reuse, R152, R20 ;  /* 0x00000098a414723c */ /* 0x060ff00000041814 */
[C---:B------:R-:W-:Y:S01]  /*c300*/  HMMA.16816.F32.BF16 R24, R164.reuse, R154, R24 ;  /* 0x0000009aa418723c */ /* 0x040fe20000041818 */
[----:B------:R-:W4:Y:S07]  /*c310*/  LDSM.16.M88.4 R152, [R189+0x8000] ;  /* 0x00800000bd98783b */ /* 0x000f2e0000000200 */
[C---:B-1----:R-:W-:Y:S08]  /*c320*/  HMMA.16816.F32.BF16 R28, R164.reuse, R140, R28 ;  /* 0x0000008ca41c723c */ /* 0x042ff0000004181c */
[----:B------:R-:W-:Y:S01]  /*c330*/  HMMA.16816.F32.BF16 R32, R164, R142, R32 ;  /* 0x0000008ea420723c */ /* 0x000fe20000041820 */
[----:B------:R-:W1:Y:S06]  /*c340*/  LDSM.16.M88.4 R140, [R133+0x10900] ;  /* 0x01090000858c783b */ /* 0x000e6c0000000200 */
[----:B------:R-:W-:Y:S01]  /*c350*/  LDSM.16.M88.4 R164, [R0+0x10100] ;  /* 0x0101000000a4783b */ /* 0x000fe20000000200 */
[C---:B--2---:R-:W-:Y:S08]  /*c360*/  HMMA.16816.F32.BF16 R4, R136.reuse, R144, R4 ;  /* 0x000000908804723c */ /* 0x044ff00000041804 */
        /* <DEDUP_REMOVED lines=10> */
[----:B------:R-:W3:Y:S06]  /*c410*/  LDSM.16.M88.4 R136, [R0+0x10900] ;  /* 0x010900000088783b */ /* 0x000eec0000000200 */
[----:B------:R-:W3:Y:S01]  /*c420*/  LDSM.16.M88.4 R148, [R0+0x11100] ;  /* 0x011100000094783b */ /* 0x000ee20000000200 */
[C---:B----4-:R-:W-:Y:S08]  /*c430*/  HMMA.16816.F32.BF16 R4, R152.reuse, R168, R4 ;  /* 0x000000a89804723c */ /* 0x050ff00000041804 */
[C---:B------:R-:W-:Y:S08]  /*c440*/  HMMA.16816.F32.BF16 R8, R152.reuse, R170, R8 ;  /* 0x000000aa9808723c */ /* 0x040ff00000041808 */
[C---:B-1----:R-:W-:Y:S08]  /*c450*/  HMMA.16816.F32.BF16 R12, R152.reuse, R140, R12 ;  /* 0x0000008c980c723c */ /* 0x042ff0000004180c */
[C---:B------:R-:W-:Y:S01]  /*c460*/  HMMA.16816.F32.BF16 R16, R152.reuse, R142, R16 ;  /* 0x0000008e9810723c */ /* 0x040fe20000041810 */
[----:B------:R1:W4:Y:S07]  /*c470*/  LDSM.16.M88.4 R140, [R0+0x11900] ;  /* 0x01190000008c783b */ /* 0x00032e0000000200 */
[C---:B--2---:R-:W-:Y:S08]  /*c480*/  HMMA.16816.F32.BF16 R20, R152.reuse, R144, R20 ;  /* 0x000000909814723c */ /* 0x044ff00000041814 */
[C---:B------:R-:W-:Y:S01]  /*c490*/  HMMA.16816.F32.BF16 R24, R152.reuse, R146, R24 ;  /* 0x000000929818723c */ /* 0x040fe20000041818 */
[----:B------:R-:W-:Y:S07]  /*c4a0*/  LDSM.16.M88.4 R144, [R186+0x8000] ;  /* 0x00800000ba90783b */ /* 0x000fee0000000200 */
[C---:B-----5:R-:W-:Y:S04]  /*c4b0*/  HMMA.16816.F32.BF16 R28, R152.reuse, R156, R28 ;  /* 0x0000009c981c723c */ /* 0x060fe8000004181c */
[----:B-1----:R-:W-:Y:S04]  /*c4c0*/  IMAD.MOV.U32 R0, RZ, RZ, R205 ;  /* 0x000000ffff007224 */ /* 0x002fe800078e00cd */
[----:B------:R-:W-:Y:S01]  /*c4d0*/  HMMA.16816.F32.BF16 R32, R152, R158, R32 ;  /* 0x0000009e9820723c */ /* 0x000fe20000041820 */
[----:B------:R1:W2:Y:S06]  /*c4e0*/  LDSM.16.M88.4 R152, [R2+0x10100] ;  /* 0x010100000298783b */ /* 0x0002ac0000000200 */
[----:B------:R-:W-:Y:S01]  /*c4f0*/  LDSM.16.M88.4 R156, [R134+0x10900] ;  /* 0x01090000869c783b */ /* 0x000fe20000000200 */
[C---:B------:R-:W-:Y:S08]  /*c500*/  HMMA.16816.F32.BF16 R4, R160.reuse, R164, R4 ;  /* 0x000000a4a004723c */ /* 0x040ff00000041804 */
[C---:B------:R-:W-:Y:S01]  /*c510*/  HMMA.16816.F32.BF16 R8, R160.reuse, R166, R8 ;  /* 0x000000a6a008723c */ /* 0x040fe20000041808 */
[----:B------:R-:W-:Y:S07]  /*c520*/  LDSM.16.M88.4 R164, [R134+0x11100] ;  /* 0x0111000086a4783b */ /* 0x000fee0000000200 */
[C---:B---3--:R-:W-:Y:S04]  /*c530*/  HMMA.16816.F32.BF16 R12, R160.reuse, R136, R12 ;  /* 0x00000088a00c723c */ /* 0x048fe8000004180c */
[----:B-1----:R-:W-:Y:S04]  /*c540*/  @P0 IMAD.HI.U32 R2, R205, c[0x0][0x2c8], RZ ;  /* 0x0000b200cd020a27 */ /* 0x002fe800078e00ff */
[C---:B------:R-:W-:Y:S01]  /*c550*/  HMMA.16816.F32.BF16 R16, R160.reuse, R138, R16 ;  /* 0x0000008aa010723c */ /* 0x040fe20000041810 */
[----:B------:R-:W-:Y:S03]  /*c560*/  LDSM.16.M88.4 R136, [R134+0x11900] ;  /* 0x011900008688783b */ /* 0x000fe60000000200 */
[----:B------:R-:W-:Y:S04]  /*c570*/  @P0 SHF.R.U32.HI R0, RZ, c[0x0][0x2cc], R2 ;  /* 0x0000b300ff000a19 */ /* 0x000fe80000011602 */
[C---:B------:R-:W-:Y:S01]  /*c580*/  HMMA.16816.F32.BF16 R20, R160.reuse, R148, R20 ;  /* 0x00000094a014723c */ /* 0x040fe20000041814 */
[----:B------:R-:W1:Y:S06]  /*c590*/  SHFL.IDX PT, R134, R0, RZ, 0x1c1f ;  /* 0x001c1fff00867589 */ /* 0x000e6c00000e0000 */
[----:B------:R-:W-:Y:S01]  /*c5a0*/  IMAD.SHL.U32 R149, R209, 0x40, RZ ;  /* 0x00000040d1957824 */ /* 0x000fe200078e00ff */
[C---:B------:R-:W-:Y:S04]  /*c5b0*/  HMMA.16816.F32.BF16 R24, R160.reuse, R150, R24 ;  /* 0x00000096a018723c */ /* 0x040fe80000041818 */
[----:B------:R-:W-:Y:S04]  /*c5c0*/  IADD3 R2, -R206, 0x1, -R149 ;  /* 0x00000001ce027810 */ /* 0x000fe80007ffe995 */
[C---:B----4-:R-:W-:Y:S04]  /*c5d0*/  HMMA.16816.F32.BF16 R28, R160.reuse, R140, R28 ;  /* 0x0000008ca01c723c */ /* 0x050fe8000004181c */
[----:B------:R-:W-:Y:S04]  /*c5e0*/  IADD3 R2, R2, -c[0x0][0x168], R199 ;  /* 0x80005a0002027a10 */ /* 0x000fe80007ffe0c7 */
[----:B------:R-:W-:Y:S04]  /*c5f0*/  HMMA.16816.F32.BF16 R32, R160, R142, R32 ;  /* 0x0000008ea020723c */ /* 0x000fe80000041820 */
[C---:B------:R-:W-:Y:S02]  /*c600*/  IADD3 R133, R2.reuse, c[0x0][0x328], RZ ;  /* 0x0000ca0002857a10 */ /* 0x040fe40007ffe0ff */
[----:B------:R-:W-:Y:S02]  /*c610*/  IADD3 R2, R2, UR17, RZ ;  /* 0x0000001102027c10 */ /* 0x000fe4000fffe0ff */
[C---:B--2---:R-:W-:Y:S05]  /*c620*/  HMMA.16816.F32.BF16 R4, R144.reuse, R152, R4 ;  /* 0x000000989004723c */ /* 0x044fea0000041804 */
[--C-:B-1----:R-:W-:Y:S02]  /*c630*/  IMAD.IADD R142, R133, 0x1, R134.reuse ;  /* 0x00000001858e7824 */ /* 0x102fe400078e0286 */
[----:B------:R-:W-:Y:S01]  /*c640*/  IMAD.IADD R135, R2, 0x1, R134 ;  /* 0x0000000102877824 */ /* 0x000fe200078e0286 */
[C---:B------:R-:W-:Y:S08]  /*c650*/  HMMA.16816.F32.BF16 R8, R144.reuse, R154, R8 ;  /* 0x0000009a9008723c */ /* 0x040ff00000041808 */
[C---:B------:R-:W-:Y:S08]  /*c660*/  HMMA.16816.F32.BF16 R12, R144.reuse, R156, R12 ;  /* 0x0000009c900c723c */ /* 0x040ff0000004180c */
[C---:B------:R-:W-:Y:S08]  /*c670*/  HMMA.16816.F32.BF16 R16, R144.reuse, R158, R16 ;  /* 0x0000009e9010723c */ /* 0x040ff00000041810 */
[C---:B------:R-:W-:Y:S08]  /*c680*/  HMMA.16816.F32.BF16 R20, R144.reuse, R164, R20 ;  /* 0x000000a49014723c */ /* 0x040ff00000041814 */
[C---:B------:R-:W-:Y:S08]  /*c690*/  HMMA.16816.F32.BF16 R24, R144.reuse, R166, R24 ;  /* 0x000000a69018723c */ /* 0x040ff00000041818 */
[C---:B------:R-:W-:Y:S08]  /*c6a0*/  HMMA.16816.F32.BF16 R28, R144.reuse, R136, R28 ;  /* 0x00000088901c723c */ /* 0x040ff0000004181c */
[----:B------:R-:W-:Y:S01]  /*c6b0*/  HMMA.16816.F32.BF16 R32, R144, R138, R32 ;  /* 0x0000008a9020723c */ /* 0x000fe20000041820 */
[----:B------:R-:W-:-:S07]  /*c6c0*/  @!P2 BRA `(.L_x_1051) ;  /* 0x000001a00000a947 */ /* 0x000fce0003800000 */
        /* <DEDUP_REMOVED lines=15> */
.L_x_1053:
[----:B------:R-:W-:Y:S04]  /*c7c0*/  MOV R134, c[0x0][0x32c] ;  /* 0x0000cb0000867a02 */ /* 0x000fe80000000f00 */
[----:B------:R-:W-:Y:S11]  /*c7d0*/  ISETP.NE.AND P0, PT, R134, 0x1, PT ;  /* 0x000000018600780c */ /* 0x000ff60003f05270 */
[----:B------:R-:W-:Y:S02]  /*c7e0*/  @!UPT UIADD3 URZ, URZ, URZ, URZ ;  /* 0x0000003f3f3ff290 */ /* 0x000fe4000fffe03f */
[----:B------:R-:W-:Y:S05]  /*c7f0*/  @P0 IMAD.HI.U32 R134, R136, c[0x0][0x330], RZ ;  /* 0x0000cc0088860a27 */ /* 0x000fea00078e00ff */
[----:B------:R-:W-:Y:S02]  /*c800*/  @P0 SHF.R.U32.HI R136, RZ, c[0x0][0x334], R134 ;  /* 0x0000cd00ff880a19 */ /* 0x000fe40000011686 */
.L_x_1054:
[----:B------:R-:W-:Y:S05]  /*c810*/  BSYNC B0 ;  /* 0x0000000000007941 */ /* 0x000fea0003800000 */
.L_x_1052:
[----:B------:R-:W-:Y:S04]  /*c820*/  IMAD R137, R136, c[0x0][0x32c], -R149 ;  /* 0x0000cb0088897a24 */ /* 0x000fe800078e0a95 */
[----:B------:R-:W-:Y:S05]  /*c830*/  IMAD.IADD R134, R137, 0x1, -R206 ;  /* 0x0000000189867824 */ /* 0x000fea00078e0ace */
[----:B------:R-:W-:Y:S02]  /*c840*/  IADD3 R137, R134, c[0x0][0x32c], RZ ;  /* 0x0000cb0086897a10 */ /* 0x000fe40007ffe0ff */
[----:B------:R-:W-:Y:S02]  /*c850*/  IMNMX R135, R135, R134, !PT ;  /* 0x0000008687877217 */ /* 0x000fe40007800200 */
[----:B------:R-:W-:Y:S02]  /*c860*/  IMNMX R142, R142, R137, PT ;  /* 0x000000898e8e7217 */ /* 0x000fe40003800200 */
.L_x_1051:
[----:B------:R-:W-:Y:S01]  /*c870*/  ISETP.GT.AND P1, PT, R209, -0x1, PT ;  /* 0xffffffffd100780c */ /* 0x000fe20003f24270 */
[----:B------:R-:W1:Y:S03]  /*c880*/  SHFL.IDX PT, R0, R0, 0x1, 0x1c1f ;  /* 0x003c1f0000007f89 */ /* 0x000e6600000e0000 */
[C---:B------:R-:W-:Y:S04]  /*c890*/  ISETP.GT.AND P0, PT, R135.reuse, RZ, P1 ;  /* 0x000000ff8700720c */ /* 0x040fe80000f04270 */
[----:B------:R-:W-:Y:S04]  /*c8a0*/  ISETP.LT.OR P0, PT, R142, 0x1, P0 ;  /* 0x000000018e00780c */ /* 0x000fe80000701670 */
[----:B------:R-:W-:Y:S02]  /*c8b0*/  FSEL R139, R4, -INF , !P0 ;  /* 0xff800000048b7808 */ /* 0x000fe40004000000 */
[----:B------:R-:W-:Y:S04]  /*c8c0*/  ISETP.GT.AND P0, PT, R135, 0x1, P1 ;  /* 0x000000018700780c */ /* 0x000fe80000f04270 */
[----:B------:R-:W-:Y:S04]  /*c8d0*/  ISETP.LT.OR P0, PT, R142, 0x2, P0 ;  /* 0x000000028e00780c */ /* 0x000fe80000701670 */
[----:B------:R-:W-:Y:S02]  /*c8e0*/  FSEL R150, R5, -INF , !P0 ;  /* 0xff80000005967808 */ /* 0x000fe40004000000 */
[----:B------:R-:W-:Y:S01]  /*c8f0*/  ISETP.GT.AND P0, PT, R135, 0x8, P1 ;  /* 0x000000088700780c */ /* 0x000fe20000f04270 */
[--C-:B-1----:R-:W-:Y:S02]  /*c900*/  IMAD.IADD R4, R133, 0x1, R0.reuse ;  /* 0x0000000185047824 */ /* 0x102fe400078e0200 */
[----:B------:R-:W-:Y:S01]  /*c910*/  IMAD.IADD R2, R2, 0x1, R0 ;  /* 0x0000000102027824 */ /* 0x000fe200078e0200 */
        /* <DEDUP_REMOVED lines=39> */
[----:B------:R-:W-:Y:S04]  /*cb90*/  ISETP.LT.OR P0, PT, R142, 0x3a, P0 ;  /* 0x0000003a8e00780c */ /* 0x000fe80000701670 */
[----:B------:R-:W-:Y:S01]  /*cba0*/  FSEL R142, R33, -INF , !P0 ;  /* 0xff800000218e7808 */ /* 0x000fe20004000000 */
[----:B------:R-:W-:-:S05]  /*cbb0*/  @!P2 BRA `(.L_x_1055) ;  /* 0x000001a00000a947 */ /* 0x000fca0003800000 */
        /* <DEDUP_REMOVED lines=15> */
.L_x_1057:
[----:B------:R-:W-:Y:S04]  /*ccb0*/  MOV R0, c[0x0][0x32c] ;  /* 0x0000cb0000007a02 */ /* 0x000fe80000000f00 */
[----:B------:R-:W-:Y:S11]  /*ccc0*/  ISETP.NE.AND P0, PT, R0, 0x1, PT ;  /* 0x000000010000780c */ /* 0x000ff60003f05270 */
[----:B------:R-:W-:Y:S02]  /*ccd0*/  @!UPT UIADD3 URZ, URZ, URZ, URZ ;  /* 0x0000003f3f3ff290 */ /* 0x000fe4000fffe03f */
[----:B------:R-:W-:Y:S05]  /*cce0*/  @P0 IMAD.HI.U32 R0, R12, c[0x0][0x330], RZ ;  /* 0x0000cc000c000a27 */ /* 0x000fea00078e00ff */
[----:B------:R-:W-:Y:S02]  /*ccf0*/  @P0 SHF.R.U32.HI R12, RZ, c[0x0][0x334], R0 ;  /* 0x0000cd00ff0c0a19 */ /* 0x000fe40000011600 */
.L_x_1058:
[----:B------:R-:W-:Y:S05]  /*cd00*/  BSYNC B0 ;  /* 0x0000000000007941 */ /* 0x000fea0003800000 */
.L_x_1056:
[----:B------:R-:W-:Y:S04]  /*cd10*/  IMAD R9, R12, c[0x0][0x32c], -R149 ;  /* 0x0000cb000c097a24 */ /* 0x000fe800078e0a95 */
[----:B------:R-:W-:Y:S05]  /*cd20*/  IMAD.IADD R9, R9, 0x1, -R206 ;  /* 0x0000000109097824 */ /* 0x000fea00078e0ace */
[----:B------:R-:W-:Y:S02]  /*cd30*/  IADD3 R5, R9, c[0x0][0x32c], RZ ;  /* 0x0000cb0009057a10 */ /* 0x000fe40007ffe0ff */
[----:B------:R-:W-:Y:S02]  /*cd40*/  IMNMX R2, R2, R9, !PT ;  /* 0x0000000902027217 */ /* 0x000fe40007800200 */
[----:B------:R-:W-:Y:S02]  /*cd50*/  IMNMX R4, R4, R5, PT ;  /* 0x0000000504047217 */ /* 0x000fe40003800200 */
.L_x_1055:
[----:B------:R-:W-:Y:S01]  /*cd60*/  FMNMX.FTZ R5, R139, R132, !PT ;  /* 0x000000848b057209 */ /* 0x000fe20007810000 */
[----:B------:R-:W-:Y:S04]  /*cd70*/  DEPBAR.LE SB0, 0x2 ;  /* 0x000080800000791a */ /* 0x000fe80000000000 */
[----:B------:R-:W-:Y:S01]  /*cd80*/  FMNMX.FTZ R5, R150, R5, !PT ;  /* 0x0000000596057209 */ /* 0x000fe20007810000 */
[----:B------:R-:W-:Y:S01]  /*cd90*/  BAR.SYNC.DEFER_BLOCKING 0x0 ;  /* 0x0000000000007b1d */ /* 0x000fe20000010000 */
[----:B------:R-:W-:Y:S02]  /*cda0*/  ISETP.GT.AND P0, PT, R2, RZ, P1 ;  /* 0x000000ff0200720c */ /* 0x000fe40000f04270 */
        /* <DEDUP_REMOVED lines=30> */
[----:B------:R-:W-:Y:S02]  /*cf90*/  FMNMX.FTZ R15, R142, R5, !PT ;  /* 0x000000058e0f7209 */ /* 0x000fe40007810000 */
[----:B------:R-:W-:Y:S03]  /*cfa0*/  ISETP.GT.AND P0, PT, R2, 0x18, P1 ;  /* 0x000000180200780c */ /* 0x000fe60000f04270 */
[----:B------:R-:W1:Y:S01]  /*cfb0*/  SHFL.BFLY PT, R0, R15, 0x2, 0x1f ;  /* 0x0c401f000f007f89 */ /* 0x000e6200000e0000 */
[----:B------:R-:W-:Y:S04]  /*cfc0*/  ISETP.LT.OR P0, PT, R4, 0x19, P0 ;  /* 0x000000190400780c */ /* 0x000fe80000701670 */
[----:B------:R-:W-:Y:S02]  /*cfd0*/  FSEL R33, R18, -INF , !P0 ;  /* 0xff80000012217808 */ /* 0x000fe40004000000 */
[----:B------:R-:W-:Y:S04]  /*cfe0*/  ISETP.GT.AND P0, PT, R2, 0x19, P1 ;  /* 0x000000190200780c */ /* 0x000fe80000f04270 */
[----:B------:R-:W-:Y:S04]  /*cff0*/  ISETP.LT.OR P0, PT, R4, 0x1a, P0 ;  /* 0x0000001a0400780c */ /* 0x000fe80000701670 */
[----:B------:R-:W-:Y:S02]  /*d000*/  FSEL R133, R19, -INF , !P0 ;  /* 0xff80000013857808 */ /* 0x000fe40004000000 */
[----:B------:R-:W-:Y:S04]  /*d010*/  ISETP.GT.AND P0, PT, R2, 0x20, P1 ;  /* 0x000000200200780c */ /* 0x000fe80000f04270 */
[----:B------:R-:W-:Y:S02]  /*d020*/  ISETP.LT.OR P0, PT, R4, 0x21, P0 ;  /* 0x000000210400780c */ /* 0x000fe40000701670 */
[----:B-1----:R-:W-:Y:S02]  /*d030*/  FMNMX.FTZ R13, R15, R0, !PT ;  /* 0x000000000f0d7209 */ /* 0x002fe40007810000 */
[----:B------:R-:W-:Y:S02]  /*d040*/  FSEL R175, R22, -INF , !P0 ;  /* 0xff80000016af7808 */ /* 0x000fe40004000000 */
[----:B------:R-:W-:Y:S02]  /*d050*/  FMNMX.FTZ R0, R6, R3, !PT ;  /* 0x0000000306007209 */ /* 0x000fe40007810000 */
[----:B------:R-:W-:Y:S02]  /*d060*/  ISETP.GT.AND P0, PT, R2, 0x21, P1 ;  /* 0x000000210200780c */ /* 0x000fe40000f04270 */
        /* <DEDUP_REMOVED lines=32> */
[----:B------:R-:W-:Y:S01]  /*d270*/  FMNMX.FTZ R0, R145, R0, !PT ;  /* 0x0000000091007209 */ /* 0x000fe20007810000 */
[----:B------:R-:W1:Y:S01]  /*d280*/  SHFL.BFLY PT, R2, R13, 0x1, 0x1f ;  /* 0x0c201f000d027f89 */ /* 0x000e6200000e0000 */
[----:B------:R-:W-:Y:S02]  /*d290*/  ISETP.LT.OR P0, PT, R4, 0x3a, P0 ;  /* 0x0000003a0400780c */ /* 0x000fe40000701670 */
[----:B------:R-:W-:Y:S02]  /*d2a0*/  FMNMX.FTZ R0, R143, R0, !PT ;  /* 0x000000008f007209 */ /* 0x000fe40007810000 */
[----:B------:R-:W-:Y:S04]  /*d2b0*/  FSEL R141, R35, -INF , !P0 ;  /* 0xff800000238d7808 */ /* 0x000fe80004000000 */
[----:B------:R-:W-:Y:S05]  /*d2c0*/  FMNMX.FTZ R15, R141, R0, !PT ;  /* 0x000000008d0f7209 */ /* 0x000fea0007810000 */
        /* <DEDUP_REMOVED lines=8> */
[--C-:B------:R-:W-:Y:S01]  /*d350*/  FFMA.FTZ R155, R139, c[0x0][0x2d0], -R159.reuse ;  /* 0x0000b4008b9b7a23 */ /* 0x100fe2000001089f */
[----:B------:R-:W-:Y:S01]  /*d360*/  IADD3 R15, R184, UR4, RZ ;  /* 0x00000004b80f7c10 */ /* 0x000fe2000fffe0ff */
[--C-:B------:R-:W-:Y:S02]  /*d370*/  FFMA.FTZ R150, R150, c[0x0][0x2d0], -R159.reuse ;  /* 0x0000b40096967a23 */ /* 0x100fe4000001089f */
[----:B------:R-:W1:Y:S01]  /*d380*/  SHFL.BFLY PT, R0, R13, 0x1, 0x1f ;  /* 0x0c201f000d007f89 */ /* 0x000e6200000e0000 */
[--C-:B------:R-:W-:Y:S01]  /*d390*/  FFMA.FTZ R151, R148, c[0x0][0x2d0], -R159.reuse ;  /* 0x0000b40094977a23 */ /* 0x100fe2000001089f */
[----:B------:R-:W-:Y:S01]  /*d3a0*/  MUFU.EX2 R155, R155 ;  /* 0x0000009b009b7308 */ /* 0x000fe20000000800 */
[--C-:B------:R-:W-:Y:S01]  /*d3b0*/  FFMA.FTZ R148, R8, c[0x0][0x2d0], -R159.reuse ;  /* 0x0000b40008947a23 */ /* 0x100fe2000001089f */
[----:B------:R-:W-:Y:S01]  /*d3c0*/  IADD3 R14, R190, R15, RZ ;  /* 0x0000000fbe0e7210 */ /* 0x000fe20007ffe0ff */
[----:B------:R-:W-:Y:S01]  /*d3d0*/  FMUL.FTZ R12, R5, c[0x0][0x2d0] ;  /* 0x0000b400050c7a20 */ /* 0x000fe20000410000 */
[----:B------:R-:W-:Y:S01]  /*d3e0*/  IADD3 R5, R185, UR4, RZ ;  /* 0x00000004b9057c10 */ /* 0x000fe2000fffe0ff */
[--C-:B------:R-:W-:Y:S02]  /*d3f0*/  FFMA.FTZ R161, R138, c[0x0][0x2d0], -R159.reuse ;  /* 0x0000b4008aa17a23 */ /* 0x100fe4000001089f */
[--C-:B------:R-:W-:Y:S02]  /*d400*/  FFMA.FTZ R160, R136, c[0x0][0x2d0], -R159.reuse ;  /* 0x0000b40088a07a23 */ /* 0x100fe4000001089f */
[--C-:B------:R-:W-:Y:S01]  /*d410*/  FFMA.FTZ R163, R134, c[0x0][0x2d0], -R159.reuse ;  /* 0x0000b40086a37a23 */ /* 0x100fe2000001089f */
[----:B------:R-:W2:Y:S01]  /*d420*/  MUFU.EX2 R12, R12 ;  /* 0x0000000c000c7308 */ /* 0x000ea20000000800 */
[--C-:B------:R-:W-:Y:S02]  /*d430*/  FFMA.FTZ R174, R144, c[0x0][0x2d0], -R159.reuse ;  /* 0x0000b40090ae7a23 */ /* 0x100fe4000001089f */
[--C-:B------:R-:W-:Y:S02]  /*d440*/  FFMA.FTZ R158, R158, c[0x0][0x2d0], -R159.reuse ;  /* 0x0000b4009e9e7a23 */ /* 0x100fe4000001089f */
[--C-:B------:R-:W-:Y:S02]  /*d450*/  FFMA.FTZ R172, R172, c[0x0][0x2d0], -R159.reuse ;  /* 0x0000b400acac7a23 */ /* 0x100fe4000001089f */
[--C-:B------:R-:W-:Y:S02]  /*d460*/  FFMA.FTZ R177, R170, c[0x0][0x2d0], -R159.reuse ;  /* 0x0000b400aab17a23 */ /* 0x100fe4000001089f */
[--C-:B------:R-:W-:Y:S01]  /*d470*/  FFMA.FTZ R168, R168, c[0x0][0x2d0], -R159.reuse ;  /* 0x0000b400a8a87a23 */ /* 0x100fe2000001089f */
[----:B------:R-:W3:Y:S01]  /*d480*/  MUFU.EX2 R150, R150 ;  /* 0x0000009600967308 */ /* 0x000ee20000000800 */
[--C-:B------:R-:W-:Y:S01]  /*d490*/  FFMA.FTZ R179, R166, c[0x0][0x2d0], -R159.reuse ;  /* 0x0000b400a6b37a23 */ /* 0x100fe2000001089f */
[----:B-1----:R-:W-:Y:S01]  /*d4a0*/  FMNMX.FTZ R0, R13, R0, !PT ;  /* 0x000000000d007209 */ /* 0x002fe20007810000 */
[----:B------:R-:W-:Y:S01]  /*d4b0*/  FFMA.FTZ R156, R156, c[0x0][0x2d0], -R159 ;  /* 0x0000b4009c9c7a23 */ /* 0x000fe2000001089f */
[----:B------:R-:W-:Y:S02]  /*d4c0*/  IADD3 R13, R190, R5, RZ ;  /* 0x00000005be0d7210 */ /* 0x000fe40007ffe0ff */
[C---:B------:R-:W-:Y:S01]  /*d4d0*/  FSETP.NEU.FTZ.AND P0, PT, R0.reuse, -INF , PT ;  /* 0xff8000000000780b */ /* 0x040fe20003f1d000 */
[C---:B------:R-:W-:Y:S02]  /*d4e0*/  FMUL.FTZ R140, R0.reuse, c[0x0][0x2d0] ;  /* 0x0000b400008c7a20 */ /* 0x040fe40000410000 */
[----:B------:R-:W1:Y:S01]  /*d4f0*/  LDSM.16.MT88.4 R24, [R13+0x100] ;  /* 0x000100000d18783b */ /* 0x000e620000004200 */
[----:B------:R-:W-:Y:S01]  /*d500*/  FSEL R4, R0, RZ, P0 ;  /* 0x000000ff00047208 */ /* 0x000fe20000000000 */
[----:B------:R-:W-:Y:S01]  /*d510*/  MUFU.EX2 R151, R151 ;  /* 0x0000009700977308 */ /* 0x000fe20000000800 */
[----:B------:R-:W-:Y:S01]  /*d520*/  FSEL R140, R140, RZ, P0 ;  /* 0x000000ff8c8c7208 */ /* 0x000fe20000000000 */
[----:B--2---:R-:W-:Y:S02]  /*d530*/  FMUL.FTZ R5, R12, R129 ;  /* 0x000000810c057220 */ /* 0x004fe40000410000 */
[----:B------:R-:W-:Y:S02]  /*d540*/  FADD.FTZ R4, -R4, R3 ;  /* 0x0000000304047221 */ /* 0x000fe40000010100 */
[--C-:B------:R-:W-:Y:S02]  /*d550*/  FFMA.FTZ R154, R6, c[0x0][0x2d0], -R140.reuse ;  /* 0x0000b400069a7a23 */ /* 0x100fe4000001088c */
[--C-:B------:R-:W-:Y:S02]  /*d560*/  FFMA.FTZ R153, R9, c[0x0][0x2d0], -R140.reuse ;  /* 0x0000b40009997a23 */ /* 0x100fe4000001088c */
[----:B------:R-:W2:Y:S01]  /*d570*/  MUFU.EX2 R148, R148 ;  /* 0x0000009400947308 */ /* 0x000ea20000000800 */
[--C-:B------:R-:W-:Y:S02]  /*d580*/  FFMA.FTZ R152, R7, c[0x0][0x2d0], -R140.reuse ;  /* 0x0000b40007987a23 */ /* 0x100fe4000001088c */
[--C-:B------:R-:W-:Y:S01]  /*d590*/  FFMA.FTZ R157, R11, c[0x0][0x2d0], -R140.reuse ;  /* 0x0000b4000b9d7a23 */ /* 0x100fe2000001088c */
[----:B---3--:R-:W-:Y:S01]  /*d5a0*/  F2FP.BF16.PACK_AB R16, R150, R155 ;  /* 0x0000009b9610723e */ /* 0x008fe200000010ff */
[----:B------:R-:W-:Y:S02]  /*d5b0*/  FMUL.FTZ R3, R4, c[0x0][0x2d0] ;  /* 0x0000b40004037a20 */ /* 0x000fe40000410000 */
        /* <DEDUP_REMOVED lines=26> */
[C---:B------:R-:W-:Y:S01]  /*d760*/  FMUL.FTZ R10, R3.reuse, R126 ;  /* 0x0000007e030a7220 */ /* 0x040fe20000410000 */
[----:B------:R-:W3:Y:S01]  /*d770*/  MUFU.EX2 R157, R157 ;  /* 0x0000009d009d7308 */ /* 0x000ee20000000800 */
[C---:B------:R-:W-:Y:S01]  /*d780*/  FMUL.FTZ R11, R3.reuse, R127 ;  /* 0x0000007f030b7220 */ /* 0x040fe20000410000 */
[----:B------:R-:W-:Y:S01]  /*d790*/  LDSM.16.MT88.4 R128, [R185+UR4+0x2900] ;  /* 0x00290004b980783b */ /* 0x000fe20008004200 */
[----:B------:R-:W-:Y:S01]  /*d7a0*/  FMUL.FTZ R102, R3, R102 ;  /* 0x0000006603667220 */ /* 0x000fe20000410000 */
[----:B--2---:R-:W-:Y:S01]  /*d7b0*/  F2FP.BF16.PACK_AB R17, R153, R154 ;  /* 0x0000009a9911723e */ /* 0x004fe200000010ff */
[C---:B------:R-:W-:Y:S02]  /*d7c0*/  FMUL.FTZ R103, R3.reuse, R103 ;  /* 0x0000006703677220 */ /* 0x040fe40000410000 */
[C---:B------:R-:W-:Y:S02]  /*d7d0*/  FMUL.FTZ R106, R3.reuse, R106 ;  /* 0x0000006a036a7220 */ /* 0x040fe40000410000 */
[C---:B------:R-:W-:Y:S01]  /*d7e0*/  FMUL.FTZ R107, R3.reuse, R107 ;  /* 0x0000006b036b7220 */ /* 0x040fe20000410000 */
[----:B------:R-:W-:Y:S01]  /*d7f0*/  LDSM.16.MT88.4 R124, [R14+0x900] ;  /* 0x000900000e7c783b */ /* 0x000fe20000004200 */
[C---:B------:R-:W-:Y:S01]  /*d800*/  FMUL.FTZ R110, R3.reuse, R110 ;  /* 0x0000006e036e7220 */ /* 0x040fe20000410000 */
[----:B------:R-:W-:Y:S01]  /*d810*/  MUFU.EX2 R158, R158 ;  /* 0x0000009e009e7308 */ /* 0x000fe20000000800 */
[----:B------:R-:W-:Y:S02]  /*d820*/  FMUL.FTZ R111, R3, R111 ;  /* 0x0000006f036f7220 */ /* 0x000fe40000410000 */
[C---:B------:R-:W-:Y:S02]  /*d830*/  FMUL.FTZ R44, R12.reuse, R44 ;  /* 0x0000002c0c2c7220 */ /* 0x040fe40000410000 */
[C---:B------:R-:W-:Y:S02]  /*d840*/  FMUL.FTZ R45, R12.reuse, R45 ;  /* 0x0000002d0c2d7220 */ /* 0x040fe40000410000 */
[C---:B------:R-:W-:Y:S02]  /*d850*/  FMUL.FTZ R48, R12.reuse, R48 ;  /* 0x000000300c307220 */ /* 0x040fe40000410000 */
[C---:B------:R-:W-:Y:S01]  /*d860*/  FMUL.FTZ R49, R12.reuse, R49 ;  /* 0x000000310c317220 */ /* 0x040fe20000410000 */
[----:B------:R-:W2:Y:S01]  /*d870*/  MUFU.EX2 R161, R161 ;  /* 0x000000a100a17308 */ /* 0x000ea20000000800 */
[C---:B------:R-:W-:Y:S01]  /*d880*/  FMUL.FTZ R52, R12.reuse, R52 ;  /* 0x000000340c347220 */ /* 0x040fe20000410000 */
[----:B---3--:R-:W-:Y:S01]  /*d890*/  F2FP.BF16.PACK_AB R19, R157, R152 ;  /* 0x000000989d13723e */ /* 0x008fe200000010ff */
[C---:B------:R-:W-:Y:S02]  /*d8a0*/  FMUL.FTZ R53, R12.reuse, R53 ;  /* 0x000000350c357220 */ /* 0x040fe40000410000 */
[C---:B------:R-:W-:Y:S02]  /*d8b0*/  FMUL.FTZ R56, R12.reuse, R56 ;  /* 0x000000380c387220 */ /* 0x040fe40000410000 */
[C---:B------:R-:W-:Y:S02]  /*d8c0*/  FMUL.FTZ R57, R12.reuse, R57 ;  /* 0x000000390c397220 */ /* 0x040fe40000410000 */
[C---:B------:R-:W-:Y:S01]  /*d8d0*/  HMMA.16816.F32.BF16 R4, R16.reuse, R20, R4 ;  /* 0x000000141004723c */ /* 0x040fe20000041804 */
[----:B------:R-:W-:Y:S04]  /*d8e0*/  MUFU.EX2 R160, R160 ;  /* 0x000000a000a07308 */ /* 0x000fe80000000800 */
[C---:B------:R-:W-:Y:S02]  /*d8f0*/  FMUL.FTZ R60, R12.reuse, R60 ;  /* 0x0000003c0c3c7220 */ /* 0x040fe40000410000 */
[C---:B------:R-:W-:Y:S01]  /*d900*/  FMUL.FTZ R61, R12.reuse, R61 ;  /* 0x0000003d0c3d7220 */ /* 0x040fe20000410000 */
[C---:B------:R-:W-:Y:S01]  /*d910*/  HMMA.16816.F32.BF16 R8, R16.reuse, R22, R8 ;  /* 0x000000161008723c */ /* 0x040fe20000041808 */
[----:B------:R-:W3:Y:S02]  /*d920*/  LDSM.16.MT88.4 R20, [R14+0x100] ;  /* 0x000100000e14783b */ /* 0x000ee40000004200 */
[----:B------:R-:W4:Y:S01]  /*d930*/  MUFU.EX2 R163, R163 ;  /* 0x000000a300a37308 */ /* 0x000f220000000800 */
[C---:B------:R-:W-:Y:S02]  /*d940*/  FMUL.FTZ R64, R12.reuse, R64 ;  /* 0x000000400c407220 */ /* 0x040fe40000410000 */
[C---:B------:R-:W-:Y:S02]  /*d950*/  FMUL.FTZ R65, R12.reuse, R65 ;  /* 0x000000410c417220 */ /* 0x040fe40000410000 */
[C---:B-1----:R-:W-:Y:S04]  /*d960*/  HMMA.16816.F32.BF16 R100, R16.reuse, R24, R100 ;  /* 0x000000181064723c */ /* 0x042fe80000041864 */
[C---:B------:R-:W-:Y:S01]  /*d970*/  FMUL.FTZ R68, R12.reuse, R68 ;  /* 0x000000440c447220 */ /* 0x040fe20000410000 */
[----:B------:R-:W-:Y:S01]  /*d980*/  MUFU.EX2 R172, R172 ;  /* 0x000000ac00ac7308 */ /* 0x000fe20000000800 */
[C---:B------:R-:W-:Y:S02]  /*d990*/  FMUL.FTZ R69, R12.reuse, R69 ;  /* 0x000000450c457220 */ /* 0x040fe40000410000 */
[C---:B------:R-:W-:Y:S01]  /*d9a0*/  HMMA.16816.F32.BF16 R104, R16.reuse, R26, R104 ;  /* 0x0000001a1068723c */ /* 0x040fe20000041868 */
[----:B------:R-:W1:Y:S03]  /*d9b0*/  LDSM.16.MT88.4 R24, [R185+UR4+0x2100] ;  /* 0x00210004b918783b */ /* 0x000e660008004200 */
[C---:B------:R-:W-:Y:S02]  /*d9c0*/  FMUL.FTZ R72, R12.reuse, R72 ;  /* 0x000000480c487220 */ /* 0x040fe40000410000 */
[C---:B------:R-:W-:Y:S01]  /*d9d0*/  FMUL.FTZ R73, R12.reuse, R73 ;  /* 0x000000490c497220 */ /* 0x040fe20000410000 */
[----:B------:R-:W-:Y:S01]  /*d9e0*/  MUFU.EX2 R177, R177 ;  /* 0x000000b100b17308 */ /* 0x000fe20000000800 */
[C---:B------:R-:W-:Y:S04]  /*d9f0*/  HMMA.16816.F32.BF16 R108, R16.reuse, R28, R108 ;  /* 0x0000001c106c723c */ /* 0x040fe8000004186c */
[C---:B------:R-:W-:Y:S02]  /*da00*/  FMUL.FTZ R114, R3.reuse, R114 ;  /* 0x0000007203727220 */ /* 0x040fe40000410000 */
[C---:B------:R-:W-:Y:S02]  /*da10*/  FMUL.FTZ R115, R3.reuse, R115 ;  /* 0x0000007303737220 */ /* 0x040fe40000410000 */
[C---:B------:R-:W-:Y:S01]  /*da20*/  FMUL.FTZ R76, R12.reuse, R76 ;  /* 0x0000004c0c4c7220 */ /* 0x040fe20000410000 */
[----:B------:R-:W-:Y:S03]  /*da30*/  MUFU.EX2 R168, R168 ;  /* 0x000000a800a87308 */ /* 0x000fe60000000800 */
[C---:B------:R-:W-:Y:S01]  /*da40*/  FMUL.FTZ R77, R12.reuse, R77 ;  /* 0x0000004d0c4d7220 */ /* 0x040fe20000410000 */
[C---:B------:R-:W-:Y:S01]  /*da50*/  HMMA.16816.F32.BF16 R112, R16.reuse, R30, R112 ;  /* 0x0000001e1070723c */ /* 0x040fe20000041870 */
[----:B------:R-:W5:Y:S02]  /*da60*/  LDSM.16.MT88.4 R28, [R13+0x2100] ;  /* 0x002100000d1c783b */ /* 0x000f640000004200 */
[C---:B------:R-:W-:Y:S02]  /*da70*/  FMUL.FTZ R118, R3.reuse, R118 ;  /* 0x0000007603767220 */ /* 0x040fe40000410000 */
[C---:B------:R-:W-:Y:S01]  /*da80*/  FMUL.FTZ R119, R3.reuse, R119 ;  /* 0x0000007703777220 */ /* 0x040fe20000410000 */
[----:B------:R-:W-:Y:S01]  /*da90*/  MUFU.EX2 R179, R179 ;  /* 0x000000b300b37308 */ /* 0x000fe20000000800 */
[C---:B------:R-:W-:Y:S02]  /*daa0*/  FMUL.FTZ R80, R12.reuse, R80 ;  /* 0x000000500c507220 */ /* 0x040fe40000410000 */
[C---:B------:R-:W-:Y:S03]  /*dab0*/  FMUL.FTZ R81, R12.reuse, R81 ;  /* 0x000000510c517220 */ /* 0x040fe60000410000 */
[C---:B---3--:R-:W-:Y:S03]  /*dac0*/  HMMA.16816.F32.BF16 R116, R16.reuse, R20, R116 ;  /* 0x000000141074723c */ /* 0x048fe60000041874 */
[C---:B------:R-:W-:Y:S01]  /*dad0*/  FMUL.FTZ R122, R3.reuse, R122 ;  /* 0x0000007a037a7220 */ /* 0x040fe20000410000 */
[----:B------:R-:W-:Y:S01]  /*dae0*/  MUFU.EX2 R156, R156 ;  /* 0x0000009c009c7308 */ /* 0x000fe20000000800 */
[C---:B------:R-:W-:Y:S02]  /*daf0*/  FMUL.FTZ R123, R3.reuse, R123 ;  /* 0x0000007b037b7220 */ /* 0x040fe40000410000 */
[C---:B------:R-:W-:Y:S02]  /*db00*/  FMUL.FTZ R84, R12.reuse, R84 ;  /* 0x000000540c547220 */ /* 0x040fe40000410000 */
[C---:B------:R-:W-:Y:S03]  /*db10*/  FMUL.FTZ R85, R12.reuse, R85 ;  /* 0x000000550c557220 */ /* 0x040fe60000410000 */
[C---:B------:R-:W-:Y:S01]  /*db20*/  HMMA.16816.F32.BF16 R120, R16.reuse, R22, R120 ;  /* 0x000000161078723c */ /* 0x040fe20000041878 */
[----:B------:R-:W3:Y:S01]  /*db30*/  LDSM.16.MT88.4 R20, [R184+UR4+0x2100] ;  /* 0x00210004b814783b */ /* 0x000ee20008004200 */
[----:B------:R-:W-:Y:S01]  /*db40*/  MUFU.EX2 R174, R174 ;  /* 0x000000ae00ae7308 */ /* 0x000fe20000000800 */
[C---:B------:R-:W-:Y:S02]  /*db50*/  FMUL.FTZ R38, R3.reuse, R38 ;  /* 0x0000002603267220 */ /* 0x040fe40000410000 */
[----:B------:R-:W-:Y:S02]  /*db60*/  FMUL.FTZ R39, R3, R39 ;  /* 0x0000002703277220 */ /* 0x000fe40000410000 */
[--C-:B------:R-:W-:Y:S02]  /*db70*/  FFMA.FTZ R162, R137, c[0x0][0x2d0], -R140.reuse ;  /* 0x0000b40089a27a23 */ /* 0x100fe4000001088c */
[----:B------:R-:W-:Y:S03]  /*db80*/  LDSM.16.MT88.4 R136, [R184+UR4+0x2900] ;  /* 0x00290004b888783b */ /* 0x000fe60008004200 */
[C---:B-1----:R-:W-:Y:S01]  /*db90*/  HMMA.16816.F32.BF16 R36, R16.reuse, R24, R36 ;  /* 0x000000181024723c */ /* 0x042fe20000041824 */
[----:B------:R-:W-:Y:S02]  /*dba0*/  MUFU.EX2 R162, R162 ;  /* 0x000000a200a27308 */ /* 0x000fe40000000800 */
[C---:B------:R-:W-:Y:S02]  /*dbb0*/  FMUL.FTZ R42, R3.reuse, R42 ;  /* 0x0000002a032a7220 */ /* 0x040fe40000410000 */
[----:B------:R-:W-:Y:S02]  /*dbc0*/  FMUL.FTZ R43, R3, R43 ;  /* 0x0000002b032b7220 */ /* 0x000fe40000410000 */
[--C-:B------:R-:W-:Y:S02]  /*dbd0*/  FFMA.FTZ R165, R135, c[0x0][0x2d0], -R140.reuse ;  /* 0x0000b40087a57a23 */ /* 0x100fe4000001088c */
[--C-:B------:R-:W-:Y:S02]  /*dbe0*/  FFMA.FTZ R164, R33, c[0x0][0x2d0], -R140.reuse ;  /* 0x0000b40021a47a23 */ /* 0x100fe4000001088c */
[----:B------:R-:W-:Y:S01]  /*dbf0*/  LDSM.16.MT88.4 R32, [R13+0x900] ;  /* 0x000900000d20783b */ /* 0x000fe20000004200 */
[C---:B------:R-:W-:Y:S01]  /*dc00*/  HMMA.16816.F32.BF16 R40, R16.reuse, R26, R40 ;  /* 0x0000001a1028723c */ /* 0x040fe20000041828 */
[----:B------:R-:W1:Y:S02]  /*dc10*/  MUFU.EX2 R165, R165 ;  /* 0x000000a500a57308 */ /* 0x000e640000000800 */
[C---:B------:R-:W-:Y:S02]  /*dc20*/  FMUL.FTZ R46, R3.reuse, R46 ;  /* 0x0000002e032e7220 */ /* 0x040fe40000410000 */
[C---:B------:R-:W-:Y:S02]  /*dc30*/  FMUL.FTZ R47, R3.reuse, R47 ;  /* 0x0000002f032f7220 */ /* 0x040fe40000410000 */
[----:B------:R-:W1:Y:S01]  /*dc40*/  LDSM.16.MT88.4 R24, [R14+0x2100] ;  /* 0x002100000e18783b */ /* 0x000e620000004200 */
[C---:B------:R-:W-:Y:S03]  /*dc50*/  FMUL.FTZ R88, R12.reuse, R88 ;  /* 0x000000580c587220 */ /* 0x040fe60000410000 */
[----:B------:R-:W-:Y:S01]  /*dc60*/  MUFU.EX2 R164, R164 ;  /* 0x000000a400a47308 */ /* 0x000fe20000000800 */
[C---:B-----5:R-:W-:Y:S03]  /*dc70*/  HMMA.16816.F32.BF16 R44, R16.reuse, R28, R44 ;  /* 0x0000001c102c723c */ /* 0x060fe6000004182c */
[C---:B------:R-:W-:Y:S02]  /*dc80*/  FMUL.FTZ R50, R3.reuse, R50 ;  /* 0x0000003203327220 */ /* 0x040fe40000410000 */
[----:B------:R-:W-:Y:S02]  /*dc90*/  FMUL.FTZ R51, R3, R51 ;  /* 0x0000003303337220 */ /* 0x000fe40000410000 */
[C---:B------:R-:W-:Y:S02]  /*dca0*/  FMUL.FTZ R89, R12.reuse, R89 ;  /* 0x000000590c597220 */ /* 0x040fe40000410000 */
[--C-:B------:R-:W-:Y:S02]  /*dcb0*/  FFMA.FTZ R167, R133, c[0x0][0x2d0], -R140.reuse ;  /* 0x0000b40085a77a23 */ /* 0x100fe4000001088c */
[----:B------:R-:W-:Y:S01]  /*dcc0*/  LDSM.16.MT88.4 R132, [R13+0x2900] ;  /* 0x002900000d84783b */ /* 0x000fe20000004200 */
[C---:B------:R-:W-:Y:S03]  /*dcd0*/  HMMA.16816.F32.BF16 R48, R16.reuse, R30, R48 ;  /* 0x0000001e1030723c */ /* 0x040fe60000041830 */
[C---:B------:R-:W-:Y:S01]  /*dce0*/  FMUL.FTZ R54, R3.reuse, R54 ;  /* 0x0000003603367220 */ /* 0x040fe20000410000 */
[----:B------:R-:W5:Y:S01]  /*dcf0*/  MUFU.EX2 R167, R167 ;  /* 0x000000a700a77308 */ /* 0x000f620000000800 */
[C---:B------:R-:W-:Y:S02]  /*dd00*/  FMUL.FTZ R55, R3.reuse, R55 ;  /* 0x0000003703377220 */ /* 0x040fe40000410000 */
[----:B------:R-:W2:Y:S01]  /*dd10*/  LDSM.16.MT88.4 R28, [R185+UR4+0x4100] ;  /* 0x00410004b91c783b */ /* 0x000ea20008004200 */
[C---:B------:R-:W-:Y:S04]  /*dd20*/  FMUL.FTZ R92, R12.reuse, R92 ;  /* 0x0000005c0c5c7220 */ /* 0x040fe80000410000 */
        /* <DEDUP_REMOVED lines=8> */
[----:B------:R-:W-:Y:S02]  /*ddb0*/  FMUL.FTZ R63, R3, R63 ;  /* 0x0000003f033f7220 */ /* 0x000fe40000410000 */
[C---:B------:R-:W-:Y:S02]  /*ddc0*/  FMUL.FTZ R97, R12.reuse, R97 ;  /* 0x000000610c617220 */ /* 0x040fe40000410000 */
[--C-:B------:R-:W-:Y:S03]  /*ddd0*/  FFMA.FTZ R176, R145, c[0x0][0x2d0], -R140.reuse ;  /* 0x0000b40091b07a23 */ /* 0x100fe6000001088c */
[C---:B-1----:R-:W-:Y:S03]  /*dde0*/  HMMA.16816.F32.BF16 R60, R16.reuse, R24, R60 ;  /* 0x00000018103c723c */ /* 0x042fe6000004183c */
[C---:B------:R-:W-:Y:S01]  /*ddf0*/  FMUL.FTZ R66, R3.reuse, R66 ;  /* 0x0000004203427220 */ /* 0x040fe20000410000 */
[----:B------:R-:W-:Y:S01]  /*de00*/  MUFU.EX2 R176, R176 ;  /* 0x000000b000b07308 */ /* 0x000fe20000000800 */
[----:B------:R-:W-:Y:S02]  /*de10*/  FMUL.FTZ R67, R3, R67 ;  /* 0x0000004303437220 */ /* 0x000fe40000410000 */
[--C-:B------:R-:W-:Y:S02]  /*de20*/  FFMA.FTZ R178, R143, c[0x0][0x2d0], -R140.reuse ;  /* 0x0000b4008fb27a23 */ /* 0x100fe4000001088c */
[----:B------:R-:W-:Y:S03]  /*de30*/  FFMA.FTZ R155, R12, R207, R155 ;  /* 0x000000cf0c9b7223 */ /* 0x000fe6000001009b */
[C---:B------:R-:W-:Y:S01]  /*de40*/  HMMA.16816.F32.BF16 R64, R16.reuse, R26, R64 ;  /* 0x0000001a1040723c */ /* 0x040fe20000041840 */
[----:B------:R-:W1:Y:S01]  /*de50*/  LDSM.16.MT88.4 R24, [R184+UR4+0x4100] ;  /* 0x00410004b818783b */ /* 0x000e620008004200 */
[----:B------:R-:W-:Y:S01]  /*de60*/  MUFU.EX2 R178, R178 ;  /* 0x000000b200b27308 */ /* 0x000fe20000000800 */
[C---:B------:R-:W-:Y:S02]  /*de70*/  FMUL.FTZ R70, R3.reuse, R70 ;  /* 0x0000004603467220 */ /* 0x040fe40000410000 */
[C---:B------:R-:W-:Y:S02]  /*de80*/  FMUL.FTZ R71, R3.reuse, R71 ;  /* 0x0000004703477220 */ /* 0x040fe40000410000 */
[C---:B------:R-:W-:Y:S02]  /*de90*/  FMUL.FTZ R74, R3.reuse, R74 ;  /* 0x0000004a034a7220 */ /* 0x040fe40000410000 */
[C---:B------:R-:W-:Y:S03]  /*dea0*/  FMUL.FTZ R75, R3.reuse, R75 ;  /* 0x0000004b034b7220 */ /* 0x040fe60000410000 */
[C---:B--2---:R-:W-:Y:S03]  /*deb0*/  HMMA.16816.F32.BF16 R68, R16.reuse, R28, R68 ;  /* 0x0000001c1044723c */ /* 0x044fe60000041844 */
[C---:B------:R-:W-:Y:S02]  /*dec0*/  FMUL.FTZ R78, R3.reuse, R78 ;  /* 0x0000004e034e7220 */ /* 0x040fe40000410000 */
[C---:B------:R-:W-:Y:S02]  /*ded0*/  FMUL.FTZ R79, R3.reuse, R79 ;  /* 0x0000004f034f7220 */ /* 0x040fe40000410000 */
[C---:B------:R-:W-:Y:S01]  /*dee0*/  FMUL.FTZ R82, R3.reuse, R82 ;  /* 0x0000005203527220 */ /* 0x040fe20000410000 */
[C---:B------:R-:W-:Y:S01]  /*def0*/  HMMA.16816.F32.BF16 R72, R16.reuse, R30, R72 ;  /* 0x0000001e1048723c */ /* 0x040fe20000041848 */
[----:B------:R-:W2:Y:S03]  /*df00*/  LDSM.16.MT88.4 R28, [R14+0x4100] ;  /* 0x004100000e1c783b */ /* 0x000ea60000004200 */
[C---:B------:R-:W-:Y:S02]  /*df10*/  FMUL.FTZ R83, R3.reuse, R83 ;  /* 0x0000005303537220 */ /* 0x040fe40000410000 */
[C---:B------:R-:W-:Y:S02]  /*df20*/  FMUL.FTZ R86, R3.reuse, R86 ;  /* 0x0000005603567220 */ /* 0x040fe40000410000 */
[C---:B---3--:R-:W-:Y:S04]  /*df30*/  HMMA.16816.F32.BF16 R76, R16.reuse, R20, R76 ;  /* 0x00000014104c723c */ /* 0x048fe8000004184c */
[C---:B------:R-:W-:Y:S02]  /*df40*/  FMUL.FTZ R87, R3.reuse, R87 ;  /* 0x0000005703577220 */ /* 0x040fe40000410000 */
[C---:B------:R-:W-:Y:S02]  /*df50*/  FMUL.FTZ R90, R3.reuse, R90 ;  /* 0x0000005a035a7220 */ /* 0x040fe40000410000 */
[C---:B------:R-:W-:Y:S01]  /*df60*/  HMMA.16816.F32.BF16 R80, R16.reuse, R22, R80 ;  /* 0x000000161050723c */ /* 0x040fe20000041850 */
[----:B------:R-:W3:Y:S03]  /*df70*/  LDSM.16.MT88.4 R20, [R185+UR4+0x900] ;  /* 0x00090004b914783b */ /* 0x000ee60008004200 */
[C---:B------:R-:W-:Y:S02]  /*df80*/  FMUL.FTZ R91, R3.reuse, R91 ;  /* 0x0000005b035b7220 */ /* 0x040fe40000410000 */
[C---:B------:R-:W-:Y:S02]  /*df90*/  FMUL.FTZ R94, R3.reuse, R94 ;  /* 0x0000005e035e7220 */ /* 0x040fe40000410000 */
[C---:B-1----:R-:W-:Y:S04]  /*dfa0*/  HMMA.16816.F32.BF16 R84, R16.reuse, R24, R84 ;  /* 0x000000181054723c */ /* 0x042fe80000041854 */
[C---:B------:R-:W-:Y:S02]  /*dfb0*/  FMUL.FTZ R95, R3.reuse, R95 ;  /* 0x0000005f035f7220 */ /* 0x040fe40000410000 */
[C---:B------:R-:W-:Y:S02]  /*dfc0*/  FMUL.FTZ R98, R3.reuse, R98 ;  /* 0x0000006203627220 */ /* 0x040fe40000410000 */
[C---:B------:R-:W-:Y:S01]  /*dfd0*/  HMMA.16816.F32.BF16 R88, R16.reuse, R26, R88 ;  /* 0x0000001a1058723c */ /* 0x040fe20000041858 */
[----:B------:R-:W1:Y:S03]  /*dfe0*/  LDSM.16.MT88.4 R24, [R184+UR4+0x900] ;  /* 0x00090004b818783b */ /* 0x000e660008004200 */
[----:B------:R-:W-:Y:S02]  /*dff0*/  FMUL.FTZ R99, R3, R99 ;  /* 0x0000006303637220 */ /* 0x000fe40000410000 */
[--C-:B------:R-:W-:Y:S02]  /*e000*/  FFMA.FTZ R166, R175, c[0x0][0x2d0], -R140.reuse ;  /* 0x0000b400afa67a23 */ /* 0x100fe4000001088c */
[--C-:B------:R-:W-:Y:S01]  /*e010*/  FFMA.FTZ R175, R147, c[0x0][0x2d0], -R140.reuse ;  /* 0x0000b40093af7a23 */ /* 0x100fe2000001088c */
[C---:B--2---:R-:W-:Y:S03]  /*e020*/  HMMA.16816.F32.BF16 R92, R16.reuse, R28, R92 ;  /* 0x0000001c105c723c */ /* 0x044fe6000004185c */
[--C-:B------:R-:W-:Y:S01]  /*e030*/  FFMA.FTZ R173, R173, c[0x0][0x2d0], -R140.reuse ;  /* 0x0000b400adad7a23 */ /* 0x100fe2000001088c */
[----:B------:R-:W-:Y:S01]  /*e040*/  MUFU.EX2 R166, R166 ;  /* 0x000000a600a67308 */ /* 0x000fe20000000800 */
[--C-:B------:R-:W-:Y:S02]  /*e050*/  FFMA.FTZ R170, R171, c[0x0][0x2d0], -R140.reuse ;  /* 0x0000b400abaa7a23 */ /* 0x100fe4000001088c */
[--C-:B------:R-:W-:Y:S01]  /*e060*/  FFMA.FTZ R171, R146, c[0x0][0x2d0], -R159.reuse ;  /* 0x0000b40092ab7a23 */ /* 0x100fe2000001089f */
[----:B------:R-:W-:Y:S01]  /*e070*/  HMMA.16816.F32.BF16 R96, R16, R30, R96 ;  /* 0x0000001e1060723c */ /* 0x000fe20000041860 */
[----:B------:R-:W-:Y:S03]  /*e080*/  LDSM.16.MT88.4 R28, [R13+0x4900] ;  /* 0x004900000d1c783b */ /* 0x000fe60000004200 */
[----:B------:R-:W-:Y:S02]  /*e090*/  FFMA.FTZ R159, R142, c[0x0][0x2d0], -R159 ;  /* 0x0000b4008e9f7a23 */ /* 0x000fe4000001089f */
[--C-:B------:R-:W-:Y:S01]  /*e0a0*/  FFMA.FTZ R169, R169, c[0x0][0x2d0], -R140.reuse ;  /* 0x0000b400a9a97a23 */ /* 0x100fe2000001088c */
[----:B------:R-:W-:Y:S01]  /*e0b0*/  F2FP.BF16.PACK_AB R16, R161, R158 ;  /* 0x0000009ea110723e */ /* 0x000fe200000010ff */
[----:B------:R-:W-:Y:S01]  /*e0c0*/  FFMA.FTZ R140, R141, c[0x0][0x2d0], -R140 ;  /* 0x0000b4008d8c7a23 */ /* 0x000fe2000001088c */
[----:B----4-:R-:W-:Y:S01]  /*e0d0*/  F2FP.BF16.PACK_AB R18, R163, R160 ;  /* 0x000000a0a312723e */ /* 0x010fe200000010ff */
[----:B------:R-:W-:Y:S01]  /*e0e0*/  LDSM.16.MT88.4 R144, [R185+UR4+0x5900] ;  /* 0x00590004b990783b */ /* 0x000fe20008004200 */
[----:B------:R-:W2:Y:S01]  /*e0f0*/  MUFU.EX2 R173, R173 ;  /* 0x000000ad00ad7308 */ /* 0x000ea20000000800 */
[----:B------:R-:W-:Y:S01]  /*e100*/  F2FP.BF16.PACK_AB R17, R165, R162 ;  /* 0x000000a2a511723e */ /* 0x000fe200000010ff */
[----:B------:R-:W-:Y:S01]  /*e110*/  FFMA.FTZ R154, R3, R208, R154 ;  /* 0x000000d0039a7223 */ /* 0x000fe2000001009a */
[----:B-----5:R-:W-:Y:S01]  /*e120*/  F2FP.BF16.PACK_AB R19, R167, R164 ;  /* 0x000000a4a713723e */ /* 0x020fe200000010ff */
[----:B------:R-:W-:Y:S01]  /*e130*/  FADD.FTZ R150, R150, R155 ;  /* 0x0000009b96967221 */ /* 0x000fe20000010000 */
[----:B------:R-:W-:Y:S01]  /*e140*/  IADD3 R3, R209, -0x2, RZ ;  /* 0xfffffffed1037810 */ /* 0x000fe20007ffe0ff */
[----:B------:R-:W-:Y:S02]  /*e150*/  FADD.FTZ R153, R153, R154 ;  /* 0x0000009a99997221 */ /* 0x000fe40000010000 */
[----:B------:R-:W-:Y:S01]  /*e160*/  FADD.FTZ R151, R151, R150 ;  /* 0x0000009697977221 */ /* 0x000fe20000010000 */
[----:B------:R-:W-:Y:S01]  /*e170*/  ISETP.GE.AND P0, PT, R3, R194, PT ;  /* 0x000000c20300720c */ /* 0x000fe20003f06270 */
[C---:B---3--:R-:W-:Y:S01]  /*e180*/  HMMA.16816.F32.BF16 R4, R16.reuse, R20, R4 ;  /* 0x000000141004723c */ /* 0x048fe20000041804 */
[----:B------:R3:W-:Y:S02]  /*e190*/  MUFU.EX2 R181, R140 ;  /* 0x0000008c00b57308 */ /* 0x0007e40000000800 */
[----:B------:R-:W-:Y:S02]  /*e1a0*/  FADD.FTZ R152, R152, R153 ;  /* 0x0000009998987221 */ /* 0x000fe40000010000 */
[----:B------:R-:W-:Y:S02]  /*e1b0*/  FADD.FTZ R151, R148, R151 ;  /* 0x0000009794977221 */ /* 0x000fe40000010000 */
[----:B------:R-:W-:Y:S01]  /*e1c0*/  FADD.FTZ R157, R157, R152 ;  /* 0x000000989d9d7221 */ /* 0x000fe20000010000 */
[C---:B------:R-:W-:Y:S01]  /*e1d0*/  HMMA.16816.F32.BF16 R8, R16.reuse, R22, R8 ;  /* 0x000000161008723c */ /* 0x040fe20000041808 */
[----:B------:R-:W4:Y:S02]  /*e1e0*/  LDSM.16.MT88.4 R20, [R14+0x2900] ;  /* 0x002900000e14783b */ /* 0x000f240000004200 */
[----:B------:R-:W-:Y:S01]  /*e1f0*/  MUFU.EX2 R170, R170 ;  /* 0x000000aa00aa7308 */ /* 0x000fe20000000800 */
[----:B------:R-:W-:Y:S02]  /*e200*/  FADD.FTZ R158, R158, R151 ;  /* 0x000000979e9e7221 */ /* 0x000fe40000010000 */
[----:B------:R-:W-:Y:S02]  /*e210*/  FADD.FTZ R162, R162, R157 ;  /* 0x0000009da2a27221 */ /* 0x000fe40000010000 */
[C---:B------:R-:W-:Y:S04]  /*e220*/  HMMA.16816.F32.BF16 R100, R16.reuse, R32, R100 ;  /* 0x000000201064723c */ /* 0x040fe80000041864 */
[----:B------:R-:W-:Y:S01]  /*e230*/  FADD.FTZ R161, R161, R158 ;  /* 0x0000009ea1a17221 */ /* 0x000fe20000010000 */
[----:B------:R-:W5:Y:S01]  /*e240*/  MUFU.EX2 R169, R169 ;  /* 0x000000a900a97308 */ /* 0x000f620000000800 */
[----:B------:R-:W-:Y:S02]  /*e250*/  FADD.FTZ R165, R165, R162 ;  /* 0x000000a2a5a57221 */ /* 0x000fe40000010000 */
[C---:B------:R-:W-:Y:S01]  /*e260*/  HMMA.16816.F32.BF16 R104, R16.reuse, R34, R104 ;  /* 0x000000221068723c */ /* 0x040fe20000041868 */
[----:B------:R-:W-:Y:S03]  /*e270*/  LDSM.16.MT88.4 R32, [R184+UR4+0x4900] ;  /* 0x00490004b820783b */ /* 0x000fe60008004200 */
[----:B------:R-:W-:Y:S02]  /*e280*/  FADD.FTZ R160, R160, R161 ;  /* 0x000000a1a0a07221 */ /* 0x000fe40000010000 */
[----:B------:R-:W-:Y:S01]  /*e290*/  FADD.FTZ R164, R164, R165 ;  /* 0x000000a5a4a47221 */ /* 0x000fe20000010000 */
[----:B------:R-:W2:Y:S01]  /*e2a0*/  MUFU.EX2 R171, R171 ;  /* 0x000000ab00ab7308 */ /* 0x000ea20000000800 */
[C---:B-1----:R-:W-:Y:S01]  /*e2b0*/  HMMA.16816.F32.BF16 R108, R16.reuse, R24, R108 ;  /* 0x00000018106c723c */ /* 0x042fe2000004186c */
[----:B---3--:R-:W-:Y:S03]  /*e2c0*/  LDSM.16.MT88.4 R140, [R14+0x3900] ;  /* 0x003900000e8c783b */ /* 0x008fe60000004200 */
[----:B------:R-:W-:Y:S02]  /*e2d0*/  FADD.FTZ R163, R163, R160 ;  /* 0x000000a0a3a37221 */ /* 0x000fe40000010000 */
[----:B------:R-:W-:Y:S02]  /*e2e0*/  FADD.FTZ R167, R167, R164 ;  /* 0x000000a4a7a77221 */ /* 0x000fe40000010000 */
[C---:B------:R-:W-:Y:S01]  /*e2f0*/  HMMA.16816.F32.BF16 R112, R16.reuse, R26, R112 ;  /* 0x0000001a1070723c */ /* 0x040fe20000041870 */
[----:B------:R-:W1:Y:S01]  /*e300*/  LDSM.16.MT88.4 R24, [R185+UR4+0x4900] ;  /* 0x00490004b918783b */ /* 0x000e620008004200 */
[----:B------:R-:W3:Y:S06]  /*e310*/  MUFU.EX2 R159, R159 ;  /* 0x0000009f009f7308 */ /* 0x000eec0000000800 */
[C---:B------:R-:W-:Y:S04]  /*e320*/  HMMA.16816.F32.BF16 R116, R16.reuse, R124, R116 ;  /* 0x0000007c1074723c */ /* 0x040fe80000041874 */
[----:B------:R-:W1:Y:S04]  /*e330*/  MUFU.EX2 R175, R175 ;  /* 0x000000af00af7308 */ /* 0x000e680000000800 */
        /* <DEDUP_REMOVED lines=11> */
[C---:B----4-:R-:W-:Y:S08]  /*e3f0*/  HMMA.16816.F32.BF16 R60, R16.reuse, R20, R60 ;  /* 0x00000014103c723c */ /* 0x050ff0000004183c */
[C---:B------:R-:W-:Y:S01]  /*e400*/  HMMA.16816.F32.BF16 R64, R16.reuse, R22, R64 ;  /* 0x000000161040723c */ /* 0x040fe20000041840 */
[----:B------:R-:W4:Y:S07]  /*e410*/  LDSM.16.MT88.4 R20, [R14+0x4900] ;  /* 0x004900000e14783b */ /* 0x000f2e0000004200 */
[C---:B-1----:R-:W-:Y:S08]  /*e420*/  HMMA.16816.F32.BF16 R68, R16.reuse, R24, R68 ;  /* 0x000000181044723c */ /* 0x042ff00000041844 */
[C---:B------:R-:W-:Y:S01]  /*e430*/  HMMA.16816.F32.BF16 R72, R16.reuse, R26, R72 ;  /* 0x0000001a1048723c */ /* 0x040fe20000041848 */
[----:B------:R-:W1:Y:S07]  /*e440*/  LDSM.16.MT88.4 R24, [R185+UR4+0x1100] ;  /* 0x00110004b918783b */ /* 0x000e6e0008004200 */
[C---:B------:R-:W-:Y:S08]  /*e450*/  HMMA.16816.F32.BF16 R76, R16.reuse, R28, R76 ;  /* 0x0000001c104c723c */ /* 0x040ff0000004184c */
[C---:B------:R-:W-:Y:S01]  /*e460*/  HMMA.16816.F32.BF16 R80, R16.reuse, R30, R80 ;  /* 0x0000001e1050723c */ /* 0x040fe20000041850 */
[----:B------:R-:W1:Y:S07]  /*e470*/  LDSM.16.MT88.4 R28, [R184+UR4+0x1100] ;  /* 0x00110004b81c783b */ /* 0x000e6e0008004200 */
[C---:B------:R-:W-:Y:S08]  /*e480*/  HMMA.16816.F32.BF16 R84, R16.reuse, R32, R84 ;  /* 0x000000201054723c */ /* 0x040ff00000041854 */
[C---:B------:R-:W-:Y:S01]  /*e490*/  HMMA.16816.F32.BF16 R88, R16.reuse, R34, R88 ;  /* 0x000000221058723c */ /* 0x040fe20000041858 */
[----:B------:R-:W3:Y:S07]  /*e4a0*/  LDSM.16.MT88.4 R32, [R185+UR4+0x3100] ;  /* 0x00310004b920783b */ /* 0x000eee0008004200 */
[C---:B----4-:R-:W-:Y:S08]  /*e4b0*/  HMMA.16816.F32.BF16 R92, R16.reuse, R20, R92 ;  /* 0x00000014105c723c */ /* 0x050ff0000004185c */
[----:B------:R-:W-:Y:S01]  /*e4c0*/  HMMA.16816.F32.BF16 R96, R16, R22, R96 ;  /* 0x000000161060723c */ /* 0x000fe20000041860 */
[----:B------:R-:W4:Y:S06]  /*e4d0*/  LDSM.16.MT88.4 R20, [R14+0x3100] ;  /* 0x003100000e14783b */ /* 0x000f2c0000004200 */
[----:B------:R-:W-:Y:S01]  /*e4e0*/  F2FP.BF16.PACK_AB R16, R177, R172 ;  /* 0x000000acb110723e */ /* 0x000fe200000010ff */
[----:B------:R-:W-:Y:S01]  /*e4f0*/  FADD.FTZ R172, R172, R163 ;  /* 0x000000a3acac7221 */ /* 0x000fe20000010000 */
[----:B------:R-:W-:Y:S03]  /*e500*/  F2FP.BF16.PACK_AB R18, R179, R168 ;  /* 0x000000a8b312723e */ /* 0x000fe600000010ff */
[----:B--2---:R-:W-:Y:S01]  /*e510*/  F2FP.BF16.PACK_AB R17, R173, R166 ;  /* 0x000000a6ad11723e */ /* 0x004fe200000010ff */
[----:B------:R-:W-:Y:S01]  /*e520*/  FADD.FTZ R166, R166, R167 ;  /* 0x000000a7a6a67221 */ /* 0x000fe20000010000 */
[----:B-----5:R-:W-:Y:S01]  /*e530*/  F2FP.BF16.PACK_AB R19, R169, R170 ;  /* 0x000000aaa913723e */ /* 0x020fe200000010ff */
        /* <DEDUP_REMOVED lines=8> */
[----:B------:R-:W1:Y:S07]  /*e5c0*/  LDSM.16.MT88.4 R24, [R185+UR4+0x5100] ;  /* 0x00510004b918783b */ /* 0x000e6e0008004200 */
[C---:B------:R-:W-:Y:S08]  /*e5d0*/  HMMA.16816.F32.BF16 R100, R16.reuse, R124, R100 ;  /* 0x0000007c1064723c */ /* 0x040ff00000041864 */
[C---:B------:R-:W-:Y:S01]  /*e5e0*/  HMMA.16816.F32.BF16 R104, R16.reuse, R126, R104 ;  /* 0x0000007e1068723c */ /* 0x040fe20000041868 */
[----:B------:R-:W-:Y:S07]  /*e5f0*/  LDSM.16.MT88.4 R124, [R185+UR4+0x1900] ;  /* 0x00190004b97c783b */ /* 0x000fee0008004200 */
[C---:B------:R-:W-:Y:S08]  /*e600*/  HMMA.16816.F32.BF16 R108, R16.reuse, R28, R108 ;  /* 0x0000001c106c723c */ /* 0x040ff0000004186c */
[C---:B------:R-:W-:Y:S01]  /*e610*/  HMMA.16816.F32.BF16 R112, R16.reuse, R30, R112 ;  /* 0x0000001e1070723c */ /* 0x040fe20000041870 */
[----:B------:R-:W2:Y:S07]  /*e620*/  LDSM.16.MT88.4 R28, [R13+0x5100] ;  /* 0x005100000d1c783b */ /* 0x000eae0000004200 */
[C---:B------:R-:W-:Y:S08]  /*e630*/  HMMA.16816.F32.BF16 R116, R16.reuse, R128, R116 ;  /* 0x000000801074723c */ /* 0x040ff00000041874 */
[C---:B------:R-:W-:Y:S08]  /*e640*/  HMMA.16816.F32.BF16 R120, R16.reuse, R130, R120 ;  /* 0x000000821078723c */ /* 0x040ff00000041878 */
[C---:B---3--:R-:W-:Y:S08]  /*e650*/  HMMA.16816.F32.BF16 R36, R16.reuse, R32, R36 ;  /* 0x000000201024723c */ /* 0x048ff00000041824 */
[C---:B------:R-:W-:Y:S01]  /*e660*/  HMMA.16816.F32.BF16 R40, R16.reuse, R34, R40 ;  /* 0x000000221028723c */ /* 0x040fe20000041828 */
[----:B------:R-:W3:Y:S07]  /*e670*/  LDSM.16.MT88.4 R32, [R184+UR4+0x5100] ;  /* 0x00510004b820783b */ /* 0x000eee0008004200 */
[C---:B------:R-:W-:Y:S08]  /*e680*/  HMMA.16816.F32.BF16 R44, R16.reuse, R132, R44 ;  /* 0x00000084102c723c */ /* 0x040ff0000004182c */
[C---:B------:R-:W-:Y:S01]  /*e690*/  HMMA.16816.F32.BF16 R48, R16.reuse, R134, R48 ;  /* 0x000000861030723c */ /* 0x040fe20000041830 */
[----:B------:R-:W-:Y:S07]  /*e6a0*/  LDSM.16.MT88.4 R132, [R185+UR4+0x3900] ;  /* 0x00390004b984783b */ /* 0x000fee0008004200 */
        /* <DEDUP_REMOVED lines=11> */
[----:B------:R-:W2:Y:S07]  /*e760*/  LDSM.16.MT88.4 R28, [R184+UR4+0x1900] ;  /* 0x00190004b81c783b */ /* 0x000eae0008004200 */
[C---:B---3--:R-:W-:Y:S08]  /*e770*/  HMMA.16816.F32.BF16 R84, R16.reuse, R32, R84 ;  /* 0x000000201054723c */ /* 0x048ff00000041854 */
[C---:B------:R-:W-:Y:S01]  /*e780*/  HMMA.16816.F32.BF16 R88, R16.reuse, R34, R88 ;  /* 0x000000221058723c */ /* 0x040fe20000041858 */
[----:B------:R-:W3:Y:S07]  /*e790*/  LDSM.16.MT88.4 R32, [R14+0x1900] ;  /* 0x001900000e20783b */ /* 0x000eee0000004200 */
[C---:B----4-:R-:W-:Y:S08]  /*e7a0*/  HMMA.16816.F32.BF16 R92, R16.reuse, R20, R92 ;  /* 0x00000014105c723c */ /* 0x050ff0000004185c */
[----:B------:R-:W-:Y:S01]  /*e7b0*/  HMMA.16816.F32.BF16 R96, R16, R22, R96 ;  /* 0x000000161060723c */ /* 0x000fe20000041860 */
[----:B------:R-:W4:Y:S06]  /*e7c0*/  LDSM.16.MT88.4 R20, [R184+UR4+0x3900] ;  /* 0x00390004b814783b */ /* 0x000f2c0008004200 */
[----:B------:R-:W-:Y:S01]  /*e7d0*/  F2FP.BF16.PACK_AB R16, R171, R156 ;  /* 0x0000009cab10723e */ /* 0x000fe200000010ff */
[----:B------:R-:W-:Y:S01]  /*e7e0*/  FADD.FTZ R156, R156, R179 ;  /* 0x000000b39c9c7221 */ /* 0x000fe20000010000 */
[----:B------:R-:W-:Y:S03]  /*e7f0*/  F2FP.BF16.PACK_AB R18, R159, R174 ;  /* 0x000000ae9f12723e */ /* 0x000fe600000010ff */
[C---:B------:R-:W-:Y:S01]  /*e800*/  F2FP.BF16.PACK_AB R17, R176.reuse, R175 ;  /* 0x000000afb011723e */ /* 0x040fe200000010ff */
[----:B------:R-:W-:Y:S01]  /*e810*/  FADD.FTZ R175, R175, R170 ;  /* 0x000000aaafaf7221 */ /* 0x000fe20000010000 */
[----:B------:R-:W-:Y:S01]  /*e820*/  F2FP.BF16.PACK_AB R19, R181, R178 ;  /* 0x000000b2b513723e */ /* 0x000fe200000010ff */
[----:B------:R-:W-:Y:S02]  /*e830*/  FADD.FTZ R171, R171, R156 ;  /* 0x0000009cabab7221 */ /* 0x000fe40000010000 */
[----:B------:R-:W-:Y:S02]  /*e840*/  FADD.FTZ R175, R176, R175 ;  /* 0x000000afb0af7221 */ /* 0x000fe40000010000 */
[----:B------:R-:W-:Y:S02]  /*e850*/  FADD.FTZ R174, R174, R171 ;  /* 0x000000abaeae7221 */ /* 0x000fe40000010000 */
[C---:B------:R-:W-:Y:S01]  /*e860*/  HMMA.16816.F32.BF16 R128, R16.reuse, R124, R4 ;  /* 0x0000007c1080723c */ /* 0x040fe20000041804 */
[----:B------:R-:W5:Y:S02]  /*e870*/  LDSM.16.MT88.4 R4, [R13+0x5900] ;  /* 0x005900000d04783b */ /* 0x000f640000004200 */
[----:B------:R-:W-:Y:S02]  /*e880*/  FADD.FTZ R178, R178, R175 ;  /* 0x000000afb2b27221 */ /* 0x000fe40000010000 */
[----:B------:R-:W-:Y:S02]  /*e890*/  FADD.FTZ R207, R159, R174 ;  /* 0x000000ae9fcf7221 */ /* 0x000fe40000010000 */
[----:B------:R-:W-:Y:S01]  /*e8a0*/  FADD.FTZ R208, R181, R178 ;  /* 0x000000b2b5d07221 */ /* 0x000fe20000010000 */
[C---:B------:R-:W-:Y:S01]  /*e8b0*/  HMMA.16816.F32.BF16 R124, R16.reuse, R126, R8 ;  /* 0x0000007e107c723c */ /* 0x040fe20000041808 */
[----:B------:R-:W4:Y:S07]  /*e8c0*/  LDSM.16.MT88.4 R8, [R184+UR4+0x5900] ;  /* 0x00590004b808783b */ /* 0x000f2e0008004200 */
[C---:B-1----:R-:W-:Y:S01]  /*e8d0*/  HMMA.16816.F32.BF16 R100, R16.reuse, R24, R100 ;  /* 0x000000181064723c */ /* 0x042fe20000041864 */
[----:B------:R-:W1:Y:S07]  /*e8e0*/  LDSM.16.MT88.4 R12, [R14+0x5900] ;  /* 0x005900000e0c783b */ /* 0x000e6e0000004200 */
[C---:B------:R-:W-:Y:S08]  /*e8f0*/  HMMA.16816.F32.BF16 R104, R16.reuse, R26, R104 ;  /* 0x0000001a1068723c */ /* 0x040ff00000041868 */
[C---:B--2---:R-:W-:Y:S08]  /*e900*/  HMMA.16816.F32.BF16 R108, R16.reuse, R28, R108 ;  /* 0x0000001c106c723c */ /* 0x044ff0000004186c */
[C---:B------:R-:W-:Y:S08]  /*e910*/  HMMA.16816.F32.BF16 R112, R16.reuse, R30, R112 ;  /* 0x0000001e1070723c */ /* 0x040ff00000041870 */
[C---:B---3--:R-:W-:Y:S08]  /*e920*/  HMMA.16816.F32.BF16 R116, R16.reuse, R32, R116 ;  /* 0x000000201074723c */ /* 0x048ff00000041874 */
        /* <DEDUP_REMOVED lines=17> */
[----:B------:R-:W-:-:S07]  /*ea40*/  @!P0 BRA `(.L_x_1059) ;  /* 0x0000034000008947 */ /* 0x000fce0003800000 */
[----:B------:R-:W-:Y:S01]  /*ea50*/  ISETP.NE.AND P2, PT, R195, 0x1, PT ;  /* 0x00000001c300780c */ /* 0x000fe20003f45270 */
[----:B------:R-:W-:Y:S01]  /*ea60*/  IMAD.MOV.U32 R200, RZ, RZ, RZ ;  /* 0x000000ffffc87224 */ /* 0x000fe200078e00ff */
[----:B------:R-:W-:Y:S04]  /*ea70*/  IADD3 R201, R203, R149, R204 ;  /* 0x00000095cbc97210 */ /* 0x000fe80007ffe0cc */
[----:B------:R-:W-:Y:S05]  /*ea80*/  IADD3 R201, R201, -0x80, RZ ;  /* 0xffffff80c9c97810 */ /* 0x000fea0007ffe0ff */
        /* <DEDUP_REMOVED lines=25> */
[----:B------:R-:W3:Y:S01]  /*ec20*/  SHFL.IDX PT, R3, R19, 0x1, 0x181f ;  /* 0x00381f0013037f89 */ /* 0x000ee200000e0000 */
[C---:B-1----:R-:W-:Y:S05]  /*ec30*/  IADD3 R14, P0, R11.reuse, R212, RZ ;  /* 0x000000d40b0e7210 */ /* 0x042fea0007f1e0ff */
[C-C-:B--2---:R-:W-:Y:S01]  /*ec40*/  IMAD.X R15, R4.reuse, 0x1, R210.reuse, P0 ;  /* 0x00000001040f7824 */ /* 0x144fe200000e06d2 */
[C---:B------:R-:W-:Y:S05]  /*ec50*/  IADD3 R12, P0, R11.reuse, R214, RZ ;  /* 0x000000d60b0c7210 */ /* 0x040fea0007f1e0ff */
[C-C-:B------:R-:W-:Y:S01]  /*ec60*/  IMAD.X R13, R4.reuse, 0x1, R211.reuse, P0 ;  /* 0x00000001040d7824 */ /* 0x140fe200000e06d3 */
[----:B------:R-:W-:Y:S04]  /*ec70*/  IADD3 R10, P0, R11, R215, RZ ;  /* 0x000000d70b0a7210 */ /* 0x000fe80007f1e0ff */
[----:B------:R-:W-:Y:S02]  /*ec80*/  IADD3.X R11, R4, R213, RZ, P0, !PT ;  /* 0x000000d5040b7210 */ /* 0x000fe400007fe4ff */
[----:B------:R-:W1:Y:S01]  /*ec90*/  SHFL.IDX PT, R4, R18, 0x1, 0x181f ;  /* 0x00381f0012047f89 */ /* 0x000e6200000e0000 */
[C---:B---3--:R-:W-:Y:S05]  /*eca0*/  IADD3 R8, P0, R3.reuse, R212, RZ ;  /* 0x000000d403087210 */ /* 0x048fea0007f1e0ff */
[C---:B-1----:R-:W-:Y:S01]  /*ecb0*/  IMAD.X R9, R4.reuse, 0x1, R210, P0 ;  /* 0x0000000104097824 */ /* 0x042fe200000e06d2 */
[C---:B------:R-:W-:Y:S05]  /*ecc0*/  IADD3 R6, P0, R3.reuse, R214, RZ ;  /* 0x000000d603067210 */ /* 0x040fea0007f1e0ff */
[C---:B------:R-:W-:Y:S01]  /*ecd0*/  IMAD.X R7, R4.reuse, 0x1, R211, P0 ;  /* 0x0000000104077824 */ /* 0x040fe200000e06d3 */
[----:B------:R-:W-:Y:S02]  /*ece0*/  IADD3 R16, P0, R3, R215, RZ ;  /* 0x000000d703107210 */ /* 0x000fe40007f1e0ff */
[----:B------:R-:W-:Y:S03]  /*ecf0*/  MOV R3, UR16 ;  /* 0x0000001000037c02 */ /* 0x000fe60008000f00 */
[----:B------:R-:W-:Y:S02]  /*ed00*/  IMAD.X R17, R4, 0x1, R213, P0 ;  /* 0x0000000104117824 */ /* 0x000fe400000e06d5 */
[----:B------:R-:W-:Y:S04]  /*ed10*/  IMAD R3, R3, 0x3000, R202 ;  /* 0x0000300003037824 */ /* 0x000fe800078e02ca */
[----:B------:R-:W-:Y:S05]  /*ed20*/  IMAD.SHL.U32 R5, R3, 0x2, RZ ;  /* 0x0000000203057824 */ /* 0x000fea00078e00ff */
[----:B------:R1:W-:Y:S04]  /*ed30*/  LDGSTS.E.BYPASS.LTC128B.128 [R5+0xc100], [R14.64], !P5 ;  /* 0x0c1000000e057fae */ /* 0x0003e8000e901d4c */
[----:B------:R1:W-:Y:S04]  /*ed40*/  LDGSTS.E.BYPASS.LTC128B.128 [R5+0xe100], [R12.64], !P4 ;  /* 0x0e1000000c057fae */ /* 0x0003e8000e101d4c */
[----:B------:R1:W-:Y:S04]  /*ed50*/  LDGSTS.E.BYPASS.LTC128B.128 [R5+0x10100], [R10.64], !P6 ;  /* 0x101000000a057fae */ /* 0x0003e8000f101d4c */
[----:B------:R1:W-:Y:S04]  /*ed60*/  LDGSTS.E.BYPASS.LTC128B.128 [R5+0xd100], [R8.64], !P5 ;  /* 0x0d10000008057fae */ /* 0x0003e8000e901d4c */
[----:B------:R1:W-:Y:S04]  /*ed70*/  LDGSTS.E.BYPASS.LTC128B.128 [R5+0xf100], [R6.64], !P4 ;  /* 0x0f10000006057fae */ /* 0x0003e8000e101d4c */
[----:B------:R1:W-:Y:S02]  /*ed80*/  LDGSTS.E.BYPASS.LTC128B.128 [R5+0x11100], [R16.64], !P6 ;  /* 0x1110000010057fae */ /* 0x0003e4000f101d4c */
.L_x_1059:
[----:B------:R-:W0:Y:S01]  /*ed90*/  LDGDEPBAR ;  /* 0x00000000000079af */ /* 0x000e220000000000 */
[----:B------:R-:W-:Y:S01]  /*eda0*/  UIADD3 UR4, UR5, 0x1, URZ ;  /* 0x0000000105047890 */ /* 0x000fe2000fffe03f */
[----:B------:R-:W-:Y:S01]  /*edb0*/  ISETP.GE.AND P0, PT, R194, R209, PT ;  /* 0x000000d1c200720c */ /* 0x000fe20003f06270 */
[----:B------:R-:W-:Y:S01]  /*edc0*/  UISETP.GE.AND UP0, UPT, UR5, 0x1, UPT ;  /* 0x000000010500788c */ /* 0x000fe2000bf06270 */
[----:B------:R-:W-:Y:S01]  /*edd0*/  IADD3 R4, R209, -0x1, RZ ;  /* 0xffffffffd1047810 */ /* 0x000fe20007ffe0ff */
[----:B------:R-:W-:Y:S01]  /*ede0*/  IMAD.MOV.U32 R3, RZ, RZ, R0 ;  /* 0x000000ffff037224 */ /* 0x000fe200078e0000 */
[----:B------:R-:W-:Y:S01]  /*edf0*/  MOV R132, R2 ;  /* 0x0000000200847202 */ /* 0x000fe20000000f00 */
[----:B------:R-:W-:Y:S02]  /*ee00*/  USEL UR5, UR4, URZ, !UP0 ;  /* 0x0000003f04057287 */ /* 0x000fe4000c000000 */
[----:B------:R-:W-:Y:S06]  /*ee10*/  IMAD.MOV.U32 R209, RZ, RZ, R4 ;  /* 0x000000ffffd17224 */ /* 0x000fec00078e0004 */
[----:B------:R-:W-:-:S05]  /*ee20*/  @!P0 BRA `(.L_x_1060) ;  /* 0xffffcac000008947 */ /* 0x000fca000383ffff */
.L_x_1049:
[----:B-1----:R-:W1:Y:S01]  /*ee30*/  SHFL.BFLY PT, R4, R207, 0x2, 0x1f ;  /* 0x0c401f00cf047f89 */ /* 0x002e6200000e0000 */
[----:B------:R-:W-:-:S02]  /*ee40*/  MOV R6, RZ ;  /* 0x000000ff00067202 */ /* 0x000fc40000000f00 */
[----:B------:R-:W-:Y:S01]  /*ee50*/  MOV R5, RZ ;  /* 0x000000ff00057202 */ /* 0x000fe20000000f00 */
[----:B------:R-:W2:Y:S01]  /*ee60*/  SHFL.BFLY PT, R3, R208, 0x2, 0x1f ;  /* 0x0c401f00d0037f89 */ /* 0x000ea200000e0000 */
        /* <DEDUP_REMOVED lines=13> */
[----:B------:R-:W2:Y:S01]  /*ef40*/  @P1 MUFU.LG2 R4, R4 ;  /* 0x0000000400041308 */ /* 0x000ea20000000c00 */
[----:B------:R-:W-:Y:S02]  /*ef50*/  @P0 FMUL.FTZ R11, R11, c[0x0][0x2d0] ;  /* 0x0000b4000b0b0a20 */ /* 0x000fe40000410000 */
[----:B-1----:R-:W-:-:S05]  /*ef60*/  FMUL.FTZ R128, R6, R128 ;  /* 0x0000008006807220 */ /* 0x002fca0000410000 */
[----:B------:R-:W1:Y:S01]  /*ef70*/  @P0 MUFU.RCP R5, R3 ;  /* 0x0000000300050308 */ /* 0x000e620000001000 */
        /* <DEDUP_REMOVED lines=46> */
[----:B------:R-:W-:Y:S02]  /*f260*/  FMUL.FTZ R97, R6, R97 ;  /* 0x0000006106617220 */ /* 0x000fe40000410000 */
[----:B------:R3:W4:Y:S01]  /*f270*/  @P0 MUFU.LG2 R6, R3 ;  /* 0x0000000300060308 */ /* 0x0007220000000c00 */
[----:B--2---:R-:W-:-:S02]  /*f280*/  @P1 FMUL.FTZ R9, R4, 0.69314718246459960938 ;  /* 0x3f31721804091820 */ /* 0x004fc40000410000 */
[----:B------:R-:W-:Y:S02]  /*f290*/  @P1 FMUL.FTZ R4, R8, c[0x0][0x2d0] ;  /* 0x0000b40008041a20 */ /* 0x000fe40000410000 */
[C---:B-1----:R-:W-:Y:S02]  /*f2a0*/  FMUL.FTZ R130, R5.reuse, R130 ;  /* 0x0000008205827220 */ /* 0x042fe40000410000 */
[C---:B------:R-:W-:Y:S02]  /*f2b0*/  FMUL.FTZ R131, R5.reuse, R131 ;  /* 0x0000008305837220 */ /* 0x040fe40000410000 */
[C---:B------:R-:W-:Y:S02]  /*f2c0*/  FMUL.FTZ R126, R5.reuse, R126 ;  /* 0x0000007e057e7220 */ /* 0x040fe40000410000 */
[C---:B------:R-:W-:Y:S02]  /*f2d0*/  FMUL.FTZ R127, R5.reuse, R127 ;  /* 0x0000007f057f7220 */ /* 0x040fe40000410000 */
[----:B------:R-:W-:-:S02]  /*f2e0*/  FMUL.FTZ R102, R5, R102 ;  /* 0x0000006605667220 */ /* 0x000fc40000410000 */
[C---:B------:R-:W-:Y:S01]  /*f2f0*/  FMUL.FTZ R103, R5.reuse, R103 ;  /* 0x0000006705677220 */ /* 0x040fe20000410000 */
[----:B---3--:R-:W-:Y:S01]  /*f300*/  MOV R3, 0xff800000 ;  /* 0xff80000000037802 */ /* 0x008fe20000000f00 */
[----:B----4-:R-:W-:Y:S02]  /*f310*/  @P0 FMUL.FTZ R6, R6, 0.69314718246459960938 ;  /* 0x3f31721806060820 */ /* 0x010fe40000410000 */
        /* <DEDUP_REMOVED lines=44> */
.L_x_1015:
[----:B------:R-:W-:Y:S01]  /*f5e0*/  USHF.R.S32.HI UR6, URZ, 0x1f, UR7 ;  /* 0x0000001f3f067899 */ /* 0x000fe20008011407 */
[----:B------:R-:W-:Y:S05]  /*f5f0*/  @P2 BRA `(.L_x_1061) ;  /* 0x0000157000002947 */ /* 0x000fea0003800000 */
[----:B------:R-:W1:Y:S01]  /*f600*/  S2R R0, SR_TID.X ;  /* 0x0000000000007919 */ /* 0x000e620000002100 */
[----:B------:R-:W-:Y:S01]  /*f610*/  IMAD.MOV.U32 R10, RZ, RZ, c[0x0][0x4e8] ;  /* 0x00013a00ff0a7624 */ /* 0x000fe200078e00ff */
[----:B------:R-:W-:Y:S01]  /*f620*/  ULDC.64 UR4, c[0x0][0x490] ;  /* 0x0001240000047ab9 */ /* 0x000fe20000000a00 */
[----:B------:R-:W-:Y:S01]  /*f630*/  F2FP.BF16.PACK_AB R128, R129, R128 ;  /* 0x000000808180723e */ /* 0x000fe200000010ff */
[----:B------:R-:W2:Y:S01]  /*f640*/  S2R R22, SR_CTAID.Z ;  /* 0x0000000000167919 */ /* 0x000ea20000002700 */
[----:B------:R-:W-:Y:S01]  /*f650*/  UIMAD UR8, UR6, UR4, URZ ;  /* 0x00000004060872a4 */ /* 0x000fe2000f8e023f */
[C---:B------:R-:W-:Y:S01]  /*f660*/  ISETP.NE.AND P3, PT, R10.reuse, 0x1, PT ;  /* 0x000000010a00780c */ /* 0x040fe20003f65270 */
[----:B------:R-:W-:Y:S01]  /*f670*/  UIMAD.WIDE.U32 UR10, UR7, UR4, URZ ;  /* 0x00000004070a72a5 */ /* 0x000fe2000f8e003f */
[----:B------:R-:W-:Y:S01]  /*f680*/  IMAD R10, R10, c[0x0][0x388], RZ ;  /* 0x0000e2000a0a7a24 */ /* 0x000fe200078e02ff */
[----:B------:R-:W-:Y:S01]  /*f690*/  UIMAD UR8, UR7, UR5, UR8 ;  /* 0x00000005070872a4 */ /* 0x000fe2000f8e0208 */
[----:B------:R-:W-:Y:S01]  /*f6a0*/  F2FP.BF16.PACK_AB R130, R131, R130 ;  /* 0x000000828382723e */ /* 0x000fe200000010ff */
[----:B------:R-:W-:Y:S01]  /*f6b0*/  BSSY B0, `(.L_x_1062) ;  /* 0x0000103000007945 */ /* 0x000fe20003800000 */
[----:B------:R-:W-:Y:S01]  /*f6c0*/  ULDC.64 UR4, c[0x0][0x3e8] ;  /* 0x0000fa0000047ab9 */ /* 0x000fe20000000a00 */
[----:B------:R-:W-:Y:S01]  /*f6d0*/  IMAD.U32 R25, RZ, RZ, UR11 ;  /* 0x0000000bff197e24 */ /* 0x000fe2000f8e00ff */
[----:B------:R-:W-:Y:S01]  /*f6e0*/  UIMAD UR6, UR6, UR4, URZ ;  /* 0x00000004060672a4 */ /* 0x000fe2000f8e023f */
[----:B------:R-:W-:Y:S01]  /*f6f0*/  IMAD.U32 R24, RZ, RZ, UR10 ;  /* 0x0000000aff187e24 */ /* 0x000fe2000f8e00ff */
[----:B------:R-:W-:Y:S01]  /*f700*/  UIMAD.WIDE.U32 UR14, UR7, UR4, URZ ;  /* 0x00000004070e72a5 */ /* 0x000fe2000f8e003f */
[----:B------:R-:W-:Y:S01]  /*f710*/  F2FP.BF16.PACK_AB R124, R125, R124 ;  /* 0x0000007c7d7c723e */ /* 0x000fe200000010ff */
[----:B------:R-:W-:Y:S01]  /*f720*/  UIMAD UR5, UR7, UR5, UR6 ;  /* 0x00000005070572a4 */ /* 0x000fe2000f8e0206 */
[----:B------:R-:W-:Y:S01]  /*f730*/  F2FP.BF16.PACK_AB R126, R127, R126 ;  /* 0x0000007e7f7e723e */ /* 0x000fe200000010ff */
[----:B------:R-:W-:Y:S01]  /*f740*/  UIADD3 UR8, UR11, UR8, URZ ;  /* 0x000000080b087290 */ /* 0x000fe2000fffe03f */
[----:B------:R-:W-:Y:S01]  /*f750*/  F2FP.BF16.PACK_AB R100, R101, R100 ;  /* 0x000000646564723e */ /* 0x000fe200000010ff */
[----:B------:R-:W-:Y:S01]  /*f760*/  UIADD3 UR5, UR15, UR5, URZ ;  /* 0x000000050f057290 */ /* 0x000fe2000fffe03f */
[----:B------:R-:W-:Y:S01]  /*f770*/  IMAD.U32 R27, RZ, RZ, UR15 ;  /* 0x0000000fff1b7e24 */ /* 0x000fe2000f8e00ff */
[----:B-1----:R-:W-:Y:S01]  /*f780*/  SHF.R.S32.HI R9, RZ, 0x1f, R0 ;  /* 0x0000001fff097819 */ /* 0x002fe20000011400 */
[----:B------:R-:W-:Y:S01]  /*f790*/  IMAD.U32 R26, RZ, RZ, UR14 ;  /* 0x0000000eff1a7e24 */ /* 0x000fe2000f8e00ff */
[----:B------:R-:W-:Y:S01]  /*f7a0*/  F2FP.BF16.PACK_AB R102, R103, R102 ;  /* 0x000000666766723e */ /* 0x000fe200000010ff */
[----:B------:R-:W-:Y:S01]  /*f7b0*/  IMAD.U32 R25, RZ, RZ, UR8 ;  /* 0x00000008ff197e24 */ /* 0x000fe2000f8e00ff */
[----:B------:R-:W-:Y:S01]  /*f7c0*/  LEA.HI R11, R9, R0, RZ, 0x2 ;  /* 0x00000000090b7211 */ /* 0x000fe200078f10ff */
[----:B------:R-:W-:Y:S01]  /*f7d0*/  IMAD.U32 R27, RZ, RZ, UR5 ;  /* 0x00000005ff1b7e24 */ /* 0x000fe2000f8e00ff */
[----:B--2---:R-:W-:Y:S01]  /*f7e0*/  SHF.R.S32.HI R15, RZ, 0x1f, R22 ;  /* 0x0000001fff0f7819 */ /* 0x004fe20000011416 */
[----:B------:R-:W-:Y:S01]  /*f7f0*/  IMAD.WIDE.U32 R24, R22, c[0x0][0x498], R24 ;  /* 0x0001260016187a25 */ /* 0x000fe200078e0018 */
[----:B------:R-:W-:-:S02]  /*f800*/  SHF.R.S32.HI R20, RZ, 0x2, R11 ;  /* 0x00000002ff147819 */ /* 0x000fc4000001140b */
[----:B------:R-:W-:Y:S02]  /*f810*/  SHF.R.S32.HI R13, RZ, 0x1f, R11 ;  /* 0x0000001fff0d7819 */ /* 0x000fe4000001140b */
[----:B------:R-:W-:Y:S02]  /*f820*/  LOP3.LUT R11, R11, 0xfffffffc, RZ, 0xc0, !PT ;  /* 0xfffffffc0b0b7812 */ /* 0x000fe400078ec0ff */
[----:B------:R-:W-:Y:S01]  /*f830*/  LEA.HI R4, R13, R20, RZ, 0x3 ;  /* 0x000000140d047211 */ /* 0x000fe200078f18ff */
[----:B------:R-:W-:Y:S01]  /*f840*/  IMAD R13, R15, c[0x0][0x498], RZ ;  /* 0x000126000f0d7a24 */ /* 0x000fe200078e02ff */
[-C--:B------:R-:W-:Y:S01]  /*f850*/  LEA.HI R18, R9, R0.reuse, RZ, 0x5 ;  /* 0x0000000009127211 */ /* 0x080fe200078f28ff */
[----:B------:R-:W-:Y:S01]  /*f860*/  IMAD.IADD R8, R0, 0x1, -R11 ;  /* 0x0000000100087824 */ /* 0x000fe200078e0a0b */
[----:B------:R-:W-:Y:S01]  /*f870*/  LOP3.LUT R11, R4, 0xfffffff8, RZ, 0xc0, !PT ;  /* 0xfffffff8040b7812 */ /* 0x000fe200078ec0ff */
[----:B------:R-:W-:Y:S01]  /*f880*/  IMAD R15, R15, c[0x0][0x3f0], RZ ;  /* 0x0000fc000f0f7a24 */ /* 0x000fe200078e02ff */
[CC--:B------:R-:W-:Y:S01]  /*f890*/  LEA.HI R6, R9.reuse, R0.reuse, RZ, 0x3 ;  /* 0x0000000009067211 */ /* 0x0c0fe200078f18ff */
[----:B------:R-:W-:Y:S01]  /*f8a0*/  IMAD R13, R22, c[0x0][0x49c], R13 ;  /* 0x00012700160d7a24 */ /* 0x000fe200078e020d */
[----:B------:R-:W-:Y:S01]  /*f8b0*/  LEA.HI R2, R9, R0, RZ, 0x6 ;  /* 0x0000000009027211 */ /* 0x000fe200078f30ff */
[----:B------:R-:W-:Y:S01]  /*f8c0*/  IMAD.IADD R20, R20, 0x1, -R11 ;  /* 0x0000000114147824 */ /* 0x000fe200078e0a0b */
[----:B------:R-:W-:Y:S01]  /*f8d0*/  LOP3.LUT R9, R18, 0xffffffe0, RZ, 0xc0, !PT ;  /* 0xffffffe012097812 */ /* 0x000fe200078ec0ff */
[----:B------:R-:W1:Y:S01]  /*f8e0*/  S2R R11, SR_CTAID.X ;  /* 0x00000000000b7919 */ /* 0x000e620000002500 */
[----:B------:R-:W-:Y:S01]  /*f8f0*/  LOP3.LUT R21, R6, 0xfffffff8, RZ, 0xc0, !PT ;  /* 0xfffffff806157812 */ /* 0x000fe200078ec0ff */
[----:B------:R-:W-:Y:S01]  /*f900*/  IMAD R12, R22, c[0x0][0x3f4], R15 ;  /* 0x0000fd00160c7a24 */ /* 0x000fe200078e020f */
[----:B------:R-:W-:Y:S01]  /*f910*/  SHF.R.S32.HI R6, RZ, 0x3, R6 ;  /* 0x00000003ff067819 */ /* 0x000fe20000011406 */
[C---:B------:R-:W-:Y:S01]  /*f920*/  IMAD.IADD R9, R0.reuse, 0x1, -R9 ;  /* 0x0000000100097824 */ /* 0x040fe200078e0a09 */
[--C-:B------:R-:W-:Y:S01]  /*f930*/  SHF.R.S32.HI R17, RZ, 0x5, R18.reuse ;  /* 0x00000005ff117819 */ /* 0x100fe20000011412 */
[----:B------:R-:W-:Y:S01]  /*f940*/  IMAD.IADD R21, R0, 0x1, -R21 ;  /* 0x0000000100157824 */ /* 0x000fe200078e0a15 */
[----:B------:R-:W-:Y:S01]  /*f950*/  SHF.R.S32.HI R18, RZ, 0x1f, R18 ;  /* 0x0000001fff127819 */ /* 0x000fe20000011412 */
[----:B------:R-:W-:Y:S01]  /*f960*/  IMAD.SHL.U32 R15, R6, 0x40, RZ ;  /* 0x00000040060f7824 */ /* 0x000fe200078e00ff */
[----:B------:R-:W-:Y:S01]  /*f970*/  SHF.R.S32.HI R0, RZ, 0x1f, R9 ;  /* 0x0000001fff007819 */ /* 0x000fe20000011409 */
[C---:B------:R-:W-:Y:S01]  /*f980*/  IMAD.SHL.U32 R4, R21.reuse, 0x8, RZ ;  /* 0x0000000815047824 */ /* 0x040fe200078e00ff */
[----:B------:R-:W-:Y:S01]  /*f990*/  LEA.HI R18, R18, R17, RZ, 0x3 ;  /* 0x0000001112127211 */ /* 0x000fe200078f18ff */
[----:B------:R-:W-:Y:S01]  /*f9a0*/  IMAD R16, R21, 0x20, R6 ;  /* 0x0000002015107824 */ /* 0x000fe200078e0206 */
[----:B------:R-:W-:Y:S01]  /*f9b0*/  LOP3.LUT R15, R15, 0x1c0, RZ, 0xc0, !PT ;  /* 0x000001c00f0f7812 */ /* 0x000fe200078ec0ff */
[----:B------:R-:W-:Y:S01]  /*f9c0*/  IMAD R14, R17, 0x200, R8 ;  /* 0x00000200110e7824 */ /* 0x000fe200078e0208 */
[----:B------:R-:W-:Y:S01]  /*f9d0*/  LOP3.LUT R18, R18, 0xffffff8, RZ, 0xc0, !PT ;  /* 0x0ffffff812127812 */ /* 0x000fe200078ec0ff */
[----:B------:R-:W-:Y:S01]  /*f9e0*/  IMAD.WIDE.U32 R22, R22, c[0x0][0x3f0], R26 ;  /* 0x0000fc0016167a25 */ /* 0x000fe200078e001a */
[----:B------:R-:W-:-:S02]  /*f9f0*/  LOP3.LUT P0, RZ, R9, 0x3, RZ, 0xc0, !PT ;  /* 0x0000000309ff7812 */ /* 0x000fc4000780c0ff */
[----:B------:R-:W-:Y:S01]  /*fa00*/  LEA.HI R19, R8, R8, RZ, 0x1 ;  /* 0x0000000808137211 */ /* 0x000fe200078f08ff */
[----:B------:R-:W-:Y:S01]  /*fa10*/  IMAD.IADD R18, R17, 0x1, -R18 ;  /* 0x0000000111127824 */ /* 0x000fe200078e0a12 */
[----:B------:R-:W-:Y:S01]  /*fa20*/  LEA.HI R9, R0, R9, RZ, 0x2 ;  /* 0x0000000900097211 */ /* 0x000fe200078f10ff */
[----:B------:R-:W-:Y:S01]  /*fa30*/  IMAD.IADD R23, R23, 0x1, R12 ;  /* 0x0000000117177824 */ /* 0x000fe200078e020c */
[----:B------:R-:W-:Y:S01]  /*fa40*/  SHF.R.U32.HI R0, RZ, 0x3, R15 ;  /* 0x00000003ff007819 */ /* 0x000fe2000001160f */
[----:B-1----:R-:W-:Y:S01]  /*fa50*/  IMAD R17, R11, 0x80, R16 ;  /* 0x000000800b117824 */ /* 0x002fe200078e0210 */
[----:B------:R-:W-:Y:S02]  /*fa60*/  LOP3.LUT R15, R15, 0x38, R4, 0xf8, !PT ;  /* 0x000000380f0f7812 */ /* 0x000fe400078ef804 */
[----:B------:R-:W-:Y:S01]  /*fa70*/  LOP3.LUT R19, R19, 0x1ffffffe, RZ, 0xc0, !PT ;  /* 0x1ffffffe13137812 */ /* 0x000fe200078ec0ff */
[----:B------:R-:W-:Y:S01]  /*fa80*/  IMAD.MOV.U32 R16, RZ, RZ, R17 ;  /* 0x000000ffff107224 */ /* 0x000fe200078e0011 */
[----:B------:R-:W-:Y:S01]  /*fa90*/  LOP3.LUT R0, R15, R0, RZ, 0x3c, !PT ;  /* 0x000000000f007212 */ /* 0x000fe200078e3cff */
[----:B------:R-:W-:Y:S01]  /*faa0*/  @P3 IMAD.HI.U32 R15, R17, c[0x0][0x4ec], RZ ;  /* 0x00013b00110f3a27 */ /* 0x000fe200078e00ff */
[----:B------:R-:W-:-:S02]  /*fab0*/  SHF.R.S32.HI R9, RZ, 0x2, R9 ;  /* 0x00000002ff097819 */ /* 0x000fc40000011409 */
[----:B------:R-:W-:Y:S01]  /*fac0*/  R2P PR, R20, 0x6 ;  /* 0x0000000614007804 */ /* 0x000fe20000000000 */
[----:B------:R-:W-:Y:S01]  /*fad0*/  IMAD.IADD R8, R8, 0x1, -R19 ;  /* 0x0000000108087824 */ /* 0x000fe200078e0a13 */
[C---:B------:R-:W-:Y:S01]  /*fae0*/  LOP3.LUT R19, R20.reuse, 0x1, RZ, 0xc0, !PT ;  /* 0x0000000114137812 */ /* 0x040fe200078ec0ff */
[----:B------:R-:W-:Y:S01]  /*faf0*/  IMAD.SHL.U32 R20, R20, 0x40, RZ ;  /* 0x0000004014147824 */ /* 0x000fe200078e00ff */
[----:B------:R-:W-:Y:S01]  /*fb00*/  @P3 SHF.R.U32.HI R16, RZ, c[0x0][0x4f0], R15 ;  /* 0x00013c00ff103a19 */ /* 0x000fe2000001160f */
[----:B------:R-:W-:Y:S01]  /*fb10*/  IMAD R9, R18, 0x10, R9 ;  /* 0x0000001012097824 */ /* 0x000fe200078e0209 */
[----:B------:R-:W-:Y:S01]  /*fb20*/  ISETP.NE.U32.AND P4, PT, R19, 0x1, PT ;  /* 0x000000011300780c */ /* 0x000fe20003f85070 */
[----:B------:R-:W-:Y:S01]  /*fb30*/  IMAD.SHL.U32 R15, R2, 0x8, RZ ;  /* 0x00000008020f7824 */ /* 0x000fe200078e00ff */
[----:B------:R-:W-:Y:S01]  /*fb40*/  LOP3.LUT R20, R20, 0x1c0, RZ, 0xc0, !PT ;  /* 0x000001c014147812 */ /* 0x000fe200078ec0ff */
[----:B------:R-:W-:Y:S01]  /*fb50*/  IMAD R8, R8, 0x8, R9 ;  /* 0x0000000808087824 */ /* 0x000fe200078e0209 */
[----:B------:R-:W-:Y:S01]  /*fb60*/  F2FP.BF16.PACK_AB R104, R105, R104 ;  /* 0x000000686968723e */ /* 0x000fe200000010ff */
[----:B------:R-:W-:Y:S01]  /*fb70*/  IMAD.MOV R2, RZ, RZ, -R16 ;  /* 0x000000ffff027224 */ /* 0x000fe200078e0a10 */
[----:B------:R-:W-:Y:S01]  /*fb80*/  LOP3.LUT R15, R0, 0x7ffffe00, R15, 0xf8, !PT ;  /* 0x7ffffe00000f7812 */ /* 0x000fe200078ef80f */
[C---:B------:R-:W-:Y:S01]  /*fb90*/  IMAD R8, R11.reuse, 0x80, R8 ;  /* 0x000000800b087824 */ /* 0x040fe200078e0208 */
[----:B------:R-:W-:Y:S01]  /*fba0*/  LEA.HI R19, R20, R20, RZ, 0x1d ;  /* 0x0000001414137211 */ /* 0x000fe200078fe8ff */
[----:B------:R-:W-:Y:S01]  /*fbb0*/  IMAD R2, R2, c[0x0][0x4e8], R17 ;  /* 0x00013a0002027a24 */ /* 0x000fe200078e0211 */
[----:B------:R-:W-:Y:S01]  /*fbc0*/  SHF.R.S32.HI R0, RZ, 0x1f, R16 ;  /* 0x0000001fff007819 */ /* 0x000fe20000011410 */
[----:B------:R-:W-:Y:S01]  /*fbd0*/  IMAD R9, R11, 0x80, R9 ;  /* 0x000000800b097824 */ /* 0x000fe200078e0209 */
[----:B------:R-:W-:Y:S01]  /*fbe0*/  F2FP.BF16.PACK_AB R106, R107, R106 ;  /* 0x0000006a6b6a723e */ /* 0x000fe200000010ff */
[----:B------:R-:W-:Y:S01]  /*fbf0*/  IMAD.U32 R14, R14, 0x2, R19 ;  /* 0x000000020e0e7824 */ /* 0x000fe200078e0013 */
[----:B------:R-:W-:Y:S01]  /*fc00*/  F2FP.BF16.PACK_AB R108, R109, R108 ;  /* 0x0000006c6d6c723e */ /* 0x000fe200000010ff */
[----:B------:R-:W-:Y:S01]  /*fc10*/  IMAD R17, R0, c[0x0][0x3e0], RZ ;  /* 0x0000f80000117a24 */ /* 0x000fe200078e02ff */
[C---:B------:R-:W-:Y:S01]  /*fc20*/  ISETP.GE.OR P6, PT, R9.reuse, R10, P0 ;  /* 0x0000000a0900720c */ /* 0x040fe200007c6670 */
[----:B------:R-:W-:Y:S01]  /*fc30*/  @P3 IMAD.HI.U32 R0, R8, c[0x0][0x4ec], RZ ;  /* 0x00013b0008003a27 */ /* 0x000fe200078e00ff */
[----:B------:R-:W-:-:S02]  /*fc40*/  IADD3 R9, R9, 0x8, RZ ;  /* 0x0000000809097810 */ /* 0x000fc40007ffe0ff */
[----:B------:R-:W-:Y:S01]  /*fc50*/  F2FP.BF16.PACK_AB R110, R111, R110 ;  /* 0x0000006e6f6e723e */ /* 0x000fe200000010ff */
[----:B------:R-:W-:Y:S01]  /*fc60*/  IMAD.SHL.U32 R21, R14, 0x2, RZ ;  /* 0x000000020e157824 */ /* 0x000fe200078e00ff */
[----:B------:R-:W-:Y:S01]  /*fc70*/  ISETP.GE.OR P5, PT, R9, R10, P0 ;  /* 0x0000000a0900720c */ /* 0x000fe200007a6670 */
[----:B------:R-:W-:Y:S01]  /*fc80*/  IMAD.MOV.U32 R19, RZ, RZ, R8 ;  /* 0x000000ffff137224 */ /* 0x000fe200078e0008 */
[----:B------:R-:W-:Y:S01]  /*fc90*/  @P3 SHF.R.U32.HI R19, RZ, c[0x0][0x4f0], R0 ;  /* 0x00013c00ff133a19 */ /* 0x000fe20000011600 */
[C---:B------:R-:W-:Y:S01]  /*fca0*/  IMAD.WIDE.U32 R22, R16.reuse, c[0x0][0x3e0], R22 ;  /* 0x0000f80010167a25 */ /* 0x040fe200078e0016 */
[----:B------:R-:W-:Y:S01]  /*fcb0*/  IADD3 R12, R21, 0x80, RZ ;  /* 0x00000080150c7810 */ /* 0x000fe20007ffe0ff */
[----:B------:R-:W-:Y:S01]  /*fcc0*/  BAR.SYNC.DEFER_BLOCKING 0x1, 0x100 ;  /* 0x0044000000007b1d */ /* 0x000fe20000010000 */
[----:B------:R-:W-:Y:S01]  /*fcd0*/  SHF.R.S32.HI R0, RZ, 0x1f, R19 ;  /* 0x0000001fff007819 */ /* 0x000fe20000011413 */
[----:B------:R-:W-:Y:S01]  /*fce0*/  IMAD R17, R16, c[0x0][0x3e4], R17 ;  /* 0x0000f90010117a24 */ /* 0x000fe200078e0211 */
[----:B------:R-:W-:Y:S01]  /*fcf0*/  IADD3 R16, P0, R19, R24, RZ ;  /* 0x0000001813107210 */ /* 0x000fe20007f1e0ff */
[----:B------:R-:W-:Y:S01]  /*fd00*/  IMAD R11, R11, 0x80, R6 ;  /* 0x000000800b0b7824 */ /* 0x000fe200078e0206 */
[----:B------:R-:W-:Y:S01]  /*fd10*/  IADD3 R9, R21, 0x70, RZ ;  /* 0x0000007015097810 */ /* 0x000fe20007ffe0ff */
[----:B------:R-:W-:Y:S01]  /*fd20*/  IMAD.IADD R23, R23, 0x1, R17 ;  /* 0x0000000117177824 */ /* 0x000fe200078e0211 */
[----:B------:R-:W-:-:S02]  /*fd30*/  @P4 IADD3 R9, R12, 0x10, RZ ;  /* 0x000000100c094810 */ /* 0x000fc40007ffe0ff */
[----:B------:R-:W-:Y:S01]  /*fd40*/  IADD3.X R17, R0, R25, R13, P0, !PT ;  /* 0x0000001900117210 */ /* 0x000fe200007fe40d */
[----:B------:R-:W-:Y:S01]  /*fd50*/  IMAD.MOV.U32 R0, RZ, RZ, 0x20 ;  /* 0x00000020ff007424 */ /* 0x000fe200078e00ff */
[----:B------:R-:W-:Y:S01]  /*fd60*/  SHF.R.S32.HI R12, RZ, 0x1f, R2 ;  /* 0x0000001fff0c7819 */ /* 0x000fe20000011402 */
[----:B------:R-:W-:Y:S01]  /*fd70*/  IMAD.MOV R13, RZ, RZ, -R19 ;  /* 0x000000ffff0d7224 */ /* 0x000fe200078e0a13 */
[----:B------:R-:W-:Y:S02]  /*fd80*/  F2FP.BF16.PACK_AB R112, R113, R112 ;  /* 0x000000707170723e */ /* 0x000fe400000010ff */
[----:B------:R-:W-:Y:S01]  /*fd90*/  SEL R0, R0, 0xffffffe0, !P1 ;  /* 0xffffffe000007807 */ /* 0x000fe20004800000 */
[----:B------:R-:W-:Y:S01]  /*fda0*/  IMAD R19, R12, c[0x0][0x3d8], RZ ;  /* 0x0000f6000c137a24 */ /* 0x000fe200078e02ff */
[----:B------:R-:W-:Y:S01]  /*fdb0*/  F2FP.BF16.PACK_AB R114, R115, R114 ;  /* 0x000000727372723e */ /* 0x000fe200000010ff */
[----:B------:R-:W-:Y:S01]  /*fdc0*/  IMAD R25, R13, c[0x0][0x4e8], R8 ;  /* 0x00013a000d197a24 */ /* 0x000fe200078e0208 */
[----:B------:R-:W-:Y:S01]  /*fdd0*/  F2FP.BF16.PACK_AB R116, R117, R116 ;  /* 0x000000747574723e */ /* 0x000fe200000010ff */
[C---:B------:R-:W-:Y:S01]  /*fde0*/  IMAD R12, R2.reuse, c[0x0][0x3dc], R19 ;  /* 0x0000f700020c7a24 */ /* 0x040fe200078e0213 */
[----:B------:R-:W-:Y:S01]  /*fdf0*/  F2FP.BF16.PACK_AB R118, R119, R118 ;  /* 0x000000767776723e */ /* 0x000fe200000010ff */
[----:B------:R-:W-:Y:S01]  /*fe00*/  IMAD.WIDE.U32 R18, R2, c[0x0][0x3d8], R22 ;  /* 0x0000f60002127a25 */ /* 0x000fe200078e0016 */
[----:B------:R-:W-:Y:S01]  /*fe10*/  F2FP.BF16.PACK_AB R120, R121, R120 ;  /* 0x000000787978723e */ /* 0x000fe200000010ff */
[----:B------:R-:W-:Y:S01]  /*fe20*/  STS [R21+0x80], R128 ;  /* 0x0000808015007388 */ /* 0x000fe20000000800 */
[----:B------:R-:W-:Y:S01]  /*fe30*/  F2FP.BF16.PACK_AB R122, R123, R122 ;  /* 0x0000007a7b7a723e */ /* 0x000fe200000010ff */
[----:B------:R-:W-:Y:S01]  /*fe40*/  IMAD.MOV.U32 R8, RZ, RZ, 0x40 ;  /* 0x00000040ff087424 */ /* 0x000fe200078e00ff */
[----:B------:R-:W-:Y:S01]  /*fe50*/  F2FP.BF16.PACK_AB R36, R37, R36 ;  /* 0x000000242524723e */ /* 0x000fe200000010ff */
[----:B------:R-:W-:Y:S01]  /*fe60*/  IMAD.IADD R13, R21, 0x1, R0 ;  /* 0x00000001150d7824 */ /* 0x000fe200078e0200 */
[----:B------:R-:W-:Y:S01]  /*fe70*/  STS [R21+0x480], R130 ;  /* 0x0004808215007388 */ /* 0x000fe20000000800 */
[----:B------:R-:W-:Y:S01]  /*fe80*/  IMAD.IADD R23, R0, 0x1, R9 ;  /* 0x0000000100177824 */ /* 0x000fe200078e0209 */
[----:B------:R-:W-:Y:S01]  /*fe90*/  SHF.R.S32.HI R0, RZ, 0x1f, R25 ;  /* 0x0000001fff007819 */ /* 0x000fe20000011419 */
[----:B------:R-:W-:Y:S01]  /*fea0*/  IMAD.WIDE.U32 R16, R25, c[0x0][0x488], R16 ;  /* 0x0001220019107a25 */ /* 0x000fe200078e0010 */
[----:B------:R-:W-:Y:S01]  /*feb0*/  SEL R8, R8, 0xffffffc0, !P2 ;  /* 0xffffffc008087807 */ /* 0x000fe20005000000 */
[----:B------:R-:W-:Y:S01]  /*fec0*/  STS [R9], R124 ;  /* 0x0000007c09007388 */ /* 0x000fe20000000800 */
        /* <DEDUP_REMOVED lines=12> */
[----:B------:R-:W-:Y:S01]  /*ff90*/  STS [R13+0x480], R102 ;  /* 0x000480660d007388 */ /* 0x000fe20000000800 */
[----:B------:R-:W-:Y:S01]  /*ffa0*/  F2FP.BF16.PACK_AB R46, R47, R46 ;  /* 0x0000002e2f2e723e */ /* 0x000fe200000010ff */
[----:B------:R-:W-:Y:S01]  /*ffb0*/  IMAD.IADD R17, R17, 0x1, R0 ;  /* 0x0000000111117824 */ /* 0x000fe200078e0200 */
        /* <DEDUP_REMOVED lines=30> */
[----:B------:R-:W-:Y:S01]  /*101a0*/  LEA R2, P0, R16, c[0x0][0x450], 0x2 ;  /* 0x0001140010027a11 */ /* 0x000fe200078010ff */
        /* <DEDUP_REMOVED lines=34> */
[----:B-1----:R-:W-:-:S03]  /*103d0*/  IMAD.SHL.U32 R9, R15, 0x2, RZ ;  /* 0x000000020f097824 */ /* 0x002fc600078e00ff */
[----:B------:R-:W-:Y:S04]  /*103e0*/  STS [R25+0x8000], R88 ;  /* 0x0080005819007388 */ /* 0x000fe80000000800 */
[----:B------:R-:W-:Y:S04]  /*103f0*/  STS [R25+0x8400], R90 ;  /* 0x0084005a19007388 */ /* 0x000fe80000000800 */
        /* <DEDUP_REMOVED lines=16> */
[----:B-1----:R-:W-:-:S03]  /*10500*/  IMAD.IADD R3, R19, 0x1, R12 ;  /* 0x0000000113037824 */ /* 0x002fc600078e020c */
[----:B------:R1:W1:Y:S02]  /*10510*/  LDS.128 R36, [R9+0x6080] ;  /* 0x0060800009247984 */ /* 0x0002640000000c00 */
[----:B------:R-:W-:Y:S02]  /*10520*/  LEA.HI.X R2, R18, c[0x0][0x384], R3, 0x1, P0 ;  /* 0x0000e10012027a11 */ /* 0x000fe400000f0c03 */
[----:B------:R1:W1:Y:S01]  /*10530*/  LDS.128 R32, [R9+0x7080] ;  /* 0x0070800009207984 */ /* 0x0002620000000c00 */
[----:B------:R-:W-:-:S03]  /*10540*/  ISETP.GE.AND P0, PT, R11, R10, PT ;  /* 0x0000000a0b00720c */ /* 0x000fc60003f06270 */
[----:B------:R1:W1:Y:S04]  /*10550*/  LDS.128 R28, [R9+0x9080] ;  /* 0x00908000091c7984 */ /* 0x0002680000000c00 */
[----:B------:R1:W1:Y:S04]  /*10560*/  LDS.128 R24, [R9+0xa080] ;  /* 0x00a0800009187984 */ /* 0x0002680000000c00 */
[----:B------:R1:W1:Y:S04]  /*10570*/  LDS.128 R20, [R9+0xb080] ;  /* 0x00b0800009147984 */ /* 0x0002680000000c00 */
[----:B------:R1:W1:Y:S01]  /*10580*/  SHFL.IDX PT, R61, R2, RZ, 0x181f ;  /* 0x00181fff023d7589 */ /* 0x00026200000e0000 */
[----:B------:R-:W-:Y:S05]  /*10590*/  @P0 BRA `(.L_x_1063) ;  /* 0x0000014000000947 */ /* 0x000fea0003800000 */
[----:B---3--:R-:W3:Y:S01]  /*105a0*/  LDS.128 R56, [R9+0x80] ;  /* 0x0000800009387984 */ /* 0x008ee20000000c00 */
[----:B------:R-:W-:-:S02]  /*105b0*/  IADD3 R8, R4, 0x40, RZ ;  /* 0x0000004004087810 */ /* 0x000fc40007ffe0ff */
[----:B------:R-:W-:Y:S01]  /*105c0*/  IADD3 R6, R4, 0x80, RZ ;  /* 0x0000008004067810 */ /* 0x000fe20007ffe0ff */
[----:B------:R-:W4:Y:S01]  /*105d0*/  LDS.128 R16, [R9+0x4080] ;  /* 0x0040800009107984 */ /* 0x000f220000000c00 */
[----:B------:R-:W-:Y:S02]  /*105e0*/  ISETP.GE.AND P1, PT, R8, c[0x0][0x3c8], PT ;  /* 0x0000f20008007a0c */ /* 0x000fe40003f26270 */
[----:B------:R-:W-:Y:S01]  /*105f0*/  ISETP.GE.AND P0, PT, R6, c[0x0][0x3c8], PT ;  /* 0x0000f20006007a0c */ /* 0x000fe20003f06270 */
[----:B------:R2:W1:Y:S01]  /*10600*/  LDS.128 R12, [R9+0x8080] ;  /* 0x00808000090c7984 */ /* 0x0004620000000c00 */
[----:B------:R-:W-:-:S09]  /*10610*/  ISETP.GE.AND P2, PT, R4, c[0x0][0x3c8], PT ;  /* 0x0000f20004007a0c */ /* 0x000fd20003f46270 */
[----:B------:R-:W-:Y:S02]  /*10620*/  @!P1 SHF.R.S32.HI R5, RZ, 0x1f, R8 ;  /* 0x0000001fff059819 */ /* 0x000fe40000011408 */
[----:B------:R-:W-:Y:S02]  /*10630*/  @!P0 SHF.R.S32.HI R3, RZ, 0x1f, R6 ;  /* 0x0000001fff038819 */ /* 0x000fe40000011406 */
[----:B------:R-:W-:Y:S02]  /*10640*/  @!P1 LEA.HI R5, R5, R8, RZ, 0x3 ;  /* 0x0000000805059211 */ /* 0x000fe400078f18ff */
[----:B------:R-:W-:Y:S01]  /*10650*/  @!P0 LEA.HI R3, R3, R6, RZ, 0x3 ;  /* 0x0000000603038211 */ /* 0x000fe200078f18ff */
[----:B-12---:R-:W-:Y:S01]  /*10660*/  @!P2 IMAD.WIDE R6, R4, 0x2, R60 ;  /* 0x000000020406a825 */ /* 0x006fe200078e023c */
[----:B------:R-:W-:Y:S02]  /*10670*/  @!P1 LOP3.LUT R5, R5, 0xfffffff8, RZ, 0xc0, !PT ;  /* 0xfffffff805059812 */ /* 0x000fe400078ec0ff */
[----:B------:R-:W-:-:S03]  /*10680*/  @!P0 LOP3.LUT R3, R3, 0xfffffff8, RZ, 0xc0, !PT ;  /* 0xfffffff803038812 */ /* 0x000fc600078ec0ff */
[----:B------:R-:W-:-:S04]  /*10690*/  @!P1 IMAD.WIDE R8, R5, 0x2, R60 ;  /* 0x0000000205089825 */ /* 0x000fc800078e023c */
[----:B------:R-:W-:Y:S01]  /*106a0*/  @!P0 IMAD.WIDE R60, R3, 0x2, R60 ;  /* 0x00000002033c8825 */ /* 0x000fe200078e023c */
[----:B---3--:R1:W-:Y:S04]  /*106b0*/  @!P2 ST.E.128 [R6.64], R56 ;  /* 0x000000380600a985 */ /* 0x0083e8000c101d0c */
[----:B----4-:R1:W-:Y:S04]  /*106c0*/  @!P1 ST.E.128 [R8.64], R16 ;  /* 0x0000001008009985 */ /* 0x0103e8000c101d0c */
[----:B------:R1:W-:Y:S02]  /*106d0*/  @!P0 ST.E.128 [R60.64], R12 ;  /* 0x0000000c3c008985 */ /* 0x0003e4000c101d0c */
.L_x_1063:
[----:B---3--:R-:W-:Y:S05]  /*106e0*/  BSYNC B0 ;  /* 0x0000000000007941 */ /* 0x008fea0003800000 */
.L_x_1062:
[----:B------:R-:W-:Y:S01]  /*106f0*/  IADD3 R3, R11, 0x20, RZ ;  /* 0x000000200b037810 */ /* 0x000fe20007ffe0ff */
[----:B-1----:R1:W3:Y:S01]  /*10700*/  SHFL.IDX PT, R13, R2, 0x1, 0x181f ;  /* 0x00381f00020d7f89 */ /* 0x0022e200000e0000 */
        /* <DEDUP_REMOVED lines=11> */
[----:B------:R-:W-:Y:S02]  /*107c0*/  @!P1 LEA.HI R5, R5, R8, RZ, 0x3 ;  /* 0x0000000805059211 */ /* 0x000fe400078f18ff */
[----:B------:R-:W-:Y:S01]  /*107d0*/  @!P0 LEA.HI R3, R3, R6, RZ, 0x3 ;  /* 0x0000000603038211 */ /* 0x000fe200078f18ff */
[----:B--234-:R-:W-:Y:S01]  /*107e0*/  @!P2 IMAD.WIDE R6, R4, 0x2, R12 ;  /* 0x000000020406a825 */ /* 0x01cfe200078e020c */
[----:B------:R-:W-:Y:S02]  /*107f0*/  @!P1 LOP3.LUT R5, R5, 0xfffffff8, RZ, 0xc0, !PT ;  /* 0xfffffff805059812 */ /* 0x000fe400078ec0ff */
[----:B------:R-:W-:-:S02]  /*10800*/  @!P0 LOP3.LUT R3, R3, 0xfffffff8, RZ, 0xc0, !PT ;  /* 0xfffffff803038812 */ /* 0x000fc400078ec0ff */
[----:B------:R2:W-:Y:S01]  /*10810*/  @!P2 ST.E.128 [R6.64], R52 ;  /* 0x000000340600a985 */ /* 0x0005e2000c101d0c */
[----:B------:R-:W-:-:S04]  /*10820*/  @!P1 IMAD.WIDE R8, R5, 0x2, R12 ;  /* 0x0000000205089825 */ /* 0x000fc800078e020c */
[----:B------:R-:W-:Y:S01]  /*10830*/  @!P0 IMAD.WIDE R12, R3, 0x2, R12 ;  /* 0x00000002030c8825 */ /* 0x000fe200078e020c */
[----:B------:R2:W-:Y:S04]  /*10840*/  @!P1 ST.E.128 [R8.64], R40 ;  /* 0x0000002808009985 */ /* 0x0005e8000c101d0c */
[----:B------:R2:W-:Y:S02]  /*10850*/  @!P0 ST.E.128 [R12.64], R28 ;  /* 0x0000001c0c008985 */ /* 0x0005e4000c101d0c */
.L_x_1065:
[----:B------:R-:W-:Y:S05]  /*10860*/  BSYNC B0 ;  /* 0x0000000000007941 */ /* 0x000fea0003800000 */
.L_x_1064:
[----:B------:R-:W-:Y:S01]  /*10870*/  IADD3 R3, R11, 0x40, RZ ;  /* 0x000000400b037810 */ /* 0x000fe20007ffe0ff */
[----:B--23--:R2:W3:Y:S01]  /*10880*/  SHFL.IDX PT, R13, R2, 0x2, 0x181f ;  /* 0x00581f00020d7f89 */ /* 0x00c4e200000e0000 */
        /* <DEDUP_REMOVED lines=17> */
[----:B------:R-:W-:-:S04]  /*109a0*/  @!P1 IMAD.WIDE R8, R5, 0x2, R12 ;  /* 0x0000000205089825 */ /* 0x000fc800078e020c */
[----:B------:R-:W-:Y:S01]  /*109b0*/  @!P0 IMAD.WIDE R12, R3, 0x2, R12 ;  /* 0x00000002030c8825 */ /* 0x000fe200078e020c */
[----:B------:R3:W-:Y:S04]  /*109c0*/  @!P1 ST.E.128 [R8.64], R36 ;  /* 0x0000002408009985 */ /* 0x0007e8000c101d0c */
[----:B------:R3:W-:Y:S02]  /*109d0*/  @!P0 ST.E.128 [R12.64], R24 ;  /* 0x000000180c008985 */ /* 0x0007e4000c101d0c */
.L_x_1067:
[----:B------:R-:W-:Y:S05]  /*109e0*/  BSYNC B0 ;  /* 0x0000000000007941 */ /* 0x000fea0003800000 */
.L_x_1066:
[----:B------:R-:W-:Y:S01]  /*109f0*/  IADD3 R11, R11, 0x60, RZ ;  /* 0x000000600b0b7810 */ /* 0x000fe20007ffe0ff */
[----:B---3--:R3:W1:Y:S03]  /*10a00*/  SHFL.IDX PT, R7, R2, 0x3, 0x181f ;  /* 0x00781f0002077f89 */ /* 0x00866600000e0000 */
[----:B------:R-:W-:Y:S01]  /*10a10*/  ISETP.GE.AND P0, PT, R11, R10, PT ;  /* 0x0000000a0b00720c */ /* 0x000fe20003f06270 */
[----:B------:R3:W2:-:S12]  /*10a20*/  SHFL.IDX PT, R6, R0, 0x3, 0x181f ;  /* 0x00781f0000067f89 */ /* 0x00069800000e0000 */
[----:B------:R-:W-:Y:S05]  /*10a30*/  @P0 EXIT ;  /* 0x000000000000094d */ /* 0x000fea0003800000 */
[C---:B------:R-:W-:Y:S02]  /*10a40*/  IADD3 R3, R4.reuse, 0x40, RZ ;  /* 0x0000004004037810 */ /* 0x040fe40007ffe0ff */
[C---:B------:R-:W-:Y:S02]  /*10a50*/  ISETP.GE.AND P1, PT, R4.reuse, c[0x0][0x3c8], PT ;  /* 0x0000f20004007a0c */ /* 0x040fe40003f26270 */
[----:B------:R-:W-:Y:S02]  /*10a60*/  ISETP.GE.AND P0, PT, R3, c[0x0][0x3c8], PT ;  /* 0x0000f20003007a0c */ /* 0x000fe40003f06270 */
[----:B------:R-:W-:-:S11]  /*10a70*/  IADD3 R5, R4, 0x80, RZ ;  /* 0x0000008004057810 */ /* 0x000fd60007ffe0ff */
[----:B-123--:R-:W-:-:S04]  /*10a80*/  @!P0 SHF.R.S32.HI R0, RZ, 0x1f, R3 ;  /* 0x0000001fff008819 */ /* 0x00efc80000011403 */
[----:B------:R-:W-:Y:S01]  /*10a90*/  @!P0 LEA.HI R0, R0, R3, RZ, 0x3 ;  /* 0x0000000300008211 */ /* 0x000fe200078f18ff */
[----:B------:R-:W-:-:S03]  /*10aa0*/  @!P1 IMAD.WIDE R2, R4, 0x2, R6 ;  /* 0x0000000204029825 */ /* 0x000fc600078e0206 */
[----:B------:R-:W-:Y:S02]  /*10ab0*/  @!P0 LOP3.LUT R0, R0, 0xfffffff8, RZ, 0xc0, !PT ;  /* 0xfffffff800008812 */ /* 0x000fe400078ec0ff */
[----:B------:R1:W-:Y:S03]  /*10ac0*/  @!P1 ST.E.128 [R2.64], R44 ;  /* 0x0000002c02009985 */ /* 0x0003e6000c101d0c */
[----:B------:R-:W-:-:S05]  /*10ad0*/  @!P0 IMAD.WIDE R8, R0, 0x2, R6 ;  /* 0x0000000200088825 */ /* 0x000fca00078e0206 */
[----:B------:R1:W-:Y:S01]  /*10ae0*/  @!P0 ST.E.128 [R8.64], R32 ;  /* 0x0000002008008985 */ /* 0x0003e2000c101d0c */
[----:B------:R-:W-:-:S13]  /*10af0*/  ISETP.GE.AND P0, PT, R5, c[0x0][0x3c8], PT ;  /* 0x0000f20005007a0c */ /* 0x000fda0003f06270 */
[----:B------:R-:W-:Y:S05]  /*10b00*/  @P0 EXIT ;  /* 0x000000000000094d */ /* 0x000fea0003800000 */
[----:B------:R-:W-:-:S04]  /*10b10*/  SHF.R.S32.HI R0, RZ, 0x1f, R5 ;  /* 0x0000001fff007819 */ /* 0x000fc80000011405 */
[----:B------:R-:W-:-:S04]  /*10b20*/  LEA.HI R0, R0, R5, RZ, 0x3 ;  /* 0x0000000500007211 */ /* 0x000fc800078f18ff */
[----:B-1----:R-:W-:-:S05]  /*10b30*/  LOP3.LUT R3, R0, 0xfffffff8, RZ, 0xc0, !PT ;  /* 0xfffffff800037812 */ /* 0x002fca00078ec0ff */
[----:B------:R-:W-:-:S05]  /*10b40*/  IMAD.WIDE R6, R3, 0x2, R6 ;  /* 0x0000000203067825 */ /* 0x000fca00078e0206 */
[----:B------:R-:W-:Y:S01]  /*10b50*/  ST.E.128 [R6.64], R20 ;  /* 0x0000001406007985 */ /* 0x000fe2000c101d0c */
[----:B------:R-:W-:Y:S05]  /*10b60*/  EXIT ;  /* 0x000000000000794d */ /* 0x000fea0003800000 */
.L_x_1061:
[----:B------:R-:W1:Y:S01]  /*10b70*/  S2R R7, SR_TID.X ;  /* 0x0000000000077919 */ /* 0x000e620000002100 */
[----:B------:R-:W-:Y:S03]  /*10b80*/  BSSY B0, `(.L_x_1068) ;  /* 0x0000029000007945 */ /* 0x000fe60003800000 */
[----:B------:R-:W2:Y:S01]  /*10b90*/  S2R R8, SR_CTAID.Z ;  /* 0x0000000000087919 */ /* 0x000ea20000002700 */
[----:B-1----:R-:W-:Y:S02]  /*10ba0*/  ISETP.GT.AND P0, PT, R7, 0x7f, PT ;  /* 0x0000007f0700780c */ /* 0x002fe40003f04270 */
[----:B--2---:R-:W-:-:S11]  /*10bb0*/  SHF.R.S32.HI R11, RZ, 0x1f, R8 ;  /* 0x0000001fff0b7819 */ /* 0x004fd60000011408 */
[----:B------:R-:W-:Y:S05]  /*10bc0*/  @P0 BRA `(.L_x_1069) ;  /* 0x0000024000000947 */ /* 0x000fea0003800000 */
[----:B------:R-:W1:Y:S01]  /*10bd0*/  S2R R4, SR_CTAID.X ;  /* 0x0000000000047919 */ /* 0x000e620000002500 */
[----:B------:R-:W-:-:S05]  /*10be0*/  MOV R2, c[0x0][0x4e8] ;  /* 0x00013a0000027a02 */ /* 0x000fca0000000f00 */
[----:B------:R-:W-:Y:S01]  /*10bf0*/  IMAD R0, R2, c[0x0][0x388], RZ ;  /* 0x0000e20002007a24 */ /* 0x000fe200078e02ff */
[----:B-1----:R-:W-:-:S04]  /*10c00*/  LEA R9, R4, R7, 0x7 ;  /* 0x0000000704097211 */ /* 0x002fc800078e38ff */
        /* <DEDUP_REMOVED lines=32> */
.L_x_1069:
[----:B------:R-:W-:Y:S05]  /*10e10*/  BSYNC B0 ;  /* 0x0000000000007941 */ /* 0x000fea0003800000 */
.L_x_1068:
        /* <DEDUP_REMOVED lines=45> */
[----:B------:R1:W2:Y:S01]  /*110f0*/  SHFL.IDX PT, R10, R9, RZ, 0x181f ;  /* 0x00181fff090a7589 */ /* 0x0002a200000e0000 */
[----:B------:R-:W-:-:S03]  /*11100*/  ISETP.GE.AND P0, PT, R4, R3, PT ;  /* 0x000000030400720c */ /* 0x000fc60003f06270 */
        /* <DEDUP_REMOVED lines=17> */
.L_x_1071:
[----:B------:R-:W-:Y:S05]  /*11220*/  BSYNC B0 ;  /* 0x0000000000007941 */ /* 0x000fea0003800000 */
.L_x_1070:
        /* <DEDUP_REMOVED lines=21> */
.L_x_1073:
[----:B------:R-:W-:Y:S05]  /*11380*/  BSYNC B0 ;  /* 0x0000000000007941 */ /* 0x000fea0003800000 */
.L_x_1072:
        /* <DEDUP_REMOVED lines=21> */
.L_x_1075:
[----:B------:R-:W-:Y:S05]  /*114e0*/  BSYNC B0 ;  /* 0x0000000000007941 */ /* 0x000fea0003800000 */
.L_x_1074:
        /* <DEDUP_REMOVED lines=22> */
.L_x_1076:
        /* <DEDUP_REMOVED lines=11> */
.L_x_1714:


//--------------------- .text._ZN7cutlass13device_kernelIN5flash19enable_sm80_to_sm89INS1_16FlashAttnFwdSm80INS1_25CollectiveMainloopFwdSm80ILi8ELi2ELb0EN4cute5tupleIJNS5_1CILi128EEENS7_ILi64EEENS7_ILi192EEEEEELi192ENS_10bfloat16_tEfNS_4arch4Sm80ELb0ELb1ELb0ELb1ELb1ELb0ELb1ELb0EEENS1_21CollectiveEpilogueFwdINS6_IJS8_SA_S9_EEENS6_IJNS7_ILi1EEESI_SI_EEESC_SE_Li256ELb1ELb1ELb0ELb0EEENS1_19SingleTileSchedulerILb1ELb0ELb1ELi128EEEEEEEEEvNT_6ParamsE --------------------------
	.section	.text._ZN7cutlass13device_kernelIN5flash19enable_sm80_to_sm89INS1_16FlashAttnFwdSm80INS1_25CollectiveMainloopFwdSm80ILi8ELi2ELb0EN4cute5tupleIJNS5_1CILi128EEENS7_ILi64EEENS7_ILi192EEEEEELi192ENS_10bfloat16_tEfNS_4arch4Sm80ELb0ELb1ELb0ELb1ELb1ELb0ELb1ELb0EEENS1_21CollectiveEpilogueFwdINS6_IJS8_SA_S9_EEENS6_IJNS7_ILi1EEESI_SI_EEESC_SE_Li256ELb1ELb1ELb0ELb0EEENS1_19SingleTileSchedulerILb1ELb0ELb1ELi128EEEEEEEEEvNT_6ParamsE,"ax",@progbits
	.sectioninfo	@"SHI_REGISTERS=234"
	.align	128
.text._ZN7cutlass13device_kernelIN5flash19enable_sm80_to_sm89INS1_16FlashAttnFwdSm80INS1_25CollectiveMainloopFwdSm80ILi8ELi2ELb0EN4cute5tupleIJNS5_1CILi128EEENS7_ILi64EEENS7_ILi192EEEEEELi192ENS_10bfloat16_tEfNS_4arch4Sm80ELb0ELb1ELb0ELb1ELb1ELb0ELb1ELb0EEENS1_21CollectiveEpilogueFwdINS6_IJS8_SA_S9_EEENS6_IJNS7_ILi1EEESI_SI_EEESC_SE_Li256ELb1ELb1ELb0ELb0EEENS1_19SingleTileSchedulerILb1ELb0ELb1ELi128EEEEEEEEEvNT_6ParamsE:
        .type           _ZN7cutlass13device_kernelIN5flash19enable_sm80_to_sm89INS1_16FlashAttnFwdSm80INS1_25CollectiveMainloopFwdSm80ILi8ELi2ELb0EN4cute5tupleIJNS5_1CILi128EEENS7_ILi64EEENS7_ILi192EEEEEELi192ENS_10bfloat16_tEfNS_4arch4Sm80ELb0ELb1ELb0ELb1ELb1ELb0ELb1ELb0EEENS1_21CollectiveEpilogueFwdINS6_IJS8_SA_S9_EEENS6_IJNS7_ILi1EEESI_SI_EEESC_SE_Li256ELb1ELb1ELb0ELb0EEENS1_19SingleTileSchedulerILb1ELb0ELb1ELi128EEEEEEEEEvNT_6ParamsE,@function
        .size           _ZN7cutlass13device_kernelIN5flash19enable_sm80_to_sm89INS1_16FlashAttnFwdSm80INS1_25CollectiveMainloopFwdSm80ILi8ELi2ELb0EN4cute5tupleIJNS5_1CILi128EEENS7_ILi64EEENS7_ILi192EEEEEELi192ENS_10bfloat16_tEfNS_4arch4Sm80ELb0ELb1ELb0ELb1ELb1ELb0ELb1ELb0EEENS1_21CollectiveEpilogueFwdINS6_IJS8_SA_S9_EEENS6_IJNS7_ILi1EEESI_SI_EEESC_SE_Li256ELb1ELb1ELb0ELb0EEENS1_19SingleTileSchedulerILb1ELb0ELb1ELi128EEEEEEEEEvNT_6ParamsE,(.L_x_1715 - _ZN7cutlass13device_kernelIN5flash19enable_sm80_to_sm89INS1_16FlashAttnFwdSm80INS1_25CollectiveMainloopFwdSm80ILi8ELi2ELb0EN4cute5tupleIJNS5_1CILi128EEENS7_ILi64EEENS7_ILi192EEEEEELi192ENS_10bfloat16_tEfNS_4arch4Sm80ELb0ELb1ELb0ELb1ELb1ELb0ELb1ELb0EEENS1_21CollectiveEpilogueFwdINS6_IJS8_SA_S9_EEENS6_IJNS7_ILi1EEESI_SI_EEESC_SE_Li256ELb1ELb1ELb0ELb0EEENS1_19SingleTileSchedulerILb1ELb0ELb1ELi128EEEEEEEEEvNT_6ParamsE)
        .other          _ZN7cutlass13device_kernelIN5flash19enable_sm80_to_sm89INS1_16FlashAttnFwdSm80INS1_25CollectiveMainloopFwdSm80ILi8ELi2ELb0EN4cute5tupleIJNS5_1CILi128EEENS7_ILi64EEENS7_ILi192EEEEEELi192ENS_10bfloat16_tEfNS_4arch4Sm80ELb0ELb1ELb0ELb1ELb1ELb0ELb1ELb0EEENS1_21CollectiveEpilogueFwdINS6_IJS8_SA_S9_EEENS6_IJNS7_ILi1EEESI_SI_EEESC_SE_Li256ELb1ELb1ELb0ELb0EEENS1_19SingleTileSchedulerILb1ELb0ELb1ELi128EEEEEEEEEvNT_6ParamsE,@"STO_CUDA_ENTRY STV_DEFAULT"
_ZN7cutlass13device_kernelIN5flash19enable_sm80_to_sm89INS1_16FlashAttnFwdSm80INS1_25CollectiveMainloopFwdSm80ILi8ELi2ELb0EN4cute5tupleIJNS5_1CILi128EEENS7_ILi64EEENS7_ILi192EEEEEELi192ENS_10bfloat16_tEfNS_4arch4Sm80ELb0ELb1ELb0ELb1ELb1ELb0ELb1ELb0EEENS1_21CollectiveEpilogueFwdINS6_IJS8_SA_S9_EEENS6_IJNS7_ILi1EEESI_SI_EEESC_SE_Li256ELb1ELb1ELb0ELb0EEENS1_19SingleTileSchedulerILb1ELb0ELb1ELi128EEEEEEEEEvNT_6ParamsE:
        /* <DEDUP_REMOVED lines=20> */
.L_x_1078:
        /* <DEDUP_REMOVED lines=13> */
.L_x_1080:
[----:B------:R-:W-:Y:S02]  /*0210*/  ULDC UR5, c[0x0][0x54c] ;  /* 0x0001530000057ab9 */ /* 0x000fe40000000800 */
.L_x_1079:
[----:B------:R-:W-:Y:S02]  /*0220*/  ULDC UR4, c[0x0][0x548] ;  /* 0x0001520000047ab9 */ /* 0x000fe40000000800 */
[----:B------:R-:W-:-:S02]  /*0230*/  USHF.L.U32 UR7, UR6, 0x7, URZ ;  /* 0x0000000706077899 */ /* 0x000fc4000800063f */
[----:B------:R-:W-:-:S04]  /*0240*/  UIMAD UR4, UR5, UR4, URZ ;  /* 0x00000004050472a4 */ /* 0x000fc8000f8e023f */
[----:B------:R-:W-:-:S04]  /*0250*/  UISETP.GE.AND UP0, UPT, UR7, UR4, UPT ;  /* 0x000000040700728c */ /* 0x000fc8000bf06270 */
[----:B------:R-:W-:Y:S01]  /*0260*/  USEL UR11, UR11, 0xffffffff, !UP0 ;  /* 0xffffffff0b0b7887 */ /* 0x000fe2000c000000 */
[----:B------:R-:W-:Y:S05]  /*0270*/  BRA `(.L_x_1081) ;  /* 0x000001b000007947 */ /* 0x000fea0003800000 */
.L_x_1077:
        /* <DEDUP_REMOVED lines=8> */
.L_x_1082:
        /* <DEDUP_REMOVED lines=13> */
.L_x_1084:
[----:B------:R-:W-:Y:S02]  /*03d0*/  ULDC UR5, c[0x0][0x54c] ;  /* 0x0001530000057ab9 */ /* 0x000fe40000000800 */
.L_x_1083:
[----:B------:R-:W-:Y:S02]  /*03e0*/  ULDC UR4, c[0x0][0x548] ;  /* 0x0001520000047ab9 */ /* 0x000fe40000000800 */
[----:B------:R-:W-:-:S02]  /*03f0*/  USHF.L.U32 UR7, UR6, 0x7, URZ ;  /* 0x0000000706077899 */ /* 0x000fc4000800063f */
[----:B------:R-:W-:-:S04]  /*0400*/  UIMAD UR4, UR5, UR4, URZ ;  /* 0x00000004050472a4 */ /* 0x000fc8000f8e023f */
[----:B------:R-:W-:-:S04]  /*0410*/  UISETP.GE.AND UP0, UPT, UR7, UR4, UPT ;  /* 0x000000040700728c */ /* 0x000fc8000bf06270 */
[----:B------:R-:W-:-:S06]  /*0420*/  USEL UR11, UR11, 0xffffffff, !UP0 ;  /* 0xffffffff0b0b7887 */ /* 0x000fcc000c000000 */
.L_x_1081:
        /* <DEDUP_REMOVED lines=44> */
.L_x_1085:
        /* <DEDUP_REMOVED lines=9> */
.L_x_1086:
        /* <DEDUP_REMOVED lines=9> */
[----:B--2---:R-:W-:Y:S02]  /*0810*/  IADD3 R4, -R4, R7, RZ ;  /* 0x0000000704047210 */ /* 0x004fe40007ffe1ff */
.L_x_1087:
[----:B------:R-:W-:Y:S01]  /*0820*/  ULDC UR4, c[0x0][0x2c4] ;  /* 0x0000b10000047ab9 */ /* 0x000fe20000000800 */
[----:B------:R-:W-:Y:S01]  /*0830*/  IMAD.MOV.U32 R193, RZ, RZ, c[0x0][0x32c] ;  /* 0x0000cb00ffc17624 */ /* 0x000fe200078e00ff */
[----:B------:R-:W-:Y:S01]  /*0840*/  UISETP.NE.AND UP1, UPT, UR4, 0x1, UPT ;  /* 0x000000010400788c */ /* 0x000fe2000bf25270 */
[----:B-----5:R-:W-:Y:S02]  /*0850*/  IMAD.IADD R191, R4, 0x1, -R199 ;  /* 0x0000000104bf7824 */ /* 0x020fe400078e0ac7 */
[----:B------:R-:W-:Y:S01]  /*0860*/  ULDC.64 UR4, c[0x0][0x2c8] ;  /* 0x0000b20000047ab9 */ /* 0x000fe20000000a00 */
[----:B------:R-:W-:-:S02]  /*0870*/  ISETP.GE.AND P1, PT, R193, 0x1, PT ;  /* 0x00000001c100780c */ /* 0x000fc40003f26270 */
[----:B-1----:R-:W-:Y:S02]  /*0880*/  IADD3 R2, R191, 0x1, -R200 ;  /* 0x00000001bf027810 */ /* 0x002fe40007ffe8c8 */
[----:B------:R-:W-:-:S03]  /*0890*/  P2R R0, PR, RZ, 0x2 ;  /* 0x00000002ff007803 */ /* 0x000fc60000000000 */
[----:B------:R-:W-:-:S04]  /*08a0*/  @UP1 UIADD3 UR12, UR7, 0x7f, URZ ;  /* 0x0000007f070c1890 */ /* 0x000fc8000fffe03f */
[----:B------:R-:W-:Y:S02]  /*08b0*/  UIMAD.WIDE.U32 UR12, UR12, UR4, URZ ;  /* 0x000000040c0c72a5 */ /* 0x000fe4000f8e003f */
[----:B------:R-:W-:Y:S02]  /*08c0*/  UIADD3 UR4, UR7, 0x7f, URZ ;  /* 0x0000007f07047890 */ /* 0x000fe4000fffe03f */
[----:B------:R-:W-:-:S06]  /*08d0*/  @UP1 USHF.R.U32.HI UR4, URZ, UR5, UR13 ;  /* 0x000000053f041299 */ /* 0x000fcc000801160d */
[----:B------:R-:W-:-:S04]  /*08e0*/  IADD3 R2, R2, UR4, RZ ;  /* 0x0000000402027c10 */ /* 0x000fc8000fffe0ff */
        /* <DEDUP_REMOVED lines=11> */
.L_x_1089:
[----:B------:R-:W-:-:S13]  /*09a0*/  ISETP.NE.AND P0, PT, R193, 0x1, PT ;  /* 0x00000001c100780c */ /* 0x000fda0003f05270 */
[----:B------:R-:W-:-:S05]  /*09b0*/  @P0 IMAD.HI.U32 R2, R0, c[0x0][0x330], RZ ;  /* 0x0000cc0000020a27 */ /* 0x000fca00078e00ff */
[----:B------:R-:W-:-:S05]  /*09c0*/  @P0 SHF.R.U32.HI R0, RZ, c[0x0][0x334], R2 ;  /* 0x0000cd00ff000a19 */ /* 0x000fca0000011602 */
.L_x_1090:
[----:B------:R-:W-:-:S05]  /*09d0*/  IMAD R0, R0, R193, c[0x0][0x32c] ;  /* 0x0000cb0000007624 */ /* 0x000fca00078e02c1 */
[----:B------:R-:W-:Y:S02]  /*09e0*/  IMNMX R7, R7, R0, PT ;  /* 0x0000000007077217 */ /* 0x000fe40003800200 */
.L_x_1088:
[----:B------:R-:W-:Y:S01]  /*09f0*/  IADD3 R3, R191, 0x3f, RZ ;  /* 0x0000003fbf037810 */ /* 0x000fe20007ffe0ff */
[----:B------:R-:W-:Y:S01]  /*0a00*/  ULDC.64 UR4, c[0x0][0x2c8] ;  /* 0x0000b20000047ab9 */ /* 0x000fe20000000a00 */
[----:B------:R-:W-:Y:S01]  /*0a10*/  IADD3 R7, R7, 0x3f, RZ ;  /* 0x0000003f07077810 */ /* 0x000fe20007ffe0ff */
[----:B------:R-:W-:Y:S01]  /*0a20*/  UIMAD.WIDE.U32 UR12, UR7, UR4, URZ ;  /* 0x00000004070c72a5 */ /* 0x000fe2000f8e003f */
[----:B------:R-:W-:Y:S01]  /*0a30*/  SHF.R.S32.HI R2, RZ, 0x1f, R3 ;  /* 0x0000001fff027819 */ /* 0x000fe20000011403 */
[----:B------:R-:W-:Y:S01]  /*0a40*/  IMAD.IADD R146, R191, 0x1, -R200 ;  /* 0x00000001bf927824 */ /* 0x000fe200078e0ac8 */
[----:B------:R-:W-:Y:S01]  /*0a50*/  SHF.R.S32.HI R0, RZ, 0x1f, R7 ;  /* 0x0000001fff007819 */ /* 0x000fe20000011407 */
[----:B------:R-:W-:Y:S01]  /*0a60*/  UMOV UR4, UR7 ;  /* 0x0000000700047c82 */ /* 0x000fe20008000000 */
[----:B------:R-:W-:Y:S01]  /*0a70*/  LEA.HI R2, R2, R3, RZ, 0x6 ;  /* 0x0000000302027211 */ /* 0x000fe200078f30ff */
[----:B------:R-:W-:Y:S01]  /*0a80*/  @UP1 USHF.R.U32.HI UR4, URZ, UR5, UR13 ;  /* 0x000000053f041299 */ /* 0x000fe2000801160d */
[----:B------:R-:W-:-:S02]  /*0a90*/  LEA.HI R0, R0, R7, RZ, 0x6 ;  /* 0x0000000700007211 */ /* 0x000fc400078f30ff */
[----:B------:R-:W-:Y:S02]  /*0aa0*/  SHF.R.S32.HI R147, RZ, 0x6, R2 ;  /* 0x00000006ff937819 */ /* 0x000fe40000011402 */
[----:B------:R-:W-:Y:S02]  /*0ab0*/  SHF.R.S32.HI R0, RZ, 0x6, R0 ;  /* 0x00000006ff007819 */ /* 0x000fe40000011400 */
[----:B------:R-:W-:Y:S02]  /*0ac0*/  IADD3 R2, R146, UR4, RZ ;  /* 0x0000000492027c10 */ /* 0x000fe4000fffe0ff */
[----:B------:R-:W-:Y:S02]  /*0ad0*/  IMNMX R147, R147, R0, PT ;  /* 0x0000000093937217 */ /* 0x000fe40003800200 */
        /* <DEDUP_REMOVED lines=10> */
.L_x_1092:
[----:B------:R-:W-:-:S13]  /*0b80*/  ISETP.NE.AND P0, PT, R193, 0x1, PT ;  /* 0x00000001c100780c */ /* 0x000fda0003f05270 */
[----:B------:R-:W-:-:S05]  /*0b90*/  @P0 IMAD.HI.U32 R0, R2, c[0x0][0x330], RZ ;  /* 0x0000cc0002000a27 */ /* 0x000fca00078e00ff */
[----:B------:R-:W-:-:S05]  /*0ba0*/  @P0 SHF.R.U32.HI R2, RZ, c[0x0][0x334], R0 ;  /* 0x0000cd00ff020a19 */ /* 0x000fca0000011600 */
.L_x_1093:
[----:B------:R-:W-:-:S05]  /*0bb0*/  IMAD R2, R2, c[0x0][0x32c], RZ ;  /* 0x0000cb0002027a24 */ /* 0x000fca00078e02ff */
[----:B------:R-:W-:-:S04]  /*0bc0*/  IMNMX R3, R3, R2, !PT ;  /* 0x0000000203037217 */ /* 0x000fc80007800200 */
.L_x_1091:
        /* <DEDUP_REMOVED lines=76> */
[----:B------:R-:W-:Y:S01]  /*1090*/  IMAD.MOV.U32 R186, RZ, RZ, 0x10 ;  /* 0x00000010ffba7424 */ /* 0x000fe200078e00ff */
[----:B------:R-:W-:Y:S01]  /*10a0*/  PLOP3.LUT P0, PT, PT, PT, UP1, 0x80, 0x0 ;  /* 0x000000000000781c */ /* 0x000fe20003f0f018 */
[----:B------:R-:W-:Y:S01]  /*10b0*/  IMAD.IADD R208, R5, 0x1, -R208 ;  /* 0x0000000105d07824 */ /* 0x000fe200078e0ad0 */
[----:B------:R-:W-:Y:S01]  /*10c0*/  ULDC.64 UR4, c[0x0][0x1b8] ;  /* 0x00006e0000047ab9 */ /* 0x000fe20000000a00 */
[----:B------:R-:W-:Y:S01]  /*10d0*/  LEA.HI R14, R8, R5, RZ, 0x4 ;  /* 0x00000005080e7211 */ /* 0x000fe200078f20ff */
[----:B------:R-:W-:Y:S01]  /*10e0*/  UIADD3 UR13, UR13, UR9, URZ ;  /* 0x000000090d0d7290 */ /* 0x000fe2000fffe03f */
[C---:B------:R-:W-:Y:S01]  /*10f0*/  IMAD R198, R208.reuse, 0x20, R19 ;  /* 0x00000020d0c67824 */ /* 0x040fe200078e0213 */
[----:B------:R-:W-:Y:S01]  /*1100*/  USHF.R.S32.HI UR9, URZ, 0x1f, UR11 ;  /* 0x0000001f3f097899 */ /* 0x000fe2000801140b */
[----:B------:R-:W-:Y:S01]  /*1110*/  SHF.R.S32.HI R11, RZ, 0x4, R14 ;  /* 0x00000004ff0b7819 */ /* 0x000fe2000001140e */
[----:B------:R-:W-:Y:S01]  /*1120*/  UIMAD UR8, UR18, UR4, URZ ;  /* 0x00000004120872a4 */ /* 0x000fe2000f8e023f */
[----:B------:R-:W-:Y:S01]  /*1130*/  IMAD.SHL.U32 R187, R208, 0x40, RZ ;  /* 0x00000040d0bb7824 */ /* 0x000fe200078e00ff */
[----:B------:R-:W-:Y:S01]  /*1140*/  IADD3 R12, R198, UR7, RZ ;  /* 0x00000007c60c7c10 */ /* 0x000fe2000fffe0ff */
[----:B------:R-:W-:Y:S01]  /*1150*/  USEL UR9, UR9, URZ, !UP2 ;  /* 0x0000003f09097287 */ /* 0x000fe2000d000000 */
[----:B------:R-:W-:Y:S01]  /*1160*/  IMAD.SHL.U32 R197, R19, 0x40, RZ ;  /* 0x0000004013c57824 */ /* 0x000fe200078e00ff */
[----:B------:R-:W-:Y:S01]  /*1170*/  UIMAD UR8, UR10, UR5, UR8 ;  /* 0x000000050a0872a4 */ /* 0x000fe2000f8e0208 */
[----:B------:R-:W-:Y:S01]  /*1180*/  LOP3.LUT R187, R187, 0x1c0, RZ, 0xc0, !PT ;  /* 0x000001c0bbbb7812 */ /* 0x000fe200078ec0ff */
[----:B------:R-:W-:Y:S01]  /*1190*/  UIMAD.WIDE.U32 UR16, UR10, UR4, UR12 ;  /* 0x000000040a1072a5 */ /* 0x000fe2000f8e000c */
[----:B-1----:R-:W-:Y:S01]  /*11a0*/  @P1 IMAD.HI.U32 R2, R12, c[0x0][0x2c8], RZ ;  /* 0x0000b2000c021a27 */ /* 0x002fe200078e00ff */
[----:B------:R-:W-:Y:S01]  /*11b0*/  USEL UR12, UR11, URZ, !UP2 ;  /* 0x0000003f0b0c7287 */ /* 0x000fe2000d000000 */
[----:B------:R-:W-:Y:S01]  /*11c0*/  LOP3.LUT R6, R187, 0x8, R6, 0xf8, !PT ;  /* 0x00000008bb067812 */ /* 0x000fe200078ef806 */
[----:B------:R-:W-:Y:S01]  /*11d0*/  ULDC.64 UR4, c[0x0][0x1c0] ;  /* 0x0000700000047ab9 */ /* 0x000fe20000000a00 */
[----:B------:R-:W-:Y:S01]  /*11e0*/  IMAD.MOV.U32 R3, RZ, RZ, R12 ;  /* 0x000000ffff037224 */ /* 0x000fe200078e000c */
[----:B------:R-:W-:Y:S01]  /*11f0*/  UIMAD UR9, UR9, UR4, URZ ;  /* 0x00000004090972a4 */ /* 0x000fe2000f8e023f */
[----:B------:R-:W-:Y:S01]  /*1200*/  @P0 SHF.R.U32.HI R3, RZ, c[0x0][0x2cc], R2 ;  /* 0x0000b300ff030a19 */ /* 0x000fe20000011602 */
[----:B------:R-:W-:Y:S01]  /*1210*/  UIADD3 UR17, UR17, UR8, URZ ;  /* 0x0000000811117290 */ /* 0x000fe2000fffe03f */
[C---:B------:R-:W-:Y:S01]  /*1220*/  LOP3.LUT R2, R14.reuse, 0xfffffff0, RZ, 0xc0, !PT ;  /* 0xfffffff00e027812 */ /* 0x040fe200078ec0ff */
[----:B------:R-:W-:Y:S01]  /*1230*/  UIMAD UR5, UR12, UR5, UR9 ;  /* 0x000000050c0572a4 */ /* 0x000fe2000f8e0209 */
[----:B------:R-:W-:Y:S01]  /*1240*/  LEA.HI R14, R14, R11, RZ, 0x1 ;  /* 0x0000000b0e0e7211 */ /* 0x000fe200078f08ff */
[----:B------:R-:W-:Y:S01]  /*1250*/  UIMAD.WIDE.U32 UR12, UR12, UR4, UR16 ;  /* 0x000000040c0c72a5 */ /* 0x000fe2000f8e0010 */
[----:B------:R-:W-:Y:S01]  /*1260*/  SHF.R.U32.HI R187, RZ, 0x3, R187 ;  /* 0x00000003ffbb7819 */ /* 0x000fe200000116bb */
[----:B------:R-:W-:Y:S01]  /*1270*/  IMAD.IADD R7, R5, 0x1, -R2 ;  /* 0x0000000105077824 */ /* 0x000fe200078e0a02 */
[----:B------:R-:W-:Y:S01]  /*1280*/  SHF.R.S32.HI R2, RZ, 0x1f, R3 ;  /* 0x0000001fff027819 */ /* 0x000fe20000011403 */
[----:B------:R-:W-:Y:S01]  /*1290*/  UIADD3 UR5, UR13, UR5, URZ ;  /* 0x000000050d057290 */ /* 0x000fe2000fffe03f */
[----:B------:R-:W-:Y:S01]  /*12a0*/  LOP3.LUT R14, R14, 0xfffffffe, RZ, 0xc0, !PT ;  /* 0xfffffffe0e0e7812 */ /* 0x000fe200078ec0ff */
[----:B------:R-:W-:Y:S01]  /*12b0*/  IMAD.U32 R21, RZ, RZ, UR13 ;  /* 0x0000000dff157e24 */ /* 0x000fe2000f8e00ff */
[----:B------:R-:W-:Y:S01]  /*12c0*/  SHF.R.S32.HI R10, RZ, 0x1f, R7 ;  /* 0x0000001fff0a7819 */ /* 0x000fe20000011407 */
[----:B------:R-:W-:Y:S01]  /*12d0*/  IMAD.U32 R20, RZ, RZ, UR12 ;  /* 0x0000000cff147e24 */ /* 0x000fe2000f8e00ff */
[----:B------:R-:W-:Y:S01]  /*12e0*/  LOP3.LUT R197, R197, 0x1c0, RZ, 0xc0, !PT ;  /* 0x000001c0c5c57812 */ /* 0x000fe200078ec0ff */
[----:B------:R-:W-:Y:S01]  /*12f0*/  IMAD.U32 R21, RZ, RZ, UR5 ;  /* 0x00000005ff157e24 */ /* 0x000fe2000f8e00ff */
[----:B------:R-:W-:Y:S01]  /*1300*/  LEA.HI R10, R10, R7, RZ, 0x3 ;  /* 0x000000070a0a7211 */ /* 0x000fe200078f18ff */
[----:B------:R-:W-:Y:S01]  /*1310*/  IMAD R2, R2, c[0x0][0x1b0], RZ ;  /* 0x00006c0002027a24 */ /* 0x000fe200078e02ff */
[----:B------:R-:W-:Y:S01]  /*1320*/  LOP3.LUT R187, R6, R187, RZ, 0x3c, !PT ;  /* 0x000000bb06bb7212 */ /* 0x000fe200078e3cff */
[C---:B------:R-:W-:Y:S01]  /*1330*/  IMAD.WIDE.U32 R20, R3.reuse, c[0x0][0x1b0], R20 ;  /* 0x00006c0003147a25 */ /* 0x040fe200078e0014 */
[----:B------:R-:W-:Y:S01]  /*1340*/  SHF.R.U32.HI R16, RZ, 0x3, R197 ;  /* 0x00000003ff107819 */ /* 0x000fe200000116c5 */
[----:B------:R-:W-:Y:S01]  /*1350*/  BSSY B0, `(.L_x_1095) ;  /* 0x0000046000007945 */ /* 0x000fe20003800000 */
[----:B------:R-:W-:Y:S01]  /*1360*/  LEA.HI R18, R8, R5, RZ, 0x6 ;  /* 0x0000000508127211 */ /* 0x000fe200078f30ff */
[----:B------:R-:W-:Y:S01]  /*1370*/  IMAD R9, R3, c[0x0][0x1b4], R2 ;  /* 0x00006d0003097a24 */ /* 0x000fe200078e0202 */
[----:B------:R-:W-:Y:S01]  /*1380*/  LOP3.LUT R2, R10, 0xfffffff8, RZ, 0xc0, !PT ;  /* 0xfffffff80a027812 */ /* 0x000fe200078ec0ff */
[----:B------:R-:W-:Y:S01]  /*1390*/  IMAD.MOV R3, RZ, RZ, -R3 ;  /* 0x000000ffff037224 */ /* 0x000fe200078e0a03 */
[----:B------:R-:W-:Y:S01]  /*13a0*/  LOP3.LUT P1, RZ, R208, 0x4, RZ, 0xc0, !PT ;  /* 0x00000004d0ff7812 */ /* 0x000fe2000782c0ff */
[----:B------:R-:W-:-:S02]  /*13b0*/  IMAD.IADD R14, R11, 0x1, -R14 ;  /* 0x000000010b0e7824 */ /* 0x000fc400078e0a0e */
[----:B------:R-:W-:Y:S02]  /*13c0*/  IMAD R12, R3, c[0x0][0x2c4], R12 ;  /* 0x0000b100030c7a24 */ /* 0x000fe400078e020c */
[----:B------:R-:W-:Y:S02]  /*13d0*/  IMAD.IADD R2, R7, 0x1, -R2 ;  /* 0x0000000107027824 */ /* 0x000fe400078e0a02 */
[----:B------:R-:W-:Y:S01]  /*13e0*/  IMAD.IADD R21, R21, 0x1, R9 ;  /* 0x0000000115157824 */ /* 0x000fe200078e0209 */
[----:B------:R-:W-:Y:S01]  /*13f0*/  SHF.R.S32.HI R3, RZ, 0x1f, R12 ;  /* 0x0000001fff037819 */ /* 0x000fe2000001140c */
[C---:B------:R-:W-:Y:S01]  /*1400*/  IMAD.SHL.U32 R7, R2.reuse, 0x40, RZ ;  /* 0x0000004002077824 */ /* 0x040fe200078e00ff */
[----:B------:R-:W-:Y:S01]  /*1410*/  LOP3.LUT P5, RZ, R2, 0x4, RZ, 0xc0, !PT ;  /* 0x0000000402ff7812 */ /* 0x000fe200078ac0ff */
[----:B------:R-:W-:Y:S01]  /*1420*/  IMAD.SHL.U32 R4, R14, 0x8, RZ ;  /* 0x000000080e047824 */ /* 0x000fe200078e00ff */
[----:B------:R-:W-:Y:S01]  /*1430*/  LOP3.LUT P4, RZ, R2, 0x2, RZ, 0xc0, !PT ;  /* 0x0000000202ff7812 */ /* 0x000fe2000788c0ff */
[----:B------:R-:W-:Y:S01]  /*1440*/  IMAD R3, R3, c[0x0][0x1a8], RZ ;  /* 0x00006a0003037a24 */ /* 0x000fe200078e02ff */
[----:B------:R-:W-:Y:S01]  /*1450*/  LOP3.LUT R7, R7, 0x1c0, RZ, 0xc0, !PT ;  /* 0x000001c007077812 */ /* 0x000fe200078ec0ff */
[----:B------:R-:W-:Y:S01]  /*1460*/  IMAD.SHL.U32 R10, R10, 0x40, RZ ;  /* 0x000000400a0a7824 */ /* 0x000fe200078e00ff */
[----:B------:R-:W-:Y:S01]  /*1470*/  IADD3 R2, R19, UR7, RZ ;  /* 0x0000000713027c10 */ /* 0x000fe2000fffe0ff */
[C---:B------:R-:W-:Y:S01]  /*1480*/  IMAD R3, R12.reuse, c[0x0][0x1ac], R3 ;  /* 0x00006b000c037a24 */ /* 0x040fe200078e0203 */
[----:B------:R-:W-:Y:S01]  /*1490*/  LOP3.LUT R4, R7, 0x8, R4, 0xf8, !PT ;  /* 0x0000000807047812 */ /* 0x000fe200078ef804 */
[----:B------:R-:W-:Y:S01]  /*14a0*/  IMAD.WIDE.U32 R12, R12, c[0x0][0x1a8], R20 ;  /* 0x00006a000c0c7a25 */ /* 0x000fe200078e0014 */
[----:B------:R-:W-:-:S02]  /*14b0*/  SHF.R.U32.HI R9, RZ, 0x3, R7 ;  /* 0x00000003ff097819 */ /* 0x000fc40000011607 */
[----:B------:R-:W-:Y:S01]  /*14c0*/  LOP3.LUT R10, R10, 0xfffffe00, RZ, 0xc0, !PT ;  /* 0xfffffe000a0a7812 */ /* 0x000fe200078ec0ff */
[----:B------:R-:W-:Y:S01]  /*14d0*/  IMAD.IADD R7, R13, 0x1, R3 ;  /* 0x000000010d077824 */ /* 0x000fe200078e0203 */
[----:B------:R-:W-:Y:S01]  /*14e0*/  LOP3.LUT R3, R4, R9, RZ, 0x3c, !PT ;  /* 0x0000000904037212 */ /* 0x000fe200078e3cff */
[----:B------:R-:W-:Y:S01]  /*14f0*/  IMAD R9, R200, c[0x0][0x2c4], RZ ;  /* 0x0000b100c8097a24 */ /* 0x000fe200078e02ff */
[----:B------:R-:W-:Y:S01]  /*1500*/  LEA R13, P0, R12, c[0x0][0x160], 0x1 ;  /* 0x000058000c0d7a11 */ /* 0x000fe200078008ff */
[----:B------:R-:W-:Y:S01]  /*1510*/  IMAD.SHL.U32 R188, R208, 0x8, RZ ;  /* 0x00000008d0bc7824 */ /* 0x000fe200078e00ff */
[----:B------:R-:W-:Y:S01]  /*1520*/  SEL R186, R186, 0xfffffff0, !P4 ;  /* 0xfffffff0baba7807 */ /* 0x000fe20006000000 */
[----:B------:R-:W-:Y:S01]  /*1530*/  IMAD.MOV.U32 R4, RZ, RZ, 0x20 ;  /* 0x00000020ff047424 */ /* 0x000fe200078e00ff */
[----:B------:R-:W-:Y:S01]  /*1540*/  LEA.HI.X R12, R12, c[0x0][0x164], R7, 0x1, P0 ;  /* 0x000059000c0c7a11 */ /* 0x000fe200000f0c07 */
[----:B------:R-:W-:Y:S01]  /*1550*/  IMAD.SHL.U32 R18, R18, 0x8, RZ ;  /* 0x0000000812127824 */ /* 0x000fe200078e00ff */
[----:B------:R-:W-:Y:S01]  /*1560*/  LEA.HI R7, R8, R5, RZ, 0x5 ;  /* 0x0000000508077211 */ /* 0x000fe200078f28ff */
[----:B------:R1:W3:Y:S01]  /*1570*/  SHFL.IDX PT, R20, R13, RZ, 0x181f ;  /* 0x00181fff0d147589 */ /* 0x0002e200000e0000 */
[----:B------:R-:W-:Y:S01]  /*1580*/  LOP3.LUT P0, RZ, R208, 0x2, RZ, 0xc0, !PT ;  /* 0x00000002d0ff7812 */ /* 0x000fe2000780c0ff */
[----:B------:R-:W-:Y:S01]  /*1590*/  IMAD R187, R14, 0x200, R187 ;  /* 0x000002000ebb7824 */ /* 0x000fe200078e02bb */
[----:B------:R-:W-:Y:S01]  /*15a0*/  SHF.R.S32.HI R6, RZ, 0x5, R7 ;  /* 0x00000005ff067819 */ /* 0x000fe20000011407 */
[----:B------:R1:W4:Y:S01]  /*15b0*/  SHFL.IDX PT, R21, R12, RZ, 0x181f ;  /* 0x00181fff0c157589 */ /* 0x00032200000e0000 */
[----:B------:R-:W-:-:S02]  /*15c0*/  LOP3.LUT R197, R197, 0x38, R188, 0xf8, !PT ;  /* 0x00000038c5c57812 */ /* 0x000fc400078ef8bc */
[C---:B------:R-:W-:Y:S02]  /*15d0*/  IADD3 R17, R188.reuse, 0x40, RZ ;  /* 0x00000040bc117810 */ /* 0x040fe40007ffe0ff */
[----:B------:R-:W-:Y:S02]  /*15e0*/  LOP3.LUT R197, R197, R16, RZ, 0x3c, !PT ;  /* 0x00000010c5c57212 */ /* 0x000fe400078e3cff */
[C---:B------:R-:W-:Y:S02]  /*15f0*/  IADD3 R16, R188.reuse, 0x80, RZ ;  /* 0x00000080bc107810 */ /* 0x040fe40007ffe0ff */
[----:B------:R-:W-:Y:S02]  /*1600*/  ISETP.GE.AND P3, PT, R188, c[0x0][0x198], PT ;  /* 0x00006600bc007a0c */ /* 0x000fe40003f66270 */
[----:B------:R-:W-:Y:S02]  /*1610*/  SEL R4, R4, 0xffffffe0, !P5 ;  /* 0xffffffe004047807 */ /* 0x000fe40006800000 */
[----:B------:R-:W-:-:S02]  /*1620*/  ISETP.GE.AND P4, PT, R16, c[0x0][0x198], PT ;  /* 0x0000660010007a0c */ /* 0x000fc40003f86270 */
[----:B------:R-:W-:Y:S01]  /*1630*/  LOP3.LUT R197, R197, 0xfffffe00, R18, 0xf8, !PT ;  /* 0xfffffe00c5c57812 */ /* 0x000fe200078ef812 */
[----:B--2---:R2:W5:Y:S01]  /*1640*/  @P2 R2UR UR9, R0 ;  /* 0x00000000000923c2 */ /* 0x00456200000e0000 */
[----:B------:R-:W-:Y:S01]  /*1650*/  ISETP.GE.AND P2, PT, R2, R9, PT ;  /* 0x000000090200720c */ /* 0x000fe20003f46270 */
[----:B-----5:R-:W-:Y:S01]  /*1660*/  @!UP0 UMOV UR9, UR11 ;  /* 0x0000000b00098c82 */ /* 0x020fe20008000000 */
[----:B--2---:R-:W-:Y:S01]  /*1670*/  P2R R0, PR, RZ, 0x1 ;  /* 0x00000001ff007803 */ /* 0x004fe20000000000 */
[----:B------:R-:W-:Y:S01]  /*1680*/  IMAD R0, R6, 0x400, R10 ;  /* 0x0000040006007824 */ /* 0x000fe200078e020a */
[----:B------:R-:W-:-:S03]  /*1690*/  ISETP.GE.AND P0, PT, R17, c[0x0][0x198], PT ;  /* 0x0000660011007a0c */ /* 0x000fc60003f06270 */
[----:B------:R-:W-:Y:S01]  /*16a0*/  IMAD.IADD R0, R0, 0x1, R3 ;  /* 0x0000000100007824 */ /* 0x000fe200078e0203 */
[----:B------:R-:W-:-:S05]  /*16b0*/  LOP3.LUT R3, R3, R10, RZ, 0xfc, !PT ;  /* 0x0000000a03037212 */ /* 0x000fca00078efcff */
        /* <DEDUP_REMOVED lines=15> */
.L_x_1096:
[----:B-1-34-:R-:W-:Y:S05]  /*17b0*/  BSYNC B0 ;  /* 0x0000000000007941 */ /* 0x01afea0003800000 */
.L_x_1095:
[----:B------:R-:W-:Y:S01]  /*17c0*/  IADD3 R10, R2, 0x20, RZ ;  /* 0x00000020020a7810 */ /* 0x000fe20007ffe0ff */
[----:B------:R1:W2:Y:S01]  /*17d0*/  SHFL.IDX PT, R21, R12, 0x1, 0x181f ;  /* 0x00381f000c157f89 */ /* 0x0002a200000e0000 */
[----:B------:R-:W-:Y:S02]  /*17e0*/  BSSY B0, `(.L_x_1097) ;  /* 0x0000012000007945 */ /* 0x000fe40003800000 */
[----:B------:R-:W-:Y:S01]  /*17f0*/  ISETP.GE.AND P2, PT, R10, R9, PT ;  /* 0x000000090a00720c */ /* 0x000fe20003f46270 */
        /* <DEDUP_REMOVED lines=16> */
.L_x_1098:
[----:B------:R-:W-:Y:S05]  /*1900*/  BSYNC B0 ;  /* 0x0000000000007941 */ /* 0x000fea0003800000 */
.L_x_1097:
[----:B--2---:R-:W-:Y:S01]  /*1910*/  IADD3 R10, R2, 0x40, RZ ;  /* 0x00000040020a7810 */ /* 0x004fe20007ffe0ff */
[----:B------:R2:W4:Y:S01]  /*1920*/  SHFL.IDX PT, R21, R12, 0x2, 0x181f ;  /* 0x00581f000c157f89 */ /* 0x00052200000e0000 */
[----:B------:R-:W-:Y:S02]  /*1930*/  BSSY B0, `(.L_x_1099) ;  /* 0x0000012000007945 */ /* 0x000fe40003800000 */
[----:B------:R-:W-:Y:S01]  /*1940*/  ISETP.GE.AND P2, PT, R10, R9, PT ;  /* 0x000000090a00720c */ /* 0x000fe20003f46270 */
        /* <DEDUP_REMOVED lines=16> */
.L_x_1100:
[----:B------:R-:W-:Y:S05]  /*1a50*/  BSYNC B0 ;  /* 0x0000000000007941 */ /* 0x000fea0003800000 */
.L_x_1099:
[----:B---3--:R-:W-:Y:S01]  /*1a60*/  SHFL.IDX PT, R14, R13, 0x3, 0x181f ;  /* 0x00781f000d0e7f89 */ /* 0x008fe200000e0000 */
[----:B------:R-:W-:Y:S01]  /*1a70*/  IADD3 R2, R2, 0x60, RZ ;  /* 0x0000006002027810 */ /* 0x000fe20007ffe0ff */
[----:B------:R-:W-:Y:S01]  /*1a80*/  IMAD.MOV.U32 R192, RZ, RZ, c[0x0][0x2b8] ;  /* 0x0000ae00ffc07624 */ /* 0x000fe200078e00ff */
[----:B------:R-:W-:Y:S01]  /*1a90*/  SHF.R.S32.HI R206, RZ, 0x1f, R17 ;  /* 0x0000001fffce7819 */ /* 0x000fe20000011411 */
[----:B------:R-:W3:Y:S01]  /*1aa0*/  SHFL.IDX PT, R15, R12, 0x3, 0x181f ;  /* 0x00781f000c0f7f89 */ /* 0x000ee200000e0000 */
[----:B------:R-:W-:Y:S01]  /*1ab0*/  ISETP.GE.AND P2, PT, R2, R9, PT ;  /* 0x000000090200720c */ /* 0x000fe20003f46270 */
[----:B------:R-:W-:Y:S01]  /*1ac0*/  IMAD.SHL.U32 R134, R197, 0x2, RZ ;  /* 0x00000002c5867824 */ /* 0x000fe200078e00ff */
[----:B------:R-:W-:Y:S01]  /*1ad0*/  LEA.HI R206, R206, R17, RZ, 0x3 ;  /* 0x00000011cece7211 */ /* 0x000fe200078f18ff */
[----:B------:R-:W-:Y:S01]  /*1ae0*/  USHF.R.S32.HI UR8, URZ, 0x1f, UR9 ;  /* 0x0000001f3f087899 */ /* 0x000fe20008011409 */
[----:B------:R-:W-:Y:S01]  /*1af0*/  IADD3 R9, R147, -0x1, RZ ;  /* 0xffffffff93097810 */ /* 0x000fe20007ffe0ff */
[----:B------:R-:W-:Y:S01]  /*1b00*/  ULDC.64 UR4, c[0x0][0x2b0] ;  /* 0x0000ac0000047ab9 */ /* 0x000fe20000000a00 */
[----:B------:R-:W-:Y:S01]  /*1b10*/  SHF.R.S32.HI R205, RZ, 0x1f, R16 ;  /* 0x0000001fffcd7819 */ /* 0x000fe20000011410 */
[----:B------:R-:W-:Y:S01]  /*1b20*/  UIMAD UR8, UR8, UR4, URZ ;  /* 0x00000004080872a4 */ /* 0x000fe2000f8e023f */
[----:B------:R-:W-:Y:S01]  /*1b30*/  LOP3.LUT R206, R206, 0xfffffff8, RZ, 0xc0, !PT ;  /* 0xfffffff8cece7812 */ /* 0x000fe200078ec0ff */
[----:B------:R-:W-:Y:S01]  /*1b40*/  IMAD.SHL.U32 R144, R9, 0x40, RZ ;  /* 0x0000004009907824 */ /* 0x000fe200078e00ff */
[----:B------:R-:W-:Y:S01]  /*1b50*/  LEA.HI R205, R205, R16, RZ, 0x3 ;  /* 0x00000010cdcd7211 */ /* 0x000fe200078f18ff */
[----:B------:R-:W-:Y:S01]  /*1b60*/  UIMAD.WIDE.U32 UR12, UR9, UR4, URZ ;  /* 0x00000004090c72a5 */ /* 0x000fe2000f8e003f */
[----:B------:R-:W-:Y:S01]  /*1b70*/  ISETP.NE.AND P5, PT, R192, 0x1, PT ;  /* 0x00000001c000780c */ /* 0x000fe20003fa5270 */
[----:B------:R-:W-:Y:S01]  /*1b80*/  IMAD.IADD R196, R198, 0x1, R144 ;  /* 0x00000001c6c47824 */ /* 0x000fe200078e0290 */
[----:B------:R-:W-:Y:S01]  /*1b90*/  LOP3.LUT R205, R205, 0xfffffff8, RZ, 0xc0, !PT ;  /* 0xfffffff8cdcd7812 */ /* 0x000fe200078ec0ff */
[----:B------:R-:W-:Y:S01]  /*1ba0*/  UIMAD UR8, UR9, UR5, UR8 ;  /* 0x00000005090872a4 */ /* 0x000fe2000f8e0208 */
[----:B------:R-:W-:Y:S01]  /*1bb0*/  P2R R2, PR, RZ, 0x20 ;  /* 0x00000020ff027803 */ /* 0x000fe20000000000 */
[----:B------:R-:W-:Y:S01]  /*1bc0*/  IMAD.MOV.U32 R195, RZ, RZ, RZ ;  /* 0x000000ffffc37224 */ /* 0x000fe200078e00ff */
[----:B------:R-:W-:Y:S01]  /*1bd0*/  ULDC.64 UR4, c[0x0][0x210] ;  /* 0x0000840000047ab9 */ /* 0x000fe20000000a00 */
[----:B------:R-:W-:Y:S01]  /*1be0*/  P2R R18, PR, RZ, 0x2 ;  /* 0x00000002ff127803 */ /* 0x000fe20000000000 */
[----:B------:R-:W-:Y:S01]  /*1bf0*/  UIADD3 UR8, UR13, UR8, URZ ;  /* 0x000000080d087290 */ /* 0x000fe2000fffe03f */
[----:B---3--:R-:W-:-:S04]  /*1c00*/  @!P2 IMAD.WIDE R10, R188, 0x2, R14 ;  /* 0x00000002bc0aa825 */ /* 0x008fc800078e020e */
[--C-:B-12---:R-:W-:Y:S01]  /*1c10*/  @!P2 IMAD.WIDE R12, R206, 0x2, R14.reuse ;  /* 0x00000002ce0ca825 */ /* 0x106fe200078e020e */
[----:B------:R-:W-:Y:S01]  /*1c20*/  @!PT LDS RZ, [RZ] ;  /* 0x00000000fffff984 */ /* 0x000fe20000000800 */
[----:B------:R1:W-:Y:S03]  /*1c30*/  @!P2 LDGSTS.E.BYPASS.LTC128B.128 [R134+0x1b100], [R10.64], !P3 ;  /* 0x1b1000000a86afae */ /* 0x0003e6000d901d4e */
[----:B------:R-:W-:Y:S01]  /*1c40*/  @!P2 IMAD.WIDE R22, R205, 0x2, R14 ;  /* 0x00000002cd16a825 */ /* 0x000fe200078e020e */
[----:B------:R2:W-:Y:S01]  /*1c50*/  @!P2 LDGSTS.E.BYPASS.LTC128B.128 [R134+0x1f100], [R12.64], !P0 ;  /* 0x1f1000000c86afae */ /* 0x0005e2000c101d4e */
[C---:B------:R-:W-:Y:S02]  /*1c60*/  ISETP.GE.AND P0, PT, R196.reuse, R191, PT ;  /* 0x000000bfc400720c */ /* 0x040fe40003f06270 */
[----:B------:R-:W-:Y:S01]  /*1c70*/  IMAD.IADD R196, R196, 0x1, R199 ;  /* 0x00000001c4c47824 */ /* 0x000fe200078e02c7 */
[----:B------:R3:W-:Y:S01]  /*1c80*/  @!P2 LDGSTS.E.BYPASS.LTC128B.128 [R134+0x23100], [R22.64], !P4 ;  /* 0x231000001686afae */ /* 0x0007e2000e101d4e */
[----:B------:R-:W-:-:S02]  /*1c90*/  ISETP.GT.OR P0, PT, R198, 0x3f, P0 ;  /* 0x0000003fc600780c */ /* 0x000fc40000704670 */
[----:B------:R-:W-:Y:S01]  /*1ca0*/  IMAD.MOV.U32 R2, RZ, RZ, R196 ;  /* 0x000000ffff027224 */ /* 0x000fe200078e00c4 */
[----:B------:R-:W0:Y:S01]  /*1cb0*/  LDGDEPBAR ;  /* 0x00000000000079af */ /* 0x000e220000000000 */
[----:B-1----:R-:W-:-:S05]  /*1cc0*/  @P5 IMAD.HI.U32 R10, R196, c[0x0][0x2bc], RZ ;  /* 0x0000af00c40a5a27 */ /* 0x002fca00078e00ff */
[----:B------:R-:W-:-:S04]  /*1cd0*/  @P5 SHF.R.U32.HI R2, RZ, c[0x0][0x2c0], R10 ;  /* 0x0000b000ff025a19 */ /* 0x000fc8000001160a */
[----:B--2---:R-:W-:-:S04]  /*1ce0*/  @!P0 IADD3 R12, P3, R2, UR12, RZ ;  /* 0x0000000c020c8c10 */ /* 0x004fc8000ff7e0ff */
[----:B------:R-:W-:Y:S02]  /*1cf0*/  @!P0 LEA.HI.X.SX32 R11, R2, UR8, 0x1, P3 ;  /* 0x00000008020b8c11 */ /* 0x000fe400098f0eff */
[----:B------:R-:W-:-:S04]  /*1d00*/  @!P0 LEA R10, P3, R12, c[0x0][0x2a0], 0x2 ;  /* 0x0000a8000c0a8a11 */ /* 0x000fc800078610ff */
[----:B------:R-:W-:Y:S01]  /*1d10*/  @!P0 LEA.HI.X R11, R12, c[0x0][0x2a4], R11, 0x2, P3 ;  /* 0x0000a9000c0b8a11 */ /* 0x000fe200018f140b */
[----:B------:R-:W-:Y:S06]  /*1d20*/  BAR.SYNC.DEFER_BLOCKING 0x0 ;  /* 0x0000000000007b1d */ /* 0x000fec0000010000 */
[----:B------:R1:W2:Y:S01]  /*1d30*/  @!P0 LDG.E R195, [R10.64] ;  /* 0x0000000e0ac38981 */ /* 0x0002a2000c1e1900 */
[----:B------:R-:W-:Y:S01]  /*1d40*/  IMAD.MOV R13, RZ, RZ, -R2 ;  /* 0x000000ffff0d7224 */ /* 0x000fe200078e0a02 */
[----:B------:R-:W-:Y:S01]  /*1d50*/  UIMAD UR9, UR18, UR4, URZ ;  /* 0x00000004120972a4 */ /* 0x000fe2000f8e023f */
[C---:B------:R-:W-:Y:S01]  /*1d60*/  IMAD.WIDE R28, R188.reuse, 0x2, RZ ;  /* 0x00000002bc1c7825 */ /* 0x040fe200078e02ff */
[----:B------:R-:W-:Y:S01]  /*1d70*/  UIMAD.WIDE.U32 UR16, UR10, UR4, URZ ;  /* 0x000000040a1072a5 */ /* 0x000fe2000f8e003f */
[----:B------:R-:W-:Y:S01]  /*1d80*/  ISETP.GE.AND P5, PT, R188, c[0x0][0x1d4], PT ;  /* 0x00007500bc007a0c */ /* 0x000fe20003fa6270 */
[----:B------:R-:W-:Y:S01]  /*1d90*/  UIMAD UR9, UR10, UR5, UR9 ;  /* 0x000000050a0972a4 */ /* 0x000fe2000f8e0209 */
[----:B------:R-:W-:Y:S01]  /*1da0*/  IMAD R196, R13, c[0x0][0x2b8], R196 ;  /* 0x0000ae000dc47a24 */ /* 0x000fe200078e02c4 */
[----:B------:R-:W-:Y:S01]  /*1db0*/  ISETP.GE.AND P4, PT, R17, c[0x0][0x1d4], PT ;  /* 0x0000750011007a0c */ /* 0x000fe20003f86270 */
[----:B------:R-:W-:Y:S01]  /*1dc0*/  ULDC.64 UR4, c[0x0][0x1e8] ;  /* 0x00007a0000047ab9 */ /* 0x000fe20000000a00 */
[----:B------:R-:W-:Y:S01]  /*1dd0*/  IMAD.WIDE R26, R206, 0x2, RZ ;  /* 0x00000002ce1a7825 */ /* 0x000fe200078e02ff */
[----:B------:R-:W-:Y:S01]  /*1de0*/  UIADD3 UR9, UR17, UR9, URZ ;  /* 0x0000000911097290 */ /* 0x000fe2000fffe03f */
[----:B------:R-:W-:Y:S01]  /*1df0*/  SHF.R.S32.HI R15, RZ, 0x1f, R196 ;  /* 0x0000001fff0f7819 */ /* 0x000fe200000114c4 */
[----:B------:R-:W-:Y:S01]  /*1e00*/  UIMAD UR18, UR18, UR4, URZ ;  /* 0x00000004121272a4 */ /* 0x000fe2000f8e023f */
[----:B------:R-:W-:Y:S01]  /*1e10*/  IMAD.WIDE.U32 R12, R196, c[0x0][0x208], RZ ;  /* 0x00008200c40c7a25 */ /* 0x000fe200078e00ff */
[----:B------:R-:W-:Y:S01]  /*1e20*/  UIMAD.WIDE.U32 UR22, UR10, UR4, URZ ;  /* 0x000000040a1672a5 */ /* 0x000fe2000f8e003f */
[----:B------:R-:W-:Y:S01]  /*1e30*/  ISETP.GE.AND P6, PT, R16, c[0x0][0x1d4], PT ;  /* 0x0000750010007a0c */ /* 0x000fe20003fc6270 */
[----:B------:R-:W-:Y:S01]  /*1e40*/  UIMAD UR18, UR10, UR5, UR18 ;  /* 0x000000050a1272a4 */ /* 0x000fe2000f8e0212 */
[C---:B----4-:R-:W-:Y:S01]  /*1e50*/  IMAD R21, R15.reuse, c[0x0][0x208], RZ ;  /* 0x000082000f157a24 */ /* 0x050fe200078e02ff */
[----:B------:R-:W-:Y:S01]  /*1e60*/  SHF.R.S32.HI R145, RZ, 0x1f, R188 ;  /* 0x0000001fff917819 */ /* 0x000fe200000114bc */
[----:B------:R-:W-:Y:S01]  /*1e70*/  IMAD R15, R15, c[0x0][0x1e0], RZ ;  /* 0x000078000f0f7a24 */ /* 0x000fe200078e02ff */
[----:B------:R-:W-:Y:S01]  /*1e80*/  UIADD3 UR18, UR23, UR18, URZ ;  /* 0x0000001217127290 */ /* 0x000fe2000fffe03f */
[C---:B------:R-:W-:Y:S01]  /*1e90*/  IMAD R20, R196.reuse, c[0x0][0x20c], R21 ;  /* 0x00008300c4147a24 */ /* 0x040fe200078e0215 */
[----:B------:R-:W-:Y:S01]  /*1ea0*/  SEL R207, RZ, 0x10, P6 ;  /* 0x00000010ffcf7807 */ /* 0x000fe20003000000 */
[----:B------:R-:W-:Y:S01]  /*1eb0*/  IMAD R15, R196, c[0x0][0x1e4], R15 ;  /* 0x00007900c40f7a24 */ /* 0x000fe200078e020f */
[----:B------:R-:W-:Y:S01]  /*1ec0*/  IADD3 R194, R134, 0x100, RZ ;  /* 0x0000010086c27810 */ /* 0x000fe20007ffe0ff */
[----:B------:R-:W-:Y:S01]  /*1ed0*/  IMAD.IADD R21, R13, 0x1, R20 ;  /* 0x000000010d157824 */ /* 0x000fe200078e0214 */
[----:B------:R-:W-:Y:S01]  /*1ee0*/  SHF.R.S32.HI R133, RZ, 0x1f, R206 ;  /* 0x0000001fff857819 */ /* 0x000fe200000114ce */
[----:B------:R-:W-:Y:S01]  /*1ef0*/  IMAD.MOV.U32 R20, RZ, RZ, R12 ;  /* 0x000000ffff147224 */ /* 0x000fe200078e000c */
[----:B------:R-:W-:Y:S01]  /*1f00*/  SHF.R.S32.HI R132, RZ, 0x1f, R205 ;  /* 0x0000001fff847819 */ /* 0x000fe200000114cd */
[----:B-1----:R-:W-:-:S04]  /*1f10*/  IMAD.WIDE.U32 R10, R196, c[0x0][0x1e0], RZ ;  /* 0x00007800c40a7a25 */ /* 0x002fc800078e00ff */
[----:B------:R-:W-:Y:S02]  /*1f20*/  IMAD.IADD R11, R11, 0x1, R15 ;  /* 0x000000010b0b7824 */ /* 0x000fe400078e020f */
[----:B------:R-:W-:Y:S01]  /*1f30*/  IMAD.WIDE R24, R205, 0x2, RZ ;  /* 0x00000002cd187825 */ /* 0x000fe200078e02ff */
[----:B--2---:R-:W-:-:S03]  /*1f40*/  SHF.R.S32.HI R2, RZ, 0x1f, R195 ;  /* 0x0000001fff027819 */ /* 0x004fc600000114c3 */
[----:B------:R-:W-:-:S04]  /*1f50*/  IMAD.WIDE.U32 R20, R195, c[0x0][0x218], R20 ;  /* 0x00008600c3147a25 */ /* 0x000fc800078e0014 */
[----:B---3--:R-:W-:Y:S01]  /*1f60*/  IMAD R22, R2, c[0x0][0x218], RZ ;  /* 0x0000860002167a24 */ /* 0x008fe200078e02ff */
[----:B------:R-:W-:Y:S01]  /*1f70*/  IADD3 R13, P0, R20, UR16, RZ ;  /* 0x00000010140d7c10 */ /* 0x000fe2000ff1e0ff */
[----:B------:R-:W-:Y:S02]  /*1f80*/  IMAD R2, R2, c[0x0][0x1f0], RZ ;  /* 0x00007c0002027a24 */ /* 0x000fe400078e02ff */
[C---:B------:R-:W-:Y:S02]  /*1f90*/  IMAD R22, R195.reuse, c[0x0][0x21c], R22 ;  /* 0x00008700c3167a24 */ /* 0x040fe400078e0216 */
[----:B------:R-:W-:-:S03]  /*1fa0*/  IMAD.WIDE.U32 R10, R195, c[0x0][0x1f0], R10 ;  /* 0x00007c00c30a7a25 */ /* 0x000fc600078e000a */
[----:B------:R-:W-:Y:S01]  /*1fb0*/  IADD3.X R22, R21, UR9, R22, P0, !PT ;  /* 0x0000000915167c10 */ /* 0x000fe200087fe416 */
[----:B------:R-:W-:Y:S01]  /*1fc0*/  IMAD R2, R195, c[0x0][0x1f4], R2 ;  /* 0x00007d00c3027a24 */ /* 0x000fe200078e0202 */
[----:B------:R-:W-:-:S04]  /*1fd0*/  LEA R20, P0, R13, c[0x0][0x1f8], 0x1 ;  /* 0x00007e000d147a11 */ /* 0x000fc800078008ff */
[----:B------:R-:W-:Y:S01]  /*1fe0*/  LEA.HI.X R22, R13, c[0x0][0x1fc], R22, 0x1, P0 ;  /* 0x00007f000d167a11 */ /* 0x000fe200000f0c16 */
[----:B------:R-:W1:Y:S01]  /*1ff0*/  SHFL.IDX PT, R14, R20, RZ, 0x181f ;  /* 0x00181fff140e7589 */ /* 0x000e6200000e0000 */
[----:B------:R-:W-:-:S03]  /*2000*/  IADD3 R10, P0, R10, UR22, RZ ;  /* 0x000000160a0a7c10 */ /* 0x000fc6000ff1e0ff */
[----:B------:R-:W-:Y:S01]  /*2010*/  SHFL.IDX PT, R12, R20, 0x1, 0x181f ;  /* 0x00381f00140c7f89 */ /* 0x000fe200000e0000 */
[----:B------:R-:W-:Y:S02]  /*2020*/  IADD3.X R21, R11, UR18, R2, P0, !PT ;  /* 0x000000120b157c10 */ /* 0x000fe400087fe402 */
[C---:B------:R-:W-:Y:S01]  /*2030*/  LEA R11, P0, R10.reuse, c[0x0][0x1c8], 0x1 ;  /* 0x000072000a0b7a11 */ /* 0x040fe200078008ff */
[----:B------:R-:W2:Y:S01]  /*2040*/  SHFL.IDX PT, R15, R22, RZ, 0x181f ;  /* 0x00181fff160f7589 */ /* 0x000ea200000e0000 */
[----:B------:R-:W-:Y:S02]  /*2050*/  IADD3 R2, -R19, R191, -R144 ;  /* 0x000000bf13027210 */ /* 0x000fe40007ffe990 */
[----:B------:R-:W-:Y:S01]  /*2060*/  LEA.HI.X R10, R10, c[0x0][0x1cc], R21, 0x1, P0 ;  /* 0x000073000a0a7a11 */ /* 0x000fe200000f0c15 */
[----:B------:R3:W4:Y:S04]  /*2070*/  SHFL.IDX PT, R13, R22, 0x1, 0x181f ;  /* 0x00381f00160d7f89 */ /* 0x00072800000e0000 */
[----:B------:R-:W-:Y:S04]  /*2080*/  SHFL.IDX PT, R20, R11, RZ, 0x181f ;  /* 0x00181fff0b147589 */ /* 0x000fe800000e0000 */
[----:B------:R-:W5:Y:S01]  /*2090*/  SHFL.IDX PT, R21, R10, RZ, 0x181f ;  /* 0x00181fff0a157589 */ /* 0x000f6200000e0000 */
[----:B-1----:R-:W-:-:S05]  /*20a0*/  IADD3 R30, P3, R14, R26, RZ ;  /* 0x0000001a0e1e7210 */ /* 0x002fca0007f7e0ff */
[----:B--2---:R-:W-:Y:S01]  /*20b0*/  IMAD.X R31, R15, 0x1, R27, P3 ;  /* 0x000000010f1f7824 */ /* 0x004fe200018e061b */
[----:B------:R-:W-:Y:S02]  /*20c0*/  IADD3 R26, P3, R26, R12, RZ ;  /* 0x0000000c1a1a7210 */ /* 0x000fe40007f7e0ff */
[----:B---3--:R-:W-:Y:S02]  /*20d0*/  IADD3 R22, P2, R14, R28, RZ ;  /* 0x0000001c0e167210 */ /* 0x008fe40007f5e0ff */
[----:B------:R-:W-:Y:S01]  /*20e0*/  IADD3 R28, P0, R28, R12, RZ ;  /* 0x0000000c1c1c7210 */ /* 0x000fe20007f1e0ff */
[----:B----4-:R-:W-:Y:S01]  /*20f0*/  IMAD.X R27, R27, 0x1, R13, P3 ;  /* 0x000000011b1b7824 */ /* 0x010fe200018e060d */
[----:B------:R-:W-:Y:S01]  /*2100*/  ISETP.GE.AND P3, PT, R188, c[0x0][0x1d4], PT ;  /* 0x00007500bc007a0c */ /* 0x000fe20003f66270 */
[----:B------:R-:W-:Y:S01]  /*2110*/  IMAD.X R23, R15, 0x1, R29, P2 ;  /* 0x000000010f177824 */ /* 0x000fe200010e061d */
[----:B------:R-:W-:Y:S01]  /*2120*/  IADD3 R14, P2, R14, R24, RZ ;  /* 0x000000180e0e7210 */ /* 0x000fe20007f5e0ff */
[----:B------:R-:W-:Y:S01]  /*2130*/  IMAD.X R29, R29, 0x1, R13, P0 ;  /* 0x000000011d1d7824 */ /* 0x000fe200000e060d */
[----:B------:R-:W-:-:S03]  /*2140*/  ISETP.GE.AND P0, PT, R2, 0x1, PT ;  /* 0x000000010200780c */ /* 0x000fc60003f06270 */
[----:B------:R-:W-:Y:S01]  /*2150*/  IMAD.X R15, R15, 0x1, R25, P2 ;  /* 0x000000010f0f7824 */ /* 0x000fe200010e0619 */
[----:B------:R-:W-:-:S05]  /*2160*/  IADD3 R12, P2, R24, R12, RZ ;  /* 0x0000000c180c7210 */ /* 0x000fca0007f5e0ff */
[----:B------:R-:W-:-:S04]  /*2170*/  IMAD.X R13, R25, 0x1, R13, P2 ;  /* 0x00000001190d7824 */ /* 0x000fc800010e060d */
[----:B-----5:R-:W-:-:S04]  /*2180*/  @P0 IMAD.WIDE R32, R188, 0x2, R20 ;  /* 0x00000002bc200825 */ /* 0x020fc800078e0214 */
[--C-:B------:R-:W-:Y:S01]  /*2190*/  @P0 IMAD.WIDE R24, R206, 0x2, R20.reuse ;  /* 0x00000002ce180825 */ /* 0x100fe200078e0214 */
[----:B------:R1:W-:Y:S03]  /*21a0*/  @P0 LDGSTS.E.BYPASS.LTC128B.128 [R134+0xc100], [R32.64], !P5 ;  /* 0x0c10000020860fae */ /* 0x0003e6000e901d4e */
[----:B------:R-:W-:Y:S01]  /*21b0*/  @P0 IMAD.WIDE R38, R205, 0x2, R20 ;  /* 0x00000002cd260825 */ /* 0x000fe200078e0214 */
[----:B------:R1:W-:Y:S04]  /*21c0*/  @P0 LDGSTS.E.BYPASS.LTC128B.128 [R134+0xe100], [R24.64], !P4 ;  /* 0x0e10000018860fae */ /* 0x0003e8000e101d4e */
[----:B------:R-:W-:Y:S04]  /*21d0*/  SHFL.IDX PT, R20, R11, 0x1, 0x181f ;  /* 0x00381f000b147f89 */ /* 0x000fe800000e0000 */
[----:B------:R-:W2:Y:S04]  /*21e0*/  SHFL.IDX PT, R21, R10, 0x1, 0x181f ;  /* 0x00381f000a157f89 */ /* 0x000ea800000e0000 */
[----:B------:R1:W-:Y:S01]  /*21f0*/  @P0 LDGSTS.E.BYPASS.LTC128B.128 [R134+0x10100], [R38.64], !P6 ;  /* 0x1010000026860fae */ /* 0x0003e2000f101d4e */
[----:B------:R-:W-:-:S13]  /*2200*/  ISETP.GT.AND P0, PT, R2, 0x20, PT ;  /* 0x000000200200780c */ /* 0x000fda0003f04270 */
[----:B--2---:R-:W-:-:S04]  /*2210*/  @P0 IMAD.WIDE R36, R188, 0x2, R20 ;  /* 0x00000002bc240825 */ /* 0x004fc800078e0214 */
[--C-:B------:R-:W-:Y:S01]  /*2220*/  @P0 IMAD.WIDE R34, R206, 0x2, R20.reuse ;  /* 0x00000002ce220825 */ /* 0x100fe200078e0214 */
[----:B------:R1:W-:Y:S03]  /*2230*/  @P0 LDGSTS.E.BYPASS.LTC128B.128 [R134+0xd100], [R36.64], !P5 ;  /* 0x0d10000024860fae */ /* 0x0003e6000e901d4e */
[----:B------:R-:W-:Y:S01]  /*2240*/  @P0 IMAD.WIDE R20, R205, 0x2, R20 ;  /* 0x00000002cd140825 */ /* 0x000fe200078e0214 */
[----:B------:R1:W-:Y:S04]  /*2250*/  @P0 LDGSTS.E.BYPASS.LTC128B.128 [R134+0xf100], [R34.64], !P4 ;  /* 0x0f10000022860fae */ /* 0x0003e8000e101d4e */
[----:B------:R2:W-:Y:S01]  /*2260*/  @P0 LDGSTS.E.BYPASS.LTC128B.128 [R134+0x11100], [R20.64], !P6 ;  /* 0x1110000014860fae */ /* 0x0005e2000f101d4e */
[----:B------:R-:W-:-:S02]  /*2270*/  ISETP.LT.OR P0, PT, R2, 0x1, P3 ;  /* 0x000000010200780c */ /* 0x000fc40001f01670 */
[----:B------:R-:W-:Y:S01]  /*2280*/  ISETP.LT.OR P3, PT, R2, 0x21, P3 ;  /* 0x000000210200780c */ /* 0x000fe20001f61670 */
[----:B------:R-:W0:Y:S10]  /*2290*/  LDGDEPBAR ;  /* 0x00000000000079af */ /* 0x000e340000000000 */
[----:B------:R1:W-:Y:S01]  /*22a0*/  LDGSTS.E.BYPASS.LTC128B.128 [R134+0x100], [R22.64], !P0 ;  /* 0x0010000016867fae */ /* 0x0003e2000c101d4e */
[----:B------:R-:W-:-:S04]  /*22b0*/  ISETP.GE.AND P0, PT, R17, c[0x0][0x1d4], PT ;  /* 0x0000750011007a0c */ /* 0x000fc80003f06270 */
[C---:B------:R-:W-:Y:S02]  /*22c0*/  ISETP.LT.OR P2, PT, R2.reuse, 0x1, P0 ;  /* 0x000000010200780c */ /* 0x040fe40000741670 */
[----:B------:R-:W-:-:S11]  /*22d0*/  ISETP.LT.OR P0, PT, R2, 0x21, P0 ;  /* 0x000000210200780c */ /* 0x000fd60000701670 */
[----:B------:R1:W-:Y:S01]  /*22e0*/  LDGSTS.E.BYPASS.LTC128B.128 [R134+0x2100], [R30.64], !P2 ;  /* 0x021000001e867fae */ /* 0x0003e2000d101d4e */
[----:B------:R-:W-:-:S04]  /*22f0*/  ISETP.GE.AND P2, PT, R16, c[0x0][0x1d4], PT ;  /* 0x0000750010007a0c */ /* 0x000fc80003f46270 */
[----:B------:R-:W-:-:S13]  /*2300*/  ISETP.LT.OR P1, PT, R2, 0x1, P2 ;  /* 0x000000010200780c */ /* 0x000fda0001721670 */
[----:B------:R1:W-:Y:S01]  /*2310*/  LDGSTS.E.BYPASS.LTC128B.128 [R134+0x4100], [R14.64], !P1 ;  /* 0x041000000e867fae */ /* 0x0003e2000c901d4e */
[----:B------:R-:W-:-:S03]  /*2320*/  ISETP.NE.AND P1, PT, R18, RZ, PT ;  /* 0x000000ff1200720c */ /* 0x000fc60003f25270 */
[----:B------:R1:W-:Y:S01]  /*2330*/  LDGSTS.E.BYPASS.LTC128B.128 [R134+0x1100], [R28.64], !P3 ;  /* 0x011000001c867fae */ /* 0x0003e2000d901d4e */
[----:B------:R-:W-:-:S03]  /*2340*/  ISETP.GT.AND P3, PT, R9, R190, PT ;  /* 0x000000be0900720c */ /* 0x000fc60003f64270 */
[----:B------:R1:W-:Y:S01]  /*2350*/  LDGSTS.E.BYPASS.LTC128B.128 [R134+0x3100], [R26.64], !P0 ;  /* 0x031000001a867fae */ /* 0x0003e2000c101d4e */
[----:B------:R-:W-:Y:S02]  /*2360*/  ISETP.LT.OR P0, PT, R2, 0x21, P2 ;  /* 0x000000210200780c */ /* 0x000fe40001701670 */
[----:B------:R-:W-:Y:S02]  /*2370*/  ISETP.GT.AND P2, PT, R198, 0x3f, PT ;  /* 0x0000003fc600780c */ /* 0x000fe40003f44270 */
[----:B--2---:R-:W-:-:S09]  /*2380*/  P2R R21, PR, RZ, 0x8 ;  /* 0x00000008ff157803 */ /* 0x004fd20000000000 */
[----:B------:R1:W-:Y:S04]  /*2390*/  LDGSTS.E.BYPASS.LTC128B.128 [R134+0x5100], [R12.64], !P0 ;  /* 0x051000000c867fae */ /* 0x0003e8000c101d4e */
[----:B------:R-:W0:Y:S01]  /*23a0*/  LDGDEPBAR ;  /* 0x00000000000079af */ /* 0x000e220000000000 */
        /* <DEDUP_REMOVED lines=8> */
[----:B-1----:R-:W-:-:S04]  /*2430*/  @!P2 IADD3 R12, P0, R2, UR12, RZ ;  /* 0x0000000c020cac10 */ /* 0x002fc8000ff1e0ff */
        /* <DEDUP_REMOVED lines=15> */
[----:B------:R-:W-:Y:S02]  /*2530*/  SHF.L.U64.HI R9, R205, 0x1, R132 ;  /* 0x00000001cd097819 */ /* 0x000fe40000010284 */
[----:B--2---:R-:W-:Y:S01]  /*2540*/  SHF.R.S32.HI R2, RZ, 0x1f, R195 ;  /* 0x0000001fff027819 */ /* 0x004fe200000114c3 */
[----:B------:R-:W-:Y:S01]  /*2550*/  IMAD.WIDE.U32 R10, R195, c[0x0][0x1f0], R12 ;  /* 0x00007c00c30a7a25 */ /* 0x000fe200078e000c */
[----:B------:R-:W-:Y:S02]  /*2560*/  SEL R13, RZ, 0x10, P5 ;  /* 0x00000010ff0d7807 */ /* 0x000fe40002800000 */
[----:B------:R-:W-:Y:S01]  /*2570*/  SHF.L.U64.HI R12, R206, 0x1, R133 ;  /* 0x00000001ce0c7819 */ /* 0x000fe20000010285 */
[----:B------:R-:W-:Y:S01]  /*2580*/  IMAD R2, R2, c[0x0][0x1f0], RZ ;  /* 0x00007c0002027a24 */ /* 0x000fe200078e02ff */
[----:B------:R-:W-:Y:S02]  /*2590*/  IADD3 R16, P0, R10, UR22, RZ ;  /* 0x000000160a107c10 */ /* 0x000fe4000ff1e0ff */
[----:B------:R-:W-:Y:S01]  /*25a0*/  IADD3 R25, -R13, 0x10, RZ ;  /* 0x000000100d197810 */ /* 0x000fe20007ffe1ff */
[----:B------:R-:W-:Y:S01]  /*25b0*/  IMAD R2, R195, c[0x0][0x1f4], R2 ;  /* 0x00007d00c3027a24 */ /* 0x000fe200078e0202 */
[----:B------:R-:W-:-:S02]  /*25c0*/  SEL R10, RZ, 0x10, P4 ;  /* 0x00000010ff0a7807 */ /* 0x000fc40002000000 */
[----:B------:R-:W-:Y:S02]  /*25d0*/  LOP3.LUT R25, R25, 0xf, RZ, 0xc0, !PT ;  /* 0x0000000f19197812 */ /* 0x000fe400078ec0ff */
[----:B------:R-:W-:Y:S01]  /*25e0*/  IADD3.X R11, R11, UR18, R2, P0, !PT ;  /* 0x000000120b0b7c10 */ /* 0x000fe200087fe402 */
[----:B------:R-:W-:Y:S01]  /*25f0*/  IMAD.SHL.U32 R2, R205, 0x2, RZ ;  /* 0x00000002cd027824 */ /* 0x000fe200078e00ff */
[----:B------:R-:W-:Y:S02]  /*2600*/  LEA R17, P0, R16, c[0x0][0x1c8], 0x1 ;  /* 0x0000720010117a11 */ /* 0x000fe400078008ff */
[----:B------:R-:W-:Y:S02]  /*2610*/  IADD3 R22, -R10, 0x10, RZ ;  /* 0x000000100a167810 */ /* 0x000fe40007ffe1ff */
[----:B------:R-:W-:Y:S01]  /*2620*/  LEA.HI.X R16, R16, c[0x0][0x1cc], R11, 0x1, P0 ;  /* 0x0000730010107a11 */ /* 0x000fe200000f0c0b */
[----:B------:R-:W1:Y:S01]  /*2630*/  SHFL.IDX PT, R18, R17, 0x1, 0x181f ;  /* 0x00381f0011127f89 */ /* 0x000e6200000e0000 */
[----:B------:R-:W-:Y:S01]  /*2640*/  IMAD.SHL.U32 R11, R206, 0x2, RZ ;  /* 0x00000002ce0b7824 */ /* 0x000fe200078e00ff */
[----:B------:R-:W-:-:S02]  /*2650*/  LOP3.LUT R22, R22, 0xf, RZ, 0xc0, !PT ;  /* 0x0000000f16167812 */ /* 0x000fc400078ec0ff */
        /* <DEDUP_REMOVED lines=24> */
.L_x_1101:
[----:B------:R-:W0:Y:S01]  /*27e0*/  LDGDEPBAR ;  /* 0x00000000000079af */ /* 0x000e220000000000 */
[----:B------:R-:W-:Y:S01]  /*27f0*/  LOP3.LUT P3, RZ, R208, 0x2, RZ, 0xc0, !PT ;  /* 0x00000002d0ff7812 */ /* 0x000fe2000786c0ff */
[----:B------:R-:W-:Y:S01]  /*2800*/  IMAD.SHL.U32 R187, R187, 0x2, RZ ;  /* 0x00000002bbbb7824 */ /* 0x000fe200078e00ff */
[----:B------:R-:W-:Y:S01]  /*2810*/  MOV R184, 0x20 ;  /* 0x0000002000b87802 */ /* 0x000fe20000000f00 */
[----:B------:R-:W-:Y:S01]  /*2820*/  IMAD.SHL.U32 R186, R186, 0x2, RZ ;  /* 0x00000002baba7824 */ /* 0x000fe200078e00ff */
[----:B------:R-:W-:Y:S01]  /*2830*/  ISETP.NE.AND P0, PT, R21, RZ, PT ;  /* 0x000000ff1500720c */ /* 0x000fe20003f05270 */
[C---:B------:R-:W-:Y:S01]  /*2840*/  IMAD.SHL.U32 R48, R0.reuse, 0x2, RZ ;  /* 0x0000000200307824 */ /* 0x040fe200078e00ff */
[----:B------:R-:W-:Y:S02]  /*2850*/  LEA R189, R0, 0x18100, 0x1 ;  /* 0x0001810000bd7811 */ /* 0x000fe400078e08ff */
[----:B------:R-:W-:-:S03]  /*2860*/  SEL R184, R184, 0xffffffe0, !P3 ;  /* 0xffffffe0b8b87807 */ /* 0x000fc60005800000 */
[----:B------:R-:W-:Y:S01]  /*2870*/  IMAD.IADD R185, R189, 0x1, R186 ;  /* 0x00000001bdb97824 */ /* 0x000fe200078e02ba */
[----:B------:R-:W-:Y:S01]  /*2880*/  IADD3 R2, R187, R184, RZ ;  /* 0x000000b8bb027210 */ /* 0x000fe20007ffe0ff */
[----:B------:R-:W-:-:S04]  /*2890*/  DEPBAR.LE SB0, 0x3 ;  /* 0x000080c00000791a */ /* 0x000fc80000000000 */
[----:B------:R-:W-:-:S04]  /*28a0*/  DEPBAR.LE SB0, 0x2 ;  /* 0x000080800000791a */ /* 0x000fc80000000000 */
[----:B------:R-:W-:Y:S06]  /*28b0*/  BAR.SYNC.DEFER_BLOCKING 0x0 ;  /* 0x0000000000007b1d */ /* 0x000fec0000010000 */
[----:B------:R-:W2:Y:S04]  /*28c0*/  LDSM.16.M88.4 R48, [R48+0x18100] ;  /* 0x018100003030783b */ /* 0x000ea80000000200 */
[----:B------:R3:W4:Y:S04]  /*28d0*/  LDSM.16.M88.4 R40, [R187+0xc100] ;  /* 0x00c10000bb28783b */ /* 0x0007280000000200 */
[----:B-1----:R3:W1:Y:S04]  /*28e0*/  LDSM.16.M88.4 R32, [R187+0xc900] ;  /* 0x00c90000bb20783b */ /* 0x0026680000000200 */
[----:B------:R3:W1:Y:S04]  /*28f0*/  LDSM.16.M88.4 R24, [R187+0xd100] ;  /* 0x00d10000bb18783b */ /* 0x0006680000000200 */
[----:B------:R3:W1:Y:S04]  /*2900*/  LDSM.16.M88.4 R60, [R187+0xd900] ;  /* 0x00d90000bb3c783b */ /* 0x0006680000000200 */
[----:B------:R3:W1:Y:S04]  /*2910*/  LDSM.16.M88.4 R68, [R185] ;  /* 0x00000000b944783b */ /* 0x0006680000000200 */
[----:B------:R3:W1:Y:S04]  /*2920*/  LDSM.16.M88.4 R56, [R2+0xc100] ;  /* 0x00c100000238783b */ /* 0x0006680000000200 */
[----:B------:R3:W1:Y:S04]  /*2930*/  LDSM.16.M88.4 R20, [R2+0xc900] ;  /* 0x00c900000214783b */ /* 0x0006680000000200 */
[----:B------:R3:W1:Y:S04]  /*2940*/  LDSM.16.M88.4 R52, [R2+0xd100] ;  /* 0x00d100000234783b */ /* 0x0006680000000200 */
[----:B------:R3:W1:Y:S01]  /*2950*/  LDSM.16.M88.4 R80, [R2+0xd900] ;  /* 0x00d900000250783b */ /* 0x0006620000000200 */
[----:B------:R-:W-:Y:S05]  /*2960*/  @!P0 BRA `(.L_x_1102) ;  /* 0x0000034000008947 */ /* 0x000fea0003800000 */
[----:B------:R-:W-:Y:S01]  /*2970*/  SHF.R.S32.HI R9, RZ, 0x1f, R196 ;  /* 0x0000001fff097819 */ /* 0x000fe200000114c4 */
[----:B------:R-:W-:Y:S01]  /*2980*/  IMAD.WIDE.U32 R10, R196, c[0x0][0x208], RZ ;  /* 0x00008200c40a7a25 */ /* 0x000fe200078e00ff */
[----:B------:R-:W-:-:S02]  /*2990*/  SHF.R.S32.HI R0, RZ, 0x1f, R195 ;  /* 0x0000001fff007819 */ /* 0x000fc400000114c3 */
[----:B------:R-:W-:Y:S01]  /*29a0*/  SEL R13, RZ, 0x10, P5 ;  /* 0x00000010ff0d7807 */ /* 0x000fe20002800000 */
[----:B------:R-:W-:Y:S01]  /*29b0*/  IMAD R9, R9, c[0x0][0x208], RZ ;  /* 0x0000820009097a24 */ /* 0x000fe200078e02ff */
[----:B------:R-:W-:Y:S01]  /*29c0*/  SHF.L.U64.HI R15, R188, 0x1, R145 ;  /* 0x00000001bc0f7819 */ /* 0x000fe20000010291 */
[----:B------:R-:W-:Y:S01]  /*29d0*/  IMAD R0, R0, c[0x0][0x218], RZ ;  /* 0x0000860000007a24 */ /* 0x000fe200078e02ff */
[----:B------:R-:W-:Y:S01]  /*29e0*/  IADD3 R37, -R13, 0x10, RZ ;  /* 0x000000100d257810 */ /* 0x000fe20007ffe1ff */
[----:B------:R-:W-:Y:S01]  /*29f0*/  IMAD R9, R196, c[0x0][0x20c], R9 ;  /* 0x00008300c4097a24 */ /* 0x000fe200078e0209 */
[----:B------:R-:W-:Y:S01]  /*2a00*/  IADD3 R19, -R207, 0x10, RZ ;  /* 0x00000010cf137810 */ /* 0x000fe20007ffe1ff */
[----:B------:R-:W-:Y:S01]  /*2a10*/  IMAD R0, R195, c[0x0][0x21c], R0 ;  /* 0x00008700c3007a24 */ /* 0x000fe200078e0200 */
[----:B------:R-:W-:Y:S01]  /*2a20*/  LOP3.LUT R37, R37, 0xf, RZ, 0xc0, !PT ;  /* 0x0000000f25257812 */ /* 0x000fe200078ec0ff */
[----:B------:R-:W-:Y:S01]  /*2a30*/  IMAD.IADD R11, R11, 0x1, R9 ;  /* 0x000000010b0b7824 */ /* 0x000fe200078e0209 */
[----:B------:R-:W-:Y:S01]  /*2a40*/  SHF.L.U64.HI R12, R206, 0x1, R133 ;  /* 0x00000001ce0c7819 */ /* 0x000fe20000010285 */
[----:B------:R-:W-:Y:S01]  /*2a50*/  IMAD.SHL.U32 R14, R188, 0x2, RZ ;  /* 0x00000002bc0e7824 */ /* 0x000fe200078e00ff */
[----:B------:R-:W-:Y:S01]  /*2a60*/  LOP3.LUT R19, R19, 0xf, RZ, 0xc0, !PT ;  /* 0x0000000f13137812 */ /* 0x000fe200078ec0ff */
[----:B------:R-:W-:Y:S01]  /*2a70*/  IMAD.WIDE.U32 R10, R195, c[0x0][0x218], R10 ;  /* 0x00008600c30a7a25 */ /* 0x000fe200078e000a */
[----:B------:R-:W-:-:S04]  /*2a80*/  SHF.L.U64.HI R9, R205, 0x1, R132 ;  /* 0x00000001cd097819 */ /* 0x000fc80000010284 */
[----:B------:R-:W-:Y:S02]  /*2a90*/  IADD3 R16, P0, R10, UR16, RZ ;  /* 0x000000100a107c10 */ /* 0x000fe4000ff1e0ff */
[----:B------:R-:W-:Y:S02]  /*2aa0*/  SEL R10, RZ, 0x10, P4 ;  /* 0x00000010ff0a7807 */ /* 0x000fe40002000000 */
[----:B------:R-:W-:Y:S01]  /*2ab0*/  IADD3.X R11, R11, UR9, R0, P0, !PT ;  /* 0x000000090b0b7c10 */ /* 0x000fe200087fe400 */
[----:B------:R-:W-:Y:S01]  /*2ac0*/  IMAD.SHL.U32 R0, R205, 0x2, RZ ;  /* 0x00000002cd007824 */ /* 0x000fe200078e00ff */
[----:B------:R-:W-:Y:S02]  /*2ad0*/  LEA R17, P0, R16, c[0x0][0x1f8], 0x1 ;  /* 0x00007e0010117a11 */ /* 0x000fe400078008ff */
[----:B------:R-:W-:Y:S02]  /*2ae0*/  IADD3 R30, -R10, 0x10, RZ ;  /* 0x000000100a1e7810 */ /* 0x000fe40007ffe1ff */
[----:B------:R-:W-:Y:S01]  /*2af0*/  LEA.HI.X R16, R16, c[0x0][0x1fc], R11, 0x1, P0 ;  /* 0x00007f0010107a11 */ /* 0x000fe200000f0c0b */
[----:B------:R-:W5:Y:S01]  /*2b00*/  SHFL.IDX PT, R18, R17, 0x1, 0x181f ;  /* 0x00381f0011127f89 */ /* 0x000f6200000e0000 */
[----:B------:R-:W-:Y:S01]  /*2b10*/  IMAD.SHL.U32 R11, R206, 0x2, RZ ;  /* 0x00000002ce0b7824 */ /* 0x000fe200078e00ff */
[----:B------:R-:W-:-:S02]  /*2b20*/  LOP3.LUT R30, R30, 0xf, RZ, 0xc0, !PT ;  /* 0x0000000f1e1e7812 */ /* 0x000fc400078ec0ff */
[----:B------:R-:W3:Y:S04]  /*2b30*/  SHFL.IDX PT, R28, R16, 0x1, 0x181f ;  /* 0x00381f00101c7f89 */ /* 0x000ee800000e0000 */
[----:B------:R-:W4:Y:S04]  /*2b40*/  SHFL.IDX PT, R17, R17, RZ, 0x181f ;  /* 0x00181fff11117589 */ /* 0x000f2800000e0000 */
[----:B------:R-:W2:Y:S01]  /*2b50*/  SHFL.IDX PT, R16, R16, RZ, 0x181f ;  /* 0x00181fff10107589 */ /* 0x000ea200000e0000 */
[----:B-----5:R-:W-:-:S04]  /*2b60*/  IADD3 R36, P3, P0, R37, R18, R14 ;  /* 0x0000001225247210 */ /* 0x020fc8000787e00e */
[----:B---3--:R-:W-:Y:S02]  /*2b70*/  IADD3.X R37, RZ, R28, R15, P3, P0 ;  /* 0x0000001cff257210 */ /* 0x008fe40001fe040f */
[----:B------:R-:W-:-:S04]  /*2b80*/  IADD3 R30, P3, P0, R30, R18, R11 ;  /* 0x000000121e1e7210 */ /* 0x000fc8000787e00b */
[----:B------:R-:W-:Y:S02]  /*2b90*/  IADD3.X R31, RZ, R28, R12, P3, P0 ;  /* 0x0000001cff1f7210 */ /* 0x000fe40001fe040c */
[----:B------:R-:W-:-:S04]  /*2ba0*/  IADD3 R18, P3, P0, R19, R18, R0 ;  /* 0x0000001213127210 */ /* 0x000fc8000787e000 */
[----:B------:R-:W-:Y:S02]  /*2bb0*/  IADD3.X R19, RZ, R28, R9, P3, P0 ;  /* 0x0000001cff137210 */ /* 0x000fe40001fe0409 */
[----:B----4-:R-:W-:-:S05]  /*2bc0*/  IADD3 R14, P0, R17, R14, RZ ;  /* 0x0000000e110e7210 */ /* 0x010fca0007f1e0ff */
        /* <DEDUP_REMOVED lines=14> */
.L_x_1102:
[----:B------:R-:W-:Y:S01]  /*2cb0*/  IMAD.MOV.U32 R0, RZ, RZ, 0x40 ;  /* 0x00000040ff007424 */ /* 0x000fe200078e00ff */
[----:B------:R-:W-:Y:S01]  /*2cc0*/  LOP3.LUT R84, R7, 0xffffffe0, RZ, 0xc0, !PT ;  /* 0xffffffe007547812 */ /* 0x000fe200078ec0ff */
[C---:B-12---:R-:W-:Y:S01]  /*2cd0*/  HMMA.16816.F32.BF16 R36, R48.reuse, R32, RZ ;  /* 0x000000203024723c */ /* 0x046fe200000418ff */
[----:B------:R-:W-:Y:S01]  /*2ce0*/  SHF.R.S32.HI R9, RZ, 0x1f, R6 ;  /* 0x0000001fff097819 */ /* 0x000fe20000011406 */
[----:B------:R-:W-:Y:S01]  /*2cf0*/  IMAD R183, R4, 0x2, R189 ;  /* 0x0000000204b77824 */ /* 0x000fe200078e02bd */
[----:B------:R-:W-:Y:S01]  /*2d00*/  SEL R135, R0, 0xffffffc0, !P1 ;  /* 0xffffffc000877807 */ /* 0x000fe20004800000 */
[----:B------:R-:W-:Y:S01]  /*2d10*/  IMAD.IADD R84, R5, 0x1, -R84 ;  /* 0x0000000105547824 */ /* 0x000fe200078e0a54 */
[----:B------:R-:W-:Y:S01]  /*2d20*/  LEA.HI R0, R8, R5, RZ, 0x2 ;  /* 0x0000000508007211 */ /* 0x000fe200078f10ff */
[----:B------:R-:W-:Y:S01]  /*2d30*/  IMAD R182, R4, 0x2, R185 ;  /* 0x0000000204b67824 */ /* 0x000fe200078e02b9 */
[----:B------:R-:W-:Y:S01]  /*2d40*/  LEA.HI R9, R9, R6, RZ, 0x3 ;  /* 0x0000000609097211 */ /* 0x000fe200078f18ff */
[C---:B------:R-:W-:Y:S01]  /*2d50*/  HMMA.16816.F32.BF16 R32, R48.reuse, R34, RZ ;  /* 0x000000223020723c */ /* 0x040fe200000418ff */
[----:B------:R-:W-:Y:S01]  /*2d60*/  LOP3.LUT R0, R0, 0xfffffffc, RZ, 0xc0, !PT ;  /* 0xfffffffc00007812 */ /* 0x000fe200078ec0ff */
[----:B------:R-:W-:Y:S01]  /*2d70*/  LDSM.16.M88.4 R64, [R183] ;  /* 0x00000000b740783b */ /* 0x000fe20000000200 */
[----:B------:R-:W-:Y:S01]  /*2d80*/  SHF.R.S32.HI R7, RZ, 0x1f, R84 ;  /* 0x0000001fff077819 */ /* 0x000fe20000011454 */
[----:B------:R-:W-:Y:S01]  /*2d90*/  ULDC UR19, c[0x0][0x324] ;  /* 0x0000c90000137ab9 */ /* 0x000fe20000000800 */
[----:B------:R-:W-:Y:S01]  /*2da0*/  LOP3.LUT R9, R9, 0xffffff8, RZ, 0xc0, !PT ;  /* 0x0ffffff809097812 */ /* 0x000fe200078ec0ff */
[----:B------:R-:W-:Y:S01]  /*2db0*/  IMAD.IADD R5, R5, 0x1, -R0 ;  /* 0x0000000105057824 */ /* 0x000fe200078e0a00 */
[----:B------:R-:W-:Y:S01]  /*2dc0*/  LEA.HI R7, R7, R84, RZ, 0x2 ;  /* 0x0000005407077211 */ /* 0x000fe200078f10ff */
[C---:B----4-:R-:W-:Y:S01]  /*2dd0*/  HMMA.16816.F32.BF16 R44, R48.reuse, R40, RZ ;  /* 0x00000028302c723c */ /* 0x050fe200000418ff */
[----:B------:R-:W-:Y:S01]  /*2de0*/  PLOP3.LUT P0, PT, PT, PT, UP1, 0x80, 0x0 ;  /* 0x000000000000781c */ /* 0x000fe20003f0f018 */
[----:B------:R-:W-:Y:S01]  /*2df0*/  IMAD.IADD R9, R6, 0x1, -R9 ;  /* 0x0000000106097824 */ /* 0x000fe200078e0a09 */
[----:B------:R-:W-:Y:S01]  /*2e00*/  LEA.HI R0, R5, R5, RZ, 0x1 ;  /* 0x0000000505007211 */ /* 0x000fe200078f08ff */
[----:B------:R-:W-:Y:S01]  /*2e10*/  ULOP3.LUT UR19, URZ, UR19, URZ, 0x33, !UPT ;  /* 0x000000133f137292 */ /* 0x000fe2000f8e333f */
[C---:B------:R-:W-:Y:S01]  /*2e20*/  LEA.HI.SX32 R6, R7.reuse, UR7, 0x1e ;  /* 0x0000000707067c11 */ /* 0x040fe2000f8ff2ff */
[----:B------:R-:W0:Y:S01]  /*2e30*/  LDGDEPBAR ;  /* 0x00000000000079af */ /* 0x000e220000000000 */
[----:B------:R-:W-:Y:S01]  /*2e40*/  LOP3.LUT R0, R0, 0x1ffffffe, RZ, 0xc0, !PT ;  /* 0x1ffffffe00007812 */ /* 0x000fe200078ec0ff */
[----:B------:R-:W-:Y:S01]  /*2e50*/  HMMA.16816.F32.BF16 R40, R48, R42, RZ ;  /* 0x0000002a3028723c */ /* 0x000fe200000418ff */
[----:B------:R-:W-:Y:S01]  /*2e60*/  LOP3.LUT R7, R7, 0x7ffffffc, RZ, 0xc0, !PT ;  /* 0x7ffffffc07077812 */ /* 0x000fe200078ec0ff */
[----:B------:R-:W-:Y:S01]  /*2e70*/  IMAD R6, R9, 0x10, R6 ;  /* 0x0000001009067824 */ /* 0x000fe200078e0206 */
[----:B------:R-:W-:Y:S01]  /*2e80*/  ISETP.GE.AND P3, PT, R193, 0x1, PT ;  /* 0x00000001c100780c */ /* 0x000fe20003f66270 */
[----:B------:R-:W-:-:S02]  /*2e90*/  IMAD.IADD R201, R5, 0x1, -R0 ;  /* 0x0000000105c97824 */ /* 0x000fc400078e0a00 */
[----:B------:R-:W-:Y:S01]  /*2ea0*/  IMAD.IADD R202, R84, 0x1, -R7 ;  /* 0x0000000154ca7824 */ /* 0x000fe200078e0a07 */
[----:B------:R-:W-:Y:S01]  /*2eb0*/  IADD3 R7, R191, 0x1, -R144 ;  /* 0x00000001bf077810 */ /* 0x000fe20007ffe890 */
[----:B------:R-:W-:Y:S01]  /*2ec0*/  IMAD R201, R201, 0x8, R6 ;  /* 0x00000008c9c97824 */ /* 0x000fe200078e0206 */
[C---:B------:R-:W-:Y:S01]  /*2ed0*/  HMMA.16816.F32.BF16 R28, R48.reuse, R24, RZ ;  /* 0x00000018301c723c */ /* 0x040fe200000418ff */
[----:B------:R-:W-:Y:S02]  /*2ee0*/  IMAD.IADD R6, R187, 0x1, R135 ;  /* 0x00000001bb067824 */ /* 0x000fe400078e0287 */
[----:B------:R-:W-:Y:S01]  /*2ef0*/  @P0 IMAD.HI.U32 R5, R201, c[0x0][0x2c8], RZ ;  /* 0x0000b200c9050a27 */ /* 0x000fe200078e00ff */
[----:B------:R-:W-:Y:S02]  /*2f00*/  PLOP3.LUT P0, PT, PT, PT, UP1, 0x80, 0x0 ;  /* 0x000000000000781c */ /* 0x000fe40003f0f018 */
[----:B------:R-:W1:Y:S01]  /*2f10*/  LDSM.16.M88.4 R12, [R6+0xc900] ;  /* 0x00c90000060c783b */ /* 0x000e620000000200 */
[----:B------:R-:W-:Y:S01]  /*2f20*/  IMAD.MOV.U32 R0, RZ, RZ, R201 ;  /* 0x000000ffff007224 */ /* 0x000fe200078e00c9 */
[C---:B------:R-:W-:Y:S01]  /*2f30*/  HMMA.16816.F32.BF16 R24, R48.reuse, R26, RZ ;  /* 0x0000001a3018723c */ /* 0x040fe200000418ff */
[----:B------:R-:W-:Y:S01]  /*2f40*/  IMAD.SHL.U32 R202, R202, 0x2, RZ ;  /* 0x00000002caca7824 */ /* 0x000fe200078e00ff */
[----:B------:R-:W2:Y:S04]  /*2f50*/  LDSM.16.M88.4 R16, [R6+0xc100] ;  /* 0x00c100000610783b */ /* 0x000ea80000000200 */
[----:B------:R-:W4:Y:S01]  /*2f60*/  LDSM.16.M88.4 R8, [R6+0xd100] ;  /* 0x00d100000608783b */ /* 0x000f220000000200 */
[----:B------:R-:W-:Y:S01]  /*2f70*/  IADD3 R7, -R200, R7, -R202 ;  /* 0x00000007c8077210 */ /* 0x000fe20007ffe9ca */
[C---:B------:R-:W-:Y:S01]  /*2f80*/  HMMA.16816.F32.BF16 R72, R48.reuse, R60, RZ ;  /* 0x0000003c3048723c */ /* 0x040fe200000418ff */
[----:B------:R-:W-:Y:S01]  /*2f90*/  @P0 SHF.R.U32.HI R0, RZ, c[0x0][0x2cc], R5 ;  /* 0x0000b300ff000a19 */ /* 0x000fe20000011605 */
[----:B------:R-:W-:Y:S01]  /*2fa0*/  IMAD.IADD R5, R135, 0x1, R2 ;  /* 0x0000000187057824 */ /* 0x000fe200078e0202 */
[----:B------:R-:W5:Y:S05]  /*2fb0*/  LDSM.16.M88.4 R76, [R6+0xd900] ;  /* 0x00d90000064c783b */ /* 0x000f6a0000000200 */
[----:B------:R-:W-:Y:S01]  /*2fc0*/  HMMA.16816.F32.BF16 R48, R48, R62, RZ ;  /* 0x0000003e3030723c */ /* 0x000fe200000418ff */
[----:B------:R-:W-:Y:S07]  /*2fd0*/  LDSM.16.M88.4 R60, [R5+0xc100] ;  /* 0x00c10000053c783b */ /* 0x000fee0000000200 */
[C---:B------:R-:W-:Y:S08]  /*2fe0*/  HMMA.16816.F32.BF16 R36, R68.reuse, R20, R36 ;  /* 0x000000144424723c */ /* 0x040ff00000041824 */
[C---:B------:R-:W-:Y:S01]  /*2ff0*/  HMMA.16816.F32.BF16 R32, R68.reuse, R22, R32 ;  /* 0x000000164420723c */ /* 0x040fe20000041820 */
[----:B------:R-:W-:Y:S07]  /*3000*/  LDSM.16.M88.4 R20, [R182] ;  /* 0x00000000b614783b */ /* 0x000fee0000000200 */
[C---:B------:R-:W-:Y:S08]  /*3010*/  HMMA.16816.F32.BF16 R44, R68.reuse, R56, R44 ;  /* 0x00000038442c723c */ /* 0x040ff0000004182c */
[C---:B------:R-:W-:Y:S01]  /*3020*/  HMMA.16816.F32.BF16 R40, R68.reuse, R58, R40 ;  /* 0x0000003a4428723c */ /* 0x040fe20000041828 */
[----:B------:R-:W3:Y:S07]  /*3030*/  LDSM.16.M88.4 R56, [R5+0xc900] ;  /* 0x00c900000538783b */ /* 0x000eee0000000200 */
[C---:B------:R-:W-:Y:S08]  /*3040*/  HMMA.16816.F32.BF16 R28, R68.reuse, R52, R28 ;  /* 0x00000034441c723c */ /* 0x040ff0000004181c */
[C---:B------:R-:W-:Y:S01]  /*3050*/  HMMA.16816.F32.BF16 R24, R68.reuse, R54, R24 ;  /* 0x000000364418723c */ /* 0x040fe20000041818 */
[----:B------:R-:W3:Y:S07]  /*3060*/  LDSM.16.M88.4 R52, [R5+0xd100] ;  /* 0x00d100000534783b */ /* 0x000eee0000000200 */
[C---:B------:R-:W-:Y:S08]  /*3070*/  HMMA.16816.F32.BF16 R72, R68.reuse, R80, R72 ;  /* 0x000000504448723c */ /* 0x040ff00000041848 */
[----:B------:R-:W-:Y:S01]  /*3080*/  HMMA.16816.F32.BF16 R68, R68, R82, R48 ;  /* 0x000000524444723c */ /* 0x000fe20000041830 */
[----:B------:R-:W3:Y:S04]  /*3090*/  LDSM.16.M88.4 R48, [R5+0xd900] ;  /* 0x00d900000530783b */ /* 0x000ee80000000200 */
[----:B------:R-:W-:Y:S03]  /*30a0*/  LDSM.16.M88.4 R80, [R189+0x4000] ;  /* 0x00400000bd50783b */ /* 0x000fe60000000200 */
[C---:B-1----:R-:W-:Y:S08]  /*30b0*/  HMMA.16816.F32.BF16 R36, R64.reuse, R12, R36 ;  /* 0x0000000c4024723c */ /* 0x042ff00000041824 */
[C---:B------:R-:W-:Y:S01]  /*30c0*/  HMMA.16816.F32.BF16 R32, R64.reuse, R14, R32 ;  /* 0x0000000e4020723c */ /* 0x040fe20000041820 */
[----:B------:R-:W1:Y:S07]  /*30d0*/  LDSM.16.M88.4 R12, [R187+0xe900] ;  /* 0x00e90000bb0c783b */ /* 0x000e6e0000000200 */
[C---:B--2---:R-:W-:Y:S08]  /*30e0*/  HMMA.16816.F32.BF16 R44, R64.reuse, R16, R44 ;  /* 0x00000010402c723c */ /* 0x044ff0000004182c */
[C---:B------:R-:W-:Y:S01]  /*30f0*/  HMMA.16816.F32.BF16 R40, R64.reuse, R18, R40 ;  /* 0x000000124028723c */ /* 0x040fe20000041828 */
[----:B------:R-:W2:Y:S07]  /*3100*/  LDSM.16.M88.4 R16, [R187+0xe100] ;  /* 0x00e10000bb10783b */ /* 0x000eae0000000200 */
[C---:B----4-:R-:W-:Y:S08]  /*3110*/  HMMA.16816.F32.BF16 R28, R64.reuse, R8, R28 ;  /* 0x00000008401c723c */ /* 0x050ff0000004181c */
[C---:B------:R-:W-:Y:S01]  /*3120*/  HMMA.16816.F32.BF16 R24, R64.reuse, R10, R24 ;  /* 0x0000000a4018723c */ /* 0x040fe20000041818 */
[----:B------:R-:W4:Y:S07]  /*3130*/  LDSM.16.M88.4 R8, [R187+0xf100] ;  /* 0x00f10000bb08783b */ /* 0x000f2e0000000200 */
[C---:B-----5:R-:W-:Y:S08]  /*3140*/  HMMA.16816.F32.BF16 R72, R64.reuse, R76, R72 ;  /* 0x0000004c4048723c */ /* 0x060ff00000041848 */
[----:B------:R-:W-:Y:S01]  /*3150*/  HMMA.16816.F32.BF16 R68, R64, R78, R68 ;  /* 0x0000004e4044723c */ /* 0x000fe20000041844 */
[----:B------:R-:W5:Y:S04]  /*3160*/  LDSM.16.M88.4 R76, [R187+0xf900] ;  /* 0x00f90000bb4c783b */ /* 0x000f680000000200 */
[----:B------:R-:W-:Y:S03]  /*3170*/  LDSM.16.M88.4 R64, [R185+0x4000] ;  /* 0x00400000b940783b */ /* 0x000fe60000000200 */
[C---:B---3--:R-:W-:Y:S08]  /*3180*/  HMMA.16816.F32.BF16 R36, R20.reuse, R56, R36 ;  /* 0x000000381424723c */ /* 0x048ff00000041824 */
[C---:B------:R-:W-:Y:S01]  /*3190*/  HMMA.16816.F32.BF16 R32, R20.reuse, R58, R32 ;  /* 0x0000003a1420723c */ /* 0x040fe20000041820 */
[----:B------:R-:W3:Y:S07]  /*31a0*/  LDSM.16.M88.4 R56, [R2+0xe900] ;  /* 0x00e900000238783b */ /* 0x000eee0000000200 */
[C---:B------:R-:W-:Y:S08]  /*31b0*/  HMMA.16816.F32.BF16 R44, R20.reuse, R60, R44 ;  /* 0x0000003c142c723c */ /* 0x040ff0000004182c */
[C---:B------:R-:W-:Y:S01]  /*31c0*/  HMMA.16816.F32.BF16 R40, R20.reuse, R62, R40 ;  /* 0x0000003e1428723c */ /* 0x040fe20000041828 */
[----:B------:R-:W2:Y:S07]  /*31d0*/  LDSM.16.M88.4 R60, [R2+0xe100] ;  /* 0x00e10000023c783b */ /* 0x000eae0000000200 */
        /* <DEDUP_REMOVED lines=12> */
[----:B------:R-:W-:Y:S07]  /*32a0*/  LDSM.16.M88.4 R16, [R6+0xe100] ;  /* 0x00e100000610783b */ /* 0x000fee0000000200 */
[C---:B----4-:R-:W-:Y:S08]  /*32b0*/  HMMA.16816.F32.BF16 R28, R80.reuse, R8, R28 ;  /* 0x00000008501c723c */ /* 0x050ff0000004181c */
[C---:B------:R-:W-:Y:S01]  /*32c0*/  HMMA.16816.F32.BF16 R24, R80.reuse, R10, R24 ;  /* 0x0000000a5018723c */ /* 0x040fe20000041818 */
[----:B------:R-:W2:Y:S07]  /*32d0*/  LDSM.16.M88.4 R8, [R6+0xf100] ;  /* 0x00f100000608783b */ /* 0x000eae0000000200 */
[C---:B-----5:R-:W-:Y:S08]  /*32e0*/  HMMA.16816.F32.BF16 R72, R80.reuse, R76, R72 ;  /* 0x0000004c5048723c */ /* 0x060ff00000041848 */
[----:B------:R-:W-:Y:S01]  /*32f0*/  HMMA.16816.F32.BF16 R68, R80, R78, R68 ;  /* 0x0000004e5044723c */ /* 0x000fe20000041844 */
[----:B------:R-:W-:Y:S07]  /*3300*/  LDSM.16.M88.4 R76, [R5+0x11900] ;  /* 0x01190000054c783b */ /* 0x000fee0000000200 */
[C---:B---3--:R-:W-:Y:S08]  /*3310*/  HMMA.16816.F32.BF16 R36, R64.reuse, R56, R36 ;  /* 0x000000384024723c */ /* 0x048ff00000041824 */
[C---:B------:R-:W-:Y:S01]  /*3320*/  HMMA.16816.F32.BF16 R32, R64.reuse, R58, R32 ;  /* 0x0000003a4020723c */ /* 0x040fe20000041820 */
[----:B------:R-:W3:Y:S07]  /*3330*/  LDSM.16.M88.4 R56, [R6+0xf900] ;  /* 0x00f900000638783b */ /* 0x000eee0000000200 */
[C---:B------:R-:W-:Y:S08]  /*3340*/  HMMA.16816.F32.BF16 R44, R64.reuse, R60, R44 ;  /* 0x0000003c402c723c */ /* 0x040ff0000004182c */
[C---:B------:R-:W-:Y:S08]  /*3350*/  HMMA.16816.F32.BF16 R40, R64.reuse, R62, R40 ;  /* 0x0000003e4028723c */ /* 0x040ff00000041828 */
[C---:B------:R-:W-:Y:S08]  /*3360*/  HMMA.16816.F32.BF16 R28, R64.reuse, R52, R28 ;  /* 0x00000034401c723c */ /* 0x040ff0000004181c */
[C---:B------:R-:W-:Y:S01]  /*3370*/  HMMA.16816.F32.BF16 R60, R64.reuse, R54, R24 ;  /* 0x00000036403c723c */ /* 0x040fe20000041818 */
[----:B------:R-:W-:Y:S04]  /*3380*/  LDSM.16.M88.4 R52, [R182+0x4000] ;  /* 0x00400000b634783b */ /* 0x000fe80000000200 */
[----:B------:R-:W4:Y:S03]  /*3390*/  LDSM.16.M88.4 R24, [R5+0xe100] ;  /* 0x00e100000518783b */ /* 0x000f260000000200 */
[C---:B------:R-:W-:Y:S08]  /*33a0*/  HMMA.16816.F32.BF16 R72, R64.reuse, R48, R72 ;  /* 0x000000304048723c */ /* 0x040ff00000041848 */
[----:B------:R-:W-:Y:S01]  /*33b0*/  HMMA.16816.F32.BF16 R68, R64, R50, R68 ;  /* 0x000000324044723c */ /* 0x000fe20000041844 */
[----:B------:R-:W-:Y:S07]  /*33c0*/  LDSM.16.M88.4 R48, [R187+0x10100] ;  /* 0x01010000bb30783b */ /* 0x000fee0000000200 */
[C---:B-1----:R-:W-:Y:S08]  /*33d0*/  HMMA.16816.F32.BF16 R36, R20.reuse, R12, R36 ;  /* 0x0000000c1424723c */ /* 0x042ff00000041824 */
[C---:B------:R-:W-:Y:S01]  /*33e0*/  HMMA.16816.F32.BF16 R32, R20.reuse, R14, R32 ;  /* 0x0000000e1420723c */ /* 0x040fe20000041820 */
[----:B------:R-:W1:Y:S07]  /*33f0*/  LDSM.16.M88.4 R12, [R5+0xe900] ;  /* 0x00e90000050c783b */ /* 0x000e6e0000000200 */
[C---:B--2---:R-:W-:Y:S08]  /*3400*/  HMMA.16816.F32.BF16 R28, R20.reuse, R8, R28 ;  /* 0x00000008141c723c */ /* 0x044ff0000004181c */
[C---:B------:R-:W-:Y:S01]  /*3410*/  HMMA.16816.F32.BF16 R60, R20.reuse, R10, R60 ;  /* 0x0000000a143c723c */ /* 0x040fe2000004183c */
[----:B------:R-:W2:Y:S07]  /*3420*/  LDSM.16.M88.4 R8, [R5+0xf100] ;  /* 0x00f100000508783b */ /* 0x000eae0000000200 */
[C---:B------:R-:W-:Y:S08]  /*3430*/  HMMA.16816.F32.BF16 R44, R20.reuse, R16, R44 ;  /* 0x00000010142c723c */ /* 0x040ff0000004182c */
[C---:B------:R-:W-:Y:S01]  /*3440*/  HMMA.16816.F32.BF16 R40, R20.reuse, R18, R40 ;  /* 0x000000121428723c */ /* 0x040fe20000041828 */
[----:B------:R-:W5:Y:S07]  /*3450*/  LDSM.16.M88.4 R16, [R5+0xf900] ;  /* 0x00f900000510783b */ /* 0x000f6e0000000200 */
[C---:B---3--:R-:W-:Y:S08]  /*3460*/  HMMA.16816.F32.BF16 R72, R20.reuse, R56, R72 ;  /* 0x000000381448723c */ /* 0x048ff00000041848 */
[----:B------:R-:W-:Y:S01]  /*3470*/  HMMA.16816.F32.BF16 R68, R20, R58, R68 ;  /* 0x0000003a1444723c */ /* 0x000fe20000041844 */
[----:B------:R-:W3:Y:S04]  /*3480*/  LDSM.16.M88.4 R56, [R189+0x8000] ;  /* 0x00800000bd38783b */ /* 0x000ee80000000200 */
[----:B------:R-:W3:Y:S03]  /*3490*/  LDSM.16.M88.4 R20, [R187+0x10900] ;  /* 0x01090000bb14783b */ /* 0x000ee60000000200 */
[C---:B----4-:R-:W-:Y:S08]  /*34a0*/  HMMA.16816.F32.BF16 R44, R52.reuse, R24, R44 ;  /* 0x00000018342c723c */ /* 0x050ff0000004182c */
[C---:B------:R-:W-:Y:S01]  /*34b0*/  HMMA.16816.F32.BF16 R40, R52.reuse, R26, R40 ;  /* 0x0000001a3428723c */ /* 0x040fe20000041828 */
[----:B------:R-:W4:Y:S07]  /*34c0*/  LDSM.16.M88.4 R24, [R187+0x11100] ;  /* 0x01110000bb18783b */ /* 0x000f2e0000000200 */
[C---:B-1----:R-:W-:Y:S08]  /*34d0*/  HMMA.16816.F32.BF16 R36, R52.reuse, R12, R36 ;  /* 0x0000000c3424723c */ /* 0x042ff00000041824 */
[C---:B------:R-:W-:Y:S01]  /*34e0*/  HMMA.16816.F32.BF16 R32, R52.reuse, R14, R32 ;  /* 0x0000000e3420723c */ /* 0x040fe20000041820 */
[----:B------:R-:W1:Y:S07]  /*34f0*/  LDSM.16.M88.4 R12, [R187+0x11900] ;  /* 0x01190000bb0c783b */ /* 0x000e6e0000000200 */
[C---:B--2---:R-:W-:Y:S08]  /*3500*/  HMMA.16816.F32.BF16 R28, R52.reuse, R8, R28 ;  /* 0x00000008341c723c */ /* 0x044ff0000004181c */
[C---:B------:R-:W-:Y:S01]  /*3510*/  HMMA.16816.F32.BF16 R64, R52.reuse, R10, R60 ;  /* 0x0000000a3440723c */ /* 0x040fe2000004183c */
[----:B------:R-:W-:Y:S04]  /*3520*/  LDSM.16.M88.4 R60, [R185+0x8000] ;  /* 0x00800000b93c783b */ /* 0x000fe80000000200 */
[----:B------:R-:W2:Y:S03]  /*3530*/  LDSM.16.M88.4 R8, [R2+0x10100] ;  /* 0x010100000208783b */ /* 0x000ea60000000200 */
[C---:B-----5:R-:W-:Y:S08]  /*3540*/  HMMA.16816.F32.BF16 R72, R52.reuse, R16, R72 ;  /* 0x000000103448723c */ /* 0x060ff00000041848 */
[----:B------:R-:W-:Y:S01]  /*3550*/  HMMA.16816.F32.BF16 R68, R52, R18, R68 ;  /* 0x000000123444723c */ /* 0x000fe20000041844 */
[----:B------:R-:W-:Y:S04]  /*3560*/  LDSM.16.M88.4 R16, [R2+0x11100] ;  /* 0x011100000210783b */ /* 0x000fe80000000200 */
[----:B------:R-:W-:Y:S03]  /*3570*/  LDSM.16.M88.4 R52, [R183+0x8000] ;  /* 0x00800000b734783b */ /* 0x000fe60000000200 */
[C---:B---3--:R-:W-:Y:S08]  /*3580*/  HMMA.16816.F32.BF16 R44, R56.reuse, R48, R44 ;  /* 0x00000030382c723c */ /* 0x048ff0000004182c */
[C---:B------:R-:W-:Y:S01]  /*3590*/  HMMA.16816.F32.BF16 R40, R56.reuse, R50, R40 ;  /* 0x000000323828723c */ /* 0x040fe20000041828 */
[----:B------:R-:W-:Y:S07]  /*35a0*/  LDSM.16.M88.4 R48, [R2+0x11900] ;  /* 0x011900000230783b */ /* 0x000fee0000000200 */
[C---:B------:R-:W-:Y:S08]  /*35b0*/  HMMA.16816.F32.BF16 R36, R56.reuse, R20, R36 ;  /* 0x000000143824723c */ /* 0x040ff00000041824 */
[C---:B------:R-:W-:Y:S01]  /*35c0*/  HMMA.16816.F32.BF16 R32, R56.reuse, R22, R32 ;  /* 0x000000163820723c */ /* 0x040fe20000041820 */
[----:B------:R-:W3:Y:S04]  /*35d0*/  LDSM.16.M88.4 R20, [R2+0x10900] ;  /* 0x010900000214783b */ /* 0x000ee80000000200 */
[----:B------:R-:W-:Y:S03]  /*35e0*/  SHFL.IDX PT, R2, R0, RZ, 0x1c1f ;  /* 0x001c1fff00027589 */ /* 0x000fe600000e0000 */
[C---:B----4-:R-:W-:Y:S08]  /*35f0*/  HMMA.16816.F32.BF16 R28, R56.reuse, R24, R28 ;  /* 0x00000018381c723c */ /* 0x050ff0000004181c */
[C---:B------:R-:W-:Y:S01]  /*3600*/  HMMA.16816.F32.BF16 R64, R56.reuse, R26, R64 ;  /* 0x0000001a3840723c */ /* 0x040fe20000041840 */
[----:B------:R-:W4:Y:S07]  /*3610*/  LDSM.16.M88.4 R24, [R6+0x10100] ;  /* 0x010100000618783b */ /* 0x000f2e0000000200 */
[C---:B-1----:R-:W-:Y:S08]  /*3620*/  HMMA.16816.F32.BF16 R72, R56.reuse, R12, R72 ;  /* 0x0000000c3848723c */ /* 0x042ff00000041848 */
[----:B------:R-:W-:Y:S01]  /*3630*/  HMMA.16816.F32.BF16 R68, R56, R14, R68 ;  /* 0x0000000e3844723c */ /* 0x000fe20000041844 */
[----:B------:R-:W1:Y:S04]  /*3640*/  LDSM.16.M88.4 R56, [R6+0x10900] ;  /* 0x010900000638783b */ /* 0x000e680000000200 */
[----:B------:R-:W5:Y:S03]  /*3650*/  LDSM.16.M88.4 R12, [R6+0x11100] ;  /* 0x01110000060c783b */ /* 0x000f660000000200 */
[C---:B--2---:R-:W-:Y:S08]  /*3660*/  HMMA.16816.F32.BF16 R44, R60.reuse, R8, R44 ;  /* 0x000000083c2c723c */ /* 0x044ff0000004182c */
[C---:B------:R-:W-:Y:S01]  /*3670*/  HMMA.16816.F32.BF16 R40, R60.reuse, R10, R40 ;  /* 0x0000000a3c28723c */ /* 0x040fe20000041828 */
[----:B------:R-:W2:Y:S07]  /*3680*/  LDSM.16.M88.4 R8, [R6+0x11900] ;  /* 0x011900000608783b */ /* 0x000eae0000000200 */
[C---:B---3--:R-:W-:Y:S08]  /*3690*/  HMMA.16816.F32.BF16 R36, R60.reuse, R20, R36 ;  /* 0x000000143c24723c */ /* 0x048ff00000041824 */
        /* <DEDUP_REMOVED lines=8> */
[----:B------:R3:W2:Y:S03]  /*3720*/  LDSM.16.M88.4 R48, [R5+0x10100] ;  /* 0x010100000530783b */ /* 0x0006a60000000200 */
[C---:B----4-:R-:W-:Y:S08]  /*3730*/  HMMA.16816.F32.BF16 R44, R52.reuse, R24, R44 ;  /* 0x00000018342c723c */ /* 0x050ff0000004182c */
[C---:B------:R-:W-:Y:S08]  /*3740*/  HMMA.16816.F32.BF16 R40, R52.reuse, R26, R40 ;  /* 0x0000001a3428723c */ /* 0x040ff00000041828 */
[----:B-1----:R-:W-:Y:S01]  /*3750*/  HMMA.16816.F32.BF16 R36, R52, R56, R36 ;  /* 0x000000383424723c */ /* 0x002fe20000041824 */
[----:B---3--:R-:W-:-:S07]  /*3760*/  IADD3 R5, -R202, R191, -R144 ;  /* 0x000000bfca057210 */ /* 0x008fce0007ffe990 */
[C---:B------:R-:W-:Y:S08]  /*3770*/  HMMA.16816.F32.BF16 R32, R52.reuse, R58, R32 ;  /* 0x0000003a3420723c */ /* 0x040ff00000041820 */
[C---:B-----5:R-:W-:Y:S08]  /*3780*/  HMMA.16816.F32.BF16 R28, R52.reuse, R12, R28 ;  /* 0x0000000c341c723c */ /* 0x060ff0000004181c */
[C---:B------:R-:W-:Y:S08]  /*3790*/  HMMA.16816.F32.BF16 R64, R52.reuse, R14, R64 ;  /* 0x0000000e3440723c */ /* 0x040ff00000041840 */
[C---:B--2---:R-:W-:Y:S07]  /*37a0*/  HMMA.16816.F32.BF16 R72, R52.reuse, R8, R72 ;  /* 0x000000083448723c */ /* 0x044fee0000041848 */
[C---:B------:R-:W-:Y:S01]  /*37b0*/  IADD3 R9, R7.reuse, c[0x0][0x328], RZ ;  /* 0x0000ca0007097a10 */ /* 0x040fe20007ffe0ff */
[----:B------:R-:W-:Y:S01]  /*37c0*/  HMMA.16816.F32.BF16 R68, R52, R10, R68 ;  /* 0x0000000a3444723c */ /* 0x000fe20000041844 */
[----:B------:R-:W-:-:S03]  /*37d0*/  IADD3 R7, R7, UR19, RZ ;  /* 0x0000001307077c10 */ /* 0x000fc6000fffe0ff */
[----:B------:R-:W-:-:S03]  /*37e0*/  IMAD.IADD R6, R9, 0x1, R2 ;  /* 0x0000000109067824 */ /* 0x000fc600078e0202 */
[----:B------:R-:W-:Y:S01]  /*37f0*/  IMAD.IADD R11, R7, 0x1, R2 ;  /* 0x00000001070b7824 */ /* 0x000fe200078e0202 */
[----:B------:R-:W-:Y:S01]  /*3800*/  HMMA.16816.F32.BF16 R44, R60, R48, R44 ;  /* 0x000000303c2c723c */ /* 0x000fe2000004182c */
[----:B------:R-:W-:-:S07]  /*3810*/  IMNMX R13, R6, R5, PT ;  /* 0x00000005060d7217 */ /* 0x000fce0003800200 */
[C---:B------:R-:W-:Y:S08]  /*3820*/  HMMA.16816.F32.BF16 R40, R60.reuse, R50, R40 ;  /* 0x000000323c28723c */ /* 0x040ff00000041828 */
[C---:B------:R-:W-:Y:S08]  /*3830*/  HMMA.16816.F32.BF16 R36, R60.reuse, R20, R36 ;  /* 0x000000143c24723c */ /* 0x040ff00000041824 */
[C---:B------:R-:W-:Y:S08]  /*3840*/  HMMA.16816.F32.BF16 R32, R60.reuse, R22, R32 ;  /* 0x000000163c20723c */ /* 0x040ff00000041820 */
[C---:B------:R-:W-:Y:S08]  /*3850*/  HMMA.16816.F32.BF16 R28, R60.reuse, R16, R28 ;  /* 0x000000103c1c723c */ /* 0x040ff0000004181c */
[C---:B------:R-:W-:Y:S08]  /*3860*/  HMMA.16816.F32.BF16 R64, R60.reuse, R18, R64 ;  /* 0x000000123c40723c */ /* 0x040ff00000041840 */
[C---:B------:R-:W-:Y:S08]  /*3870*/  HMMA.16816.F32.BF16 R72, R60.reuse, R76, R72 ;  /* 0x0000004c3c48723c */ /* 0x040ff00000041848 */
[----:B------:R-:W-:Y:S01]  /*3880*/  HMMA.16816.F32.BF16 R68, R60, R78, R68 ;  /* 0x0000004e3c44723c */ /* 0x000fe20000041844 */
[----:B------:R-:W-:Y:S07]  /*3890*/  @!P3 BRA `(.L_x_1103) ;  /* 0x000001500000b947 */ /* 0x000fee0003800000 */
        /* <DEDUP_REMOVED lines=11> */
.L_x_1105:
[----:B------:R-:W-:-:S04]  /*3950*/  MOV R2, 0x1 ;  /* 0x0000000100027802 */ /* 0x000fc80000000f00 */
[----:B------:R-:W-:-:S13]  /*3960*/  ISETP.NE.AND P0, PT, R2, c[0x0][0x32c], PT ;  /* 0x0000cb0002007a0c */ /* 0x000fda0003f05270 */
[----:B------:R-:W-:-:S05]  /*3970*/  @P0 IMAD.HI.U32 R2, R15, c[0x0][0x330], RZ ;  /* 0x0000cc000f020a27 */ /* 0x000fca00078e00ff */
[----:B------:R-:W-:Y:S02]  /*3980*/  @P0 SHF.R.U32.HI R15, RZ, c[0x0][0x334], R2 ;  /* 0x0000cd00ff0f0a19 */ /* 0x000fe40000011602 */
.L_x_1106:
[----:B------:R-:W-:Y:S05]  /*3990*/  BSYNC B0 ;  /* 0x0000000000007941 */ /* 0x000fea0003800000 */
.L_x_1104:
[----:B------:R-:W-:-:S04]  /*39a0*/  IMAD R15, R15, c[0x0][0x32c], -R144 ;  /* 0x0000cb000f0f7a24 */ /* 0x000fc800078e0a90 */
[----:B------:R-:W-:-:S05]  /*39b0*/  IMAD.IADD R6, R15, 0x1, -R202 ;  /* 0x000000010f067824 */ /* 0x000fca00078e0aca */
[----:B------:R-:W-:Y:S02]  /*39c0*/  IADD3 R2, R6, c[0x0][0x32c], RZ ;  /* 0x0000cb0006027a10 */ /* 0x000fe40007ffe0ff */
[----:B------:R-:W-:Y:S02]  /*39d0*/  IMNMX R11, R11, R6, !PT ;  /* 0x000000060b0b7217 */ /* 0x000fe40007800200 */
[----:B------:R-:W-:Y:S02]  /*39e0*/  IMNMX R13, R13, R2, PT ;  /* 0x000000020d0d7217 */ /* 0x000fe40003800200 */
.L_x_1103:
        /* <DEDUP_REMOVED lines=65> */
.L_x_1109:
[----:B------:R-:W-:-:S04]  /*3e00*/  MOV R0, 0x1 ;  /* 0x0000000100007802 */ /* 0x000fc80000000f00 */
[----:B------:R-:W-:-:S13]  /*3e10*/  ISETP.NE.AND P0, PT, R0, c[0x0][0x32c], PT ;  /* 0x0000cb0000007a0c */ /* 0x000fda0003f05270 */
[----:B------:R-:W-:-:S05]  /*3e20*/  @P0 IMAD.HI.U32 R0, R5, c[0x0][0x330], RZ ;  /* 0x0000cc0005000a27 */ /* 0x000fca00078e00ff */
[----:B------:R-:W-:Y:S02]  /*3e30*/  @P0 SHF.R.U32.HI R5, RZ, c[0x0][0x334], R0 ;  /* 0x0000cd00ff050a19 */ /* 0x000fe40000011600 */
.L_x_1110:
[----:B------:R-:W-:Y:S05]  /*3e40*/  BSYNC B0 ;  /* 0x0000000000007941 */ /* 0x000fea0003800000 */
.L_x_1108:
[----:B------:R-:W-:-:S04]  /*3e50*/  IMAD R5, R5, c[0x0][0x32c], -R144 ;  /* 0x0000cb0005057a24 */ /* 0x000fc800078e0a90 */
[----:B------:R-:W-:-:S05]  /*3e60*/  IMAD.IADD R0, R5, 0x1, -R202 ;  /* 0x0000000105007824 */ /* 0x000fca00078e0aca */
[----:B------:R-:W-:Y:S02]  /*3e70*/  IADD3 R5, R0, c[0x0][0x32c], RZ ;  /* 0x0000cb0000057a10 */ /* 0x000fe40007ffe0ff */
[----:B------:R-:W-:Y:S02]  /*3e80*/  IMNMX R7, R7, R0, !PT ;  /* 0x0000000007077217 */ /* 0x000fe40007800200 */
[----:B------:R-:W-:Y:S02]  /*3e90*/  IMNMX R2, R2, R5, PT ;  /* 0x0000000502027217 */ /* 0x000fe40003800200 */
.L_x_1107:
[----:B------:R-:W-:Y:S01]  /*3ea0*/  ISETP.GT.AND P0, PT, R7, 0x8, P1 ;  /* 0x000000080700780c */ /* 0x000fe20000f04270 */
[----:B------:R-:W-:-:S04]  /*3eb0*/  DEPBAR.LE SB0, 0x2 ;  /* 0x000080800000791a */ /* 0x000fc80000000000 */
[----:B------:R-:W-:Y:S01]  /*3ec0*/  BAR.SYNC.DEFER_BLOCKING 0x0 ;  /* 0x0000000000007b1d */ /* 0x000fe20000010000 */
[----:B------:R-:W-:Y:S01]  /*3ed0*/  ISETP.LT.OR P0, PT, R2, 0x9, P0 ;  /* 0x000000090200780c */ /* 0x000fe20000701670 */
[----:B------:R-:W-:-:S03]  /*3ee0*/  IMAD.SHL.U32 R181, R3, 0x2, RZ ;  /* 0x0000000203b57824 */ /* 0x000fc600078e00ff */
[----:B------:R-:W-:Y:S01]  /*3ef0*/  FSEL R5, R42, -INF , !P0 ;  /* 0xff8000002a057808 */ /* 0x000fe20004000000 */
[--C-:B------:R-:W-:Y:S01]  /*3f00*/  IMAD R180, R4, 0x2, R181.reuse ;  /* 0x0000000204b47824 */ /* 0x100fe200078e02b5 */
[----:B------:R-:W-:Y:S01]  /*3f10*/  ISETP.GT.AND P0, PT, R7, 0x9, P1 ;  /* 0x000000090700780c */ /* 0x000fe20000f04270 */
[C---:B------:R-:W-:Y:S02]  /*3f20*/  IMAD.IADD R171, R186.reuse, 0x1, R181 ;  /* 0x00000001baab7824 */ /* 0x040fe400078e02b5 */
[----:B------:R-:W-:Y:S01]  /*3f30*/  IMAD.IADD R163, R186, 0x1, R180 ;  /* 0x00000001baa37824 */ /* 0x000fe200078e02b4 */
[----:B------:R-:W-:Y:S01]  /*3f40*/  ISETP.LT.OR P0, PT, R2, 0xa, P0 ;  /* 0x0000000a0200780c */ /* 0x000fe20000701670 */
[----:B------:R-:W-:-:S03]  /*3f50*/  IMAD R4, R4, 0x2, R171 ;  /* 0x0000000204047824 */ /* 0x000fc600078e02ab */
[----:B------:R-:W-:Y:S02]  /*3f60*/  FSEL R43, R43, -INF , !P0 ;  /* 0xff8000002b2b7808 */ /* 0x000fe40004000000 */
[----:B------:R-:W-:-:S04]  /*3f70*/  ISETP.GT.AND P0, PT, R7, 0x10, P1 ;  /* 0x000000100700780c */ /* 0x000fc80000f04270 */
[----:B------:R-:W-:Y:S01]  /*3f80*/  ISETP.LT.OR P0, PT, R2, 0x11, P0 ;  /* 0x000000110200780c */ /* 0x000fe20000701670 */
[----:B------:R-:W-:Y:S03]  /*3f90*/  LDSM.16.MT88.4 R56, [R180+0x2100] ;  /* 0x00210000b438783b */ /* 0x000fe60000004200 */
[----:B------:R-:W-:Y:S02]  /*3fa0*/  FSEL R15, R38, -INF , !P0 ;  /* 0xff800000260f7808 */ /* 0x000fe40004000000 */
[----:B------:R-:W-:Y:S01]  /*3fb0*/  ISETP.GT.AND P0, PT, R7, 0x11, P1 ;  /* 0x000000110700780c */ /* 0x000fe20000f04270 */
[----:B------:R-:W-:Y:S03]  /*3fc0*/  LDSM.16.MT88.4 R124, [R181+0x100] ;  /* 0x00010000b57c783b */ /* 0x000fe60000004200 */
[----:B------:R-:W-:Y:S01]  /*3fd0*/  ISETP.LT.OR P0, PT, R2, 0x12, P0 ;  /* 0x000000120200780c */ /* 0x000fe20000701670 */
[----:B------:R-:W-:Y:S03]  /*3fe0*/  LDSM.16.MT88.4 R104, [R171+0x100] ;  /* 0x00010000ab68783b */ /* 0x000fe60000004200 */
[----:B------:R-:W-:Y:S01]  /*3ff0*/  FSEL R13, R39, -INF , !P0 ;  /* 0xff800000270d7808 */ /* 0x000fe20004000000 */
[----:B------:R-:W-:Y:S01]  /*4000*/  LDSM.16.MT88.4 R112, [R180+0x100] ;  /* 0x00010000b470783b */ /* 0x000fe20000004200 */
[----:B------:R-:W-:-:S03]  /*4010*/  ISETP.GT.AND P0, PT, R7, 0x18, P1 ;  /* 0x000000180700780c */ /* 0x000fc60000f04270 */
[----:B------:R-:W-:Y:S01]  /*4020*/  LDSM.16.MT88.4 R120, [R4+0x100] ;  /* 0x000100000478783b */ /* 0x000fe20000004200 */
[----:B------:R-:W-:-:S03]  /*4030*/  ISETP.LT.OR P0, PT, R2, 0x19, P0 ;  /* 0x000000190200780c */ /* 0x000fc60000701670 */
[----:B------:R-:W-:Y:S01]  /*4040*/  LDSM.16.MT88.4 R48, [R171+0x2100] ;  /* 0x00210000ab30783b */ /* 0x000fe20000004200 */
        /* <DEDUP_REMOVED lines=12> */
[----:B------:R-:W-:-:S04]  /*4110*/  ISETP.GT.AND P0, PT, R7, 0x21, P1 ;  /* 0x000000210700780c */ /* 0x000fc80000f04270 */
[----:B------:R-:W-:-:S04]  /*4120*/  ISETP.LT.OR P0, PT, R2, 0x22, P0 ;  /* 0x000000220200780c */ /* 0x000fc80000701670 */
[----:B------:R-:W-:Y:S02]  /*4130*/  FSEL R173, R31, -INF , !P0 ;  /* 0xff8000001fad7808 */ /* 0x000fe40004000000 */
[----:B------:R-:W-:Y:S01]  /*4140*/  ISETP.GT.AND P0, PT, R7, 0x28, P1 ;  /* 0x000000280700780c */ /* 0x000fe20000f04270 */
[----:B------:R-:W-:Y:S03]  /*4150*/  LDSM.16.MT88.4 R28, [R163+0x900] ;  /* 0x00090000a31c783b */ /* 0x000fe60000004200 */
[----:B------:R-:W-:-:S04]  /*4160*/  ISETP.LT.OR P0, PT, R2, 0x29, P0 ;  /* 0x000000290200780c */ /* 0x000fc80000701670 */
        /* <DEDUP_REMOVED lines=15> */
[----:B------:R-:W-:-:S04]  /*4260*/  ISETP.GT.AND P0, PT, R7, RZ, P1 ;  /* 0x000000ff0700720c */ /* 0x000fc80000f04270 */
[----:B------:R-:W-:-:S04]  /*4270*/  ISETP.LT.OR P0, PT, R2, 0x1, P0 ;  /* 0x000000010200780c */ /* 0x000fc80000701670 */
[----:B------:R-:W-:Y:S02]  /*4280*/  FSEL R46, R46, -INF , !P0 ;  /* 0xff8000002e2e7808 */ /* 0x000fe40004000000 */
[----:B------:R-:W-:Y:S02]  /*4290*/  ISETP.GT.AND P0, PT, R7, 0x38, P1 ;  /* 0x000000380700780c */ /* 0x000fe40000f04270 */
[----:B------:R-:W-:Y:S02]  /*42a0*/  FMNMX.FTZ R16, R46, R47, !PT ;  /* 0x0000002f2e107209 */ /* 0x000fe40007810000 */
[----:B------:R-:W-:Y:S02]  /*42b0*/  ISETP.LT.OR P0, PT, R2, 0x39, P0 ;  /* 0x000000390200780c */ /* 0x000fe40000701670 */
[----:B------:R-:W-:Y:S02]  /*42c0*/  FMNMX.FTZ R16, R5, R16, !PT ;  /* 0x0000001005107209 */ /* 0x000fe40007810000 */
[----:B------:R-:W-:-:S02]  /*42d0*/  FSEL R141, R70, -INF , !P0 ;  /* 0xff800000468d7808 */ /* 0x000fc40004000000 */
[----:B------:R-:W-:Y:S02]  /*42e0*/  ISETP.GT.AND P0, PT, R7, 0x39, P1 ;  /* 0x000000390700780c */ /* 0x000fe40000f04270 */
[----:B------:R-:W-:Y:S02]  /*42f0*/  FMNMX.FTZ R7, R44, R14, !PT ;  /* 0x0000000e2c077209 */ /* 0x000fe40007810000 */
[----:B------:R-:W-:Y:S02]  /*4300*/  FMNMX.FTZ R16, R43, R16, !PT ;  /* 0x000000102b107209 */ /* 0x000fe40007810000 */
[----:B------:R-:W-:Y:S02]  /*4310*/  FMNMX.FTZ R7, R40, R7, !PT ;  /* 0x0000000728077209 */ /* 0x000fe40007810000 */
[----:B------:R-:W-:Y:S02]  /*4320*/  FMNMX.FTZ R16, R15, R16, !PT ;  /* 0x000000100f107209 */ /* 0x000fe40007810000 */
        /* <DEDUP_REMOVED lines=11> */
[----:B------:R-:W-:Y:S02]  /*43e0*/  ISETP.LT.OR P0, PT, R2, 0x3a, P0 ;  /* 0x0000003a0200780c */ /* 0x000fe40000701670 */
        /* <DEDUP_REMOVED lines=9> */
[----:B------:R-:W-:Y:S02]  /*4480*/  FSEL R169, R71, -INF , !P0 ;  /* 0xff80000047a97808 */ /* 0x000fe40004000000 */
[----:B------:R-:W-:Y:S02]  /*4490*/  FMNMX.FTZ R7, R142, R7, !PT ;  /* 0x000000078e077209 */ /* 0x000fe40007810000 */
[----:B------:R-:W-:Y:S02]  /*44a0*/  FMNMX.FTZ R16, R141, R16, !PT ;  /* 0x000000108d107209 */ /* 0x000fe40007810000 */
[----:B------:R-:W-:-:S02]  /*44b0*/  FMNMX.FTZ R0, R140, R7, !PT ;  /* 0x000000078c007209 */ /* 0x000fc40007810000 */
[----:B------:R-:W-:-:S03]  /*44c0*/  FMNMX.FTZ R16, R169, R16, !PT ;  /* 0x00000010a9107209 */ /* 0x000fc60007810000 */
[----:B------:R-:W1:Y:S02]  /*44d0*/  SHFL.BFLY PT, R7, R0, 0x2, 0x1f ;  /* 0x0c401f0000077f89 */ /* 0x000e6400000e0000 */
[----:B-1----:R-:W-:-:S05]  /*44e0*/  FMNMX.FTZ R7, R0, R7, !PT ;  /* 0x0000000700077209 */ /* 0x002fca0007810000 */
[----:B------:R-:W1:Y:S02]  /*44f0*/  SHFL.BFLY PT, R2, R7, 0x1, 0x1f ;  /* 0x0c201f0007027f89 */ /* 0x000e6400000e0000 */
[----:B-1----:R-:W-:Y:S02]  /*4500*/  FMNMX.FTZ R2, R7, R2, !PT ;  /* 0x0000000207027209 */ /* 0x002fe40007810000 */
[----:B------:R-:W1:Y:S02]  /*4510*/  SHFL.BFLY PT, R7, R16, 0x2, 0x1f ;  /* 0x0c401f0010077f89 */ /* 0x000e6400000e0000 */
[C---:B------:R-:W-:Y:S01]  /*4520*/  FSETP.NEU.FTZ.AND P0, PT, R2.reuse, -INF , PT ;  /* 0xff8000000200780b */ /* 0x040fe20003f1d000 */
[----:B------:R-:W-:-:S05]  /*4530*/  FMUL.FTZ R179, R2, c[0x0][0x2d0] ;  /* 0x0000b40002b37a20 */ /* 0x000fca0000410000 */
[----:B------:R-:W-:-:S05]  /*4540*/  FSEL R179, R179, RZ, P0 ;  /* 0x000000ffb3b37208 */ /* 0x000fca0000000000 */
[--C-:B------:R-:W-:Y:S02]  /*4550*/  FFMA.FTZ R156, R40, c[0x0][0x2d0], -R179.reuse ;  /* 0x0000b400289c7a23 */ /* 0x100fe400000108b3 */
[--C-:B------:R-:W-:Y:S02]  /*4560*/  FFMA.FTZ R159, R44, c[0x0][0x2d0], -R179.reuse ;  /* 0x0000b4002c9f7a23 */ /* 0x100fe400000108b3 */
[--C-:B------:R-:W-:Y:S02]  /*4570*/  FFMA.FTZ R158, R14, c[0x0][0x2d0], -R179.reuse ;  /* 0x0000b4000e9e7a23 */ /* 0x100fe400000108b3 */
[--C-:B------:R-:W-:Y:S01]  /*4580*/  FFMA.FTZ R153, R12, c[0x0][0x2d0], -R179.reuse ;  /* 0x0000b4000c997a23 */ /* 0x100fe200000108b3 */
[----:B------:R-:W-:Y:S01]  /*4590*/  MUFU.EX2 R156, R156 ;  /* 0x0000009c009c7308 */ /* 0x000fe20000000800 */
[--C-:B------:R-:W-:Y:S02]  /*45a0*/  FFMA.FTZ R148, R6, c[0x0][0x2d0], -R179.reuse ;  /* 0x0000b40006947a23 */ /* 0x100fe400000108b3 */
[--C-:B------:R-:W-:Y:S01]  /*45b0*/  FFMA.FTZ R157, R10, c[0x0][0x2d0], -R179.reuse ;  /* 0x0000b4000a9d7a23 */ /* 0x100fe200000108b3 */
[----:B-1----:R-:W-:Y:S01]  /*45c0*/  FMNMX.FTZ R7, R16, R7, !PT ;  /* 0x0000000710077209 */ /* 0x002fe20007810000 */
[--C-:B------:R-:W-:Y:S01]  /*45d0*/  FFMA.FTZ R152, R8, c[0x0][0x2d0], -R179.reuse ;  /* 0x0000b40008987a23 */ /* 0x100fe200000108b3 */
[----:B------:R-:W-:Y:S01]  /*45e0*/  LDSM.16.MT88.4 R16, [R180+0x2900] ;  /* 0x00290000b410783b */ /* 0x000fe20000004200 */
[--C-:B------:R-:W-:Y:S01]  /*45f0*/  FFMA.FTZ R151, R32, c[0x0][0x2d0], -R179.reuse ;  /* 0x0000b40020977a23 */ /* 0x100fe200000108b3 */
[----:B------:R-:W-:Y:S01]  /*4600*/  MUFU.EX2 R159, R159 ;  /* 0x0000009f009f7308 */ /* 0x000fe20000000800 */
[--C-:B------:R-:W-:Y:S01]  /*4610*/  FFMA.FTZ R167, R172, c[0x0][0x2d0], -R179.reuse ;  /* 0x0000b400aca77a23 */ /* 0x100fe200000108b3 */
[----:B------:R-:W1:Y:S01]  /*4620*/  SHFL.BFLY PT, R0, R7, 0x1, 0x1f ;  /* 0x0c201f0007007f89 */ /* 0x000e6200000e0000 */
[----:B------:R-:W-:-:S02]  /*4630*/  FFMA.FTZ R165, R170, c[0x0][0x2d0], -R179 ;  /* 0x0000b400aaa57a23 */ /* 0x000fc400000108b3 */
[--C-:B------:R-:W-:Y:S01]  /*4640*/  FFMA.FTZ R164, R164, c[0x0][0x2d0], -R179.reuse ;  /* 0x0000b400a4a47a23 */ /* 0x100fe200000108b3 */
[----:B------:R-:W-:Y:S01]  /*4650*/  LDSM.16.MT88.4 R32, [R180+0x900] ;  /* 0x00090000b420783b */ /* 0x000fe20000004200 */
[--C-:B------:R-:W-:Y:S01]  /*4660*/  FFMA.FTZ R166, R166, c[0x0][0x2d0], -R179.reuse ;  /* 0x0000b400a6a67a23 */ /* 0x100fe200000108b3 */
[----:B------:R-:W2:Y:S01]  /*4670*/  MUFU.EX2 R158, R158 ;  /* 0x0000009e009e7308 */ /* 0x000ea20000000800 */
[----:B------:R-:W-:-:S07]  /*4680*/  FFMA.FTZ R176, R176, c[0x0][0x2d0], -R179 ;  /* 0x0000b400b0b07a23 */ /* 0x000fce00000108b3 */
[----:B------:R-:W3:Y:S01]  /*4690*/  MUFU.EX2 R153, R153 ;  /* 0x0000009900997308 */ /* 0x000ee20000000800 */
[----:B--2---:R-:W-:-:S07]  /*46a0*/  F2FP.BF16.PACK_AB R96, R158, R159 ;  /* 0x0000009f9e60723e */ /* 0x004fce00000010ff */
[----:B------:R-:W-:Y:S01]  /*46b0*/  MUFU.EX2 R157, R157 ;  /* 0x0000009d009d7308 */ /* 0x000fe20000000800 */
[----:B-1----:R-:W-:Y:S01]  /*46c0*/  FMNMX.FTZ R0, R7, R0, !PT ;  /* 0x0000000007007209 */ /* 0x002fe20007810000 */
[----:B------:R-:W-:-:S03]  /*46d0*/  FADD.FTZ R159, R159, R158 ;  /* 0x0000009e9f9f7221 */ /* 0x000fc60000010000 */
[C---:B------:R-:W-:Y:S01]  /*46e0*/  FSETP.NEU.FTZ.AND P0, PT, R0.reuse, -INF , PT ;  /* 0xff8000000000780b */ /* 0x040fe20003f1d000 */
[----:B------:R-:W-:Y:S01]  /*46f0*/  FMUL.FTZ R168, R0, c[0x0][0x2d0] ;  /* 0x0000b40000a87a20 */ /* 0x000fe20000410000 */
[C---:B---3--:R-:W-:Y:S01]  /*4700*/  F2FP.BF16.PACK_AB R98, R153.reuse, R156 ;  /* 0x0000009c9962723e */ /* 0x048fe200000010ff */
[----:B------:R-:W-:Y:S01]  /*4710*/  MUFU.EX2 R152, R152 ;  /* 0x0000009800987308 */ /* 0x000fe20000000800 */
[----:B------:R-:W-:Y:S02]  /*4720*/  FADD.FTZ R156, R156, R159 ;  /* 0x0000009f9c9c7221 */ /* 0x000fe40000010000 */
[----:B------:R-:W-:Y:S02]  /*4730*/  FSEL R168, R168, RZ, P0 ;  /* 0x000000ffa8a87208 */ /* 0x000fe40000000000 */
[----:B------:R-:W-:-:S03]  /*4740*/  FADD.FTZ R156, R153, R156 ;  /* 0x0000009c999c7221 */ /* 0x000fc60000010000 */
[--C-:B------:R-:W-:Y:S01]  /*4750*/  FFMA.FTZ R155, R43, c[0x0][0x2d0], -R168.reuse ;  /* 0x0000b4002b9b7a23 */ /* 0x100fe200000108a8 */
[----:B------:R-:W-:Y:S01]  /*4760*/  MUFU.EX2 R151, R151 ;  /* 0x0000009700977308 */ /* 0x000fe20000000800 */
[----:B------:R-:W1:Y:S01]  /*4770*/  LDSM.16.MT88.4 R40, [R181+0x2100] ;  /* 0x00210000b528783b */ /* 0x000e620000004200 */
[--C-:B------:R-:W-:Y:S02]  /*4780*/  FFMA.FTZ R161, R46, c[0x0][0x2d0], -R168.reuse ;  /* 0x0000b4002ea17a23 */ /* 0x100fe400000108a8 */
[--C-:B------:R-:W-:Y:S02]  /*4790*/  FFMA.FTZ R160, R47, c[0x0][0x2d0], -R168.reuse ;  /* 0x0000b4002fa07a23 */ /* 0x100fe400000108a8 */
[--C-:B------:R-:W-:Y:S02]  /*47a0*/  FFMA.FTZ R162, R5, c[0x0][0x2d0], -R168.reuse ;  /* 0x0000b40005a27a23 */ /* 0x100fe400000108a8 */
[----:B------:R-:W2:Y:S01]  /*47b0*/  LDSM.16.MT88.4 R4, [R4+0x4100] ;  /* 0x004100000404783b */ /* 0x000ea20000004200 */
[----:B------:R-:W-:Y:S01]  /*47c0*/  MUFU.EX2 R161, R161 ;  /* 0x000000a100a17308 */ /* 0x000fe20000000800 */
[----:B------:R-:W-:-:S02]  /*47d0*/  FFMA.FTZ R150, R11, c[0x0][0x2d0], -R168 ;  /* 0x0000b4000b967a23 */ /* 0x000fc400000108a8 */
[--C-:B------:R-:W-:Y:S02]  /*47e0*/  FFMA.FTZ R3, R9, c[0x0][0x2d0], -R168.reuse ;  /* 0x0000b40009037a23 */ /* 0x100fe400000108a8 */
[----:B------:R-:W3:Y:S01]  /*47f0*/  LDSM.16.MT88.4 R8, [R181+0x2900] ;  /* 0x00290000b508783b */ /* 0x000ee20000004200 */
[--C-:B------:R-:W-:Y:S02]  /*4800*/  FFMA.FTZ R154, R15, c[0x0][0x2d0], -R168.reuse ;  /* 0x0000b4000f9a7a23 */ /* 0x100fe400000108a8 */
[----:B------:R-:W4:Y:S01]  /*4810*/  MUFU.EX2 R160, R160 ;  /* 0x000000a000a07308 */ /* 0x000f220000000800 */
[--C-:B------:R-:W-:Y:S02]  /*4820*/  FFMA.FTZ R149, R13, c[0x0][0x2d0], -R168.reuse ;  /* 0x0000b4000d957a23 */ /* 0x100fe400000108a8 */
[----:B------:R-:W5:Y:S01]  /*4830*/  LDSM.16.MT88.4 R12, [R163+0x2900] ;  /* 0x00290000a30c783b */ /* 0x000f620000004200 */
[--C-:B------:R-:W-:Y:S02]  /*4840*/  FFMA.FTZ R170, R209, c[0x0][0x2d0], -R168.reuse ;  /* 0x0000b400d1aa7a23 */ /* 0x100fe400000108a8 */
[----:B------:R-:W-:-:S02]  /*4850*/  FFMA.FTZ R173, R173, c[0x0][0x2d0], -R168 ;  /* 0x0000b400adad7a23 */ /* 0x000fc400000108a8 */
[----:B------:R-:W-:Y:S01]  /*4860*/  MUFU.EX2 R162, R162 ;  /* 0x000000a200a27308 */ /* 0x000fe20000000800 */
[--C-:B------:R-:W-:Y:S02]  /*4870*/  FFMA.FTZ R172, R203, c[0x0][0x2d0], -R168.reuse ;  /* 0x0000b400cbac7a23 */ /* 0x100fe400000108a8 */
[----:B------:R-:W-:Y:S02]  /*4880*/  FFMA.FTZ R177, R177, c[0x0][0x2d0], -R168 ;  /* 0x0000b400b1b17a23 */ /* 0x000fe400000108a8 */
[--C-:B------:R-:W-:Y:S02]  /*4890*/  FFMA.FTZ R203, R174, c[0x0][0x2d0], -R179.reuse ;  /* 0x0000b400aecb7a23 */ /* 0x100fe400000108b3 */
[--C-:B------:R-:W-:Y:S01]  /*48a0*/  FFMA.FTZ R174, R142, c[0x0][0x2d0], -R179.reuse ;  /* 0x0000b4008eae7a23 */ /* 0x100fe200000108b3 */
[----:B------:R-:W1:Y:S01]  /*48b0*/  MUFU.EX2 R155, R155 ;  /* 0x0000009b009b7308 */ /* 0x000e620000000800 */
[----:B----4-:R-:W-:Y:S01]  /*48c0*/  F2FP.BF16.PACK_AB R97, R160, R161 ;  /* 0x000000a1a061723e */ /* 0x010fe200000010ff */
[----:B------:R-:W-:-:S02]  /*48d0*/  FFMA.FTZ R179, R140, c[0x0][0x2d0], -R179 ;  /* 0x0000b4008cb37a23 */ /* 0x000fc400000108b3 */
[--C-:B------:R-:W-:Y:S02]  /*48e0*/  FFMA.FTZ R175, R175, c[0x0][0x2d0], -R168.reuse ;  /* 0x0000b400afaf7a23 */ /* 0x100fe400000108a8 */
[--C-:B------:R-:W-:Y:S02]  /*48f0*/  FFMA.FTZ R178, R143, c[0x0][0x2d0], -R168.reuse ;  /* 0x0000b4008fb27a23 */ /* 0x100fe400000108a8 */
[----:B------:R-:W-:Y:S01]  /*4900*/  MUFU.EX2 R148, R148 ;  /* 0x0000009400947308 */ /* 0x000fe20000000800 */
[--C-:B------:R-:W-:Y:S02]  /*4910*/  FFMA.FTZ R204, R141, c[0x0][0x2d0], -R168.reuse ;  /* 0x0000b4008dcc7a23 */ /* 0x100fe400000108a8 */
[----:B------:R-:W-:Y:S01]  /*4920*/  FFMA.FTZ R169, R169, c[0x0][0x2d0], -R168 ;  /* 0x0000b400a9a97a23 */ /* 0x000fe200000108a8 */
[----:B------:R-:W-:Y:S01]  /*4930*/  LDSM.16.MT88.4 R140, [R171+0x3900] ;  /* 0x00390000ab8c783b */ /* 0x000fe20000004200 */
[----:B------:R-:W-:Y:S01]  /*4940*/  FADD.FTZ R161, R161, R160 ;  /* 0x000000a0a1a17221 */ /* 0x000fe20000010000 */
[----:B-1----:R-:W-:-:S02]  /*4950*/  F2FP.BF16.PACK_AB R99, R155, R162 ;  /* 0x000000a29b63723e */ /* 0x002fc400000010ff */
[----:B------:R-:W-:Y:S01]  /*4960*/  MUFU.EX2 R154, R154 ;  /* 0x0000009a009a7308 */ /* 0x000fe20000000800 */
[----:B------:R-:W-:-:S04]  /*4970*/  FADD.FTZ R162, R162, R161 ;  /* 0x000000a1a2a27221 */ /* 0x000fc80000010000 */
[----:B------:R-:W-:Y:S01]  /*4980*/  FADD.FTZ R155, R155, R162 ;  /* 0x000000a29b9b7221 */ /* 0x000fe20000010000 */
[C---:B------:R-:W-:Y:S02]  /*4990*/  HMMA.16816.F32.BF16 R36, R96.reuse, R40, RZ ;  /* 0x000000286024723c */ /* 0x040fe400000418ff */
[----:B------:R-:W1:Y:S06]  /*49a0*/  MUFU.EX2 R149, R149 ;  /* 0x0000009500957308 */ /* 0x000e6c0000000800 */
[C---:B------:R-:W-:Y:S02]  /*49b0*/  HMMA.16816.F32.BF16 R52, R96.reuse, R56, RZ ;  /* 0x000000386034723c */ /* 0x040fe400000418ff */
[----:B------:R-:W-:Y:S06]  /*49c0*/  MUFU.EX2 R150, R150 ;  /* 0x0000009600967308 */ /* 0x000fec0000000800 */
[C---:B------:R-:W-:Y:S02]  /*49d0*/  HMMA.16816.F32.BF16 R40, R96.reuse, R42, RZ ;  /* 0x0000002a6028723c */ /* 0x040fe400000418ff */
[----:B------:R-:W4:Y:S06]  /*49e0*/  MUFU.EX2 R3, R3 ;  /* 0x0000000300037308 */ /* 0x000f2c0000000800 */
        /* <DEDUP_REMOVED lines=35> */
[C---:B--2---:R-:W-:Y:S07]  /*4c20*/  HMMA.16816.F32.BF16 R92, R96.reuse, R4, RZ ;  /* 0x00000004605c723c */ /* 0x044fee00000418ff */
        /* <DEDUP_REMOVED lines=8> */
[----:B----4-:R-:W-:Y:S01]  /*4cb0*/  F2FP.BF16.PACK_AB R7, R3, R150 ;  /* 0x000000960307723e */ /* 0x010fe200000010ff */
        /* <DEDUP_REMOVED lines=13> */
[C---:B-----5:R-:W-:Y:S08]  /*4d90*/  HMMA.16816.F32.BF16 R60, R4.reuse, R12, R60 ;  /* 0x0000000c043c723c */ /* 0x060ff0000004183c */
        /* <DEDUP_REMOVED lines=129> */
[----:B------:R-:W-:Y:S02]  /*55b0*/  IADD3 R14, -R207, 0x10, RZ ;  /* 0x00000010cf0e7810 */ /* 0x000fe40007ffe1ff */
[----:B------:R-:W-:Y:S01]  /*55c0*/  SHF.L.U64.HI R7, R206, 0x1, R133 ;  /* 0x00000001ce077819 */ /* 0x000fe20000010285 */
[----:B------:R-:W-:Y:S01]  /*55d0*/  IMAD R196, R3, c[0x0][0x2b8], R196 ;  /* 0x0000ae0003c47a24 */ /* 0x000fe200078e02c4 */
[----:B------:R-:W-:-:S03]  /*55e0*/  LOP3.LUT R14, R14, 0xf, RZ, 0xc0, !PT ;  /* 0x0000000f0e0e7812 */ /* 0x000fc600078ec0ff */
[----:B------:R-:W-:Y:S01]  /*55f0*/  IMAD.WIDE.U32 R10, R196, c[0x0][0x1e0], RZ ;  /* 0x00007800c40a7a25 */ /* 0x000fe200078e00ff */
[----:B------:R-:W-:-:S05]  /*5600*/  SHF.R.S32.HI R3, RZ, 0x1f, R196 ;  /* 0x0000001fff037819 */ /* 0x000fca00000114c4 */
[----:B------:R-:W-:-:S04]  /*5610*/  IMAD R3, R3, c[0x0][0x1e0], RZ ;  /* 0x0000780003037a24 */ /* 0x000fc800078e02ff */
[----:B------:R-:W-:Y:S02]  /*5620*/  IMAD R8, R196, c[0x0][0x1e4], R3 ;  /* 0x00007900c4087a24 */ /* 0x000fe400078e0203 */
[----:B------:R-:W-:Y:S02]  /*5630*/  IMAD.SHL.U32 R3, R205, 0x2, RZ ;  /* 0x00000002cd037824 */ /* 0x000fe400078e00ff */
[----:B------:R-:W-:Y:S02]  /*5640*/  IMAD.IADD R9, R11, 0x1, R8 ;  /* 0x000000010b097824 */ /* 0x000fe400078e0208 */
[----:B------:R-:W-:Y:S01]  /*5650*/  IMAD.MOV.U32 R8, RZ, RZ, R10 ;  /* 0x000000ffff087224 */ /* 0x000fe200078e000a */
[----:B------:R-:W-:Y:S02]  /*5660*/  SHF.L.U64.HI R10, R188, 0x1, R145 ;  /* 0x00000001bc0a7819 */ /* 0x000fe40000010291 */
[----:B--2---:R-:W-:Y:S01]  /*5670*/  SHF.R.S32.HI R6, RZ, 0x1f, R195 ;  /* 0x0000001fff067819 */ /* 0x004fe200000114c3 */
        /* <DEDUP_REMOVED lines=9> */
[----:B------:R-:W-:Y:S02]  /*5710*/  IADD3.X R11, R5, UR18, R11, P0, !PT ;  /* 0x00000012050b7c10 */ /* 0x000fe400087fe40b */
        /* <DEDUP_REMOVED lines=31> */
.L_x_1111:
[----:B------:R-:W-:Y:S01]  /*5910*/  ULDC.64 UR4, c[0x0][0x2c8] ;  /* 0x0000b20000047ab9 */ /* 0x000fe20000000a00 */
[----:B------:R-:W0:Y:S01]  /*5920*/  LDGDEPBAR ;  /* 0x00000000000079af */ /* 0x000e220000000000 */
[----:B------:R-:W-:Y:S01]  /*5930*/  UIMAD.WIDE.U32 UR20, UR7, UR4, URZ ;  /* 0x00000004071472a5 */ /* 0x000fe2000f8e003f */
[----:B------:R-:W-:-:S03]  /*5940*/  IADD3 R209, R147, -0x2, RZ ;  /* 0xfffffffe93d17810 */ /* 0x000fc60007ffe0ff */
[----:B------:R-:W-:-:S06]  /*5950*/  @UP1 USHF.R.U32.HI UR7, URZ, UR5, UR21 ;  /* 0x000000053f071299 */ /* 0x000fcc0008011615 */
[----:B------:R-:W-:-:S04]  /*5960*/  IADD3 R146, R146, UR7, RZ ;  /* 0x0000000792927c10 */ /* 0x000fc8000fffe0ff */
[----:B------:R-:W-:Y:S01]  /*5970*/  IADD3 R4, R146, c[0x0][0x328], RZ ;  /* 0x0000ca0092047a10 */ /* 0x000fe20007ffe0ff */
[----:B------:R-:W-:Y:S05]  /*5980*/  @!P3 BRA `(.L_x_1112) ;  /* 0x000001100000b947 */ /* 0x000fea0003800000 */
[C---:B------:R-:W-:Y:S02]  /*5990*/  ISETP.GT.AND P0, PT, R146.reuse, RZ, PT ;  /* 0x000000ff9200720c */ /* 0x040fe40003f04270 */
[----:B------:R-:W-:-:S11]  /*59a0*/  IADD3 R3, R146, -0x1, RZ ;  /* 0xffffffff92037810 */ /* 0x000fd60007ffe0ff */
[----:B------:R-:W-:Y:S05]  /*59b0*/  @P0 BRA `(.L_x_1113) ;  /* 0x0000007000000947 */ /* 0x000fea0003800000 */
[----:B------:R-:W-:Y:S02]  /*59c0*/  IMAD.MOV.U32 R3, RZ, RZ, 0x1 ;  /* 0x00000001ff037424 */ /* 0x000fe400078e00ff */
[----:B------:R-:W-:-:S03]  /*59d0*/  IMAD.MOV R146, RZ, RZ, -R146 ;  /* 0x000000ffff927224 */ /* 0x000fc600078e0a92 */
[----:B------:R-:W-:-:S13]  /*59e0*/  ISETP.NE.AND P0, PT, R3, c[0x0][0x32c], PT ;  /* 0x0000cb0003007a0c */ /* 0x000fda0003f05270 */
[----:B------:R-:W-:-:S05]  /*59f0*/  @P0 IMAD.HI.U32 R3, R146, c[0x0][0x330], RZ ;  /* 0x0000cc0092030a27 */ /* 0x000fca00078e00ff */
[----:B------:R-:W-:-:S04]  /*5a00*/  @P0 SHF.R.U32.HI R146, RZ, c[0x0][0x334], R3 ;  /* 0x0000cd00ff920a19 */ /* 0x000fc80000011603 */
[----:B------:R-:W-:Y:S01]  /*5a10*/  LOP3.LUT R3, RZ, R146, RZ, 0x33, !PT ;  /* 0x00000092ff037212 */ /* 0x000fe200078e33ff */
[----:B------:R-:W-:Y:S05]  /*5a20*/  BRA `(.L_x_1114) ;  /* 0x0000004000007947 */ /* 0x000fea0003800000 */
.L_x_1113:
[----:B------:R-:W-:-:S04]  /*5a30*/  MOV R5, 0x1 ;  /* 0x0000000100057802 */ /* 0x000fc80000000f00 */
[----:B------:R-:W-:-:S13]  /*5a40*/  ISETP.NE.AND P0, PT, R5, c[0x0][0x32c], PT ;  /* 0x0000cb0005007a0c */ /* 0x000fda0003f05270 */
[----:B------:R-:W-:-:S05]  /*5a50*/  @P0 IMAD.HI.U32 R5, R3, c[0x0][0x330], RZ ;  /* 0x0000cc0003050a27 */ /* 0x000fca00078e00ff */
[----:B------:R-:W-:Y:S02]  /*5a60*/  @P0 SHF.R.U32.HI R3, RZ, c[0x0][0x334], R5 ;  /* 0x0000cd00ff030a19 */ /* 0x000fe40000011605 */
.L_x_1114:
[----:B-1----:R-:W-:-:S05]  /*5a70*/  MOV R6, c[0x0][0x32c] ;  /* 0x0000cb0000067a02 */ /* 0x002fca0000000f00 */
[----:B------:R-:W-:-:S05]  /*5a80*/  IMAD R3, R3, R6, c[0x0][0x32c] ;  /* 0x0000cb0003037624 */ /* 0x000fca00078e0206 */
[----:B------:R-:W-:-:S04]  /*5a90*/  IMNMX R4, R4, R3, PT ;  /* 0x0000000304047217 */ /* 0x000fc80003800200 */
.L_x_1112:
        /* <DEDUP_REMOVED lines=20> */
[----:B------:R-:W-:Y:S01]  /*5be0*/  UMOV UR20, URZ ;  /* 0x0000003f00147c82 */ /* 0x000fe20008000000 */
[----:B------:R-:W-:Y:S01]  /*5bf0*/  SEL R184, R184, 0xffffffe0, !P1 ;  /* 0xffffffe0b8b87807 */ /* 0x000fe20004800000 */
[----:B------:R-:W-:-:S02]  /*5c00*/  UMOV UR5, 0x1 ;  /* 0x0000000100057882 */ /* 0x000fc40000000000 */
.L_x_1126:
[----:B------:R-:W-:Y:S04]  /*5c10*/  DEPBAR.LE SB0, 0x2 ;  /* 0x000080800000791a */ /* 0x000fe80000000000 */
[----:B------:R-:W-:Y:S01]  /*5c20*/  BAR.SYNC.DEFER_BLOCKING 0x0 ;  /* 0x0000000000007b1d */ /* 0x000fe20000010000 */
[----:B------:R-:W-:Y:S01]  /*5c30*/  UIMAD UR4, UR5, 0x6000, URZ ;  /* 0x00006000050478a4 */ /* 0x000fe2000f8e023f */
[----:B------:R-:W-:Y:S05]  /*5c40*/  ISETP.GE.AND P0, PT, R190, R209, PT ;  /* 0x000000d1be00720c */ /* 0x000fea0003f06270 */
[----:B-1----:R-:W-:Y:S05]  /*5c50*/  IADD3 R134, R187, UR4, RZ ;  /* 0x00000004bb867c10 */ /* 0x002fea000fffe0ff */
[----:B------:R-:W-:Y:S01]  /*5c60*/  IMAD.IADD R0, R184, 0x1, R134 ;  /* 0x00000001b8007824 */ /* 0x000fe200078e0286 */
[----:B------:R1:W2:Y:S04]  /*5c70*/  LDSM.16.M88.4 R136, [R189] ;  /* 0x00000000bd88783b */ /* 0x0002a80000000200 */
        /* <DEDUP_REMOVED lines=20> */
[----:B------:R-:W-:Y:S02]  /*5dc0*/  IMAD R6, R195, c[0x0][0x21c], R6 ;  /* 0x00008700c3067a24 */ /* 0x000fe400078e0206 */
[----:B------:R-:W-:Y:S04]  /*5dd0*/  IMAD.IADD R9, R9, 0x1, R5 ;  /* 0x0000000109097824 */ /* 0x000fe800078e0205 */
[----:B------:R-:W-:Y:S05]  /*5de0*/  IMAD.WIDE.U32 R8, R195, c[0x0][0x218], R8 ;  /* 0x00008600c3087a25 */ /* 0x000fea00078e0008 */
[----:B------:R-:W-:Y:S02]  /*5df0*/  IADD3 R5, P0, R8, UR16, RZ ;  /* 0x0000001008057c10 */ /* 0x000fe4000ff1e0ff */
[----:B------:R-:W-:Y:S02]  /*5e00*/  IADD3 R8, -R212, 0x10, RZ ;  /* 0x00000010d4087810 */ /* 0x000fe40007ffe1ff */
[----:B------:R-:W-:Y:S02]  /*5e10*/  IADD3.X R6, R9, UR9, R6, P0, !PT ;  /* 0x0000000909067c10 */ /* 0x000fe400087fe406 */
[C---:B------:R-:W-:Y:S02]  /*5e20*/  LEA R4, P0, R5.reuse, c[0x0][0x1f8], 0x1 ;  /* 0x00007e0005047a11 */ /* 0x040fe400078008ff */
[----:B------:R-:W-:Y:S02]  /*5e30*/  LOP3.LUT R8, R8, 0xf, RZ, 0xc0, !PT ;  /* 0x0000000f08087812 */ /* 0x000fe400078ec0ff */
[----:B------:R-:W-:Y:S02]  /*5e40*/  LEA.HI.X R2, R5, c[0x0][0x1fc], R6, 0x1, P0 ;  /* 0x00007f0005027a11 */ /* 0x000fe400000f0c06 */
[----:B------:R-:W5:Y:S04]  /*5e50*/  SHFL.IDX PT, R6, R4, 0x1, 0x181f ;  /* 0x00381f0004067f89 */ /* 0x000f6800000e0000 */
[----:B------:R-:W4:Y:S04]  /*5e60*/  SHFL.IDX PT, R10, R2, 0x1, 0x181f ;  /* 0x00381f00020a7f89 */ /* 0x000f2800000e0000 */
[----:B------:R-:W3:Y:S04]  /*5e70*/  SHFL.IDX PT, R5, R4, RZ, 0x181f ;  /* 0x00181fff04057589 */ /* 0x000ee800000e0000 */
[----:B------:R-:W2:Y:S01]  /*5e80*/  SHFL.IDX PT, R2, R2, RZ, 0x181f ;  /* 0x00181fff02027589 */ /* 0x000ea200000e0000 */
[----:B-----5:R-:W-:Y:S04]  /*5e90*/  IADD3 R12, P1, P0, R13, R6, R216 ;  /* 0x000000060d0c7210 */ /* 0x020fe8000783e0d8 */
[----:B----4-:R-:W-:Y:S02]  /*5ea0*/  IADD3.X R13, RZ, R10, R217, P1, P0 ;  /* 0x0000000aff0d7210 */ /* 0x010fe40000fe04d9 */
[----:B------:R-:W-:Y:S04]  /*5eb0*/  IADD3 R8, P1, P0, R8, R6, R213 ;  /* 0x0000000608087210 */ /* 0x000fe8000783e0d5 */
[----:B------:R-:W-:Y:S02]  /*5ec0*/  IADD3.X R9, RZ, R10, R214, P1, P0 ;  /* 0x0000000aff097210 */ /* 0x000fe40000fe04d6 */
[----:B------:R-:W-:Y:S04]  /*5ed0*/  IADD3 R6, P1, P0, R7, R6, R210 ;  /* 0x0000000607067210 */ /* 0x000fe8000783e0d2 */
[----:B------:R-:W-:Y:S02]  /*5ee0*/  IADD3.X R7, RZ, R10, R211, P1, P0 ;  /* 0x0000000aff077210 */ /* 0x000fe40000fe04d3 */
[C---:B---3--:R-:W-:Y:S05]  /*5ef0*/  IADD3 R16, P0, R5.reuse, R216, RZ ;  /* 0x000000d805107210 */ /* 0x048fea0007f1e0ff */
[C---:B--2---:R-:W-:Y:S01]  /*5f00*/  IMAD.X R17, R2.reuse, 0x1, R217, P0 ;  /* 0x0000000102117824 */ /* 0x044fe200000e06d9 */
[C---:B------:R-:W-:Y:S05]  /*5f10*/  IADD3 R14, P0, R5.reuse, R213, RZ ;  /* 0x000000d5050e7210 */ /* 0x040fea0007f1e0ff */
[C---:B------:R-:W-:Y:S01]  /*5f20*/  IMAD.X R15, R2.reuse, 0x1, R214, P0 ;  /* 0x00000001020f7824 */ /* 0x040fe200000e06d6 */
[----:B------:R-:W-:Y:S01]  /*5f30*/  IADD3 R18, P0, R5, R210, RZ ;  /* 0x000000d205127210 */ /* 0x000fe20007f1e0ff */
[----:B------:R-:W-:Y:S04]  /*5f40*/  IMAD.U32 R5, RZ, RZ, UR20 ;  /* 0x00000014ff057e24 */ /* 0x000fe8000f8e00ff */
[----:B------:R-:W-:Y:S02]  /*5f50*/  IMAD R11, R5, 0x6000, R194 ;  /* 0x00006000050b7824 */ /* 0x000fe400078e02c2 */
[----:B------:R-:W-:Y:S01]  /*5f60*/  IMAD.X R19, R2, 0x1, R211, P0 ;  /* 0x0000000102137824 */ /* 0x000fe200000e06d3 */
[----:B------:R-:W-:Y:S02]  /*5f70*/  ISETP.NE.U32.AND P0, PT, R215, RZ, PT ;  /* 0x000000ffd700720c */ /* 0x000fe40003f05070 */
        /* <DEDUP_REMOVED lines=10> */
.L_x_1116:
[C---:B--23--:R-:W-:Y:S01]  /*6020*/  HMMA.16816.F32.BF16 R4, R136.reuse, R140, RZ ;  /* 0x0000008c8804723c */ /* 0x04cfe200000418ff */
[----:B------:R-:W0:Y:S01]  /*6030*/  LDGDEPBAR ;  /* 0x00000000000079af */ /* 0x000e220000000000 */
[----:B------:R-:W-:Y:S01]  /*6040*/  PLOP3.LUT P0, PT, PT, PT, UP1, 0x80, 0x0 ;  /* 0x000000000000781c */ /* 0x000fe20003f0f018 */
[----:B------:R-:W-:Y:S01]  /*6050*/  UIADD3 UR7, UR20, 0x1, URZ ;  /* 0x0000000114077890 */ /* 0x000fe2000fffe03f */
[C---:B------:R-:W-:Y:S01]  /*6060*/  IMAD.IADD R2, R135.reuse, 0x1, R134 ;  /* 0x0000000187027824 */ /* 0x040fe200078e0286 */
[----:B------:R-:W-:Y:S01]  /*6070*/  IADD3 R134, R184, R134, R135 ;  /* 0x00000086b8867210 */ /* 0x000fe20007ffe087 */
[----:B------:R-:W-:Y:S01]  /*6080*/  IMAD.IADD R133, R135, 0x1, R0 ;  /* 0x0000000187857824 */ /* 0x000fe200078e0200 */
[----:B------:R-:W-:Y:S01]  /*6090*/  ISETP.GE.AND P3, PT, R193, 0x1, PT ;  /* 0x00000001c100780c */ /* 0x000fe20003f66270 */
[C---:B------:R-:W-:Y:S01]  /*60a0*/  HMMA.16816.F32.BF16 R8, R136.reuse, R142, RZ ;  /* 0x0000008e8808723c */ /* 0x040fe200000418ff */
[----:B------:R-:W-:Y:S01]  /*60b0*/  LDSM.16.M88.4 R140, [R2+0xc100] ;  /* 0x00c10000028c783b */ /* 0x000fe20000000200 */
[----:B------:R-:W-:Y:S04]  /*60c0*/  UISETP.GE.AND UP0, UPT, UR20, 0x1, UPT ;  /* 0x000000011400788c */ /* 0x000fe8000bf06270 */
[----:B------:R-:W-:Y:S01]  /*60d0*/  USEL UR20, UR7, URZ, !UP0 ;  /* 0x0000003f07147287 */ /* 0x000fe2000c000000 */
[----:B------:R-:W-:Y:S01]  /*60e0*/  LDSM.16.M88.4 R176, [R134+0x11100] ;  /* 0x0111000086b0783b */ /* 0x000fe20000000200 */
[C---:B----4-:R-:W-:Y:S01]  /*60f0*/  HMMA.16816.F32.BF16 R12, R136.reuse, R144, RZ ;  /* 0x00000090880c723c */ /* 0x050fe200000418ff */
[----:B------:R-:W-:Y:S01]  /*6100*/  @P0 IMAD.HI.U32 R219, R201, c[0x0][0x2c8], RZ ;  /* 0x0000b200c9db0a27 */ /* 0x000fe200078e00ff */
[----:B------:R-:W-:Y:S06]  /*6110*/  PLOP3.LUT P0, PT, PT, PT, UP1, 0x80, 0x0 ;  /* 0x000000000000781c */ /* 0x000fec0003f0f018 */
[C---:B------:R-:W-:Y:S01]  /*6120*/  HMMA.16816.F32.BF16 R16, R136.reuse, R146, RZ ;  /* 0x000000928810723c */ /* 0x040fe200000418ff */
[----:B------:R-:W-:Y:S07]  /*6130*/  LDSM.16.M88.4 R144, [R2+0xc900] ;  /* 0x00c900000290783b */ /* 0x000fee0000000200 */
[C---:B-1----:R-:W-:Y:S08]  /*6140*/  HMMA.16816.F32.BF16 R20, R136.reuse, R148, RZ ;  /* 0x000000948814723c */ /* 0x042ff000000418ff */
[C---:B------:R-:W-:Y:S01]  /*6150*/  HMMA.16816.F32.BF16 R24, R136.reuse, R150, RZ ;  /* 0x000000968818723c */ /* 0x040fe200000418ff */
[----:B------:R-:W-:Y:S07]  /*6160*/  LDSM.16.M88.4 R148, [R2+0xd100] ;  /* 0x00d100000294783b */ /* 0x000fee0000000200 */
[C---:B------:R-:W-:Y:S08]  /*6170*/  HMMA.16816.F32.BF16 R28, R136.reuse, R152, RZ ;  /* 0x00000098881c723c */ /* 0x040ff000000418ff */
[----:B------:R-:W-:Y:S01]  /*6180*/  HMMA.16816.F32.BF16 R32, R136, R154, RZ ;  /* 0x0000009a8820723c */ /* 0x000fe200000418ff */
[----:B------:R-:W1:Y:S06]  /*6190*/  LDSM.16.M88.4 R136, [R183] ;  /* 0x00000000b788783b */ /* 0x000e6c0000000200 */
[----:B------:R-:W2:Y:S01]  /*61a0*/  LDSM.16.M88.4 R152, [R2+0xd900] ;  /* 0x00d900000298783b */ /* 0x000ea20000000200 */
        /* <DEDUP_REMOVED lines=11> */
[----:B------:R-:W3:Y:S06]  /*6260*/  LDSM.16.M88.4 R156, [R182] ;  /* 0x00000000b69c783b */ /* 0x000eec0000000200 */
[----:B------:R-:W-:Y:S01]  /*6270*/  LDSM.16.M88.4 R172, [R134+0x10900] ;  /* 0x0109000086ac783b */ /* 0x000fe20000000200 */
[C---:B-1----:R-:W-:Y:S08]  /*6280*/  HMMA.16816.F32.BF16 R4, R136.reuse, R140, R4 ;  /* 0x0000008c8804723c */ /* 0x042ff00000041804 */
[C---:B------:R-:W-:Y:S01]  /*6290*/  HMMA.16816.F32.BF16 R8, R136.reuse, R142, R8 ;  /* 0x0000008e8808723c */ /* 0x040fe20000041808 */
[----:B------:R-:W1:Y:S07]  /*62a0*/  LDSM.16.M88.4 R140, [R133+0xc900] ;  /* 0x00c90000858c783b */ /* 0x000e6e0000000200 */
[C---:B------:R-:W-:Y:S08]  /*62b0*/  HMMA.16816.F32.BF16 R12, R136.reuse, R144, R12 ;  /* 0x00000090880c723c */ /* 0x040ff0000004180c */
[C---:B------:R-:W-:Y:S01]  /*62c0*/  HMMA.16816.F32.BF16 R16, R136.reuse, R146, R16 ;  /* 0x000000928810723c */ /* 0x040fe20000041810 */
[----:B------:R-:W4:Y:S07]  /*62d0*/  LDSM.16.M88.4 R144, [R133+0xd100] ;  /* 0x00d100008590783b */ /* 0x000f2e0000000200 */
[C---:B------:R-:W-:Y:S08]  /*62e0*/  HMMA.16816.F32.BF16 R20, R136.reuse, R148, R20 ;  /* 0x000000948814723c */ /* 0x040ff00000041814 */
[C---:B------:R-:W-:Y:S01]  /*62f0*/  HMMA.16816.F32.BF16 R24, R136.reuse, R150, R24 ;  /* 0x000000968818723c */ /* 0x040fe20000041818 */
[----:B------:R-:W5:Y:S07]  /*6300*/  LDSM.16.M88.4 R148, [R133+0xd900] ;  /* 0x00d900008594783b */ /* 0x000f6e0000000200 */
[C---:B--2---:R-:W-:Y:S08]  /*6310*/  HMMA.16816.F32.BF16 R28, R136.reuse, R152, R28 ;  /* 0x00000098881c723c */ /* 0x044ff0000004181c */
[----:B------:R-:W-:Y:S01]  /*6320*/  HMMA.16816.F32.BF16 R32, R136, R154, R32 ;  /* 0x0000009a8820723c */ /* 0x000fe20000041820 */
[----:B------:R-:W-:Y:S06]  /*6330*/  LDSM.16.M88.4 R136, [R189+0x4000] ;  /* 0x00400000bd88783b */ /* 0x000fec0000000200 */
[----:B------:R-:W2:Y:S01]  /*6340*/  LDSM.16.M88.4 R152, [R187+UR4+0xe100] ;  /* 0x00e10004bb98783b */ /* 0x000ea20008000200 */
[C---:B---3--:R-:W-:Y:S08]  /*6350*/  HMMA.16816.F32.BF16 R4, R156.reuse, R160, R4 ;  /* 0x000000a09c04723c */ /* 0x048ff00000041804 */
[C---:B------:R-:W-:Y:S01]  /*6360*/  HMMA.16816.F32.BF16 R8, R156.reuse, R162, R8 ;  /* 0x000000a29c08723c */ /* 0x040fe20000041808 */
[----:B------:R-:W-:Y:S07]  /*6370*/  LDSM.16.M88.4 R160, [R187+UR4+0xf100] ;  /* 0x00f10004bba0783b */ /* 0x000fee0008000200 */
[C---:B-1----:R-:W-:Y:S08]  /*6380*/  HMMA.16816.F32.BF16 R12, R156.reuse, R140, R12 ;  /* 0x0000008c9c0c723c */ /* 0x042ff0000004180c */
[C---:B------:R-:W-:Y:S01]  /*6390*/  HMMA.16816.F32.BF16 R16, R156.reuse, R142, R16 ;  /* 0x0000008e9c10723c */ /* 0x040fe20000041810 */
[----:B------:R-:W1:Y:S07]  /*63a0*/  LDSM.16.M88.4 R140, [R187+UR4+0xe900] ;  /* 0x00e90004bb8c783b */ /* 0x000e6e0008000200 */
[C---:B----4-:R-:W-:Y:S08]  /*63b0*/  HMMA.16816.F32.BF16 R20, R156.reuse, R144, R20 ;  /* 0x000000909c14723c */ /* 0x050ff00000041814 */
[C---:B------:R-:W-:Y:S01]  /*63c0*/  HMMA.16816.F32.BF16 R24, R156.reuse, R146, R24 ;  /* 0x000000929c18723c */ /* 0x040fe20000041818 */
[----:B------:R-:W3:Y:S07]  /*63d0*/  LDSM.16.M88.4 R144, [R187+UR4+0xf900] ;  /* 0x00f90004bb90783b */ /* 0x000eee0008000200 */
[C---:B-----5:R-:W-:Y:S08]  /*63e0*/  HMMA.16816.F32.BF16 R28, R156.reuse, R148, R28 ;  /* 0x000000949c1c723c */ /* 0x060ff0000004181c */
[----:B------:R-:W-:Y:S01]  /*63f0*/  HMMA.16816.F32.BF16 R32, R156, R150, R32 ;  /* 0x000000969c20723c */ /* 0x000fe20000041820 */
[----:B------:R-:W4:Y:S06]  /*6400*/  LDSM.16.M88.4 R148, [R0+0xe900] ;  /* 0x00e900000094783b */ /* 0x000f2c0000000200 */
[----:B------:R-:W-:Y:S01]  /*6410*/  LDSM.16.M88.4 R156, [R2+0xf900] ;  /* 0x00f90000029c783b */ /* 0x000fe20000000200 */
[C---:B--2---:R-:W-:Y:S08]  /*6420*/  HMMA.16816.F32.BF16 R4, R136.reuse, R152, R4 ;  /* 0x000000988804723c */ /* 0x044ff00000041804 */
        /* <DEDUP_REMOVED lines=8> */
[C---:B---3--:R-:W-:Y:S08]  /*64b0*/  HMMA.16816.F32.BF16 R28, R136.reuse, R144, R28 ;  /* 0x00000090881c723c */ /* 0x048ff0000004181c */
[----:B------:R-:W-:Y:S01]  /*64c0*/  HMMA.16816.F32.BF16 R32, R136, R146, R32 ;  /* 0x000000928820723c */ /* 0x000fe20000041820 */
[----:B------:R-:W-:Y:S06]  /*64d0*/  LDSM.16.M88.4 R136, [R183+0x4000] ;  /* 0x00400000b788783b */ /* 0x000fec0000000200 */
[----:B------:R-:W2:Y:S01]  /*64e0*/  LDSM.16.M88.4 R144, [R2+0xe100] ;  /* 0x00e100000290783b */ /* 0x000ea20000000200 */
[C---:B------:R-:W-:Y:S08]  /*64f0*/  HMMA.16816.F32.BF16 R4, R164.reuse, R168, R4 ;  /* 0x000000a8a404723c */ /* 0x040ff00000041804 */
[C---:B------:R-:W-:Y:S01]  /*6500*/  HMMA.16816.F32.BF16 R8, R164.reuse, R170, R8 ;  /* 0x000000aaa408723c */ /* 0x040fe20000041808 */
[----:B------:R-:W-:Y:S07]  /*6510*/  LDSM.16.M88.4 R168, [R134+0xf900] ;  /* 0x00f9000086a8783b */ /* 0x000fee0000000200 */
[C---:B----4-:R-:W-:Y:S08]  /*6520*/  HMMA.16816.F32.BF16 R12, R164.reuse, R148, R12 ;  /* 0x00000094a40c723c */ /* 0x050ff0000004180c */
[C---:B------:R-:W-:Y:S01]  /*6530*/  HMMA.16816.F32.BF16 R16, R164.reuse, R150, R16 ;  /* 0x00000096a410723c */ /* 0x040fe20000041810 */
[----:B------:R-:W3:Y:S07]  /*6540*/  LDSM.16.M88.4 R148, [R2+0xe900] ;  /* 0x00e900000294783b */ /* 0x000eee0000000200 */
[C---:B-1----:R-:W-:Y:S08]  /*6550*/  HMMA.16816.F32.BF16 R20, R164.reuse, R140, R20 ;  /* 0x0000008ca414723c */ /* 0x042ff00000041814 */
[C---:B------:R-:W-:Y:S01]  /*6560*/  HMMA.16816.F32.BF16 R24, R164.reuse, R142, R24 ;  /* 0x0000008ea418723c */ /* 0x040fe20000041818 */
[----:B------:R-:W1:Y:S07]  /*6570*/  LDSM.16.M88.4 R140, [R2+0xf100] ;  /* 0x00f10000028c783b */ /* 0x000e6e0000000200 */
[C---:B------:R-:W-:Y:S08]  /*6580*/  HMMA.16816.F32.BF16 R28, R164.reuse, R152, R28 ;  /* 0x00000098a41c723c */ /* 0x040ff0000004181c */
[----:B------:R-:W-:Y:S01]  /*6590*/  HMMA.16816.F32.BF16 R32, R164, R154, R32 ;  /* 0x0000009aa420723c */ /* 0x000fe20000041820 */
[----:B------:R-:W4:Y:S06]  /*65a0*/  LDSM.16.M88.4 R152, [R182+0x4000] ;  /* 0x00400000b698783b */ /* 0x000f2c0000000200 */
[----:B------:R-:W-:Y:S01]  /*65b0*/  LDSM.16.M88.4 R164, [R134+0xf100] ;  /* 0x00f1000086a4783b */ /* 0x000fe20000000200 */
[C---:B--2---:R-:W-:Y:S08]  /*65c0*/  HMMA.16816.F32.BF16 R4, R136.reuse, R144, R4 ;  /* 0x000000908804723c */ /* 0x044ff00000041804 */
[C---:B------:R-:W-:Y:S01]  /*65d0*/  HMMA.16816.F32.BF16 R8, R136.reuse, R146, R8 ;  /* 0x000000928808723c */ /* 0x040fe20000041808 */
[----:B------:R-:W2:Y:S07]  /*65e0*/  LDSM.16.M88.4 R144, [R134+0xe900] ;  /* 0x00e900008690783b */ /* 0x000eae0000000200 */
[C---:B---3--:R-:W-:Y:S08]  /*65f0*/  HMMA.16816.F32.BF16 R12, R136.reuse, R148, R12 ;  /* 0x00000094880c723c */ /* 0x048ff0000004180c */
[C---:B------:R-:W-:Y:S01]  /*6600*/  HMMA.16816.F32.BF16 R16, R136.reuse, R150, R16 ;  /* 0x000000968810723c */ /* 0x040fe20000041810 */
[----:B------:R-:W-:Y:S07]  /*6610*/  LDSM.16.M88.4 R148, [R187+UR4+0x10100] ;  /* 0x01010004bb94783b */ /* 0x000fee0008000200 */
[C---:B-1----:R-:W-:Y:S08]  /*6620*/  HMMA.16816.F32.BF16 R20, R136.reuse, R140, R20 ;  /* 0x0000008c8814723c */ /* 0x042ff00000041814 */
[C---:B------:R-:W-:Y:S01]  /*6630*/  HMMA.16816.F32.BF16 R24, R136.reuse, R142, R24 ;  /* 0x0000008e8818723c */ /* 0x040fe20000041818 */
[----:B------:R-:W1:Y:S07]  /*6640*/  LDSM.16.M88.4 R140, [R189+0x8000] ;  /* 0x00800000bd8c783b */ /* 0x000e6e0000000200 */
[C---:B------:R-:W-:Y:S08]  /*6650*/  HMMA.16816.F32.BF16 R28, R136.reuse, R156, R28 ;  /* 0x0000009c881c723c */ /* 0x040ff0000004181c */
[----:B------:R-:W-:Y:S01]  /*6660*/  HMMA.16816.F32.BF16 R32, R136, R158, R32 ;  /* 0x0000009e8820723c */ /* 0x000fe20000041820 */
[----:B------:R-:W3:Y:S06]  /*6670*/  LDSM.16.M88.4 R136, [R187+UR4+0x10900] ;  /* 0x01090004bb88783b */ /* 0x000eec0008000200 */
[----:B------:R-:W-:Y:S01]  /*6680*/  LDSM.16.M88.4 R156, [R187+UR4+0x11900] ;  /* 0x01190004bb9c783b */ /* 0x000fe20008000200 */
        /* <DEDUP_REMOVED lines=8> */
[----:B------:R-:W4:Y:S07]  /*6710*/  LDSM.16.M88.4 R164, [R0+0x10100] ;  /* 0x0101000000a4783b */ /* 0x000f2e0000000200 */
[C---:B------:R-:W-:Y:S08]  /*6720*/  HMMA.16816.F32.BF16 R28, R152.reuse, R168, R28 ;  /* 0x000000a8981c723c */ /* 0x040ff0000004181c */
[----:B------:R-:W-:Y:S01]  /*6730*/  HMMA.16816.F32.BF16 R32, R152, R170, R32 ;  /* 0x000000aa9820723c */ /* 0x000fe20000041820 */
[----:B------:R-:W5:Y:S06]  /*6740*/  LDSM.16.M88.4 R152, [R0+0x10900] ;  /* 0x010900000098783b */ /* 0x000f6c0000000200 */
[----:B------:R-:W-:Y:S01]  /*6750*/  LDSM.16.M88.4 R168, [R133+0x10100] ;  /* 0x0101000085a8783b */ /* 0x000fe20000000200 */
[C---:B-1----:R-:W-:Y:S08]  /*6760*/  HMMA.16816.F32.BF16 R4, R140.reuse, R148, R4 ;  /* 0x000000948c04723c */ /* 0x042ff00000041804 */
[C---:B------:R-:W-:Y:S01]  /*6770*/  HMMA.16816.F32.BF16 R8, R140.reuse, R150, R8 ;  /* 0x000000968c08723c */ /* 0x040fe20000041808 */
[----:B------:R-:W1:Y:S07]  /*6780*/  LDSM.16.M88.4 R148, [R0+0x11100] ;  /* 0x011100000094783b */ /* 0x000e6e0000000200 */
[C---:B---3--:R-:W-:Y:S08]  /*6790*/  HMMA.16816.F32.BF16 R12, R140.reuse, R136, R12 ;  /* 0x000000888c0c723c */ /* 0x048ff0000004180c */
[C---:B------:R-:W-:Y:S01]  /*67a0*/  HMMA.16816.F32.BF16 R16, R140.reuse, R138, R16 ;  /* 0x0000008a8c10723c */ /* 0x040fe20000041810 */
[----:B------:R-:W3:Y:S07]  /*67b0*/  LDSM.16.M88.4 R136, [R0+0x11900] ;  /* 0x011900000088783b */ /* 0x000eee0000000200 */
[C---:B--2---:R-:W-:Y:S08]  /*67c0*/  HMMA.16816.F32.BF16 R20, R140.reuse, R144, R20 ;  /* 0x000000908c14723c */ /* 0x044ff00000041814 */
[C---:B------:R-:W-:Y:S01]  /*67d0*/  HMMA.16816.F32.BF16 R24, R140.reuse, R146, R24 ;  /* 0x000000928c18723c */ /* 0x040fe20000041818 */
[----:B------:R-:W-:Y:S07]  /*67e0*/  LDSM.16.M88.4 R144, [R2+0x10100] ;  /* 0x010100000290783b */ /* 0x000fee0000000200 */
[C---:B------:R-:W-:Y:S08]  /*67f0*/  HMMA.16816.F32.BF16 R28, R140.reuse, R156, R28 ;  /* 0x0000009c8c1c723c */ /* 0x040ff0000004181c */
[----:B------:R-:W-:Y:S01]  /*6800*/  HMMA.16816.F32.BF16 R32, R140, R158, R32 ;  /* 0x0000009e8c20723c */ /* 0x000fe20000041820 */
[----:B------:R-:W2:Y:S06]  /*6810*/  LDSM.16.M88.4 R140, [R183+0x8000] ;  /* 0x00800000b78c783b */ /* 0x000eac0000000200 */
[----:B------:R-:W2:Y:S01]  /*6820*/  LDSM.16.M88.4 R156, [R2+0x10900] ;  /* 0x01090000029c783b */ /* 0x000ea20000000200 */
[C---:B----4-:R-:W-:Y:S08]  /*6830*/  HMMA.16816.F32.BF16 R4, R160.reuse, R164, R4 ;  /* 0x000000a4a004723c */ /* 0x050ff00000041804 */
[C---:B------:R-:W-:Y:S01]  /*6840*/  HMMA.16816.F32.BF16 R8, R160.reuse, R166, R8 ;  /* 0x000000a6a008723c */ /* 0x040fe20000041808 */
[----:B------:R-:W-:Y:S07]  /*6850*/  LDSM.16.M88.4 R164, [R2+0x11900] ;  /* 0x0119000002a4783b */ /* 0x000fee0000000200 */
[C---:B-----5:R-:W-:Y:S08]  /*6860*/  HMMA.16816.F32.BF16 R12, R160.reuse, R152, R12 ;  /* 0x00000098a00c723c */ /* 0x060ff0000004180c */
[C---:B------:R-:W-:Y:S01]  /*6870*/  HMMA.16816.F32.BF16 R16, R160.reuse, R154, R16 ;  /* 0x0000009aa010723c */ /* 0x040fe20000041810 */
[----:B------:R-:W4:Y:S07]  /*6880*/  LDSM.16.M88.4 R152, [R2+0x11100] ;  /* 0x011100000298783b */ /* 0x000f2e0000000200 */
[C---:B-1----:R-:W-:Y:S08]  /*6890*/  HMMA.16816.F32.BF16 R20, R160.reuse, R148, R20 ;  /* 0x00000094a014723c */ /* 0x042ff00000041814 */
[C---:B------:R-:W-:Y:S01]  /*68a0*/  HMMA.16816.F32.BF16 R24, R160.reuse, R150, R24 ;  /* 0x00000096a018723c */ /* 0x040fe20000041818 */
[----:B------:R-:W1:Y:S07]  /*68b0*/  LDSM.16.M88.4 R148, [R182+0x8000] ;  /* 0x00800000b694783b */ /* 0x000e6e0000000200 */
[C---:B---3--:R-:W-:Y:S08]  /*68c0*/  HMMA.16816.F32.BF16 R28, R160.reuse, R136, R28 ;  /* 0x00000088a01c723c */ /* 0x048ff0000004181c */
[----:B------:R-:W-:Y:S01]  /*68d0*/  HMMA.16816.F32.BF16 R32, R160, R138, R32 ;  /* 0x0000008aa020723c */ /* 0x000fe20000041820 */
[----:B------:R-:W3:Y:S07]  /*68e0*/  LDSM.16.M88.4 R136, [R134+0x11900] ;  /* 0x011900008688783b */ /* 0x000eee0000000200 */
[C---:B--2---:R-:W-:Y:S08]  /*68f0*/  HMMA.16816.F32.BF16 R4, R140.reuse, R144, R4 ;  /* 0x000000908c04723c */ /* 0x044ff00000041804 */
[C---:B------:R-:W-:Y:S08]  /*6900*/  HMMA.16816.F32.BF16 R8, R140.reuse, R146, R8 ;  /* 0x000000928c08723c */ /* 0x040ff00000041808 */
[C---:B------:R-:W-:Y:S08]  /*6910*/  HMMA.16816.F32.BF16 R12, R140.reuse, R156, R12 ;  /* 0x0000009c8c0c723c */ /* 0x040ff0000004180c */
[C---:B------:R-:W-:Y:S08]  /*6920*/  HMMA.16816.F32.BF16 R16, R140.reuse, R158, R16 ;  /* 0x0000009e8c10723c */ /* 0x040ff00000041810 */
[C---:B----4-:R-:W-:Y:S08]  /*6930*/  HMMA.16816.F32.BF16 R20, R140.reuse, R152, R20 ;  /* 0x000000988c14723c */ /* 0x050ff00000041814 */
[C---:B------:R-:W-:Y:S08]  /*6940*/  HMMA.16816.F32.BF16 R24, R140.reuse, R154, R24 ;  /* 0x0000009a8c18723c */ /* 0x040ff00000041818 */
[C---:B------:R-:W-:Y:S08]  /*6950*/  HMMA.16816.F32.BF16 R28, R140.reuse, R164, R28 ;  /* 0x000000a48c1c723c */ /* 0x040ff0000004181c */
[----:B------:R-:W-:Y:S08]  /*6960*/  HMMA.16816.F32.BF16 R32, R140, R166, R32 ;  /* 0x000000a68c20723c */ /* 0x000ff00000041820 */
[C---:B-1----:R-:W-:Y:S08]  /*6970*/  HMMA.16816.F32.BF16 R4, R148.reuse, R168, R4 ;  /* 0x000000a89404723c */ /* 0x042ff00000041804 */
[C---:B------:R-:W-:Y:S08]  /*6980*/  HMMA.16816.F32.BF16 R8, R148.reuse, R170, R8 ;  /* 0x000000aa9408723c */ /* 0x040ff00000041808 */
[C---:B------:R-:W-:Y:S08]  /*6990*/  HMMA.16816.F32.BF16 R12, R148.reuse, R172, R12 ;  /* 0x000000ac940c723c */ /* 0x040ff0000004180c */
[C---:B------:R-:W-:Y:S08]  /*69a0*/  HMMA.16816.F32.BF16 R16, R148.reuse, R174, R16 ;  /* 0x000000ae9410723c */ /* 0x040ff00000041810 */
[C---:B------:R-:W-:Y:S07]  /*69b0*/  HMMA.16816.F32.BF16 R20, R148.reuse, R176, R20 ;  /* 0x000000b09414723c */ /* 0x040fee0000041814 */
[----:B------:R-:W-:Y:S01]  /*69c0*/  IMAD.MOV.U32 R176, RZ, RZ, R201 ;  /* 0x000000ffffb07224 */ /* 0x000fe200078e00c9 */
[C---:B------:R-:W-:Y:S04]  /*69d0*/  HMMA.16816.F32.BF16 R24, R148.reuse, R178, R24 ;  /* 0x000000b29418723c */ /* 0x040fe80000041818 */
[----:B------:R-:W-:Y:S01]  /*69e0*/  @P0 SHF.R.U32.HI R176, RZ, c[0x0][0x2cc], R219 ;  /* 0x0000b300ffb00a19 */ /* 0x000fe200000116db */
[----:B------:R-:W-:Y:S03]  /*69f0*/  IMAD.SHL.U32 R177, R209, 0x40, RZ ;  /* 0x00000040d1b17824 */ /* 0x000fe600078e00ff */
[C---:B---3--:R-:W-:Y:S01]  /*6a00*/  HMMA.16816.F32.BF16 R28, R148.reuse, R136, R28 ;  /* 0x00000088941c723c */ /* 0x048fe2000004181c */
[----:B------:R-:W1:Y:S03]  /*6a10*/  SHFL.IDX PT, R179, R176, RZ, 0x1c1f ;  /* 0x001c1fffb0b37589 */ /* 0x000e6600000e0000 */
[----:B------:R-:W-:Y:S04]  /*6a20*/  IADD3 R178, -R202, 0x1, -R177 ;  /* 0x00000001cab27810 */ /* 0x000fe80007ffe9b1 */
[----:B------:R-:W-:Y:S04]  /*6a30*/  HMMA.16816.F32.BF16 R32, R148, R138, R32 ;  /* 0x0000008a9420723c */ /* 0x000fe80000041820 */
[----:B------:R-:W-:Y:S04]  /*6a40*/  IADD3 R178, -R200, R178, R191 ;  /* 0x000000b2c8b27210 */ /* 0x000fe80007ffe1bf */
[C---:B------:R-:W-:Y:S04]  /*6a50*/  IADD3 R219, R178.reuse, c[0x0][0x328], RZ ;  /* 0x0000ca00b2db7a10 */ /* 0x040fe80007ffe0ff */
[----:B------:R-:W-:Y:S01]  /*6a60*/  IADD3 R178, R178, UR19, RZ ;  /* 0x00000013b2b27c10 */ /* 0x000fe2000fffe0ff */
[--C-:B-1----:R-:W-:Y:S04]  /*6a70*/  IMAD.IADD R221, R219, 0x1, R179.reuse ;  /* 0x00000001dbdd7824 */ /* 0x102fe800078e02b3 */
[----:B------:R-:W-:Y:S01]  /*6a80*/  IMAD.IADD R220, R178, 0x1, R179 ;  /* 0x00000001b2dc7824 */ /* 0x000fe200078e02b3 */
        /* <DEDUP_REMOVED lines=14> */
.L_x_1119:
[----:B------:R-:W-:Y:S04]  /*6b70*/  MOV R0, 0x1 ;  /* 0x0000000100007802 */ /* 0x000fe80000000f00 */
[----:B------:R-:W-:Y:S11]  /*6b80*/  ISETP.NE.AND P0, PT, R0, c[0x0][0x32c], PT ;  /* 0x0000cb0000007a0c */ /* 0x000ff60003f05270 */
[----:B------:R-:W-:Y:S02]  /*6b90*/  @!UPT UIADD3 URZ, URZ, URZ, URZ ;  /* 0x0000003f3f3ff290 */ /* 0x000fe4000fffe03f */
[----:B------:R-:W-:Y:S05]  /*6ba0*/  @P0 IMAD.HI.U32 R0, R2, c[0x0][0x330], RZ ;  /* 0x0000cc0002000a27 */ /* 0x000fea00078e00ff */
[----:B------:R-:W-:Y:S02]  /*6bb0*/  @P0 SHF.R.U32.HI R2, RZ, c[0x0][0x334], R0 ;  /* 0x0000cd00ff020a19 */ /* 0x000fe40000011600 */
.L_x_1120:
[----:B------:R-:W-:Y:S05]  /*6bc0*/  BSYNC B0 ;  /* 0x0000000000007941 */ /* 0x000fea0003800000 */
.L_x_1118:
[----:B------:R-:W-:Y:S04]  /*6bd0*/  IMAD R133, R2, c[0x0][0x32c], -R177 ;  /* 0x0000cb0002857a24 */ /* 0x000fe800078e0ab1 */
[----:B------:R-:W-:Y:S05]  /*6be0*/  IMAD.IADD R133, R133, 0x1, -R202 ;  /* 0x0000000185857824 */ /* 0x000fea00078e0aca */
[----:B------:R-:W-:Y:S02]  /*6bf0*/  IADD3 R0, R133, c[0x0][0x32c], RZ ;  /* 0x0000cb0085007a10 */ /* 0x000fe40007ffe0ff */
[----:B------:R-:W-:Y:S02]  /*6c00*/  IMNMX R220, R220, R133, !PT ;  /* 0x00000085dcdc7217 */ /* 0x000fe40007800200 */
[----:B------:R-:W-:Y:S02]  /*6c10*/  IMNMX R221, R221, R0, PT ;  /* 0x00000000dddd7217 */ /* 0x000fe40003800200 */
.L_x_1117:
        /* <DEDUP_REMOVED lines=66> */
.L_x_1123:
[----:B------:R-:W-:Y:S04]  /*7040*/  MOV R0, 0x1 ;  /* 0x0000000100007802 */ /* 0x000fe80000000f00 */
[----:B------:R-:W-:Y:S11]  /*7050*/  ISETP.NE.AND P0, PT, R0, c[0x0][0x32c], PT ;  /* 0x0000cb0000007a0c */ /* 0x000ff60003f05270 */
[----:B------:R-:W-:Y:S02]  /*7060*/  @!UPT UIADD3 URZ, URZ, URZ, URZ ;  /* 0x0000003f3f3ff290 */ /* 0x000fe4000fffe03f */
[----:B------:R-:W-:Y:S05]  /*7070*/  @P0 IMAD.HI.U32 R0, R2, c[0x0][0x330], RZ ;  /* 0x0000cc0002000a27 */ /* 0x000fea00078e00ff */
[----:B------:R-:W-:Y:S02]  /*7080*/  @P0 SHF.R.U32.HI R2, RZ, c[0x0][0x334], R0 ;  /* 0x0000cd00ff020a19 */ /* 0x000fe40000011600 */
.L_x_1124:
[----:B------:R-:W-:Y:S05]  /*7090*/  BSYNC B0 ;  /* 0x0000000000007941 */ /* 0x000fea0003800000 */
.L_x_1122:
[----:B------:R-:W-:Y:S04]  /*70a0*/  IMAD R13, R2, c[0x0][0x32c], -R177 ;  /* 0x0000cb00020d7a24 */ /* 0x000fe800078e0ab1 */
[----:B------:R-:W-:Y:S05]  /*70b0*/  IMAD.IADD R13, R13, 0x1, -R202 ;  /* 0x000000010d0d7824 */ /* 0x000fea00078e0aca */
[----:B------:R-:W-:Y:S02]  /*70c0*/  IADD3 R0, R13, c[0x0][0x32c], RZ ;  /* 0x0000cb000d007a10 */ /* 0x000fe40007ffe0ff */
[----:B------:R-:W-:Y:S02]  /*70d0*/  IMNMX R178, R178, R13, !PT ;  /* 0x0000000db2b27217 */ /* 0x000fe40007800200 */
[----:B------:R-:W-:Y:S02]  /*70e0*/  IMNMX R219, R219, R0, PT ;  /* 0x00000000dbdb7217 */ /* 0x000fe40003800200 */
.L_x_1121:
[----:B------:R-:W-:Y:S01]  /*70f0*/  ISETP.GT.AND P0, PT, R178, RZ, P1 ;  /* 0x000000ffb200720c */ /* 0x000fe20000f04270 */
[----:B------:R-:W-:Y:S04]  /*7100*/  DEPBAR.LE SB0, 0x2 ;  /* 0x000080800000791a */ /* 0x000fe80000000000 */
[----:B------:R-:W-:Y:S01]  /*7110*/  BAR.SYNC.DEFER_BLOCKING 0x0 ;  /* 0x0000000000007b1d */ /* 0x000fe20000010000 */
        /* <DEDUP_REMOVED lines=71> */
[C---:B------:R-:W-:Y:S02]  /*7590*/  ISETP.LT.OR P0, PT, R219.reuse, 0x39, P0 ;  /* 0x00000039db00780c */ /* 0x040fe40000701670 */
[----:B------:R-:W-:Y:S02]  /*75a0*/  FMNMX.FTZ R13, R150, R13, !PT ;  /* 0x0000000d960d7209 */ /* 0x000fe40007810000 */
[----:B------:R-:W-:Y:S01]  /*75b0*/  FSEL R146, R34, -INF , !P0 ;  /* 0xff80000022927808 */ /* 0x000fe20004000000 */
[----:B------:R-:W1:Y:S01]  /*75c0*/  SHFL.BFLY PT, R4, R7, 0x2, 0x1f ;  /* 0x0c401f0007047f89 */ /* 0x000e6200000e0000 */
[----:B------:R-:W-:Y:S02]  /*75d0*/  ISETP.GT.AND P0, PT, R178, 0x39, P1 ;  /* 0x00000039b200780c */ /* 0x000fe40000f04270 */
[----:B------:R-:W-:Y:S02]  /*75e0*/  FMNMX.FTZ R13, R148, R13, !PT ;  /* 0x0000000d940d7209 */ /* 0x000fe40007810000 */
[----:B------:R-:W-:Y:S02]  /*75f0*/  ISETP.LT.OR P0, PT, R219, 0x3a, P0 ;  /* 0x0000003adb00780c */ /* 0x000fe40000701670 */
[----:B------:R-:W-:Y:S02]  /*7600*/  FMNMX.FTZ R15, R146, R13, !PT ;  /* 0x0000000d920f7209 */ /* 0x000fe40007810000 */
[----:B------:R-:W-:Y:S02]  /*7610*/  FSEL R144, R35, -INF , !P0 ;  /* 0xff80000023907808 */ /* 0x000fe40004000000 */
[----:B------:R-:W-:Y:S02]  /*7620*/  IADD3 R17, R180, UR4, RZ ;  /* 0x00000004b4117c10 */ /* 0x000fe4000fffe0ff */
[----:B------:R-:W-:Y:S02]  /*7630*/  FMNMX.FTZ R11, R144, R15, !PT ;  /* 0x0000000f900b7209 */ /* 0x000fe40007810000 */
[----:B------:R-:W-:Y:S03]  /*7640*/  IADD3 R134, R186, R17, RZ ;  /* 0x00000011ba867210 */ /* 0x000fe60007ffe0ff */
[----:B------:R-:W2:Y:S01]  /*7650*/  SHFL.BFLY PT, R0, R11, 0x2, 0x1f ;  /* 0x0c401f000b007f89 */ /* 0x000ea200000e0000 */
[----:B-1----:R-:W-:Y:S07]  /*7660*/  FMNMX.FTZ R4, R7, R4, !PT ;  /* 0x0000000407047209 */ /* 0x002fee0007810000 */
[----:B------:R-:W1:Y:S01]  /*7670*/  SHFL.BFLY PT, R13, R4, 0x1, 0x1f ;  /* 0x0c201f00040d7f89 */ /* 0x000e6200000e0000 */
[----:B--2---:R-:W-:Y:S07]  /*7680*/  FMNMX.FTZ R7, R11, R0, !PT ;  /* 0x000000000b077209 */ /* 0x004fee0007810000 */
[----:B------:R-:W2:Y:S01]  /*7690*/  SHFL.BFLY PT, R0, R7, 0x1, 0x1f ;  /* 0x0c201f0007007f89 */ /* 0x000ea200000e0000 */
[----:B-1----:R-:W-:Y:S04]  /*76a0*/  FMNMX.FTZ R2, R4, R13, !PT ;  /* 0x0000000d04027209 */ /* 0x002fe80007810000 */
[C---:B------:R-:W-:Y:S01]  /*76b0*/  FSETP.NEU.FTZ.AND P0, PT, R2.reuse, -INF , PT ;  /* 0xff8000000200780b */ /* 0x040fe20003f1d000 */
[----:B------:R-:W-:Y:S05]  /*76c0*/  FMUL.FTZ R152, R2, c[0x0][0x2d0] ;  /* 0x0000b40002987a20 */ /* 0x000fea0000410000 */
[----:B------:R-:W-:Y:S05]  /*76d0*/  FSEL R152, R152, RZ, P0 ;  /* 0x000000ff98987208 */ /* 0x000fea0000000000 */
[--C-:B------:R-:W-:Y:S01]  /*76e0*/  FFMA.FTZ R160, R5, c[0x0][0x2d0], -R152.reuse ;  /* 0x0000b40005a07a23 */ /* 0x100fe20000010898 */
[----:B------:R-:W-:Y:S01]  /*76f0*/  FSEL R5, R2, RZ, P0 ;  /* 0x000000ff02057208 */ /* 0x000fe20000000000 */
[--C-:B------:R-:W-:Y:S01]  /*7700*/  FFMA.FTZ R162, R137, c[0x0][0x2d0], -R152.reuse ;  /* 0x0000b40089a27a23 */ /* 0x100fe20000010898 */
[----:B--2---:R-:W-:Y:S01]  /*7710*/  FMNMX.FTZ R0, R7, R0, !PT ;  /* 0x0000000007007209 */ /* 0x004fe20007810000 */
[----:B------:R-:W-:Y:S02]  /*7720*/  FFMA.FTZ R161, R133, c[0x0][0x2d0], -R152 ;  /* 0x0000b40085a17a23 */ /* 0x000fe40000010898 */
[----:B------:R-:W-:Y:S01]  /*7730*/  FADD.FTZ R4, -R5, R132 ;  /* 0x0000008405047221 */ /* 0x000fe20000010100 */
[C---:B------:R-:W-:Y:S01]  /*7740*/  FSETP.NEU.FTZ.AND P0, PT, R0.reuse, -INF , PT ;  /* 0xff8000000000780b */ /* 0x040fe20003f1d000 */
[----:B------:R-:W-:Y:S01]  /*7750*/  FMUL.FTZ R145, R0, c[0x0][0x2d0] ;  /* 0x0000b40000917a20 */ /* 0x000fe20000410000 */
[----:B------:R-:W-:Y:S01]  /*7760*/  MUFU.EX2 R162, R162 ;  /* 0x000000a200a27308 */ /* 0x000fe20000000800 */
[----:B------:R-:W-:Y:S01]  /*7770*/  FMUL.FTZ R132, R4, c[0x0][0x2d0] ;  /* 0x0000b40004847a20 */ /* 0x000fe20000410000 */
[----:B------:R-:W-:Y:S01]  /*7780*/  FSEL R4, R0, RZ, P0 ;  /* 0x000000ff00047208 */ /* 0x000fe20000000000 */
[--C-:B------:R-:W-:Y:S01]  /*7790*/  FFMA.FTZ R163, R9, c[0x0][0x2d0], -R152.reuse ;  /* 0x0000b40009a37a23 */ /* 0x100fe20000010898 */
[----:B------:R-:W-:Y:S01]  /*77a0*/  FSEL R145, R145, RZ, P0 ;  /* 0x000000ff91917208 */ /* 0x000fe20000000000 */
[--C-:B------:R-:W-:Y:S01]  /*77b0*/  FFMA.FTZ R170, R143, c[0x0][0x2d0], -R152.reuse ;  /* 0x0000b4008faa7a23 */ /* 0x100fe20000010898 */
[----:B------:R-:W-:Y:S01]  /*77c0*/  IADD3 R5, R181, UR4, RZ ;  /* 0x00000004b5057c10 */ /* 0x000fe2000fffe0ff */
[----:B------:R-:W-:Y:S02]  /*77d0*/  FADD.FTZ R4, -R4, R3 ;  /* 0x0000000304047221 */ /* 0x000fe40000010100 */
[--C-:B------:R-:W-:Y:S01]  /*77e0*/  FFMA.FTZ R166, R12, c[0x0][0x2d0], -R145.reuse ;  /* 0x0000b4000ca67a23 */ /* 0x100fe20000010891 */
[----:B------:R-:W1:Y:S01]  /*77f0*/  MUFU.EX2 R132, R132 ;  /* 0x0000008400847308 */ /* 0x000e620000000800 */
[----:B------:R-:W2:Y:S01]  /*7800*/  LDSM.16.MT88.4 R12, [R181+UR4+0x100] ;  /* 0x00010004b50c783b */ /* 0x000ea20008004200 */
[--C-:B------:R-:W-:Y:S01]  /*7810*/  FFMA.FTZ R165, R8, c[0x0][0x2d0], -R145.reuse ;  /* 0x0000b40008a57a23 */ /* 0x100fe20000010891 */
[----:B------:R-:W-:Y:S01]  /*7820*/  IADD3 R133, R186, R5, RZ ;  /* 0x00000005ba857210 */ /* 0x000fe20007ffe0ff */
[--C-:B------:R-:W-:Y:S02]  /*7830*/  FFMA.FTZ R164, R10, c[0x0][0x2d0], -R145.reuse ;  /* 0x0000b4000aa47a23 */ /* 0x100fe40000010891 */
[--C-:B------:R-:W-:Y:S02]  /*7840*/  FFMA.FTZ R167, R6, c[0x0][0x2d0], -R145.reuse ;  /* 0x0000b40006a77a23 */ /* 0x100fe40000010891 */
[----:B------:R-:W-:Y:S01]  /*7850*/  FMUL.FTZ R3, R4, c[0x0][0x2d0] ;  /* 0x0000b40004037a20 */ /* 0x000fe20000410000 */
[----:B------:R-:W3:Y:S01]  /*7860*/  LDSM.16.MT88.4 R20, [R133+0x100] ;  /* 0x000100008514783b */ /* 0x000ee20000004200 */
[----:B------:R-:W4:Y:S01]  /*7870*/  MUFU.EX2 R161, R161 ;  /* 0x000000a100a17308 */ /* 0x000f220000000800 */
[--C-:B------:R-:W-:Y:S02]  /*7880*/  FFMA.FTZ R175, R140, c[0x0][0x2d0], -R145.reuse ;  /* 0x0000b4008caf7a23 */ /* 0x100fe40000010891 */
[--C-:B------:R-:W-:Y:S02]  /*7890*/  FFMA.FTZ R219, R157, c[0x0][0x2d0], -R152.reuse ;  /* 0x0000b4009ddb7a23 */ /* 0x100fe40000010898 */
[--C-:B------:R-:W-:Y:S02]  /*78a0*/  FFMA.FTZ R220, R155, c[0x0][0x2d0], -R152.reuse ;  /* 0x0000b4009bdc7a23 */ /* 0x100fe40000010898 */
[--C-:B------:R-:W-:Y:S02]  /*78b0*/  FFMA.FTZ R221, R158, c[0x0][0x2d0], -R145.reuse ;  /* 0x0000b4009edd7a23 */ /* 0x100fe40000010891 */
[--C-:B------:R-:W-:Y:S01]  /*78c0*/  FFMA.FTZ R222, R156, c[0x0][0x2d0], -R145.reuse ;  /* 0x0000b4009cde7a23 */ /* 0x100fe20000010891 */
[----:B------:R-:W5:Y:S01]  /*78d0*/  MUFU.EX2 R3, R3 ;  /* 0x0000000300037308 */ /* 0x000f620000000800 */
[--C-:B------:R-:W-:Y:S02]  /*78e0*/  FFMA.FTZ R223, R154, c[0x0][0x2d0], -R145.reuse ;  /* 0x0000b4009adf7a23 */ /* 0x100fe40000010891 */
[--C-:B------:R-:W-:Y:S02]  /*78f0*/  FFMA.FTZ R224, R153, c[0x0][0x2d0], -R152.reuse ;  /* 0x0000b40099e07a23 */ /* 0x100fe40000010898 */
[C---:B-1----:R-:W-:Y:S02]  /*7900*/  FMUL.FTZ R4, R132.reuse, R128 ;  /* 0x0000008084047220 */ /* 0x042fe40000410000 */
[C---:B------:R-:W-:Y:S02]  /*7910*/  FMUL.FTZ R5, R132.reuse, R129 ;  /* 0x0000008184057220 */ /* 0x040fe40000410000 */
[C---:B------:R-:W-:Y:S01]  /*7920*/  FMUL.FTZ R8, R132.reuse, R124 ;  /* 0x0000007c84087220 */ /* 0x040fe20000410000 */
[----:B------:R-:W-:Y:S01]  /*7930*/  MUFU.EX2 R160, R160 ;  /* 0x000000a000a07308 */ /* 0x000fe20000000800 */
[C---:B------:R-:W-:Y:S02]  /*7940*/  FMUL.FTZ R9, R132.reuse, R125 ;  /* 0x0000007d84097220 */ /* 0x040fe40000410000 */
[C---:B------:R-:W-:Y:S01]  /*7950*/  FMUL.FTZ R16, R132.reuse, R104 ;  /* 0x0000006884107220 */ /* 0x040fe20000410000 */
[----:B----4-:R-:W-:Y:S01]  /*7960*/  F2FP.BF16.PACK_AB R136, R161, R162 ;  /* 0x000000a2a188723e */ /* 0x010fe200000010ff */
[C---:B------:R-:W-:Y:S02]  /*7970*/  FMUL.FTZ R17, R132.reuse, R105 ;  /* 0x0000006984117220 */ /* 0x040fe40000410000 */
[C---:B------:R-:W-:Y:S02]  /*7980*/  FMUL.FTZ R24, R132.reuse, R112 ;  /* 0x0000007084187220 */ /* 0x040fe40000410000 */
[C---:B------:R-:W-:Y:S01]  /*7990*/  FMUL.FTZ R25, R132.reuse, R113 ;  /* 0x0000007184197220 */ /* 0x040fe20000410000 */
[----:B------:R-:W1:Y:S01]  /*79a0*/  MUFU.EX2 R163, R163 ;  /* 0x000000a300a37308 */ /* 0x000e620000000800 */
[C---:B------:R-:W-:Y:S02]  /*79b0*/  FMUL.FTZ R32, R132.reuse, R120 ;  /* 0x0000007884207220 */ /* 0x040fe40000410000 */
[----:B------:R-:W-:Y:S02]  /*79c0*/  FMUL.FTZ R33, R132, R121 ;  /* 0x0000007984217220 */ /* 0x000fe40000410000 */
[C---:B-----5:R-:W-:Y:S02]  /*79d0*/  FMUL.FTZ R6, R3.reuse, R130 ;  /* 0x0000008203067220 */ /* 0x060fe40000410000 */
        /* <DEDUP_REMOVED lines=9> */
[----:B------:R-:W4:Y:S01]  /*7a70*/  MUFU.EX2 R165, R165 ;  /* 0x000000a500a57308 */ /* 0x000f220000000800 */
[----:B------:R-:W-:Y:S01]  /*7a80*/  LDSM.16.MT88.4 R104, [R181+UR4+0x2100] ;  /* 0x00210004b568783b */ /* 0x000fe20008004200 */
[----:B------:R-:W-:Y:S01]  /*7a90*/  FMUL.FTZ R34, R3, R122 ;  /* 0x0000007a03227220 */ /* 0x000fe20000410000 */
[----:B-1----:R-:W-:Y:S01]  /*7aa0*/  F2FP.BF16.PACK_AB R138, R163, R160 ;  /* 0x000000a0a38a723e */ /* 0x002fe200000010ff */
[----:B------:R-:W-:Y:S02]  /*7ab0*/  FMUL.FTZ R35, R3, R123 ;  /* 0x0000007b03237220 */ /* 0x000fe40000410000 */
[--C-:B------:R-:W-:Y:S03]  /*7ac0*/  FFMA.FTZ R225, R151, c[0x0][0x2d0], -R152.reuse ;  /* 0x0000b40097e17a23 */ /* 0x100fe60000010898 */
[----:B------:R-:W-:Y:S01]  /*7ad0*/  LDSM.16.MT88.4 R112, [R181+UR4+0x900] ;  /* 0x00090004b570783b */ /* 0x000fe20008004200 */
[----:B------:R-:W-:Y:S01]  /*7ae0*/  MUFU.EX2 R164, R164 ;  /* 0x000000a400a47308 */ /* 0x000fe20000000800 */
[--C-:B------:R-:W-:Y:S02]  /*7af0*/  FFMA.FTZ R226, R149, c[0x0][0x2d0], -R152.reuse ;  /* 0x0000b40095e27a23 */ /* 0x100fe40000010898 */
[--C-:B------:R-:W-:Y:S02]  /*7b00*/  FFMA.FTZ R228, R150, c[0x0][0x2d0], -R145.reuse ;  /* 0x0000b40096e47a23 */ /* 0x100fe40000010891 */
[--C-:B------:R-:W-:Y:S02]  /*7b10*/  FFMA.FTZ R229, R148, c[0x0][0x2d0], -R145.reuse ;  /* 0x0000b40094e57a23 */ /* 0x100fe40000010891 */
[----:B------:R-:W-:Y:S01]  /*7b20*/  LDSM.16.MT88.4 R120, [R134+0x900] ;  /* 0x000900008678783b */ /* 0x000fe20000004200 */
[--C-:B------:R-:W-:Y:S02]  /*7b30*/  FFMA.FTZ R230, R146, c[0x0][0x2d0], -R145.reuse ;  /* 0x0000b40092e67a23 */ /* 0x100fe40000010891 */
[----:B------:R-:W1:Y:S01]  /*7b40*/  MUFU.EX2 R167, R167 ;  /* 0x000000a700a77308 */ /* 0x000e620000000800 */
[C---:B------:R-:W-:Y:S02]  /*7b50*/  FMUL.FTZ R36, R132.reuse, R36 ;  /* 0x0000002484247220 */ /* 0x040fe40000410000 */
[C---:B------:R-:W-:Y:S01]  /*7b60*/  FMUL.FTZ R37, R132.reuse, R37 ;  /* 0x0000002584257220 */ /* 0x040fe20000410000 */
[----:B----4-:R-:W-:Y:S01]  /*7b70*/  F2FP.BF16.PACK_AB R137, R165, R166 ;  /* 0x000000a6a589723e */ /* 0x010fe200000010ff */
[----:B------:R-:W-:Y:S01]  /*7b80*/  LDSM.16.MT88.4 R124, [R181+UR4+0x2900] ;  /* 0x00290004b57c783b */ /* 0x000fe20008004200 */
[C---:B------:R-:W-:Y:S02]  /*7b90*/  FMUL.FTZ R38, R3.reuse, R38 ;  /* 0x0000002603267220 */ /* 0x040fe40000410000 */
[C---:B------:R-:W-:Y:S02]  /*7ba0*/  FMUL.FTZ R39, R3.reuse, R39 ;  /* 0x0000002703277220 */ /* 0x040fe40000410000 */
[C---:B------:R-:W-:Y:S01]  /*7bb0*/  FMUL.FTZ R40, R132.reuse, R40 ;  /* 0x0000002884287220 */ /* 0x040fe20000410000 */
[----:B------:R-:W-:Y:S01]  /*7bc0*/  MUFU.EX2 R170, R170 ;  /* 0x000000aa00aa7308 */ /* 0x000fe20000000800 */
[C---:B------:R-:W-:Y:S01]  /*7bd0*/  FMUL.FTZ R41, R132.reuse, R41 ;  /* 0x0000002984297220 */ /* 0x040fe20000410000 */
[----:B------:R-:W-:Y:S01]  /*7be0*/  LDSM.16.MT88.4 R148, [R180+UR4+0x3900] ;  /* 0x00390004b494783b */ /* 0x000fe20008004200 */
[C---:B------:R-:W-:Y:S02]  /*7bf0*/  FMUL.FTZ R42, R3.reuse, R42 ;  /* 0x0000002a032a7220 */ /* 0x040fe40000410000 */
[C---:B------:R-:W-:Y:S02]  /*7c00*/  FMUL.FTZ R43, R3.reuse, R43 ;  /* 0x0000002b032b7220 */ /* 0x040fe40000410000 */
[C---:B------:R-:W-:Y:S02]  /*7c10*/  FMUL.FTZ R44, R132.reuse, R44 ;  /* 0x0000002c842c7220 */ /* 0x040fe40000410000 */
[C---:B------:R-:W-:Y:S01]  /*7c20*/  FMUL.FTZ R45, R132.reuse, R45 ;  /* 0x0000002d842d7220 */ /* 0x040fe20000410000 */
[----:B------:R-:W-:Y:S01]  /*7c30*/  MUFU.EX2 R175, R175 ;  /* 0x000000af00af7308 */ /* 0x000fe20000000800 */
[----:B------:R-:W-:Y:S01]  /*7c40*/  FMUL.FTZ R46, R3, R46 ;  /* 0x0000002e032e7220 */ /* 0x000fe20000410000 */
[----:B-1----:R-:W-:Y:S01]  /*7c50*/  F2FP.BF16.PACK_AB R139, R167, R164 ;  /* 0x000000a4a78b723e */ /* 0x002fe200000010ff */
[C---:B------:R-:W-:Y:S02]  /*7c60*/  FMUL.FTZ R47, R3.reuse, R47 ;  /* 0x0000002f032f7220 */ /* 0x040fe40000410000 */
[C---:B------:R-:W-:Y:S02]  /*7c70*/  FMUL.FTZ R48, R132.reuse, R48 ;  /* 0x0000003084307220 */ /* 0x040fe40000410000 */
[C---:B------:R-:W-:Y:S02]  /*7c80*/  FMUL.FTZ R49, R132.reuse, R49 ;  /* 0x0000003184317220 */ /* 0x040fe40000410000 */
[C---:B--2---:R-:W-:Y:S01]  /*7c90*/  HMMA.16816.F32.BF16 R4, R136.reuse, R12, R4 ;  /* 0x0000000c8804723c */ /* 0x044fe20000041804 */
        /* <DEDUP_REMOVED lines=13> */
[C---:B---3--:R-:W-:Y:S03]  /*7d70*/  HMMA.16816.F32.BF16 R12, R136.reuse, R20, R12 ;  /* 0x00000014880c723c */ /* 0x048fe6000004180c */
        /* <DEDUP_REMOVED lines=10> */
[----:B------:R-:W2:Y:S01]  /*7e20*/  LDSM.16.MT88.4 R108, [R133+0x2100] ;  /* 0x00210000856c783b */ /* 0x000ea20000004200 */
        /* <DEDUP_REMOVED lines=14> */
[----:B------:R-:W-:Y:S01]  /*7f10*/  LDSM.16.MT88.4 R116, [R180+UR4+0x900] ;  /* 0x00090004b474783b */ /* 0x000fe20008004200 */
[C---:B------:R-:W-:Y:S02]  /*7f20*/  FMUL.FTZ R62, R3.reuse, R62 ;  /* 0x0000003e033e7220 */ /* 0x040fe40000410000 */
[C---:B------:R-:W-:Y:S02]  /*7f30*/  FMUL.FTZ R63, R3.reuse, R63 ;  /* 0x0000003f033f7220 */ /* 0x040fe40000410000 */
[C---:B-1----:R-:W-:Y:S02]  /*7f40*/  HMMA.16816.F32.BF16 R28, R136.reuse, R100, R28 ;  /* 0x00000064881c723c */ /* 0x042fe4000004181c */
[----:B------:R-:W-:Y:S01]  /*7f50*/  MUFU.EX2 R228, R228 ;  /* 0x000000e400e47308 */ /* 0x000fe20000000800 */
[C---:B------:R-:W-:Y:S02]  /*7f60*/  FMUL.FTZ R64, R132.reuse, R64 ;  /* 0x0000004084407220 */ /* 0x040fe40000410000 */
[C---:B------:R-:W-:Y:S02]  /*7f70*/  FMUL.FTZ R65, R132.reuse, R65 ;  /* 0x0000004184417220 */ /* 0x040fe40000410000 */
[C---:B------:R-:W-:Y:S01]  /*7f80*/  FMUL.FTZ R66, R3.reuse, R66 ;  /* 0x0000004203427220 */ /* 0x040fe20000410000 */
[C---:B------:R-:W-:Y:S01]  /*7f90*/  HMMA.16816.F32.BF16 R32, R136.reuse, R102, R32 ;  /* 0x000000668820723c */ /* 0x040fe20000041820 */
[----:B------:R-:W1:Y:S03]  /*7fa0*/  LDSM.16.MT88.4 R100, [R180+UR4+0x2100] ;  /* 0x00210004b464783b */ /* 0x000e660008004200 */
[C---:B------:R-:W-:Y:S01]  /*7fb0*/  FMUL.FTZ R67, R3.reuse, R67 ;  /* 0x0000004303437220 */ /* 0x040fe20000410000 */
[----:B------:R-:W-:Y:S01]  /*7fc0*/  MUFU.EX2 R229, R229 ;  /* 0x000000e500e57308 */ /* 0x000fe20000000800 */
[C---:B------:R-:W-:Y:S02]  /*7fd0*/  FMUL.FTZ R68, R132.reuse, R68 ;  /* 0x0000004484447220 */ /* 0x040fe40000410000 */
[C---:B------:R-:W-:Y:S04]  /*7fe0*/  HMMA.16816.F32.BF16 R36, R136.reuse, R104, R36 ;  /* 0x000000688824723c */ /* 0x040fe80000041824 */
[C---:B------:R-:W-:Y:S02]  /*7ff0*/  FMUL.FTZ R69, R132.reuse, R69 ;  /* 0x0000004584457220 */ /* 0x040fe40000410000 */
[C---:B------:R-:W-:Y:S01]  /*8000*/  FMUL.FTZ R70, R3.reuse, R70 ;  /* 0x0000004603467220 */ /* 0x040fe20000410000 */
[----:B------:R-:W-:Y:S01]  /*8010*/  MUFU.EX2 R230, R230 ;  /* 0x000000e600e67308 */ /* 0x000fe20000000800 */
[C---:B------:R-:W-:Y:S01]  /*8020*/  HMMA.16816.F32.BF16 R40, R136.reuse, R106, R40 ;  /* 0x0000006a8828723c */ /* 0x040fe20000041828 */
[----:B------:R-:W3:Y:S03]  /*8030*/  LDSM.16.MT88.4 R104, [R134+0x2100] ;  /* 0x002100008668783b */ /* 0x000ee60000004200 */
        /* <DEDUP_REMOVED lines=9> */
[----:B------:R-:W-:Y:S01]  /*80d0*/  FMUL.FTZ R85, R132, R85 ;  /* 0x0000005584557220 */ /* 0x000fe20000410000 */
[C---:B-1----:R-:W-:Y:S03]  /*80e0*/  HMMA.16816.F32.BF16 R52, R136.reuse, R100, R52 ;  /* 0x000000648834723c */ /* 0x042fe60000041834 */
[C---:B------:R-:W-:Y:S02]  /*80f0*/  FMUL.FTZ R86, R3.reuse, R86 ;  /* 0x0000005603567220 */ /* 0x040fe40000410000 */
[----:B------:R-:W-:Y:S02]  /*8100*/  FMUL.FTZ R87, R3, R87 ;  /* 0x0000005703577220 */ /* 0x000fe40000410000 */
[--C-:B------:R-:W-:Y:S01]  /*8110*/  FFMA.FTZ R168, R171, c[0x0][0x2d0], -R152.reuse ;  /* 0x0000b400aba87a23 */ /* 0x100fe20000010898 */
[C---:B------:R-:W-:Y:S01]  /*8120*/  HMMA.16816.F32.BF16 R56, R136.reuse, R102, R56 ;  /* 0x000000668838723c */ /* 0x040fe20000041838 */
[----:B------:R-:W1:Y:S03]  /*8130*/  LDSM.16.MT88.4 R100, [R133+0x4100] ;  /* 0x004100008564783b */ /* 0x000e660000004200 */
[--C-:B------:R-:W-:Y:S01]  /*8140*/  FFMA.FTZ R171, R141, c[0x0][0x2d0], -R152.reuse ;  /* 0x0000b4008dab7a23 */ /* 0x100fe20000010898 */
[----:B------:R-:W-:Y:S01]  /*8150*/  MUFU.EX2 R168, R168 ;  /* 0x000000a800a87308 */ /* 0x000fe20000000800 */
[--C-:B------:R-:W-:Y:S02]  /*8160*/  FFMA.FTZ R169, R169, c[0x0][0x2d0], -R152.reuse ;  /* 0x0000b400a9a97a23 */ /* 0x100fe40000010898 */
[C---:B---3--:R-:W-:Y:S04]  /*8170*/  HMMA.16816.F32.BF16 R60, R136.reuse, R104, R60 ;  /* 0x00000068883c723c */ /* 0x048fe8000004183c */
[--C-:B------:R-:W-:Y:S02]  /*8180*/  FFMA.FTZ R173, R174, c[0x0][0x2d0], -R145.reuse ;  /* 0x0000b400aead7a23 */ /* 0x100fe40000010891 */
[--C-:B------:R-:W-:Y:S01]  /*8190*/  FFMA.FTZ R174, R142, c[0x0][0x2d0], -R145.reuse ;  /* 0x0000b4008eae7a23 */ /* 0x100fe20000010891 */
[----:B------:R-:W3:Y:S01]  /*81a0*/  MUFU.EX2 R169, R169 ;  /* 0x000000a900a97308 */ /* 0x000ee20000000800 */
[C---:B------:R-:W-:Y:S01]  /*81b0*/  HMMA.16816.F32.BF16 R64, R136.reuse, R106, R64 ;  /* 0x0000006a8840723c */ /* 0x040fe20000041840 */
[----:B------:R-:W4:Y:S03]  /*81c0*/  LDSM.16.MT88.4 R104, [R180+UR4+0x4100] ;  /* 0x00410004b468783b */ /* 0x000f260008004200 */
[--C-:B------:R-:W-:Y:S02]  /*81d0*/  FFMA.FTZ R172, R172, c[0x0][0x2d0], -R145.reuse ;  /* 0x0000b400acac7a23 */ /* 0x100fe40000010891 */
[C---:B------:R-:W-:Y:S02]  /*81e0*/  FMUL.FTZ R88, R132.reuse, R88 ;  /* 0x0000005884587220 */ /* 0x040fe40000410000 */
[C---:B--2---:R-:W-:Y:S01]  /*81f0*/  HMMA.16816.F32.BF16 R68, R136.reuse, R108, R68 ;  /* 0x0000006c8844723c */ /* 0x044fe20000041844 */
[----:B------:R-:W-:Y:S01]  /*8200*/  LDSM.16.MT88.4 R140, [R180+UR4+0x2900] ;  /* 0x00290004b48c783b */ /* 0x000fe20008004200 */
[----:B------:R-:W-:Y:S02]  /*8210*/  MUFU.EX2 R171, R171 ;  /* 0x000000ab00ab7308 */ /* 0x000fe40000000800 */
[C---:B------:R-:W-:Y:S02]  /*8220*/  FMUL.FTZ R89, R132.reuse, R89 ;  /* 0x0000005984597220 */ /* 0x040fe40000410000 */
[C---:B------:R-:W-:Y:S02]  /*8230*/  FMUL.FTZ R90, R3.reuse, R90 ;  /* 0x0000005a035a7220 */ /* 0x040fe40000410000 */
[C---:B------:R-:W-:Y:S01]  /*8240*/  HMMA.16816.F32.BF16 R72, R136.reuse, R110, R72 ;  /* 0x0000006e8848723c */ /* 0x040fe20000041848 */
[----:B------:R-:W2:Y:S03]  /*8250*/  LDSM.16.MT88.4 R108, [R134+0x4100] ;  /* 0x00410000866c783b */ /* 0x000ea60000004200 */
[C---:B------:R-:W-:Y:S01]  /*8260*/  FMUL.FTZ R76, R132.reuse, R76 ;  /* 0x0000004c844c7220 */ /* 0x040fe20000410000 */
[----:B------:R-:W-:Y:S01]  /*8270*/  MUFU.EX2 R173, R173 ;  /* 0x000000ad00ad7308 */ /* 0x000fe20000000800 */
[C---:B------:R-:W-:Y:S02]  /*8280*/  FMUL.FTZ R77, R132.reuse, R77 ;  /* 0x0000004d844d7220 */ /* 0x040fe40000410000 */
[C---:B------:R-:W-:Y:S04]  /*8290*/  FMUL.FTZ R78, R3.reuse, R78 ;  /* 0x0000004e034e7220 */ /* 0x040fe80000410000 */
[C---:B------:R-:W-:Y:S02]  /*82a0*/  FMUL.FTZ R79, R3.reuse, R79 ;  /* 0x0000004f034f7220 */ /* 0x040fe40000410000 */
[C---:B------:R-:W-:Y:S01]  /*82b0*/  FMUL.FTZ R91, R3.reuse, R91 ;  /* 0x0000005b035b7220 */ /* 0x040fe20000410000 */
[----:B------:R-:W5:Y:S01]  /*82c0*/  MUFU.EX2 R172, R172 ;  /* 0x000000ac00ac7308 */ /* 0x000f620000000800 */
[C---:B------:R-:W-:Y:S02]  /*82d0*/  FMUL.FTZ R92, R132.reuse, R92 ;  /* 0x0000005c845c7220 */ /* 0x040fe40000410000 */
[C---:B------:R-:W-:Y:S01]  /*82e0*/  FMUL.FTZ R93, R132.reuse, R93 ;  /* 0x0000005d845d7220 */ /* 0x040fe20000410000 */
[C---:B-1----:R-:W-:Y:S03]  /*82f0*/  HMMA.16816.F32.BF16 R76, R136.reuse, R100, R76 ;  /* 0x00000064884c723c */ /* 0x042fe6000004184c */
[C---:B------:R-:W-:Y:S02]  /*8300*/  FMUL.FTZ R80, R132.reuse, R80 ;  /* 0x0000005084507220 */ /* 0x040fe40000410000 */
[C---:B------:R-:W-:Y:S01]  /*8310*/  FMUL.FTZ R81, R132.reuse, R81 ;  /* 0x0000005184517220 */ /* 0x040fe20000410000 */
[----:B------:R-:W1:Y:S01]  /*8320*/  MUFU.EX2 R174, R174 ;  /* 0x000000ae00ae7308 */ /* 0x000e620000000800 */
[----:B------:R-:W-:Y:S01]  /*8330*/  FMUL.FTZ R82, R3, R82 ;  /* 0x0000005203527220 */ /* 0x000fe20000410000 */
[----:B---3--:R-:W-:Y:S01]  /*8340*/  F2FP.BF16.PACK_AB R100, R169, R168 ;  /* 0x000000a8a964723e */ /* 0x008fe200000010ff */
[C---:B------:R-:W-:Y:S03]  /*8350*/  FMUL.FTZ R83, R3.reuse, R83 ;  /* 0x0000005303537220 */ /* 0x040fe60000410000 */
[C---:B------:R-:W-:Y:S02]  /*8360*/  FMUL.FTZ R94, R3.reuse, R94 ;  /* 0x0000005e035e7220 */ /* 0x040fe40000410000 */
[C---:B------:R-:W-:Y:S02]  /*8370*/  FMUL.FTZ R95, R3.reuse, R95 ;  /* 0x0000005f035f7220 */ /* 0x040fe40000410000 */
[C---:B------:R-:W-:Y:S03]  /*8380*/  HMMA.16816.F32.BF16 R80, R136.reuse, R102, R80 ;  /* 0x000000668850723c */ /* 0x040fe60000041850 */
[----:B------:R-:W-:Y:S01]  /*8390*/  FMUL.FTZ R96, R132, R96 ;  /* 0x0000006084607220 */ /* 0x000fe20000410000 */
[----:B-----5:R-:W-:Y:S01]  /*83a0*/  F2FP.BF16.PACK_AB R101, R172, R173 ;  /* 0x000000adac65723e */ /* 0x020fe200000010ff */
[----:B------:R-:W-:Y:S02]  /*83b0*/  FMUL.FTZ R97, R132, R97 ;  /* 0x0000006184617220 */ /* 0x000fe40000410000 */
[C---:B------:R-:W-:Y:S01]  /*83c0*/  FMUL.FTZ R98, R3.reuse, R98 ;  /* 0x0000006203627220 */ /* 0x040fe20000410000 */
[C---:B----4-:R-:W-:Y:S04]  /*83d0*/  HMMA.16816.F32.BF16 R84, R136.reuse, R104, R84 ;  /* 0x000000688854723c */ /* 0x050fe80000041854 */
[----:B------:R-:W-:Y:S01]  /*83e0*/  FMUL.FTZ R99, R3, R99 ;  /* 0x0000006303637220 */ /* 0x000fe20000410000 */
[----:B------:R-:W-:Y:S01]  /*83f0*/  F2FP.BF16.PACK_AB R102, R171, R170 ;  /* 0x000000aaab66723e */ /* 0x000fe200000010ff */
[--C-:B------:R-:W-:Y:S01]  /*8400*/  FFMA.FTZ R178, R179, c[0x0][0x2d0], -R152.reuse ;  /* 0x0000b400b3b27a23 */ /* 0x100fe20000010898 */
[----:B-1----:R-:W-:Y:S01]  /*8410*/  F2FP.BF16.PACK_AB R103, R175, R174 ;  /* 0x000000aeaf67723e */ /* 0x002fe200000010ff */
[C---:B------:R-:W-:Y:S01]  /*8420*/  HMMA.16816.F32.BF16 R88, R136.reuse, R106, R88 ;  /* 0x0000006a8858723c */ /* 0x040fe20000041858 */
[----:B------:R-:W1:Y:S03]  /*8430*/  LDSM.16.MT88.4 R104, [R133+0x900] ;  /* 0x000900008568783b */ /* 0x000e660000004200 */
[--C-:B------:R-:W-:Y:S01]  /*8440*/  FFMA.FTZ R179, R159, c[0x0][0x2d0], -R152.reuse ;  /* 0x0000b4009fb37a23 */ /* 0x100fe20000010898 */
[----:B------:R-:W-:Y:S01]  /*8450*/  MUFU.EX2 R178, R178 ;  /* 0x000000b200b27308 */ /* 0x000fe20000000800 */
[----:B------:R-:W-:Y:S02]  /*8460*/  FFMA.FTZ R152, R147, c[0x0][0x2d0], -R152 ;  /* 0x0000b40093987a23 */ /* 0x000fe40000010898 */
[C---:B--2---:R-:W-:Y:S01]  /*8470*/  HMMA.16816.F32.BF16 R92, R136.reuse, R108, R92 ;  /* 0x0000006c885c723c */ /* 0x044fe2000004185c */
[----:B------:R-:W-:Y:S03]  /*8480*/  LDSM.16.MT88.4 R156, [R181+UR4+0x5900] ;  /* 0x00590004b59c783b */ /* 0x000fe60008004200 */
[--C-:B------:R-:W-:Y:S02]  /*8490*/  FFMA.FTZ R176, R176, c[0x0][0x2d0], -R145.reuse ;  /* 0x0000b400b0b07a23 */ /* 0x100fe40000010891 */
[----:B------:R-:W-:Y:S01]  /*84a0*/  FFMA.FTZ R145, R144, c[0x0][0x2d0], -R145 ;  /* 0x0000b40090917a23 */ /* 0x000fe20000010891 */
[----:B------:R-:W2:Y:S01]  /*84b0*/  MUFU.EX2 R227, R152 ;  /* 0x0000009800e37308 */ /* 0x000ea20000000800 */
[----:B------:R-:W-:Y:S01]  /*84c0*/  HMMA.16816.F32.BF16 R96, R136, R110, R96 ;  /* 0x0000006e8860723c */ /* 0x000fe20000041860 */
[----:B------:R-:W3:Y:S03]  /*84d0*/  LDSM.16.MT88.4 R108, [R134+0x2900] ;  /* 0x00290000866c783b */ /* 0x000ee60000004200 */
[----:B------:R-:W-:Y:S02]  /*84e0*/  FFMA.FTZ R162, R132, R203, R162 ;  /* 0x000000cb84a27223 */ /* 0x000fe400000100a2 */
[----:B------:R-:W-:Y:S01]  /*84f0*/  FFMA.FTZ R166, R3, R204, R166 ;  /* 0x000000cc03a67223 */ /* 0x000fe200000100a6 */
[----:B------:R-:W-:Y:S01]  /*8500*/  F2FP.BF16.PACK_AB R136, R225, R224 ;  /* 0x000000e0e188723e */ /* 0x000fe200000010ff */
[C---:B------:R-:W-:Y:S01]  /*8510*/  HMMA.16816.F32.BF16 R4, R100.reuse, R112, R4 ;  /* 0x000000706404723c */ /* 0x040fe20000041804 */
[----:B------:R-:W4:Y:S04]  /*8520*/  MUFU.EX2 R231, R145 ;  /* 0x0000009100e77308 */ /* 0x000f280000000800 */
[----:B------:R-:W-:Y:S01]  /*8530*/  F2FP.BF16.PACK_AB R137, R229, R228 ;  /* 0x000000e4e589723e */ /* 0x000fe200000010ff */
[----:B------:R-:W-:Y:S02]  /*8540*/  FADD.FTZ R161, R161, R162 ;  /* 0x000000a2a1a17221 */ /* 0x000fe40000010000 */
[C---:B------:R-:W-:Y:S01]  /*8550*/  HMMA.16816.F32.BF16 R8, R100.reuse, R114, R8 ;  /* 0x000000726408723c */ /* 0x040fe20000041808 */
[----:B------:R-:W-:Y:S02]  /*8560*/  LDSM.16.MT88.4 R112, [R133+0x4900] ;  /* 0x004900008570783b */ /* 0x000fe40000004200 */
[----:B------:R-:W5:Y:S01]  /*8570*/  MUFU.EX2 R179, R179 ;  /* 0x000000b300b37308 */ /* 0x000f620000000800 */
[----:B------:R-:W-:Y:S02]  /*8580*/  FADD.FTZ R160, R160, R161 ;  /* 0x000000a1a0a07221 */ /* 0x000fe40000010000 */
[----:B------:R-:W-:Y:S01]  /*8590*/  FADD.FTZ R165, R165, R166 ;  /* 0x000000a6a5a57221 */ /* 0x000fe20000010000 */
[----:B--2---:R-:W-:Y:S01]  /*85a0*/  F2FP.BF16.PACK_AB R138, R227, R226 ;  /* 0x000000e2e38a723e */ /* 0x004fe200000010ff */
[----:B------:R-:W-:Y:S01]  /*85b0*/  FADD.FTZ R163, R163, R160 ;  /* 0x000000a0a3a37221 */ /* 0x000fe20000010000 */
[C---:B-1----:R-:W-:Y:S01]  /*85c0*/  HMMA.16816.F32.BF16 R12, R100.reuse, R104, R12 ;  /* 0x00000068640c723c */ /* 0x042fe2000004180c */
[----:B------:R-:W-:Y:S02]  /*85d0*/  LDSM.16.MT88.4 R152, [R134+0x3900] ;  /* 0x003900008698783b */ /* 0x000fe40000004200 */
[----:B------:R-:W-:Y:S01]  /*85e0*/  FADD.FTZ R164, R164, R165 ;  /* 0x000000a5a4a47221 */ /* 0x000fe20000010000 */
[----:B------:R-:W1:Y:S01]  /*85f0*/  MUFU.EX2 R176, R176 ;  /* 0x000000b000b07308 */ /* 0x000e620000000800 */
[----:B------:R-:W-:Y:S02]  /*8600*/  FADD.FTZ R168, R168, R163 ;  /* 0x000000a3a8a87221 */ /* 0x000fe40000010000 */
[----:B------:R-:W-:Y:S01]  /*8610*/  FADD.FTZ R164, R167, R164 ;  /* 0x000000a4a7a47221 */ /* 0x000fe20000010000 */
[C---:B------:R-:W-:Y:S01]  /*8620*/  HMMA.16816.F32.BF16 R16, R100.reuse, R106, R16 ;  /* 0x0000006a6410723c */ /* 0x040fe20000041810 */
[----:B------:R-:W2:Y:S03]  /*8630*/  LDSM.16.MT88.4 R104, [R181+UR4+0x4900] ;  /* 0x00490004b568783b */ /* 0x000ea60008004200 */
[----:B----4-:R-:W-:Y:S01]  /*8640*/  F2FP.BF16.PACK_AB R139, R231, R230 ;  /* 0x000000e6e78b723e */ /* 0x010fe200000010ff */
[----:B------:R-:W-:Y:S02]  /*8650*/  FADD.FTZ R169, R169, R168 ;  /* 0x000000a8a9a97221 */ /* 0x000fe40000010000 */
[----:B------:R-:W-:Y:S01]  /*8660*/  FADD.FTZ R173, R173, R164 ;  /* 0x000000a4adad7221 */ /* 0x000fe20000010000 */
[C---:B------:R-:W-:Y:S01]  /*8670*/  HMMA.16816.F32.BF16 R20, R100.reuse, R116, R20 ;  /* 0x000000746414723c */ /* 0x040fe20000041814 */
[----:B------:R-:W-:Y:S03]  /*8680*/  LDSM.16.MT88.4 R144, [R133+0x3900] ;  /* 0x003900008590783b */ /* 0x000fe60000004200 */
        /* <DEDUP_REMOVED lines=14> */
[C---:B------:R-:W-:Y:S08]  /*8770*/  HMMA.16816.F32.BF16 R48, R100.reuse, R130, R48 ;  /* 0x000000826430723c */ /* 0x040ff00000041830 */
[C---:B------:R-:W-:Y:S08]  /*8780*/  HMMA.16816.F32.BF16 R52, R100.reuse, R140, R52 ;  /* 0x0000008c6434723c */ /* 0x040ff00000041834 */
[C---:B------:R-:W-:Y:S01]  /*8790*/  HMMA.16816.F32.BF16 R56, R100.reuse, R142, R56 ;  /* 0x0000008e6438723c */ /* 0x040fe20000041838 */
[----:B------:R-:W-:Y:S07]  /*87a0*/  LDSM.16.MT88.4 R140, [R181+UR4+0x3900] ;  /* 0x00390004b58c783b */ /* 0x000fee0008004200 */
[C---:B---3--:R-:W-:Y:S08]  /*87b0*/  HMMA.16816.F32.BF16 R60, R100.reuse, R108, R60 ;  /* 0x0000006c643c723c */ /* 0x048ff0000004183c */
[C---:B------:R-:W-:Y:S01]  /*87c0*/  HMMA.16816.F32.BF16 R64, R100.reuse, R110, R64 ;  /* 0x0000006e6440723c */ /* 0x040fe20000041840 */
[----:B------:R-:W3:Y:S07]  /*87d0*/  LDSM.16.MT88.4 R108, [R180+UR4+0x4900] ;  /* 0x00490004b46c783b */ /* 0x000eee0008004200 */
[C---:B--2---:R-:W-:Y:S08]  /*87e0*/  HMMA.16816.F32.BF16 R68, R100.reuse, R104, R68 ;  /* 0x000000686444723c */ /* 0x044ff00000041844 */
[C---:B------:R-:W-:Y:S01]  /*87f0*/  HMMA.16816.F32.BF16 R72, R100.reuse, R106, R72 ;  /* 0x0000006a6448723c */ /* 0x040fe20000041848 */
[----:B------:R-:W2:Y:S07]  /*8800*/  LDSM.16.MT88.4 R104, [R181+UR4+0x1100] ;  /* 0x00110004b568783b */ /* 0x000eae0008004200 */
[C---:B------:R-:W-:Y:S08]  /*8810*/  HMMA.16816.F32.BF16 R76, R100.reuse, R112, R76 ;  /* 0x00000070644c723c */ /* 0x040ff0000004184c */
[C---:B------:R-:W-:Y:S01]  /*8820*/  HMMA.16816.F32.BF16 R80, R100.reuse, R114, R80 ;  /* 0x000000726450723c */ /* 0x040fe20000041850 */
[----:B------:R-:W4:Y:S07]  /*8830*/  LDSM.16.MT88.4 R112, [R180+UR4+0x1100] ;  /* 0x00110004b470783b */ /* 0x000f2e0008004200 */
[C---:B---3--:R-:W-:Y:S08]  /*8840*/  HMMA.16816.F32.BF16 R84, R100.reuse, R108, R84 ;  /* 0x0000006c6454723c */ /* 0x048ff00000041854 */
[C---:B------:R-:W-:Y:S01]  /*8850*/  HMMA.16816.F32.BF16 R88, R100.reuse, R110, R88 ;  /* 0x0000006e6458723c */ /* 0x040fe20000041858 */
[----:B------:R-:W3:Y:S07]  /*8860*/  LDSM.16.MT88.4 R108, [R181+UR4+0x3100] ;  /* 0x00310004b56c783b */ /* 0x000eee0008004200 */
[C---:B------:R-:W-:Y:S08]  /*8870*/  HMMA.16816.F32.BF16 R92, R100.reuse, R116, R92 ;  /* 0x00000074645c723c */ /* 0x040ff0000004185c */
[----:B------:R-:W-:Y:S01]  /*8880*/  HMMA.16816.F32.BF16 R96, R100, R118, R96 ;  /* 0x000000766460723c */ /* 0x000fe20000041860 */
[----:B------:R-:W3:Y:S06]  /*8890*/  LDSM.16.MT88.4 R116, [R133+0x3100] ;  /* 0x003100008574783b */ /* 0x000eec0000004200 */
[----:B-----5:R-:W-:Y:S02]  /*88a0*/  F2FP.BF16.PACK_AB R100, R179, R178 ;  /* 0x000000b2b364723e */ /* 0x020fe400000010ff */
[----:B------:R-:W-:Y:S03]  /*88b0*/  F2FP.BF16.PACK_AB R102, R220, R219 ;  /* 0x000000dbdc66723e */ /* 0x000fe600000010ff */
[----:B-1----:R-:W-:Y:S01]  /*88c0*/  F2FP.BF16.PACK_AB R101, R221, R176 ;  /* 0x000000b0dd65723e */ /* 0x002fe200000010ff */
[----:B------:R-:W-:Y:S01]  /*88d0*/  FADD.FTZ R176, R176, R175 ;  /* 0x000000afb0b07221 */ /* 0x000fe20000010000 */
[----:B------:R-:W-:Y:S03]  /*88e0*/  F2FP.BF16.PACK_AB R103, R223, R222 ;  /* 0x000000dedf67723e */ /* 0x000fe600000010ff */
[----:B------:R-:W-:Y:S04]  /*88f0*/  FADD.FTZ R221, R221, R176 ;  /* 0x000000b0dddd7221 */ /* 0x000fe80000010000 */
[C---:B--2---:R-:W-:Y:S03]  /*8900*/  HMMA.16816.F32.BF16 R4, R100.reuse, R104, R4 ;  /* 0x000000686404723c */ /* 0x044fe60000041804 */
[----:B------:R-:W-:Y:S04]  /*8910*/  FADD.FTZ R222, R222, R221 ;  /* 0x000000dddede7221 */ /* 0x000fe80000010000 */
[----:B------:R-:W-:Y:S01]  /*8920*/  FADD.FTZ R223, R223, R222 ;  /* 0x000000dedfdf7221 */ /* 0x000fe20000010000 */
[C---:B------:R-:W-:Y:S01]  /*8930*/  HMMA.16816.F32.BF16 R8, R100.reuse, R106, R8 ;  /* 0x0000006a6408723c */ /* 0x040fe20000041808 */
[----:B------:R-:W1:Y:S03]  /*8940*/  LDSM.16.MT88.4 R104, [R180+UR4+0x3100] ;  /* 0x00310004b468783b */ /* 0x000e660008004200 */
[----:B------:R-:W-:Y:S04]  /*8950*/  FADD.FTZ R228, R228, R223 ;  /* 0x000000dfe4e47221 */ /* 0x000fe80000010000 */
[C---:B------:R-:W-:Y:S04]  /*8960*/  HMMA.16816.F32.BF16 R12, R100.reuse, R120, R12 ;  /* 0x00000078640c723c */ /* 0x040fe8000004180c */
[----:B------:R-:W-:Y:S04]  /*8970*/  FADD.FTZ R229, R229, R228 ;  /* 0x000000e4e5e57221 */ /* 0x000fe80000010000 */
[C---:B------:R-:W-:Y:S01]  /*8980*/  HMMA.16816.F32.BF16 R16, R100.reuse, R122, R16 ;  /* 0x0000007a6410723c */ /* 0x040fe20000041810 */
[----:B------:R-:W-:Y:S03]  /*8990*/  LDSM.16.MT88.4 R120, [R134+0x1900] ;  /* 0x001900008678783b */ /* 0x000fe60000004200 */
[----:B------:R-:W-:Y:S04]  /*89a0*/  FADD.FTZ R204, R230, R229 ;  /* 0x000000e5e6cc7221 */ /* 0x000fe80000010000 */
[C---:B----4-:R-:W-:Y:S04]  /*89b0*/  HMMA.16816.F32.BF16 R20, R100.reuse, R112, R20 ;  /* 0x000000706414723c */ /* 0x050fe80000041814 */
[----:B------:R-:W-:Y:S04]  /*89c0*/  FADD.FTZ R204, R231, R204 ;  /* 0x000000cce7cc7221 */ /* 0x000fe80000010000 */
[C---:B------:R-:W-:Y:S01]  /*89d0*/  HMMA.16816.F32.BF16 R24, R100.reuse, R114, R24 ;  /* 0x000000726418723c */ /* 0x040fe20000041818 */
[----:B------:R-:W2:Y:S07]  /*89e0*/  LDSM.16.MT88.4 R112, [R134+0x3100] ;  /* 0x003100008670783b */ /* 0x000eae0000004200 */
[C---:B------:R-:W-:Y:S08]  /*89f0*/  HMMA.16816.F32.BF16 R28, R100.reuse, R124, R28 ;  /* 0x0000007c641c723c */ /* 0x040ff0000004181c */
[C---:B------:R-:W-:Y:S01]  /*8a00*/  HMMA.16816.F32.BF16 R32, R100.reuse, R126, R32 ;  /* 0x0000007e6420723c */ /* 0x040fe20000041820 */
[----:B------:R-:W-:Y:S07]  /*8a10*/  LDSM.16.MT88.4 R124, [R181+UR4+0x1900] ;  /* 0x00190004b57c783b */ /* 0x000fee0008004200 */
[C---:B---3--:R-:W-:Y:S08]  /*8a20*/  HMMA.16816.F32.BF16 R36, R100.reuse, R108, R36 ;  /* 0x0000006c6424723c */ /* 0x048ff00000041824 */
[C---:B------:R-:W-:Y:S01]  /*8a30*/  HMMA.16816.F32.BF16 R40, R100.reuse, R110, R40 ;  /* 0x0000006e6428723c */ /* 0x040fe20000041828 */
[----:B------:R-:W3:Y:S07]  /*8a40*/  LDSM.16.MT88.4 R108, [R181+UR4+0x5100] ;  /* 0x00510004b56c783b */ /* 0x000eee0008004200 */
[C---:B------:R-:W-:Y:S08]  /*8a50*/  HMMA.16816.F32.BF16 R44, R100.reuse, R116, R44 ;  /* 0x00000074642c723c */ /* 0x040ff0000004182c */
[C---:B------:R-:W-:Y:S01]  /*8a60*/  HMMA.16816.F32.BF16 R48, R100.reuse, R118, R48 ;  /* 0x000000766430723c */ /* 0x040fe20000041830 */
[----:B------:R-:W4:Y:S07]  /*8a70*/  LDSM.16.MT88.4 R116, [R133+0x5100] ;  /* 0x005100008574783b */ /* 0x000f2e0000004200 */
        /* <DEDUP_REMOVED lines=11> */
[----:B------:R-:W4:Y:S07]  /*8b30*/  LDSM.16.MT88.4 R116, [R180+UR4+0x1900] ;  /* 0x00190004b474783b */ /* 0x000f2e0008004200 */
[C---:B-1----:R-:W-:Y:S08]  /*8b40*/  HMMA.16816.F32.BF16 R84, R100.reuse, R104, R84 ;  /* 0x000000686454723c */ /* 0x042ff00000041854 */
[C---:B------:R-:W-:Y:S08]  /*8b50*/  HMMA.16816.F32.BF16 R88, R100.reuse, R106, R88 ;  /* 0x0000006a6458723c */ /* 0x040ff00000041858 */
[C---:B--2---:R-:W-:Y:S08]  /*8b60*/  HMMA.16816.F32.BF16 R92, R100.reuse, R112, R92 ;  /* 0x00000070645c723c */ /* 0x044ff0000004185c */
[----:B------:R-:W-:Y:S08]  /*8b70*/  HMMA.16816.F32.BF16 R96, R100, R114, R96 ;  /* 0x000000726460723c */ /* 0x000ff00000041860 */
[C---:B------:R-:W-:Y:S01]  /*8b80*/  HMMA.16816.F32.BF16 R128, R136.reuse, R124, R4 ;  /* 0x0000007c8880723c */ /* 0x040fe20000041804 */
[----:B------:R-:W1:Y:S07]  /*8b90*/  LDSM.16.MT88.4 R4, [R133+0x5900] ;  /* 0x005900008504783b */ /* 0x000e6e0000004200 */
[C---:B------:R-:W-:Y:S01]  /*8ba0*/  HMMA.16816.F32.BF16 R124, R136.reuse, R126, R8 ;  /* 0x0000007e887c723c */ /* 0x040fe20000041808 */
[----:B------:R-:W2:Y:S07]  /*8bb0*/  LDSM.16.MT88.4 R8, [R180+UR4+0x5900] ;  /* 0x00590004b408783b */ /* 0x000eae0008004200 */
[C---:B---3--:R-:W-:Y:S01]  /*8bc0*/  HMMA.16816.F32.BF16 R100, R136.reuse, R108, R12 ;  /* 0x0000006c8864723c */ /* 0x048fe2000004180c */
[----:B------:R-:W3:Y:S07]  /*8bd0*/  LDSM.16.MT88.4 R12, [R134+0x5900] ;  /* 0x00590000860c783b */ /* 0x000eee0000004200 */
        /* <DEDUP_REMOVED lines=23> */
[C---:B---3--:R-:W-:Y:S04]  /*8d50*/  HMMA.16816.F32.BF16 R92, R136.reuse, R12, R92 ;  /* 0x0000000c885c723c */ /* 0x048fe8000004185c */
[----:B------:R-:W-:Y:S01]  /*8d60*/  FADD.FTZ R224, R224, R3 ;  /* 0x00000003e0e07221 */ /* 0x000fe20000010000 */
[----:B------:R-:W-:Y:S03]  /*8d70*/  IADD3 R3, R209, -0x2, RZ ;  /* 0xfffffffed1037810 */ /* 0x000fe60007ffe0ff */
[----:B------:R-:W-:Y:S03]  /*8d80*/  HMMA.16816.F32.BF16 R96, R136, R14, R96 ;  /* 0x0000000e8860723c */ /* 0x000fe60000041860 */
[----:B------:R-:W-:Y:S01]  /*8d90*/  ISETP.GE.AND P0, PT, R3, R190, PT ;  /* 0x000000be0300720c */ /* 0x000fe20003f06270 */
[----:B------:R-:W-:Y:S04]  /*8da0*/  FADD.FTZ R225, R225, R224 ;  /* 0x000000e0e1e17221 */ /* 0x000fe80000010000 */
[----:B------:R-:W-:Y:S04]  /*8db0*/  FADD.FTZ R226, R226, R225 ;  /* 0x000000e1e2e27221 */ /* 0x000fe80000010000 */
[----:B------:R-:W-:Y:S04]  /*8dc0*/  FADD.FTZ R203, R227, R226 ;  /* 0x000000e2e3cb7221 */ /* 0x000fe80000010000 */
[----:B------:R-:W-:-:S05]  /*8dd0*/  @!P0 BRA `(.L_x_1125) ;  /* 0x000003f000008947 */ /* 0x000fca0003800000 */
        /* <DEDUP_REMOVED lines=12> */
[----:B------:R-:W-:Y:S01]  /*8ea0*/  @!P2 LEA.HI.X.SX32 R6, R3, UR8, 0x1, P0 ;  /* 0x000000080306ac11 */ /* 0x000fe200080f0eff */
        /* <DEDUP_REMOVED lines=19> */
[----:B------:R-:W1:Y:S01]  /*8fe0*/  SHFL.IDX PT, R8, R3, 0x1, 0x181f ;  /* 0x00381f0003087f89 */ /* 0x000e6200000e0000 */
[----:B------:R-:W-:Y:S03]  /*8ff0*/  LOP3.LUT R9, R9, 0xf, RZ, 0xc0, !PT ;  /* 0x0000000f09097812 */ /* 0x000fe600078ec0ff */
[----:B------:R-:W2:Y:S04]  /*9000*/  SHFL.IDX PT, R4, R6, 0x1, 0x181f ;  /* 0x00381f0006047f89 */ /* 0x000ea800000e0000 */
[----:B------:R-:W3:Y:S04]  /*9010*/  SHFL.IDX PT, R3, R3, RZ, 0x181f ;  /* 0x00181fff03037589 */ /* 0x000ee800000e0000 */
[----:B------:R-:W4:Y:S01]  /*9020*/  SHFL.IDX PT, R6, R6, RZ, 0x181f ;  /* 0x00181fff06067589 */ /* 0x000f2200000e0000 */
[----:B-1----:R-:W-:Y:S04]  /*9030*/  IADD3 R12, P1, P0, R13, R8, R216 ;  /* 0x000000080d0c7210 */ /* 0x002fe8000783e0d8 */
[----:B--2---:R-:W-:Y:S02]  /*9040*/  IADD3.X R13, RZ, R4, R217, P1, P0 ;  /* 0x00000004ff0d7210 */ /* 0x004fe40000fe04d9 */
[----:B------:R-:W-:Y:S04]  /*9050*/  IADD3 R10, P1, P0, R10, R8, R213 ;  /* 0x000000080a0a7210 */ /* 0x000fe8000783e0d5 */
[----:B------:R-:W-:Y:S02]  /*9060*/  IADD3.X R11, RZ, R4, R214, P1, P0 ;  /* 0x00000004ff0b7210 */ /* 0x000fe40000fe04d6 */
[----:B------:R-:W-:Y:S04]  /*9070*/  IADD3 R8, P1, P0, R9, R8, R210 ;  /* 0x0000000809087210 */ /* 0x000fe8000783e0d2 */
[----:B------:R-:W-:Y:S01]  /*9080*/  IADD3.X R9, RZ, R4, R211, P1, P0 ;  /* 0x00000004ff097210 */ /* 0x000fe20000fe04d3 */
[----:B------:R-:W-:Y:S01]  /*9090*/  IMAD.U32 R4, RZ, RZ, UR20 ;  /* 0x00000014ff047e24 */ /* 0x000fe2000f8e00ff */
[C---:B---3--:R-:W-:Y:S03]  /*90a0*/  IADD3 R16, P0, R3.reuse, R216, RZ ;  /* 0x000000d803107210 */ /* 0x048fe60007f1e0ff */
[----:B------:R-:W-:Y:S02]  /*90b0*/  IMAD R4, R4, 0x3000, R197 ;  /* 0x0000300004047824 */ /* 0x000fe400078e02c5 */
[C---:B----4-:R-:W-:Y:S01]  /*90c0*/  IMAD.X R17, R6.reuse, 0x1, R217, P0 ;  /* 0x0000000106117824 */ /* 0x050fe200000e06d9 */
[C---:B------:R-:W-:Y:S05]  /*90d0*/  IADD3 R14, P0, R3.reuse, R213, RZ ;  /* 0x000000d5030e7210 */ /* 0x040fea0007f1e0ff */
[----:B------:R-:W-:Y:S01]  /*90e0*/  IMAD.X R15, R6, 0x1, R214, P0 ;  /* 0x00000001060f7824 */ /* 0x000fe200000e06d6 */
[----:B------:R-:W-:Y:S01]  /*90f0*/  IADD3 R18, P0, R3, R210, RZ ;  /* 0x000000d203127210 */ /* 0x000fe20007f1e0ff */
[----:B------:R-:W-:Y:S04]  /*9100*/  IMAD.SHL.U32 R3, R4, 0x2, RZ ;  /* 0x0000000204037824 */ /* 0x000fe800078e00ff */
[----:B------:R-:W-:Y:S01]  /*9110*/  IMAD.X R19, R6, 0x1, R211, P0 ;  /* 0x0000000106137824 */ /* 0x000fe200000e06d3 */
[----:B------:R1:W-:Y:S01]  /*9120*/  LDGSTS.E.BYPASS.LTC128B.128 [R3+0xc100], [R16.64], !P5 ;  /* 0x0c10000010037fae */ /* 0x0003e2000e901d4e */
[----:B------:R-:W-:Y:S03]  /*9130*/  ISETP.NE.U32.AND P0, PT, R215, RZ, PT ;  /* 0x000000ffd700720c */ /* 0x000fe60003f05070 */
[----:B------:R1:W-:Y:S04]  /*9140*/  LDGSTS.E.BYPASS.LTC128B.128 [R3+0xe100], [R14.64], !P4 ;  /* 0x0e1000000e037fae */ /* 0x0003e8000e101d4e */
[----:B------:R1:W-:Y:S06]  /*9150*/  LDGSTS.E.BYPASS.LTC128B.128 [R3+0x10100], [R18.64], !P6 ;  /* 0x1010000012037fae */ /* 0x0003ec000f101d4e */
[----:B------:R1:W-:Y:S01]  /*9160*/  LDGSTS.E.BYPASS.LTC128B.128.ZFILL [R3+0xd100], [R12.64], P0 ;  /* 0x0d1000000c037fae */ /* 0x0003e20008141d4e */
[----:B------:R-:W-:Y:S11]  /*9170*/  ISETP.NE.U32.AND P0, PT, R212, RZ, PT ;  /* 0x000000ffd400720c */ /* 0x000ff60003f05070 */
[----:B------:R-:W-:Y:S02]  /*9180*/  @!UPT UIADD3 URZ, URZ, URZ, URZ ;  /* 0x0000003f3f3ff290 */ /* 0x000fe4000fffe03f */
[----:B------:R1:W-:Y:S01]  /*9190*/  LDGSTS.E.BYPASS.LTC128B.128.ZFILL [R3+0xf100], [R10.64], P0 ;  /* 0x0f1000000a037fae */ /* 0x0003e20008141d4e */
[----:B------:R-:W-:Y:S11]  /*91a0*/  ISETP.NE.U32.AND P0, PT, R207, RZ, PT ;  /* 0x000000ffcf00720c */ /* 0x000ff60003f05070 */
[----:B------:R-:W-:Y:S02]  /*91b0*/  @!UPT UIADD3 URZ, URZ, URZ, URZ ;  /* 0x0000003f3f3ff290 */ /* 0x000fe4000fffe03f */
[----:B------:R1:W-:Y:S02]  /*91c0*/  LDGSTS.E.BYPASS.LTC128B.128.ZFILL [R3+0x11100], [R8.64], P0 ;  /* 0x1110000008037fae */ /* 0x0003e40008141d4e */
.L_x_1125:
[----:B------:R-:W-:Y:S01]  /*91d0*/  UIADD3 UR4, UR5, 0x1, URZ ;  /* 0x0000000105047890 */ /* 0x000fe2000fffe03f */
[----:B------:R-:W0:Y:S01]  /*91e0*/  LDGDEPBAR ;  /* 0x00000000000079af */ /* 0x000e220000000000 */
[----:B------:R-:W-:Y:S01]  /*91f0*/  UISETP.GE.AND UP0, UPT, UR5, 0x1, UPT ;  /* 0x000000010500788c */ /* 0x000fe2000bf06270 */
[C---:B------:R-:W-:Y:S01]  /*9200*/  ISETP.GT.AND P0, PT, R209.reuse, R218, PT ;  /* 0x000000dad100720c */ /* 0x040fe20003f04270 */
[----:B-1----:R-:W-:Y:S01]  /*9210*/  IMAD.MOV.U32 R3, RZ, RZ, R0 ;  /* 0x000000ffff037224 */ /* 0x002fe200078e0000 */
[----:B------:R-:W-:Y:S01]  /*9220*/  IADD3 R209, R209, -0x1, RZ ;  /* 0xffffffffd1d17810 */ /* 0x000fe20007ffe0ff */
[----:B------:R-:W-:Y:S01]  /*9230*/  USEL UR5, UR4, URZ, !UP0 ;  /* 0x0000003f04057287 */ /* 0x000fe2000c000000 */
[----:B------:R-:W-:Y:S09]  /*9240*/  IMAD.MOV.U32 R132, RZ, RZ, R2 ;  /* 0x000000ffff847224 */ /* 0x000ff200078e0002 */
[----:B------:R-:W-:-:S05]  /*9250*/  @P0 BRA `(.L_x_1126) ;  /* 0xffffc9b000000947 */ /* 0x000fca000383ffff */
.L_x_1115:
[----:B------:R-:W-:Y:S01]  /*9260*/  ULEA UR4, UR6, 0x7f, 0x7 ;  /* 0x0000007f06047891 */ /* 0x000fe2000f8e383f */
[----:B------:R-:W-:-:S02]  /*9270*/  ISETP.GE.AND P0, PT, R193, 0x1, PT ;  /* 0x00000001c100780c */ /* 0x000fc40003f06270 */
[----:B------:R-:W-:Y:S01]  /*9280*/  ULDC.64 UR6, c[0x0][0x2c8] ;  /* 0x0000b20000067ab9 */ /* 0x000fe20000000a00 */
[----:B------:R-:W-:Y:S01]  /*9290*/  IADD3 R5, R191, 0x1, -R200 ;  /* 0x00000001bf057810 */ /* 0x000fe20007ffe8c8 */
[----:B------:R-:W-:-:S07]  /*92a0*/  UIMAD.WIDE.U32 UR24, UR4, UR6, URZ ;  /* 0x00000006041872a5 */ /* 0x000fce000f8e003f */
[----:B------:R-:W-:Y:S02]  /*92b0*/  @UP1 UMOV UR21, UR25 ;  /* 0x0000001900151c82 */ /* 0x000fe40008000000 */
[----:B------:R-:W-:-:S06]  /*92c0*/  @UP1 USHF.R.U32.HI UR4, URZ, UR7, UR21 ;  /* 0x000000073f041299 */ /* 0x000fcc0008011615 */
[----:B------:R-:W-:-:S04]  /*92d0*/  IADD3 R5, R5, UR4, RZ ;  /* 0x0000000405057c10 */ /* 0x000fc8000fffe0ff */
[----:B------:R-:W-:Y:S01]  /*92e0*/  IADD3 R4, R5, -c[0x0][0x324], RZ ;  /* 0x8000c90005047a10 */ /* 0x000fe20007ffe0ff */
[----:B------:R-:W-:Y:S05]  /*92f0*/  @!P0 BRA `(.L_x_1127) ;  /* 0x000000f000008947 */ /* 0x000fea0003800000 */
        /* <DEDUP_REMOVED lines=9> */
.L_x_1128:
[----:B------:R-:W-:-:S04]  /*9390*/  MOV R3, 0x1 ;  /* 0x0000000100037802 */ /* 0x000fc80000000f00 */
[----:B------:R-:W-:-:S13]  /*93a0*/  ISETP.NE.AND P0, PT, R3, c[0x0][0x32c], PT ;  /* 0x0000cb0003007a0c */ /* 0x000fda0003f05270 */
[----:B------:R-:W-:-:S05]  /*93b0*/  @P0 IMAD.HI.U32 R3, R5, c[0x0][0x330], RZ ;  /* 0x0000cc0005030a27 */ /* 0x000fca00078e00ff */
[----:B------:R-:W-:-:S05]  /*93c0*/  @P0 SHF.R.U32.HI R5, RZ, c[0x0][0x334], R3 ;  /* 0x0000cd00ff050a19 */ /* 0x000fca0000011603 */
.L_x_1129:
[----:B------:R-:W-:-:S05]  /*93d0*/  IMAD R5, R5, c[0x0][0x32c], RZ ;  /* 0x0000cb0005057a24 */ /* 0x000fca00078e02ff */
[----:B------:R-:W-:-:S04]  /*93e0*/  IMNMX R4, R4, R5, !PT ;  /* 0x0000000504047217 */ /* 0x000fc80007800200 */
.L_x_1127:
[----:B------:R-:W-:-:S04]  /*93f0*/  IADD3 R4, R4, 0x3f, RZ ;  /* 0x0000003f04047810 */ /* 0x000fc80007ffe0ff */
[----:B------:R-:W-:-:S04]  /*9400*/  SHF.R.S32.HI R3, RZ, 0x1f, R4 ;  /* 0x0000001fff037819 */ /* 0x000fc80000011404 */
[----:B------:R-:W-:-:S04]  /*9410*/  LEA.HI R3, R3, R4, RZ, 0x6 ;  /* 0x0000000403037211 */ /* 0x000fc800078f30ff */
[----:B------:R-:W-:-:S04]  /*9420*/  SHF.R.S32.HI R3, RZ, 0x6, R3 ;  /* 0x00000006ff037819 */ /* 0x000fc80000011403 */
[----:B------:R-:W-:-:S04]  /*9430*/  IMNMX R214, R190, R3, !PT ;  /* 0x00000003bed67217 */ /* 0x000fc80007800200 */
[----:B------:R-:W-:-:S13]  /*9440*/  ISETP.GE.AND P0, PT, R209, R214, PT ;  /* 0x000000d6d100720c */ /* 0x000fda0003f06270 */
[----:B------:R-:W-:Y:S05]  /*9450*/  @!P0 BRA `(.L_x_1130) ;  /* 0x00002cb000008947 */ /* 0x000fea0003800000 */
[----:B------:R-:W-:Y:S01]  /*9460*/  IMAD.MOV.U32 R3, RZ, RZ, R0 ;  /* 0x000000ffff037224 */ /* 0x000fe200078e0000 */
[----:B------:R-:W-:Y:S01]  /*9470*/  LOP3.LUT P0, RZ, R208, 0x2, RZ, 0xc0, !PT ;  /* 0x00000002d0ff7812 */ /* 0x000fe2000780c0ff */
[----:B------:R-:W-:Y:S01]  /*9480*/  IMAD.MOV.U32 R184, RZ, RZ, 0x20 ;  /* 0x00000020ffb87424 */ /* 0x000fe200078e00ff */
[----:B------:R-:W-:Y:S01]  /*9490*/  SHF.R.S32.HI R213, RZ, 0x1f, R188 ;  /* 0x0000001fffd57819 */ /* 0x000fe200000114bc */
[----:B------:R-:W-:Y:S01]  /*94a0*/  IMAD.MOV.U32 R133, RZ, RZ, R2 ;  /* 0x000000ffff857224 */ /* 0x000fe200078e0002 */
[----:B------:R-:W-:Y:S01]  /*94b0*/  SHF.R.S32.HI R5, RZ, 0x1f, R206 ;  /* 0x0000001fff057819 */ /* 0x000fe200000114ce */
[----:B------:R-:W-:Y:S01]  /*94c0*/  IMAD.SHL.U32 R212, R188, 0x2, RZ ;  /* 0x00000002bcd47824 */ /* 0x000fe200078e00ff */
[----:B------:R-:W-:Y:S01]  /*94d0*/  SHF.R.S32.HI R0, RZ, 0x1f, R205 ;  /* 0x0000001fff007819 */ /* 0x000fe200000114cd */
[----:B------:R-:W-:Y:S01]  /*94e0*/  IMAD.SHL.U32 R179, R206, 0x2, RZ ;  /* 0x00000002ceb37824 */ /* 0x000fe200078e00ff */
[----:B------:R-:W-:Y:S01]  /*94f0*/  SEL R211, RZ, 0x10, P5 ;  /* 0x00000010ffd37807 */ /* 0x000fe20002800000 */
[----:B------:R-:W-:Y:S01]  /*9500*/  IMAD.SHL.U32 R176, R205, 0x2, RZ ;  /* 0x00000002cdb07824 */ /* 0x000fe200078e00ff */
[----:B------:R-:W-:-:S02]  /*9510*/  SEL R178, RZ, 0x10, P4 ;  /* 0x00000010ffb27807 */ /* 0x000fc40002000000 */
[----:B------:R-:W-:Y:S02]  /*9520*/  SHF.L.U64.HI R213, R188, 0x1, R213 ;  /* 0x00000001bcd57819 */ /* 0x000fe400000102d5 */
[----:B------:R-:W-:Y:S02]  /*9530*/  SHF.L.U64.HI R210, R206, 0x1, R5 ;  /* 0x00000001ced27819 */ /* 0x000fe40000010205 */
[----:B------:R-:W-:Y:S02]  /*9540*/  SHF.L.U64.HI R177, R205, 0x1, R0 ;  /* 0x00000001cdb17819 */ /* 0x000fe40000010200 */
[----:B------:R-:W-:Y:S02]  /*9550*/  SEL R184, R184, 0xffffffe0, !P0 ;  /* 0xffffffe0b8b87807 */ /* 0x000fe40004000000 */
.L_x_1133:
[----:B------:R-:W-:Y:S04]  /*9560*/  DEPBAR.LE SB0, 0x2 ;  /* 0x000080800000791a */ /* 0x000fe80000000000 */
[----:B------:R-:W-:Y:S01]  /*9570*/  BAR.SYNC.DEFER_BLOCKING 0x0 ;  /* 0x0000000000007b1d */ /* 0x000fe20000010000 */
[----:B------:R-:W-:Y:S01]  /*9580*/  UIMAD UR4, UR5, 0x6000, URZ ;  /* 0x00006000050478a4 */ /* 0x000fe2000f8e023f */
[----:B------:R-:W-:Y:S05]  /*9590*/  ISETP.GE.AND P0, PT, R190, R209, PT ;  /* 0x000000d1be00720c */ /* 0x000fea0003f06270 */
        /* <DEDUP_REMOVED lines=33> */
[----:B------:R-:W2:Y:S04]  /*97b0*/  SHFL.IDX PT, R10, R0, 0x1, 0x181f ;  /* 0x00381f00000a7f89 */ /* 0x000ea800000e0000 */
[----:B------:R-:W4:Y:S04]  /*97c0*/  SHFL.IDX PT, R5, R4, RZ, 0x181f ;  /* 0x00181fff04057589 */ /* 0x000f2800000e0000 */
[----:B------:R-:W3:Y:S01]  /*97d0*/  SHFL.IDX PT, R0, R0, RZ, 0x181f ;  /* 0x00181fff00007589 */ /* 0x000ee200000e0000 */
[----:B-----5:R-:W-:Y:S04]  /*97e0*/  IADD3 R12, P1, P0, R13, R6, R212 ;  /* 0x000000060d0c7210 */ /* 0x020fe8000783e0d4 */
[----:B--2---:R-:W-:Y:S02]  /*97f0*/  IADD3.X R13, RZ, R10, R213, P1, P0 ;  /* 0x0000000aff0d7210 */ /* 0x004fe40000fe04d5 */
[----:B------:R-:W-:Y:S04]  /*9800*/  IADD3 R8, P1, P0, R8, R6, R179 ;  /* 0x0000000608087210 */ /* 0x000fe8000783e0b3 */
[----:B------:R-:W-:Y:S02]  /*9810*/  IADD3.X R9, RZ, R10, R210, P1, P0 ;  /* 0x0000000aff097210 */ /* 0x000fe40000fe04d2 */
[----:B------:R-:W-:Y:S04]  /*9820*/  IADD3 R6, P1, P0, R7, R6, R176 ;  /* 0x0000000607067210 */ /* 0x000fe8000783e0b0 */
[----:B------:R-:W-:Y:S02]  /*9830*/  IADD3.X R7, RZ, R10, R177, P1, P0 ;  /* 0x0000000aff077210 */ /* 0x000fe40000fe04b1 */
[C---:B----4-:R-:W-:Y:S05]  /*9840*/  IADD3 R20, P0, R5.reuse, R212, RZ ;  /* 0x000000d405147210 */ /* 0x050fea0007f1e0ff */
[C---:B---3--:R-:W-:Y:S01]  /*9850*/  IMAD.X R21, R0.reuse, 0x1, R213, P0 ;  /* 0x0000000100157824 */ /* 0x048fe200000e06d5 */
        /* <DEDUP_REMOVED lines=17> */
.L_x_1131:
[C---:B--234-:R-:W-:Y:S01]  /*9970*/  HMMA.16816.F32.BF16 R4, R136.reuse, R140, RZ ;  /* 0x0000008c8804723c */ /* 0x05cfe200000418ff */
        /* <DEDUP_REMOVED lines=9> */
[C---:B-1----:R-:W-:Y:S01]  /*9a10*/  HMMA.16816.F32.BF16 R12, R136.reuse, R16, RZ ;  /* 0x00000010880c723c */ /* 0x042fe200000418ff */
[----:B------:R-:W-:Y:S07]  /*9a20*/  LDSM.16.M88.4 R164, [R0+0xd900] ;  /* 0x00d9000000a4783b */ /* 0x000fee0000000200 */
[C---:B------:R-:W-:Y:S01]  /*9a30*/  HMMA.16816.F32.BF16 R16, R136.reuse, R18, RZ ;  /* 0x000000128810723c */ /* 0x040fe200000418ff */
[----:B------:R-:W-:Y:S07]  /*9a40*/  LDSM.16.M88.4 R168, [R172+0xc100] ;  /* 0x00c10000aca8783b */ /* 0x000fee0000000200 */
[C---:B------:R-:W-:Y:S08]  /*9a50*/  HMMA.16816.F32.BF16 R20, R136.reuse, R24, RZ ;  /* 0x000000188814723c */ /* 0x040ff000000418ff */
        /* <DEDUP_REMOVED lines=383> */
[----:B------:R-:W-:Y:S02]  /*b250*/  LDSM.16.MT88.4 R128, [R133+0x4900] ;  /* 0x004900008580783b */ /* 0x000fe40000004200 */
        /* <DEDUP_REMOVED lines=33> */
[----:B------:R-:W-:Y:S07]  /*b470*/  LDSM.16.MT88.4 R144, [R181+UR4+0x5900] ;  /* 0x00590004b590783b */ /* 0x000fee0008004200 */
        /* <DEDUP_REMOVED lines=36> */
[----:B------:R-:W-:Y:S07]  /*b6c0*/  LDSM.16.MT88.4 R136, [R180+UR4+0x3900] ;  /* 0x00390004b488783b */ /* 0x000fee0008004200 */
[C---:B----4-:R-:W-:Y:S01]  /*b6d0*/  HMMA.16816.F32.BF16 R92, R12.reuse, R20, R92 ;  /* 0x000000140c5c723c */ /* 0x050fe2000004185c */
[----:B------:R-:W4:Y:S07]  /*b6e0*/  MUFU.EX2 R218, R165 ;  /* 0x000000a500da7308 */ /* 0x000f2e0000000800 */
[----:B------:R-:W-:Y:S01]  /*b6f0*/  HMMA.16816.F32.BF16 R96, R12, R22, R96 ;  /* 0x000000160c60723c */ /* 0x000fe20000041860 */
[----:B------:R-:W4:Y:S02]  /*b700*/  LDSM.16.MT88.4 R20, [R133+0x3100] ;  /* 0x003100008514783b */ /* 0x000f240000004200 */
        /* <DEDUP_REMOVED lines=11> */
[----:B------:R-:W-:Y:S05]  /*b7c0*/  FADD.FTZ R153, R153, R152 ;  /* 0x0000009899997221 */ /* 0x000fea0000010000 */
[C---:B------:R-:W-:Y:S01]  /*b7d0*/  HMMA.16816.F32.BF16 R8, R12.reuse, R18, R8 ;  /* 0x000000120c08723c */ /* 0x040fe20000041808 */
[----:B------:R-:W1:Y:S07]  /*b7e0*/  LDSM.16.MT88.4 R16, [R180+UR4+0x3100] ;  /* 0x00310004b410783b */ /* 0x000e6e0008004200 */
[C---:B------:R-:W-:Y:S08]  /*b7f0*/  HMMA.16816.F32.BF16 R100, R12.reuse, R124, R100 ;  /* 0x0000007c0c64723c */ /* 0x040ff00000041864 */
[C---:B------:R-:W-:Y:S01]  /*b800*/  HMMA.16816.F32.BF16 R104, R12.reuse, R126, R104 ;  /* 0x0000007e0c68723c */ /* 0x040fe20000041868 */
[----:B------:R-:W-:Y:S07]  /*b810*/  LDSM.16.MT88.4 R124, [R181+UR4+0x5100] ;  /* 0x00510004b57c783b */ /* 0x000fee0008004200 */
[C---:B------:R-:W-:Y:S08]  /*b820*/  HMMA.16816.F32.BF16 R108, R12.reuse, R140, R108 ;  /* 0x0000008c0c6c723c */ /* 0x040ff0000004186c */
[C---:B------:R-:W-:Y:S01]  /*b830*/  HMMA.16816.F32.BF16 R112, R12.reuse, R142, R112 ;  /* 0x0000008e0c70723c */ /* 0x040fe20000041870 */
[----:B------:R-:W-:Y:S07]  /*b840*/  LDSM.16.MT88.4 R140, [R134+0x3900] ;  /* 0x00390000868c783b */ /* 0x000fee0000004200 */
[C---:B------:R-:W-:Y:S08]  /*b850*/  HMMA.16816.F32.BF16 R116, R12.reuse, R24, R116 ;  /* 0x000000180c74723c */ /* 0x040ff00000041874 */
[C---:B------:R-:W-:Y:S01]  /*b860*/  HMMA.16816.F32.BF16 R120, R12.reuse, R26, R120 ;  /* 0x0000001a0c78723c */ /* 0x040fe20000041878 */
[----:B------:R-:W2:Y:S07]  /*b870*/  LDSM.16.MT88.4 R24, [R134+0x3100] ;  /* 0x003100008618783b */ /* 0x000eae0000004200 */
[C---:B------:R-:W-:Y:S08]  /*b880*/  HMMA.16816.F32.BF16 R36, R12.reuse, R128, R36 ;  /* 0x000000800c24723c */ /* 0x040ff00000041824 */
[C---:B------:R-:W-:Y:S08]  /*b890*/  HMMA.16816.F32.BF16 R40, R12.reuse, R130, R40 ;  /* 0x000000820c28723c */ /* 0x040ff00000041828 */
[C---:B----4-:R-:W-:Y:S08]  /*b8a0*/  HMMA.16816.F32.BF16 R44, R12.reuse, R20, R44 ;  /* 0x000000140c2c723c */ /* 0x050ff0000004182c */
[C---:B------:R-:W-:Y:S01]  /*b8b0*/  HMMA.16816.F32.BF16 R48, R12.reuse, R22, R48 ;  /* 0x000000160c30723c */ /* 0x040fe20000041830 */
[----:B------:R-:W3:Y:S07]  /*b8c0*/  LDSM.16.MT88.4 R20, [R133+0x5100] ;  /* 0x005100008514783b */ /* 0x000eee0000004200 */
[C---:B-1----:R-:W-:Y:S08]  /*b8d0*/  HMMA.16816.F32.BF16 R52, R12.reuse, R16, R52 ;  /* 0x000000100c34723c */ /* 0x042ff00000041834 */
[C---:B------:R-:W-:Y:S01]  /*b8e0*/  HMMA.16816.F32.BF16 R56, R12.reuse, R18, R56 ;  /* 0x000000120c38723c */ /* 0x040fe20000041838 */
[----:B------:R-:W1:Y:S07]  /*b8f0*/  LDSM.16.MT88.4 R16, [R180+UR4+0x5100] ;  /* 0x00510004b410783b */ /* 0x000e6e0008004200 */
[C---:B--2---:R-:W-:Y:S08]  /*b900*/  HMMA.16816.F32.BF16 R60, R12.reuse, R24, R60 ;  /* 0x000000180c3c723c */ /* 0x044ff0000004183c */
[C---:B------:R-:W-:Y:S01]  /*b910*/  HMMA.16816.F32.BF16 R64, R12.reuse, R26, R64 ;  /* 0x0000001a0c40723c */ /* 0x040fe20000041840 */
[----:B------:R-:W2:Y:S07]  /*b920*/  LDSM.16.MT88.4 R24, [R134+0x5100] ;  /* 0x005100008618783b */ /* 0x000eae0000004200 */
[C---:B------:R-:W-:Y:S08]  /*b930*/  HMMA.16816.F32.BF16 R68, R12.reuse, R124, R68 ;  /* 0x0000007c0c44723c */ /* 0x040ff00000041844 */
[C---:B------:R-:W-:Y:S01]  /*b940*/  HMMA.16816.F32.BF16 R72, R12.reuse, R126, R72 ;  /* 0x0000007e0c48723c */ /* 0x040fe20000041848 */
[----:B------:R-:W4:Y:S07]  /*b950*/  LDSM.16.MT88.4 R124, [R181+UR4+0x1900] ;  /* 0x00190004b57c783b */ /* 0x000f2e0008004200 */
[C---:B---3--:R-:W-:Y:S08]  /*b960*/  HMMA.16816.F32.BF16 R76, R12.reuse, R20, R76 ;  /* 0x000000140c4c723c */ /* 0x048ff0000004184c */
[C---:B------:R-:W-:Y:S01]  /*b970*/  HMMA.16816.F32.BF16 R80, R12.reuse, R22, R80 ;  /* 0x000000160c50723c */ /* 0x040fe20000041850 */
[----:B------:R-:W3:Y:S07]  /*b980*/  LDSM.16.MT88.4 R20, [R133+0x1900] ;  /* 0x001900008514783b */ /* 0x000eee0000004200 */
[C---:B-1----:R-:W-:Y:S08]  /*b990*/  HMMA.16816.F32.BF16 R84, R12.reuse, R16, R84 ;  /* 0x000000100c54723c */ /* 0x042ff00000041854 */
[C---:B------:R-:W-:Y:S01]  /*b9a0*/  HMMA.16816.F32.BF16 R88, R12.reuse, R18, R88 ;  /* 0x000000120c58723c */ /* 0x040fe20000041858 */
[----:B------:R-:W1:Y:S07]  /*b9b0*/  LDSM.16.MT88.4 R16, [R181+UR4+0x3900] ;  /* 0x00390004b510783b */ /* 0x000e6e0008004200 */
[C---:B--2---:R-:W-:Y:S08]  /*b9c0*/  HMMA.16816.F32.BF16 R92, R12.reuse, R24, R92 ;  /* 0x000000180c5c723c */ /* 0x044ff0000004185c */
[----:B------:R-:W-:Y:S01]  /*b9d0*/  HMMA.16816.F32.BF16 R96, R12, R26, R96 ;  /* 0x0000001a0c60723c */ /* 0x000fe20000041860 */
[----:B------:R-:W2:Y:S06]  /*b9e0*/  LDSM.16.MT88.4 R24, [R133+0x3900] ;  /* 0x003900008518783b */ /* 0x000eac0000004200 */
[C---:B------:R-:W-:Y:S01]  /*b9f0*/  F2FP.BF16.PACK_AB R12, R175.reuse, R174 ;  /* 0x000000aeaf0c723e */ /* 0x040fe200000010ff */
[----:B------:R-:W-:Y:S01]  /*ba00*/  FADD.FTZ R174, R174, R153 ;  /* 0x00000099aeae7221 */ /* 0x000fe20000010000 */
[----:B------:R-:W-:Y:S03]  /*ba10*/  F2FP.BF16.PACK_AB R13, R216, R215 ;  /* 0x000000d7d80d723e */ /* 0x000fe600000010ff */
[----:B------:R-:W-:Y:S01]  /*ba20*/  F2FP.BF16.PACK_AB R14, R218, R217 ;  /* 0x000000d9da0e723e */ /* 0x000fe200000010ff */
[----:B------:R-:W-:Y:S01]  /*ba30*/  FADD.FTZ R174, R175, R174 ;  /* 0x000000aeafae7221 */ /* 0x000fe20000010000 */
[----:B------:R-:W-:Y:S03]  /*ba40*/  F2FP.BF16.PACK_AB R15, R164, R219 ;  /* 0x000000dba40f723e */ /* 0x000fe600000010ff */
[----:B------:R-:W-:Y:S04]  /*ba50*/  FADD.FTZ R203, R217, R174 ;  /* 0x000000aed9cb7221 */ /* 0x000fe80000010000 */
[C---:B----4-:R-:W-:Y:S03]  /*ba60*/  HMMA.16816.F32.BF16 R128, R12.reuse, R124, R4 ;  /* 0x0000007c0c80723c */ /* 0x050fe60000041804 */
[----:B------:R-:W-:Y:S05]  /*ba70*/  FADD.FTZ R203, R218, R203 ;  /* 0x000000cbdacb7221 */ /* 0x000fea0000010000 */
[C---:B------:R-:W-:Y:S01]  /*ba80*/  HMMA.16816.F32.BF16 R124, R12.reuse, R126, R8 ;  /* 0x0000007e0c7c723c */ /* 0x040fe20000041808 */
[----:B------:R-:W4:Y:S07]  /*ba90*/  LDSM.16.MT88.4 R8, [R133+0x5900] ;  /* 0x005900008508783b */ /* 0x000f2e0000004200 */
[C---:B---3--:R-:W-:Y:S08]  /*baa0*/  HMMA.16816.F32.BF16 R100, R12.reuse, R20, R100 ;  /* 0x000000140c64723c */ /* 0x048ff00000041864 */
        /* <DEDUP_REMOVED lines=17> */
[C---:B----4-:R-:W-:Y:S07]  /*bbc0*/  HMMA.16816.F32.BF16 R76, R12.reuse, R8, R76 ;  /* 0x000000080c4c723c */ /* 0x050fee000004184c */
[----:B------:R-:W-:Y:S01]  /*bbd0*/  FADD.FTZ R8, R154, R151 ;  /* 0x000000979a087221 */ /* 0x000fe20000010000 */
[C---:B------:R-:W-:Y:S04]  /*bbe0*/  HMMA.16816.F32.BF16 R80, R12.reuse, R10, R80 ;  /* 0x0000000a0c50723c */ /* 0x040fe80000041850 */
[----:B------:R-:W-:Y:S04]  /*bbf0*/  FADD.FTZ R8, R155, R8 ;  /* 0x000000089b087221 */ /* 0x000fe80000010000 */
[C---:B-1----:R-:W-:Y:S04]  /*bc00*/  HMMA.16816.F32.BF16 R84, R12.reuse, R16, R84 ;  /* 0x000000100c54723c */ /* 0x042fe80000041854 */
[----:B------:R-:W-:Y:S04]  /*bc10*/  FADD.FTZ R215, R215, R8 ;  /* 0x00000008d7d77221 */ /* 0x000fe80000010000 */
[C---:B------:R-:W-:Y:S04]  /*bc20*/  HMMA.16816.F32.BF16 R88, R12.reuse, R18, R88 ;  /* 0x000000120c58723c */ /* 0x040fe80000041858 */
[----:B------:R-:W-:Y:S04]  /*bc30*/  FADD.FTZ R216, R216, R215 ;  /* 0x000000d7d8d87221 */ /* 0x000fe80000010000 */
[C---:B------:R-:W-:Y:S04]  /*bc40*/  HMMA.16816.F32.BF16 R92, R12.reuse, R20, R92 ;  /* 0x000000140c5c723c */ /* 0x040fe8000004185c */
[----:B------:R-:W-:Y:S04]  /*bc50*/  FADD.FTZ R219, R219, R216 ;  /* 0x000000d8dbdb7221 */ /* 0x000fe80000010000 */
[----:B------:R-:W-:Y:S04]  /*bc60*/  HMMA.16816.F32.BF16 R96, R12, R22, R96 ;  /* 0x000000160c60723c */ /* 0x000fe80000041860 */
[----:B------:R-:W-:Y:S04]  /*bc70*/  FADD.FTZ R204, R164, R219 ;  /* 0x000000dba4cc7221 */ /* 0x000fe80000010000 */
[----:B------:R-:W-:-:S05]  /*bc80*/  @!P0 BRA `(.L_x_1132) ;  /* 0x000003f000008947 */ /* 0x000fca0003800000 */
        /* <DEDUP_REMOVED lines=63> */
.L_x_1132:
        /* <DEDUP_REMOVED lines=9> */
.L_x_1130:
[----:B------:R-:W-:-:S13]  /*c110*/  ISETP.GE.AND P0, PT, R209, R190, PT ;  /* 0x000000bed100720c */ /* 0x000fda0003f06270 */
[----:B------:R-:W-:Y:S05]  /*c120*/  @!P0 BRA `(.L_x_1134) ;  /* 0x000035e000008947 */ /* 0x000fea0003800000 */
[----:B------:R-:W-:Y:S01]  /*c130*/  SHF.R.S32.HI R207, RZ, 0x1f, R188 ;  /* 0x0000001fffcf7819 */ /* 0x000fe200000114bc */
[----:B------:R-:W-:Y:S01]  /*c140*/  IMAD.MOV.U32 R3, RZ, RZ, R0 ;  /* 0x000000ffff037224 */ /* 0x000fe200078e0000 */
[----:B------:R-:W-:Y:S01]  /*c150*/  SHF.R.S32.HI R5, RZ, 0x1f, R206 ;  /* 0x0000001fff057819 */ /* 0x000fe200000114ce */
[C---:B------:R-:W-:Y:S01]  /*c160*/  IMAD.SHL.U32 R210, R188.reuse, 0x2, RZ ;  /* 0x00000002bcd27824 */ /* 0x040fe200078e00ff */
[----:B------:R-:W-:Y:S01]  /*c170*/  SHF.L.U64.HI R207, R188, 0x1, R207 ;  /* 0x00000001bccf7819 */ /* 0x000fe200000102cf */
[----:B------:R-:W-:Y:S01]  /*c180*/  IMAD.MOV.U32 R188, RZ, RZ, 0x40 ;  /* 0x00000040ffbc7424 */ /* 0x000fe200078e00ff */
[----:B------:R-:W-:Y:S01]  /*c190*/  SHF.R.S32.HI R0, RZ, 0x1f, R205 ;  /* 0x0000001fff007819 */ /* 0x000fe200000114cd */
[----:B------:R-:W-:Y:S01]  /*c1a0*/  IMAD.SHL.U32 R211, R206, 0x2, RZ ;  /* 0x00000002ced37824 */ /* 0x000fe200078e00ff */
[----:B------:R-:W-:Y:S01]  /*c1b0*/  LOP3.LUT P0, RZ, R208, 0x4, RZ, 0xc0, !PT ;  /* 0x00000004d0ff7812 */ /* 0x000fe2000780c0ff */
[----:B------:R-:W-:Y:S01]  /*c1c0*/  IMAD.MOV.U32 R132, RZ, RZ, R2 ;  /* 0x000000ffff847224 */ /* 0x000fe200078e0002 */
[----:B------:R-:W-:-:S02]  /*c1d0*/  SHF.L.U64.HI R208, R206, 0x1, R5 ;  /* 0x00000001ced07819 */ /* 0x000fc40000010205 */
[C---:B------:R-:W-:Y:S01]  /*c1e0*/  SHF.L.U64.HI R206, R205.reuse, 0x1, R0 ;  /* 0x00000001cdce7819 */ /* 0x040fe20000010200 */
[----:B------:R-:W-:Y:S01]  /*c1f0*/  IMAD.SHL.U32 R205, R205, 0x2, RZ ;  /* 0x00000002cdcd7824 */ /* 0x000fe200078e00ff */
[----:B------:R-:W-:Y:S02]  /*c200*/  SEL R188, R188, 0xffffffc0, !P0 ;  /* 0xffffffc0bcbc7807 */ /* 0x000fe40004000000 */
.L_x_1145:
        /* <DEDUP_REMOVED lines=18> */
[C---:B------:R-:W-:Y:S01]  /*c330*/  IMAD.WIDE.U32 R6, R196.reuse, c[0x0][0x208], RZ ;  /* 0x00008200c4067a25 */ /* 0x040fe200078e00ff */
[----:B------:R-:W-:Y:S03]  /*c340*/  SHF.R.S32.HI R5, RZ, 0x1f, R195 ;  /* 0x0000001fff057819 */ /* 0x000fe600000114c3 */
[----:B------:R-:W-:Y:S02]  /*c350*/  IMAD R9, R9, c[0x0][0x208], RZ ;  /* 0x0000820009097a24 */ /* 0x000fe400078e02ff */
[----:B------:R-:W-:Y:S02]  /*c360*/  IMAD R5, R5, c[0x0][0x218], RZ ;  /* 0x0000860005057a24 */ /* 0x000fe400078e02ff */
        /* <DEDUP_REMOVED lines=8> */
[----:B------:R-:W5:Y:S04]  /*c3f0*/  SHFL.IDX PT, R10, R4, RZ, 0x181f ;  /* 0x00181fff040a7589 */ /* 0x000f6800000e0000 */
[----:B------:R-:W2:Y:S04]  /*c400*/  SHFL.IDX PT, R5, R2, RZ, 0x181f ;  /* 0x00181fff02057589 */ /* 0x000ea800000e0000 */
[----:B------:R-:W-:Y:S04]  /*c410*/  SHFL.IDX PT, R7, R2, 0x1, 0x181f ;  /* 0x00381f0002077f89 */ /* 0x000fe800000e0000 */
[----:B------:R-:W4:Y:S01]  /*c420*/  SHFL.IDX PT, R0, R4, 0x1, 0x181f ;  /* 0x00381f0004007f89 */ /* 0x000f2200000e0000 */
[C---:B-----5:R-:W-:Y:S05]  /*c430*/  IADD3 R14, P0, R10.reuse, R210, RZ ;  /* 0x000000d20a0e7210 */ /* 0x060fea0007f1e0ff */
[C---:B--2---:R-:W-:Y:S01]  /*c440*/  IMAD.X R15, R5.reuse, 0x1, R207, P0 ;  /* 0x00000001050f7824 */ /* 0x044fe200000e06cf */
[C---:B------:R-:W-:Y:S04]  /*c450*/  IADD3 R12, P0, R10.reuse, R211, RZ ;  /* 0x000000d30a0c7210 */ /* 0x040fe80007f1e0ff */
[C---:B------:R-:W-:Y:S02]  /*c460*/  IADD3.X R13, R5.reuse, R208, RZ, P0, !PT ;  /* 0x000000d0050d7210 */ /* 0x040fe400007fe4ff */
[----:B------:R-:W-:Y:S05]  /*c470*/  IADD3 R10, P0, R10, R205, RZ ;  /* 0x000000cd0a0a7210 */ /* 0x000fea0007f1e0ff */
[----:B------:R-:W-:Y:S01]  /*c480*/  IMAD.X R11, R5, 0x1, R206, P0 ;  /* 0x00000001050b7824 */ /* 0x000fe200000e06ce */
[C---:B----4-:R-:W-:Y:S01]  /*c490*/  IADD3 R8, P0, R0.reuse, R210, RZ ;  /* 0x000000d200087210 */ /* 0x050fe20007f1e0ff */
[----:B------:R-:W-:Y:S03]  /*c4a0*/  IMAD.U32 R5, RZ, RZ, UR20 ;  /* 0x00000014ff057e24 */ /* 0x000fe6000f8e00ff */
[----:B------:R-:W-:Y:S01]  /*c4b0*/  IADD3.X R9, R7, R207, RZ, P0, !PT ;  /* 0x000000cf07097210 */ /* 0x000fe200007fe4ff */
[----:B------:R-:W-:Y:S01]  /*c4c0*/  IMAD R2, R5, 0x6000, R194 ;  /* 0x0000600005027824 */ /* 0x000fe200078e02c2 */
[C---:B------:R-:W-:Y:S04]  /*c4d0*/  IADD3 R4, P0, R0.reuse, R211, RZ ;  /* 0x000000d300047210 */ /* 0x040fe80007f1e0ff */
[----:B------:R2:W-:Y:S01]  /*c4e0*/  LDGSTS.E.BYPASS.LTC128B.128 [R2], [R14.64], !P5 ;  /* 0x000000000e027fae */ /* 0x0005e2000e901d4e */
[C---:B------:R-:W-:Y:S01]  /*c4f0*/  IMAD.X R5, R7.reuse, 0x1, R208, P0 ;  /* 0x0000000107057824 */ /* 0x040fe200000e06d0 */
[----:B------:R-:W-:Y:S02]  /*c500*/  IADD3 R6, P0, R0, R205, RZ ;  /* 0x000000cd00067210 */ /* 0x000fe40007f1e0ff */
[----:B------:R2:W-:Y:S02]  /*c510*/  LDGSTS.E.BYPASS.LTC128B.128 [R2+0x2000], [R12.64], !P4 ;  /* 0x020000000c027fae */ /* 0x0005e4000e101d4e */
[----:B------:R-:W-:Y:S02]  /*c520*/  IADD3.X R7, R7, R206, RZ, P0, !PT ;  /* 0x000000ce07077210 */ /* 0x000fe400007fe4ff */
[----:B------:R2:W-:Y:S04]  /*c530*/  LDGSTS.E.BYPASS.LTC128B.128 [R2+0x4000], [R10.64], !P6 ;  /* 0x040000000a027fae */ /* 0x0005e8000f101d4e */
[----:B------:R2:W-:Y:S04]  /*c540*/  LDGSTS.E.BYPASS.LTC128B.128 [R2+0x1000], [R8.64], !P5 ;  /* 0x0100000008027fae */ /* 0x0005e8000e901d4e */
[----:B------:R2:W-:Y:S04]  /*c550*/  LDGSTS.E.BYPASS.LTC128B.128 [R2+0x3000], [R4.64], !P4 ;  /* 0x0300000004027fae */ /* 0x0005e8000e101d4e */
[----:B------:R2:W-:Y:S02]  /*c560*/  LDGSTS.E.BYPASS.LTC128B.128 [R2+0x5000], [R6.64], !P6 ;  /* 0x0500000006027fae */ /* 0x0005e4000f101d4e */
.L_x_1135:
[C---:B--234-:R-:W-:Y:S01]  /*c570*/  HMMA.16816.F32.BF16 R4, R136.reuse, R140, RZ ;  /* 0x0000008c8804723c */ /* 0x05cfe200000418ff */
[----:B------:R-:W-:Y:S01]  /*c580*/  LDSM.16.M88.4 R168, [R182] ;  /* 0x00000000b6a8783b */ /* 0x000fe20000000200 */
[----:B------:R-:W-:Y:S01]  /*c590*/  PLOP3.LUT P0, PT, PT, PT, UP1, 0x80, 0x0 ;  /* 0x000000000000781c */ /* 0x000fe20003f0f018 */
[----:B------:R-:W-:Y:S01]  /*c5a0*/  UIADD3 UR6, UR20, 0x1, URZ ;  /* 0x0000000114067890 */ /* 0x000fe2000fffe03f */
[C---:B------:R-:W-:Y:S01]  /*c5b0*/  IMAD.IADD R0, R188.reuse, 0x1, R135 ;  /* 0x00000001bc007824 */ /* 0x040fe200078e0287 */
[C---:B------:R-:W-:Y:S01]  /*c5c0*/  IADD3 R135, R188.reuse, UR4, R187 ;  /* 0x00000004bc877c10 */ /* 0x040fe2000fffe0bb */
[----:B------:R-:W-:Y:S01]  /*c5d0*/  IMAD.IADD R2, R188, 0x1, R133 ;  /* 0x00000001bc027824 */ /* 0x000fe200078e0285 */
[----:B------:R-:W0:Y:S01]  /*c5e0*/  LDGDEPBAR ;  /* 0x00000000000079af */ /* 0x000e220000000000 */
[C---:B------:R-:W-:Y:S01]  /*c5f0*/  HMMA.16816.F32.BF16 R8, R136.reuse, R142, RZ ;  /* 0x0000008e8808723c */ /* 0x040fe200000418ff */
[----:B------:R-:W-:Y:S01]  /*c600*/  ISETP.GE.AND P3, PT, R193, 0x1, PT ;  /* 0x00000001c100780c */ /* 0x000fe20003f66270 */
[----:B------:R-:W-:Y:S02]  /*c610*/  UISETP.GE.AND UP0, UPT, UR20, 0x1, UPT ;  /* 0x000000011400788c */ /* 0x000fe4000bf06270 */
[----:B------:R-:W-:Y:S01]  /*c620*/  IMAD.IADD R134, R184, 0x1, R135 ;  /* 0x00000001b8867824 */ /* 0x000fe200078e0287 */
[----:B------:R-:W-:Y:S01]  /*c630*/  LDSM.16.M88.4 R140, [R0+0xc100] ;  /* 0x00c10000008c783b */ /* 0x000fe20000000200 */
[----:B------:R-:W-:Y:S02]  /*c640*/  USEL UR20, UR6, URZ, !UP0 ;  /* 0x0000003f06147287 */ /* 0x000fe4000c000000 */
[C---:B-1----:R-:W-:Y:S03]  /*c650*/  HMMA.16816.F32.BF16 R12, R136.reuse, R16, RZ ;  /* 0x00000010880c723c */ /* 0x042fe600000418ff */
[----:B------:R-:W-:Y:S05]  /*c660*/  LDSM.16.M88.4 R164, [R0+0xc900] ;  /* 0x00c9000000a4783b */ /* 0x000fea0000000200 */
[C---:B------:R-:W-:Y:S01]  /*c670*/  HMMA.16816.F32.BF16 R16, R136.reuse, R18, RZ ;  /* 0x000000128810723c */ /* 0x040fe200000418ff */
[----:B------:R-:W-:Y:S06]  /*c680*/  LDSM.16.M88.4 R172, [R2+0xc100] ;  /* 0x00c1000002ac783b */ /* 0x000fec0000000200 */
[----:B------:R-:W-:Y:S01]  /*c690*/  LDSM.16.M88.4 R176, [R2+0xc900] ;  /* 0x00c9000002b0783b */ /* 0x000fe20000000200 */
        /* <DEDUP_REMOVED lines=13> */
[----:B------:R-:W-:Y:S07]  /*c770*/  LDSM.16.M88.4 R156, [R189+0x4000] ;  /* 0x00400000bd9c783b */ /* 0x000fee0000000200 */
[C---:B------:R-:W-:Y:S08]  /*c780*/  HMMA.16816.F32.BF16 R28, R144.reuse, R160, R28 ;  /* 0x000000a0901c723c */ /* 0x040ff0000004181c */
[----:B------:R-:W-:Y:S01]  /*c790*/  HMMA.16816.F32.BF16 R32, R144, R162, R32 ;  /* 0x000000a29020723c */ /* 0x000fe20000041820 */
[----:B------:R-:W-:Y:S06]  /*c7a0*/  LDSM.16.M88.4 R144, [R2+0xd900] ;  /* 0x00d900000290783b */ /* 0x000fec0000000200 */
[----:B------:R-:W-:Y:S01]  /*c7b0*/  LDSM.16.M88.4 R160, [R187+UR4+0xe100] ;  /* 0x00e10004bba0783b */ /* 0x000fe20008000200 */
[C---:B-1----:R-:W-:Y:S08]  /*c7c0*/  HMMA.16816.F32.BF16 R4, R136.reuse, R140, R4 ;  /* 0x0000008c8804723c */ /* 0x042ff00000041804 */
[C---:B------:R-:W-:Y:S01]  /*c7d0*/  HMMA.16816.F32.BF16 R8, R136.reuse, R142, R8 ;  /* 0x0000008e8808723c */ /* 0x040fe20000041808 */
[----:B------:R-:W1:Y:S07]  /*c7e0*/  LDSM.16.M88.4 R140, [R2+0xd100] ;  /* 0x00d10000028c783b */ /* 0x000e6e0000000200 */
[C---:B------:R-:W-:Y:S08]  /*c7f0*/  HMMA.16816.F32.BF16 R12, R136.reuse, R164, R12 ;  /* 0x000000a4880c723c */ /* 0x040ff0000004180c */
[C---:B------:R-:W-:Y:S01]  /*c800*/  HMMA.16816.F32.BF16 R16, R136.reuse, R166, R16 ;  /* 0x000000a68810723c */ /* 0x040fe20000041810 */
[----:B------:R-:W-:Y:S07]  /*c810*/  LDSM.16.M88.4 R164, [R133+0xe900] ;  /* 0x00e9000085a4783b */ /* 0x000fee0000000200 */
[C---:B--2---:R-:W-:Y:S08]  /*c820*/  HMMA.16816.F32.BF16 R20, R136.reuse, R148, R20 ;  /* 0x000000948814723c */ /* 0x044ff00000041814 */
[C---:B------:R-:W-:Y:S01]  /*c830*/  HMMA.16816.F32.BF16 R24, R136.reuse, R150, R24 ;  /* 0x000000968818723c */ /* 0x040fe20000041818 */
[----:B------:R-:W-:Y:S07]  /*c840*/  LDSM.16.M88.4 R148, [R187+UR4+0xf100] ;  /* 0x00f10004bb94783b */ /* 0x000fee0008000200 */
[C---:B---3--:R-:W-:Y:S08]  /*c850*/  HMMA.16816.F32.BF16 R28, R136.reuse, R152, R28 ;  /* 0x00000098881c723c */ /* 0x048ff0000004181c */
[----:B------:R-:W-:Y:S01]  /*c860*/  HMMA.16816.F32.BF16 R32, R136, R154, R32 ;  /* 0x0000009a8820723c */ /* 0x000fe20000041820 */
[----:B------:R-:W2:Y:S06]  /*c870*/  LDSM.16.M88.4 R136, [R187+UR4+0xe900] ;  /* 0x00e90004bb88783b */ /* 0x000eac0008000200 */
[----:B------:R-:W3:Y:S01]  /*c880*/  LDSM.16.M88.4 R152, [R187+UR4+0xf900] ;  /* 0x00f90004bb98783b */ /* 0x000ee20008000200 */
[C---:B------:R-:W-:Y:S08]  /*c890*/  HMMA.16816.F32.BF16 R4, R168.reuse, R172, R4 ;  /* 0x000000aca804723c */ /* 0x040ff00000041804 */
[C---:B------:R-:W-:Y:S01]  /*c8a0*/  HMMA.16816.F32.BF16 R8, R168.reuse, R174, R8 ;  /* 0x000000aea808723c */ /* 0x040fe20000041808 */
[----:B------:R-:W-:Y:S07]  /*c8b0*/  LDSM.16.M88.4 R172, [R134+0x10900] ;  /* 0x0109000086ac783b */ /* 0x000fee0000000200 */
[C---:B------:R-:W-:Y:S08]  /*c8c0*/  HMMA.16816.F32.BF16 R12, R168.reuse, R176, R12 ;  /* 0x000000b0a80c723c */ /* 0x040ff0000004180c */
[C---:B------:R-:W-:Y:S01]  /*c8d0*/  HMMA.16816.F32.BF16 R16, R168.reuse, R178, R16 ;  /* 0x000000b2a810723c */ /* 0x040fe20000041810 */
[----:B------:R-:W-:Y:S07]  /*c8e0*/  LDSM.16.M88.4 R176, [R134+0x11100] ;  /* 0x0111000086b0783b */ /* 0x000fee0000000200 */
[C---:B-1----:R-:W-:Y:S08]  /*c8f0*/  HMMA.16816.F32.BF16 R20, R168.reuse, R140, R20 ;  /* 0x0000008ca814723c */ /* 0x042ff00000041814 */
[C---:B------:R-:W-:Y:S01]  /*c900*/  HMMA.16816.F32.BF16 R24, R168.reuse, R142, R24 ;  /* 0x0000008ea818723c */ /* 0x040fe20000041818 */
[----:B------:R-:W-:Y:S07]  /*c910*/  LDSM.16.M88.4 R140, [R185+0x4000] ;  /* 0x00400000b98c783b */ /* 0x000fee0000000200 */
[C---:B------:R-:W-:Y:S08]  /*c920*/  HMMA.16816.F32.BF16 R28, R168.reuse, R144, R28 ;  /* 0x00000090a81c723c */ /* 0x040ff0000004181c */
[----:B------:R-:W-:Y:S01]  /*c930*/  HMMA.16816.F32.BF16 R32, R168, R146, R32 ;  /* 0x00000092a820723c */ /* 0x000fe20000041820 */
[----:B------:R-:W1:Y:S06]  /*c940*/  LDSM.16.M88.4 R144, [R133+0xe100] ;  /* 0x00e100008590783b */ /* 0x000e6c0000000200 */
[----:B------:R-:W-:Y:S01]  /*c950*/  LDSM.16.M88.4 R168, [R0+0xe100] ;  /* 0x00e1000000a8783b */ /* 0x000fe20000000200 */
[C---:B------:R-:W-:Y:S08]  /*c960*/  HMMA.16816.F32.BF16 R4, R156.reuse, R160, R4 ;  /* 0x000000a09c04723c */ /* 0x040ff00000041804 */
[C---:B------:R-:W-:Y:S01]  /*c970*/  HMMA.16816.F32.BF16 R8, R156.reuse, R162, R8 ;  /* 0x000000a29c08723c */ /* 0x040fe20000041808 */
[----:B------:R-:W4:Y:S07]  /*c980*/  LDSM.16.M88.4 R160, [R133+0xf100] ;  /* 0x00f1000085a0783b */ /* 0x000f2e0000000200 */
        /* <DEDUP_REMOVED lines=16> */
[C---:B----4-:R-:W-:Y:S08]  /*ca90*/  HMMA.16816.F32.BF16 R20, R140.reuse, R160, R20 ;  /* 0x000000a08c14723c */ /* 0x050ff00000041814 */
[C---:B------:R-:W-:Y:S01]  /*caa0*/  HMMA.16816.F32.BF16 R24, R140.reuse, R162, R24 ;  /* 0x000000a28c18723c */ /* 0x040fe20000041818 */
[----:B------:R-:W-:Y:S07]  /*cab0*/  LDSM.16.M88.4 R160, [R134+0xe900] ;  /* 0x00e9000086a0783b */ /* 0x000fee0000000200 */
[C---:B--2---:R-:W-:Y:S08]  /*cac0*/  HMMA.16816.F32.BF16 R28, R140.reuse, R136, R28 ;  /* 0x000000888c1c723c */ /* 0x044ff0000004181c */
[----:B------:R-:W-:Y:S01]  /*cad0*/  HMMA.16816.F32.BF16 R32, R140, R138, R32 ;  /* 0x0000008a8c20723c */ /* 0x000fe20000041820 */
[----:B------:R-:W2:Y:S06]  /*cae0*/  LDSM.16.M88.4 R136, [R0+0xf900] ;  /* 0x00f900000088783b */ /* 0x000eac0000000200 */
[----:B------:R-:W3:Y:S01]  /*caf0*/  LDSM.16.M88.4 R140, [R182+0x4000] ;  /* 0x00400000b68c783b */ /* 0x000ee20000000200 */
[C---:B-----5:R-:W-:Y:S08]  /*cb00*/  HMMA.16816.F32.BF16 R4, R148.reuse, R168, R4 ;  /* 0x000000a89404723c */ /* 0x060ff00000041804 */
[C---:B------:R-:W-:Y:S01]  /*cb10*/  HMMA.16816.F32.BF16 R8, R148.reuse, R170, R8 ;  /* 0x000000aa9408723c */ /* 0x040fe20000041808 */
[----:B------:R-:W4:Y:S07]  /*cb20*/  LDSM.16.M88.4 R168, [R134+0xf900] ;  /* 0x00f9000086a8783b */ /* 0x000f2e0000000200 */
[C---:B-1----:R-:W-:Y:S08]  /*cb30*/  HMMA.16816.F32.BF16 R12, R148.reuse, R144, R12 ;  /* 0x00000090940c723c */ /* 0x042ff0000004180c */
[C---:B------:R-:W-:Y:S01]  /*cb40*/  HMMA.16816.F32.BF16 R16, R148.reuse, R146, R16 ;  /* 0x000000929410723c */ /* 0x040fe20000041810 */
[----:B------:R-:W-:Y:S07]  /*cb50*/  LDSM.16.M88.4 R144, [R189+0x8000] ;  /* 0x00800000bd90783b */ /* 0x000fee0000000200 */
[C---:B------:R-:W-:Y:S08]  /*cb60*/  HMMA.16816.F32.BF16 R20, R148.reuse, R152, R20 ;  /* 0x000000989414723c */ /* 0x040ff00000041814 */
[C---:B------:R-:W-:Y:S01]  /*cb70*/  HMMA.16816.F32.BF16 R24, R148.reuse, R154, R24 ;  /* 0x0000009a9418723c */ /* 0x040fe20000041818 */
[----:B------:R-:W1:Y:S07]  /*cb80*/  LDSM.16.M88.4 R152, [R187+UR4+0x10100] ;  /* 0x01010004bb98783b */ /* 0x000e6e0008000200 */
[C---:B--2---:R-:W-:Y:S08]  /*cb90*/  HMMA.16816.F32.BF16 R28, R148.reuse, R136, R28 ;  /* 0x00000088941c723c */ /* 0x044ff0000004181c */
[----:B------:R-:W-:Y:S01]  /*cba0*/  HMMA.16816.F32.BF16 R32, R148, R138, R32 ;  /* 0x0000008a9420723c */ /* 0x000fe20000041820 */
[----:B------:R-:W2:Y:S06]  /*cbb0*/  LDSM.16.M88.4 R136, [R187+UR4+0x10900] ;  /* 0x01090004bb88783b */ /* 0x000eac0008000200 */
[----:B------:R-:W5:Y:S01]  /*cbc0*/  LDSM.16.M88.4 R148, [R187+UR4+0x11100] ;  /* 0x01110004bb94783b */ /* 0x000f620008000200 */
[C---:B---3--:R-:W-:Y:S08]  /*cbd0*/  HMMA.16816.F32.BF16 R4, R140.reuse, R156, R4 ;  /* 0x0000009c8c04723c */ /* 0x048ff00000041804 */
[C---:B------:R-:W-:Y:S01]  /*cbe0*/  HMMA.16816.F32.BF16 R8, R140.reuse, R158, R8 ;  /* 0x0000009e8c08723c */ /* 0x040fe20000041808 */
[----:B------:R-:W3:Y:S07]  /*cbf0*/  LDSM.16.M88.4 R156, [R187+UR4+0x11900] ;  /* 0x01190004bb9c783b */ /* 0x000eee0008000200 */
[C---:B------:R-:W-:Y:S08]  /*cc00*/  HMMA.16816.F32.BF16 R12, R140.reuse, R160, R12 ;  /* 0x000000a08c0c723c */ /* 0x040ff0000004180c */
[C---:B------:R-:W-:Y:S01]  /*cc10*/  HMMA.16816.F32.BF16 R16, R140.reuse, R162, R16 ;  /* 0x000000a28c10723c */ /* 0x040fe20000041810 */
[----:B------:R-:W-:Y:S07]  /*cc20*/  LDSM.16.M88.4 R160, [R185+0x8000] ;  /* 0x00800000b9a0783b */ /* 0x000fee0000000200 */
[C---:B------:R-:W-:Y:S08]  /*cc30*/  HMMA.16816.F32.BF16 R20, R140.reuse, R164, R20 ;  /* 0x000000a48c14723c */ /* 0x040ff00000041814 */
[C---:B------:R-:W-:Y:S01]  /*cc40*/  HMMA.16816.F32.BF16 R24, R140.reuse, R166, R24 ;  /* 0x000000a68c18723c */ /* 0x040fe20000041818 */
[----:B------:R-:W3:Y:S07]  /*cc50*/  LDSM.16.M88.4 R164, [R133+0x10100] ;  /* 0x0101000085a4783b */ /* 0x000eee0000000200 */
[C---:B----4-:R-:W-:Y:S08]  /*cc60*/  HMMA.16816.F32.BF16 R28, R140.reuse, R168, R28 ;  /* 0x000000a88c1c723c */ /* 0x050ff0000004181c */
[----:B------:R-:W-:Y:S01]  /*cc70*/  HMMA.16816.F32.BF16 R32, R140, R170, R32 ;  /* 0x000000aa8c20723c */ /* 0x000fe20000041820 */
[----:B------:R-:W4:Y:S06]  /*cc80*/  LDSM.16.M88.4 R140, [R133+0x10900] ;  /* 0x01090000858c783b */ /* 0x000f2c0000000200 */
[----:B------:R3:W-:Y:S01]  /*cc90*/  LDSM.16.M88.4 R168, [R2+0x10100] ;  /* 0x0101000002a8783b */ /* 0x0007e20000000200 */
[C---:B-1----:R-:W-:Y:S08]  /*cca0*/  HMMA.16816.F32.BF16 R4, R144.reuse, R152, R4 ;  /* 0x000000989004723c */ /* 0x042ff00000041804 */
[C---:B------:R-:W-:Y:S01]  /*ccb0*/  HMMA.16816.F32.BF16 R8, R144.reuse, R154, R8 ;  /* 0x0000009a9008723c */ /* 0x040fe20000041808 */
[----:B------:R-:W1:Y:S07]  /*ccc0*/  LDSM.16.M88.4 R152, [R133+0x11100] ;  /* 0x011100008598783b */ /* 0x000e6e0000000200 */
[C---:B--2---:R-:W-:Y:S04]  /*ccd0*/  HMMA.16816.F32.BF16 R12, R144.reuse, R136, R12 ;  /* 0x00000088900c723c */ /* 0x044fe8000004180c */
[----:B---3--:R-:W-:Y:S01]  /*cce0*/  @P0 IMAD.HI.U32 R2, R201, c[0x0][0x2c8], RZ ;  /* 0x0000b200c9020a27 */ /* 0x008fe200078e00ff */
[----:B------:R-:W-:Y:S03]  /*ccf0*/  PLOP3.LUT P0, PT, PT, PT, UP1, 0x80, 0x0 ;  /* 0x000000000000781c */ /* 0x000fe60003f0f018 */
[C---:B------:R-:W-:Y:S01]  /*cd00*/  HMMA.16816.F32.BF16 R16, R144.reuse, R138, R16 ;  /* 0x0000008a9010723c */ /* 0x040fe20000041810 */
[----:B------:R-:W2:Y:S07]  /*cd10*/  LDSM.16.M88.4 R136, [R133+0x11900] ;  /* 0x011900008588783b */ /* 0x000eae0000000200 */
[C---:B-----5:R-:W-:Y:S08]  /*cd20*/  HMMA.16816.F32.BF16 R20, R144.reuse, R148, R20 ;  /* 0x000000949014723c */ /* 0x060ff00000041814 */
[C---:B------:R-:W-:Y:S01]  /*cd30*/  HMMA.16816.F32.BF16 R24, R144.reuse, R150, R24 ;  /* 0x000000969018723c */ /* 0x040fe20000041818 */
[----:B------:R-:W-:Y:S07]  /*cd40*/  LDSM.16.M88.4 R148, [R0+0x10100] ;  /* 0x010100000094783b */ /* 0x000fee0000000200 */
[C---:B------:R-:W-:Y:S08]  /*cd50*/  HMMA.16816.F32.BF16 R28, R144.reuse, R156, R28 ;  /* 0x0000009c901c723c */ /* 0x040ff0000004181c */
[----:B------:R-:W-:Y:S01]  /*cd60*/  HMMA.16816.F32.BF16 R32, R144, R158, R32 ;  /* 0x0000009e9020723c */ /* 0x000fe20000041820 */
[----:B------:R-:W3:Y:S06]  /*cd70*/  LDSM.16.M88.4 R144, [R183+0x8000] ;  /* 0x00800000b790783b */ /* 0x000eec0000000200 */
[----:B------:R-:W5:Y:S01]  /*cd80*/  LDSM.16.M88.4 R156, [R0+0x10900] ;  /* 0x01090000009c783b */ /* 0x000f620000000200 */
[C---:B------:R-:W-:Y:S08]  /*cd90*/  HMMA.16816.F32.BF16 R4, R160.reuse, R164, R4 ;  /* 0x000000a4a004723c */ /* 0x040ff00000041804 */
[C---:B------:R-:W-:Y:S01]  /*cda0*/  HMMA.16816.F32.BF16 R8, R160.reuse, R166, R8 ;  /* 0x000000a6a008723c */ /* 0x040fe20000041808 */
[----:B------:R-:W-:Y:S07]  /*cdb0*/  LDSM.16.M88.4 R164, [R0+0x11900] ;  /* 0x0119000000a4783b */ /* 0x000fee0000000200 */
[C---:B----4-:R-:W-:Y:S08]  /*cdc0*/  HMMA.16816.F32.BF16 R12, R160.reuse, R140, R12 ;  /* 0x0000008ca00c723c */ /* 0x050ff0000004180c */
[C---:B------:R-:W-:Y:S01]  /*cdd0*/  HMMA.16816.F32.BF16 R16, R160.reuse, R142, R16 ;  /* 0x0000008ea010723c */ /* 0x040fe20000041810 */
[----:B------:R4:W5:Y:S07]  /*cde0*/  LDSM.16.M88.4 R140, [R0+0x11100] ;  /* 0x01110000008c783b */ /* 0x00096e0000000200 */
[C---:B-1----:R-:W-:Y:S08]  /*cdf0*/  HMMA.16816.F32.BF16 R20, R160.reuse, R152, R20 ;  /* 0x00000098a014723c */ /* 0x042ff00000041814 */
[C---:B------:R-:W-:Y:S01]  /*ce00*/  HMMA.16816.F32.BF16 R24, R160.reuse, R154, R24 ;  /* 0x0000009aa018723c */ /* 0x040fe20000041818 */
[----:B------:R-:W-:Y:S07]  /*ce10*/  LDSM.16.M88.4 R152, [R182+0x8000] ;  /* 0x00800000b698783b */ /* 0x000fee0000000200 */
[C---:B--2---:R-:W-:Y:S04]  /*ce20*/  HMMA.16816.F32.BF16 R28, R160.reuse, R136, R28 ;  /* 0x00000088a01c723c */ /* 0x044fe8000004181c */
[----:B----4-:R-:W-:Y:S01]  /*ce30*/  IMAD.MOV.U32 R0, RZ, RZ, R201 ;  /* 0x000000ffff007224 */ /* 0x010fe200078e00c9 */
[----:B------:R-:W-:Y:S03]  /*ce40*/  @P0 SHF.R.U32.HI R0, RZ, c[0x0][0x2cc], R2 ;  /* 0x0000b300ff000a19 */ /* 0x000fe60000011602 */
[----:B------:R-:W-:Y:S01]  /*ce50*/  HMMA.16816.F32.BF16 R32, R160, R138, R32 ;  /* 0x0000008aa020723c */ /* 0x000fe20000041820 */
[----:B------:R1:W-:Y:S06]  /*ce60*/  LDSM.16.M88.4 R136, [R134+0x11900] ;  /* 0x011900008688783b */ /* 0x0003ec0000000200 */
[----:B------:R-:W2:Y:S01]  /*ce70*/  SHFL.IDX PT, R133, R0, RZ, 0x1c1f ;  /* 0x001c1fff00857589 */ /* 0x000ea200000e0000 */
[C---:B---3--:R-:W-:Y:S07]  /*ce80*/  HMMA.16816.F32.BF16 R4, R144.reuse, R148, R4 ;  /* 0x000000949004723c */ /* 0x048fee0000041804 */
[----:B------:R-:W-:Y:S01]  /*ce90*/  IMAD.SHL.U32 R149, R209, 0x40, RZ ;  /* 0x00000040d1957824 */ /* 0x000fe200078e00ff */
[C---:B------:R-:W-:Y:S04]  /*cea0*/  HMMA.16816.F32.BF16 R8, R144.reuse, R150, R8 ;  /* 0x000000969008723c */ /* 0x040fe80000041808 */
[----:B------:R-:W-:Y:S04]  /*ceb0*/  IADD3 R2, -R202, 0x1, -R149 ;  /* 0x00000001ca027810 */ /* 0x000fe80007ffe995 */
[C---:B-----5:R-:W-:Y:S04]  /*cec0*/  HMMA.16816.F32.BF16 R12, R144.reuse, R156, R12 ;  /* 0x0000009c900c723c */ /* 0x060fe8000004180c */
[----:B------:R-:W-:Y:S04]  /*ced0*/  IADD3 R2, -R200, R2, R191 ;  /* 0x00000002c8027210 */ /* 0x000fe80007ffe1bf */
[C---:B------:R-:W-:Y:S04]  /*cee0*/  HMMA.16816.F32.BF16 R16, R144.reuse, R158, R16 ;  /* 0x0000009e9010723c */ /* 0x040fe80000041810 */
[C---:B-1----:R-:W-:Y:S02]  /*cef0*/  IADD3 R134, R2.reuse, c[0x0][0x328], RZ ;  /* 0x0000ca0002867a10 */ /* 0x042fe40007ffe0ff */
[----:B------:R-:W-:Y:S02]  /*cf00*/  IADD3 R2, R2, UR19, RZ ;  /* 0x0000001302027c10 */ /* 0x000fe4000fffe0ff */
[C---:B------:R-:W-:Y:S08]  /*cf10*/  HMMA.16816.F32.BF16 R20, R144.reuse, R140, R20 ;  /* 0x0000008c9014723c */ /* 0x040ff00000041814 */
[C---:B------:R-:W-:Y:S07]  /*cf20*/  HMMA.16816.F32.BF16 R24, R144.reuse, R142, R24 ;  /* 0x0000008e9018723c */ /* 0x040fee0000041818 */
[--C-:B--2---:R-:W-:Y:S01]  /*cf30*/  IMAD.IADD R143, R134, 0x1, R133.reuse ;  /* 0x00000001868f7824 */ /* 0x104fe200078e0285 */
[C---:B------:R-:W-:Y:S04]  /*cf40*/  HMMA.16816.F32.BF16 R28, R144.reuse, R164, R28 ;  /* 0x000000a4901c723c */ /* 0x040fe8000004181c */
[----:B------:R-:W-:Y:S04]  /*cf50*/  IMAD.IADD R142, R2, 0x1, R133 ;  /* 0x00000001028e7824 */ /* 0x000fe800078e0285 */
[----:B------:R-:W-:Y:S08]  /*cf60*/  HMMA.16816.F32.BF16 R32, R144, R166, R32 ;  /* 0x000000a69020723c */ /* 0x000ff00000041820 */
[C---:B------:R-:W-:Y:S08]  /*cf70*/  HMMA.16816.F32.BF16 R4, R152.reuse, R168, R4 ;  /* 0x000000a89804723c */ /* 0x040ff00000041804 */
        /* <DEDUP_REMOVED lines=21> */
.L_x_1138:
[----:B------:R-:W-:Y:S04]  /*d0d0*/  MOV R133, 0x1 ;  /* 0x0000000100857802 */ /* 0x000fe80000000f00 */
[----:B------:R-:W-:Y:S11]  /*d0e0*/  ISETP.NE.AND P0, PT, R133, c[0x0][0x32c], PT ;  /* 0x0000cb0085007a0c */ /* 0x000ff60003f05270 */
[----:B------:R-:W-:Y:S02]  /*d0f0*/  @!UPT UIADD3 URZ, URZ, URZ, URZ ;  /* 0x0000003f3f3ff290 */ /* 0x000fe4000fffe03f */
[----:B------:R-:W-:Y:S05]  /*d100*/  @P0 IMAD.HI.U32 R133, R136, c[0x0][0x330], RZ ;  /* 0x0000cc0088850a27 */ /* 0x000fea00078e00ff */
[----:B------:R-:W-:Y:S02]  /*d110*/  @P0 SHF.R.U32.HI R136, RZ, c[0x0][0x334], R133 ;  /* 0x0000cd00ff880a19 */ /* 0x000fe40000011685 */
.L_x_1139:
[----:B------:R-:W-:Y:S05]  /*d120*/  BSYNC B0 ;  /* 0x0000000000007941 */ /* 0x000fea0003800000 */
.L_x_1137:
[----:B------:R-:W-:Y:S04]  /*d130*/  IMAD R133, R136, c[0x0][0x32c], -R149 ;  /* 0x0000cb0088857a24 */ /* 0x000fe800078e0a95 */
[----:B------:R-:W-:Y:S05]  /*d140*/  IMAD.IADD R133, R133, 0x1, -R202 ;  /* 0x0000000185857824 */ /* 0x000fea00078e0aca */
[----:B------:R-:W-:Y:S02]  /*d150*/  IADD3 R136, R133, c[0x0][0x32c], RZ ;  /* 0x0000cb0085887a10 */ /* 0x000fe40007ffe0ff */
[----:B------:R-:W-:Y:S02]  /*d160*/  IMNMX R142, R142, R133, !PT ;  /* 0x000000858e8e7217 */ /* 0x000fe40007800200 */
[----:B------:R-:W-:Y:S02]  /*d170*/  IMNMX R143, R143, R136, PT ;  /* 0x000000888f8f7217 */ /* 0x000fe40003800200 */
.L_x_1136:
[----:B------:R-:W-:Y:S04]  /*d180*/  ISETP.GT.AND P1, PT, R209, -0x1, PT ;  /* 0xffffffffd100780c */ /* 0x000fe80003f24270 */
[----:B------:R-:W-:Y:S04]  /*d190*/  ISETP.GT.AND P0, PT, R142, RZ, P1 ;  /* 0x000000ff8e00720c */ /* 0x000fe80000f04270 */
        /* <DEDUP_REMOVED lines=17> */
[----:B------:R-:W-:Y:S01]  /*d2b0*/  ISETP.GT.AND P0, PT, R142, 0x18, P1 ;  /* 0x000000188e00780c */ /* 0x000fe20000f04270 */
[----:B------:R-:W1:Y:S03]  /*d2c0*/  SHFL.IDX PT, R13, R0, 0x1, 0x1c1f ;  /* 0x003c1f00000d7f89 */ /* 0x000e6600000e0000 */
[C---:B------:R-:W-:Y:S04]  /*d2d0*/  ISETP.LT.OR P0, PT, R143.reuse, 0x19, P0 ;  /* 0x000000198f00780c */ /* 0x040fe80000701670 */
[----:B------:R-:W-:Y:S02]  /*d2e0*/  FSEL R135, R16, -INF , !P0 ;  /* 0xff80000010877808 */ /* 0x000fe40004000000 */
[C---:B------:R-:W-:Y:S04]  /*d2f0*/  ISETP.GT.AND P0, PT, R142.reuse, 0x19, P1 ;  /* 0x000000198e00780c */ /* 0x040fe80000f04270 */
[----:B------:R-:W-:Y:S04]  /*d300*/  ISETP.LT.OR P0, PT, R143, 0x1a, P0 ;  /* 0x0000001a8f00780c */ /* 0x000fe80000701670 */
[----:B------:R-:W-:Y:S02]  /*d310*/  FSEL R133, R17, -INF , !P0 ;  /* 0xff80000011857808 */ /* 0x000fe40004000000 */
[----:B------:R-:W-:Y:S04]  /*d320*/  ISETP.GT.AND P0, PT, R142, 0x20, P1 ;  /* 0x000000208e00780c */ /* 0x000fe80000f04270 */
[C---:B------:R-:W-:Y:S01]  /*d330*/  ISETP.LT.OR P0, PT, R143.reuse, 0x21, P0 ;  /* 0x000000218f00780c */ /* 0x040fe20000701670 */
[--C-:B-1----:R-:W-:Y:S02]  /*d340*/  IMAD.IADD R4, R134, 0x1, R13.reuse ;  /* 0x0000000186047824 */ /* 0x102fe400078e020d */
[----:B------:R-:W-:Y:S01]  /*d350*/  IMAD.IADD R2, R2, 0x1, R13 ;  /* 0x0000000102027824 */ /* 0x000fe200078e020d */
        /* <DEDUP_REMOVED lines=36> */
.L_x_1142:
[----:B------:R-:W-:Y:S04]  /*d5a0*/  MOV R0, 0x1 ;  /* 0x0000000100007802 */ /* 0x000fe80000000f00 */
[----:B------:R-:W-:Y:S11]  /*d5b0*/  ISETP.NE.AND P0, PT, R0, c[0x0][0x32c], PT ;  /* 0x0000cb0000007a0c */ /* 0x000ff60003f05270 */
[----:B------:R-:W-:Y:S02]  /*d5c0*/  @!UPT UIADD3 URZ, URZ, URZ, URZ ;  /* 0x0000003f3f3ff290 */ /* 0x000fe4000fffe03f */
[----:B------:R-:W-:Y:S05]  /*d5d0*/  @P0 IMAD.HI.U32 R0, R8, c[0x0][0x330], RZ ;  /* 0x0000cc0008000a27 */ /* 0x000fea00078e00ff */
[----:B------:R-:W-:Y:S02]  /*d5e0*/  @P0 SHF.R.U32.HI R8, RZ, c[0x0][0x334], R0 ;  /* 0x0000cd00ff080a19 */ /* 0x000fe40000011600 */
.L_x_1143:
[----:B------:R-:W-:Y:S05]  /*d5f0*/  BSYNC B0 ;  /* 0x0000000000007941 */ /* 0x000fea0003800000 */
.L_x_1141:
[----:B------:R-:W-:Y:S04]  /*d600*/  IMAD R17, R8, c[0x0][0x32c], -R149 ;  /* 0x0000cb0008117a24 */ /* 0x000fe800078e0a95 */
[----:B------:R-:W-:Y:S05]  /*d610*/  IMAD.IADD R17, R17, 0x1, -R202 ;  /* 0x0000000111117824 */ /* 0x000fea00078e0aca */
[----:B------:R-:W-:Y:S02]  /*d620*/  IADD3 R13, R17, c[0x0][0x32c], RZ ;  /* 0x0000cb00110d7a10 */ /* 0x000fe40007ffe0ff */
[----:B------:R-:W-:Y:S02]  /*d630*/  IMNMX R2, R2, R17, !PT ;  /* 0x0000001102027217 */ /* 0x000fe40007800200 */
[----:B------:R-:W-:Y:S02]  /*d640*/  IMNMX R4, R4, R13, PT ;  /* 0x0000000d04047217 */ /* 0x000fe40003800200 */
.L_x_1140:
[----:B------:R-:W-:Y:S01]  /*d650*/  ISETP.GT.AND P0, PT, R2, RZ, P1 ;  /* 0x000000ff0200720c */ /* 0x000fe20000f04270 */
[----:B------:R-:W-:Y:S04]  /*d660*/  DEPBAR.LE SB0, 0x2 ;  /* 0x000080800000791a */ /* 0x000fe80000000000 */
[----:B------:R-:W-:Y:S01]  /*d670*/  BAR.SYNC.DEFER_BLOCKING 0x0 ;  /* 0x0000000000007b1d */ /* 0x000fe20000010000 */
        /* <DEDUP_REMOVED lines=65> */
[----:B------:R-:W1:Y:S01]  /*da90*/  SHFL.BFLY PT, R0, R7, 0x2, 0x1f ;  /* 0x0c401f0007007f89 */ /* 0x000e6200000e0000 */
        /* <DEDUP_REMOVED lines=14> */
[----:B------:R-:W-:Y:S04]  /*db80*/  FSEL R140, R35, -INF , !P0 ;  /* 0xff800000238c7808 */ /* 0x000fe80004000000 */
[----:B------:R-:W-:Y:S02]  /*db90*/  FMNMX.FTZ R11, R140, R15, !PT ;  /* 0x0000000f8c0b7209 */ /* 0x000fe40007810000 */
[----:B------:R-:W-:Y:S04]  /*dba0*/  IADD3 R15, R180, UR4, RZ ;  /* 0x00000004b40f7c10 */ /* 0x000fe8000fffe0ff */
[----:B------:R-:W-:Y:S02]  /*dbb0*/  IADD3 R14, R186, R15, RZ ;  /* 0x0000000fba0e7210 */ /* 0x000fe40007ffe0ff */
[----:B-1----:R-:W-:Y:S02]  /*dbc0*/  FMNMX.FTZ R4, R7, R0, !PT ;  /* 0x0000000007047209 */ /* 0x002fe40007810000 */
[----:B------:R-:W1:Y:S08]  /*dbd0*/  SHFL.BFLY PT, R0, R11, 0x2, 0x1f ;  /* 0x0c401f000b007f89 */ /* 0x000e7000000e0000 */
[----:B------:R-:W2:Y:S01]  /*dbe0*/  SHFL.BFLY PT, R13, R4, 0x1, 0x1f ;  /* 0x0c201f00040d7f89 */ /* 0x000ea200000e0000 */
[----:B-1----:R-:W-:Y:S07]  /*dbf0*/  FMNMX.FTZ R7, R11, R0, !PT ;  /* 0x000000000b077209 */ /* 0x002fee0007810000 */
[----:B------:R-:W1:Y:S01]  /*dc00*/  SHFL.BFLY PT, R0, R7, 0x1, 0x1f ;  /* 0x0c201f0007007f89 */ /* 0x000e6200000e0000 */
[----:B--2---:R-:W-:Y:S04]  /*dc10*/  FMNMX.FTZ R2, R4, R13, !PT ;  /* 0x0000000d04027209 */ /* 0x004fe80007810000 */
[C---:B------:R-:W-:Y:S01]  /*dc20*/  FSETP.NEU.FTZ.AND P0, PT, R2.reuse, -INF , PT ;  /* 0xff8000000200780b */ /* 0x040fe20003f1d000 */
[----:B------:R-:W-:Y:S05]  /*dc30*/  FMUL.FTZ R156, R2, c[0x0][0x2d0] ;  /* 0x0000b400029c7a20 */ /* 0x000fea0000410000 */
[----:B------:R-:W-:Y:S05]  /*dc40*/  FSEL R156, R156, RZ, P0 ;  /* 0x000000ff9c9c7208 */ /* 0x000fea0000000000 */
[--C-:B------:R-:W-:Y:S01]  /*dc50*/  FFMA.FTZ R148, R5, c[0x0][0x2d0], -R156.reuse ;  /* 0x0000b40005947a23 */ /* 0x100fe2000001089c */
[----:B------:R-:W-:Y:S01]  /*dc60*/  FSEL R5, R2, RZ, P0 ;  /* 0x000000ff02057208 */ /* 0x000fe20000000000 */
[--C-:B------:R-:W-:Y:S02]  /*dc70*/  FFMA.FTZ R150, R141, c[0x0][0x2d0], -R156.reuse ;  /* 0x0000b4008d967a23 */ /* 0x100fe4000001089c */
[----:B------:R-:W-:Y:S01]  /*dc80*/  FFMA.FTZ R151, R151, c[0x0][0x2d0], -R156 ;  /* 0x0000b40097977a23 */ /* 0x000fe2000001089c */
[----:B-1----:R-:W-:Y:S01]  /*dc90*/  FMNMX.FTZ R0, R7, R0, !PT ;  /* 0x0000000007007209 */ /* 0x002fe20007810000 */
[----:B------:R-:W-:Y:S01]  /*dca0*/  FADD.FTZ R4, -R5, R132 ;  /* 0x0000008405047221 */ /* 0x000fe20000010100 */
[----:B------:R-:W-:Y:S01]  /*dcb0*/  IADD3 R5, R181, UR4, RZ ;  /* 0x00000004b5057c10 */ /* 0x000fe2000fffe0ff */
[--C-:B------:R-:W-:Y:S01]  /*dcc0*/  FFMA.FTZ R153, R9, c[0x0][0x2d0], -R156.reuse ;  /* 0x0000b40009997a23 */ /* 0x100fe2000001089c */
        /* <DEDUP_REMOVED lines=8> */
[----:B------:R-:W-:Y:S01]  /*dd50*/  IADD3 R13, R186, R5, RZ ;  /* 0x00000005ba0d7210 */ /* 0x000fe20007ffe0ff */
[----:B------:R-:W-:Y:S02]  /*dd60*/  FADD.FTZ R4, -R4, R3 ;  /* 0x0000000304047221 */ /* 0x000fe40000010100 */
[--C-:B------:R-:W-:Y:S01]  /*dd70*/  FFMA.FTZ R155, R16, c[0x0][0x2d0], -R141.reuse ;  /* 0x0000b400109b7a23 */ /* 0x100fe2000001088d */
[----:B------:R-:W1:Y:S01]  /*dd80*/  MUFU.EX2 R12, R12 ;  /* 0x0000000c000c7308 */ /* 0x000e620000000800 */
[--C-:B------:R-:W-:Y:S01]  /*dd90*/  FFMA.FTZ R154, R8, c[0x0][0x2d0], -R141.reuse ;  /* 0x0000b400089a7a23 */ /* 0x100fe2000001088d */
[----:B------:R-:W2:Y:S01]  /*dda0*/  LDSM.16.MT88.4 R24, [R13+0x100] ;  /* 0x000100000d18783b */ /* 0x000ea20000004200 */
[--C-:B------:R-:W-:Y:S02]  /*ddb0*/  FFMA.FTZ R152, R10, c[0x0][0x2d0], -R141.reuse ;  /* 0x0000b4000a987a23 */ /* 0x100fe4000001088d */
[--C-:B------:R-:W-:Y:S02]  /*ddc0*/  FFMA.FTZ R157, R6, c[0x0][0x2d0], -R141.reuse ;  /* 0x0000b400069d7a23 */ /* 0x100fe4000001088d */
[----:B------:R-:W-:Y:S02]  /*ddd0*/  FMUL.FTZ R3, R4, c[0x0][0x2d0] ;  /* 0x0000b40004037a20 */ /* 0x000fe40000410000 */
[--C-:B------:R-:W-:Y:S01]  /*dde0*/  FFMA.FTZ R160, R135, c[0x0][0x2d0], -R156.reuse ;  /* 0x0000b40087a07a23 */ /* 0x100fe2000001089c */
[----:B------:R-:W3:Y:S01]  /*ddf0*/  MUFU.EX2 R150, R150 ;  /* 0x0000009600967308 */ /* 0x000ee20000000800 */
[--C-:B------:R-:W-:Y:S02]  /*de00*/  FFMA.FTZ R161, R133, c[0x0][0x2d0], -R156.reuse ;  /* 0x0000b40085a17a23 */ /* 0x100fe4000001089c */
[--C-:B------:R-:W-:Y:S02]  /*de10*/  FFMA.FTZ R163, R138, c[0x0][0x2d0], -R141.reuse ;  /* 0x0000b4008aa37a23 */ /* 0x100fe4000001088d */
[--C-:B------:R-:W-:Y:S02]  /*de20*/  FFMA.FTZ R162, R136, c[0x0][0x2d0], -R141.reuse ;  /* 0x0000b40088a27a23 */ /* 0x100fe4000001088d */
[----:B------:R-:W-:Y:S01]  /*de30*/  LDSM.16.MT88.4 R136, [R180+UR4+0x2900] ;  /* 0x00290004b488783b */ /* 0x000fe20008004200 */
[--C-:B------:R-:W-:Y:S02]  /*de40*/  FFMA.FTZ R164, R134, c[0x0][0x2d0], -R141.reuse ;  /* 0x0000b40086a47a23 */ /* 0x100fe4000001088d */
[----:B------:R-:W4:Y:S01]  /*de50*/  MUFU.EX2 R3, R3 ;  /* 0x0000000300037308 */ /* 0x000f220000000800 */
[--C-:B------:R-:W-:Y:S02]  /*de60*/  FFMA.FTZ R165, R32, c[0x0][0x2d0], -R141.reuse ;  /* 0x0000b40020a57a23 */ /* 0x100fe4000001088d */
[--C-:B------:R-:W-:Y:S02]  /*de70*/  FFMA.FTZ R177, R146, c[0x0][0x2d0], -R141.reuse ;  /* 0x0000b40092b17a23 */ /* 0x100fe4000001088d */
[C---:B-1----:R-:W-:Y:S01]  /*de80*/  FMUL.FTZ R4, R12.reuse, R128 ;  /* 0x000000800c047220 */ /* 0x042fe20000410000 */
[----:B------:R-:W-:Y:S01]  /*de90*/  LDSM.16.MT88.4 R32, [R180+UR4+0x900] ;  /* 0x00090004b420783b */ /* 0x000fe20008004200 */
[C---:B------:R-:W-:Y:S02]  /*dea0*/  FMUL.FTZ R5, R12.reuse, R129 ;  /* 0x000000810c057220 */ /* 0x040fe40000410000 */
[C---:B------:R-:W-:Y:S01]  /*deb0*/  FMUL.FTZ R8, R12.reuse, R124 ;  /* 0x0000007c0c087220 */ /* 0x040fe20000410000 */
[----:B------:R-:W-:Y:S01]  /*dec0*/  MUFU.EX2 R148, R148 ;  /* 0x0000009400947308 */ /* 0x000fe20000000800 */
[C---:B------:R-:W-:Y:S02]  /*ded0*/  FMUL.FTZ R9, R12.reuse, R125 ;  /* 0x0000007d0c097220 */ /* 0x040fe40000410000 */
[----:B------:R-:W-:Y:S01]  /*dee0*/  FMUL.FTZ R100, R12, R100 ;  /* 0x000000640c647220 */ /* 0x000fe20000410000 */
[----:B---3--:R-:W-:Y:S01]  /*def0*/  F2FP.BF16.PACK_AB R16, R150, R151 ;  /* 0x000000979610723e */ /* 0x008fe200000010ff */
[C---:B------:R-:W-:Y:S01]  /*df00*/  FMUL.FTZ R101, R12.reuse, R101 ;  /* 0x000000650c657220 */ /* 0x040fe20000410000 */
[----:B------:R-:W-:Y:S01]  /*df10*/  LDSM.16.MT88.4 R132, [R13+0x2900] ;  /* 0x002900000d84783b */ /* 0x000fe20000004200 */
[C---:B------:R-:W-:Y:S02]  /*df20*/  FMUL.FTZ R104, R12.reuse, R104 ;  /* 0x000000680c687220 */ /* 0x040fe40000410000 */
[C---:B------:R-:W-:Y:S01]  /*df30*/  FMUL.FTZ R105, R12.reuse, R105 ;  /* 0x000000690c697220 */ /* 0x040fe20000410000 */
[----:B------:R-:W1:Y:S01]  /*df40*/  MUFU.EX2 R153, R153 ;  /* 0x0000009900997308 */ /* 0x000e620000000800 */
[C---:B------:R-:W-:Y:S02]  /*df50*/  FMUL.FTZ R108, R12.reuse, R108 ;  /* 0x0000006c0c6c7220 */ /* 0x040fe40000410000 */
[----:B------:R-:W-:Y:S02]  /*df60*/  FMUL.FTZ R109, R12, R109 ;  /* 0x0000006d0c6d7220 */ /* 0x000fe40000410000 */
[C---:B----4-:R-:W-:Y:S02]  /*df70*/  FMUL.FTZ R6, R3.reuse, R130 ;  /* 0x0000008203067220 */ /* 0x050fe40000410000 */
        /* <DEDUP_REMOVED lines=9> */
[----:B------:R-:W3:Y:S01]  /*e010*/  MUFU.EX2 R154, R154 ;  /* 0x0000009a009a7308 */ /* 0x000ee20000000800 */
[C---:B------:R-:W-:Y:S01]  /*e020*/  FMUL.FTZ R110, R3.reuse, R110 ;  /* 0x0000006e036e7220 */ /* 0x040fe20000410000 */
[----:B------:R-:W-:Y:S01]  /*e030*/  LDSM.16.MT88.4 R124, [R14+0x900] ;  /* 0x000900000e7c783b */ /* 0x000fe20000004200 */
[----:B------:R-:W-:Y:S01]  /*e040*/  FMUL.FTZ R111, R3, R111 ;  /* 0x0000006f036f7220 */ /* 0x000fe20000410000 */
[----:B-1----:R-:W-:Y:S01]  /*e050*/  F2FP.BF16.PACK_AB R18, R153, R148 ;  /* 0x000000949912723e */ /* 0x002fe200000010ff */
        /* <DEDUP_REMOVED lines=12> */
[----:B---3--:R-:W-:Y:S01]  /*e120*/  F2FP.BF16.PACK_AB R17, R154, R155 ;  /* 0x0000009b9a11723e */ /* 0x008fe200000010ff */
        /* <DEDUP_REMOVED lines=9> */
[----:B------:R-:W3:Y:S01]  /*e1c0*/  MUFU.EX2 R158, R158 ;  /* 0x0000009e009e7308 */ /* 0x000ee20000000800 */
[C---:B------:R-:W-:Y:S02]  /*e1d0*/  FMUL.FTZ R40, R12.reuse, R40 ;  /* 0x000000280c287220 */ /* 0x040fe40000410000 */
[C---:B------:R-:W-:Y:S01]  /*e1e0*/  FMUL.FTZ R41, R12.reuse, R41 ;  /* 0x000000290c297220 */ /* 0x040fe20000410000 */
[----:B-1----:R-:W-:Y:S01]  /*e1f0*/  F2FP.BF16.PACK_AB R19, R157, R152 ;  /* 0x000000989d13723e */ /* 0x002fe200000010ff */
        /* <DEDUP_REMOVED lines=8> */
[----:B------:R-:W1:Y:S01]  /*e280*/  LDSM.16.MT88.4 R20, [R14+0x100] ;  /* 0x000100000e14783b */ /* 0x000e620000004200 */
[----:B------:R-:W4:Y:S02]  /*e290*/  MUFU.EX2 R161, R161 ;  /* 0x000000a100a17308 */ /* 0x000f240000000800 */
[C---:B------:R-:W-:Y:S02]  /*e2a0*/  FMUL.FTZ R47, R3.reuse, R47 ;  /* 0x0000002f032f7220 */ /* 0x040fe40000410000 */
[C---:B------:R-:W-:Y:S02]  /*e2b0*/  FMUL.FTZ R48, R12.reuse, R48 ;  /* 0x000000300c307220 */ /* 0x040fe40000410000 */
[C---:B--2---:R-:W-:Y:S04]  /*e2c0*/  HMMA.16816.F32.BF16 R100, R16.reuse, R24, R100 ;  /* 0x000000181064723c */ /* 0x044fe80000041864 */
[C---:B------:R-:W-:Y:S01]  /*e2d0*/  FMUL.FTZ R49, R12.reuse, R49 ;  /* 0x000000310c317220 */ /* 0x040fe20000410000 */
[----:B------:R-:W-:Y:S01]  /*e2e0*/  MUFU.EX2 R163, R163 ;  /* 0x000000a300a37308 */ /* 0x000fe20000000800 */
[C---:B------:R-:W-:Y:S02]  /*e2f0*/  FMUL.FTZ R50, R3.reuse, R50 ;  /* 0x0000003203327220 */ /* 0x040fe40000410000 */
[C---:B------:R-:W-:Y:S01]  /*e300*/  HMMA.16816.F32.BF16 R104, R16.reuse, R26, R104 ;  /* 0x0000001a1068723c */ /* 0x040fe20000041868 */
[----:B------:R-:W2:Y:S03]  /*e310*/  LDSM.16.MT88.4 R24, [R181+UR4+0x2100] ;  /* 0x00210004b518783b */ /* 0x000ea60008004200 */
[C---:B------:R-:W-:Y:S02]  /*e320*/  FMUL.FTZ R51, R3.reuse, R51 ;  /* 0x0000003303337220 */ /* 0x040fe40000410000 */
[C---:B------:R-:W-:Y:S01]  /*e330*/  FMUL.FTZ R52, R12.reuse, R52 ;  /* 0x000000340c347220 */ /* 0x040fe20000410000 */
[----:B------:R-:W5:Y:S01]  /*e340*/  MUFU.EX2 R162, R162 ;  /* 0x000000a200a27308 */ /* 0x000f620000000800 */
[C---:B------:R-:W-:Y:S04]  /*e350*/  HMMA.16816.F32.BF16 R108, R16.reuse, R28, R108 ;  /* 0x0000001c106c723c */ /* 0x040fe8000004186c */
[C---:B------:R-:W-:Y:S02]  /*e360*/  FMUL.FTZ R53, R12.reuse, R53 ;  /* 0x000000350c357220 */ /* 0x040fe40000410000 */
[C---:B------:R-:W-:Y:S02]  /*e370*/  FMUL.FTZ R54, R3.reuse, R54 ;  /* 0x0000003603367220 */ /* 0x040fe40000410000 */
[C---:B------:R-:W-:Y:S01]  /*e380*/  HMMA.16816.F32.BF16 R112, R16.reuse, R30, R112 ;  /* 0x0000001e1070723c */ /* 0x040fe20000041870 */
[----:B------:R-:W3:Y:S01]  /*e390*/  LDSM.16.MT88.4 R28, [R13+0x2100] ;  /* 0x002100000d1c783b */ /* 0x000ee20000004200 */
        /* <DEDUP_REMOVED lines=10> */
[----:B------:R-:W1:Y:S03]  /*e440*/  LDSM.16.MT88.4 R20, [R180+UR4+0x2100] ;  /* 0x00210004b414783b */ /* 0x000e660008004200 */
[C---:B------:R-:W-:Y:S02]  /*e450*/  FMUL.FTZ R61, R12.reuse, R61 ;  /* 0x0000003d0c3d7220 */ /* 0x040fe40000410000 */
[C---:B------:R-:W-:Y:S01]  /*e460*/  FMUL.FTZ R62, R3.reuse, R62 ;  /* 0x0000003e033e7220 */ /* 0x040fe20000410000 */
[----:B------:R-:W-:Y:S01]  /*e470*/  MUFU.EX2 R177, R177 ;  /* 0x000000b100b17308 */ /* 0x000fe20000000800 */
[C---:B--2---:R-:W-:Y:S04]  /*e480*/  HMMA.16816.F32.BF16 R36, R16.reuse, R24, R36 ;  /* 0x000000181024723c */ /* 0x044fe80000041824 */
[C---:B------:R-:W-:Y:S02]  /*e490*/  FMUL.FTZ R63, R3.reuse, R63 ;  /* 0x0000003f033f7220 */ /* 0x040fe40000410000 */
[C---:B------:R-:W-:Y:S02]  /*e4a0*/  FMUL.FTZ R64, R12.reuse, R64 ;  /* 0x000000400c407220 */ /* 0x040fe40000410000 */
[C---:B------:R-:W-:Y:S01]  /*e4b0*/  HMMA.16816.F32.BF16 R40, R16.reuse, R26, R40 ;  /* 0x0000001a1028723c */ /* 0x040fe20000041828 */
[----:B------:R-:W2:Y:S01]  /*e4c0*/  LDSM.16.MT88.4 R24, [R14+0x2100] ;  /* 0x002100000e18783b */ /* 0x000ea20000004200 */
[----:B------:R-:W-:Y:S02]  /*e4d0*/  MUFU.EX2 R178, R178 ;  /* 0x000000b200b27308 */ /* 0x000fe40000000800 */
        /* <DEDUP_REMOVED lines=38> */
[----:B------:R-:W1:Y:S03]  /*e740*/  LDSM.16.MT88.4 R20, [R181+UR4+0x900] ;  /* 0x00090004b514783b */ /* 0x000e660008004200 */
[C---:B------:R-:W-:Y:S02]  /*e750*/  FMUL.FTZ R89, R12.reuse, R89 ;  /* 0x000000590c597220 */ /* 0x040fe40000410000 */
[C---:B------:R-:W-:Y:S02]  /*e760*/  FMUL.FTZ R90, R3.reuse, R90 ;  /* 0x0000005a035a7220 */ /* 0x040fe40000410000 */
[C---:B--2---:R-:W-:Y:S04]  /*e770*/  HMMA.16816.F32.BF16 R84, R16.reuse, R24, R84 ;  /* 0x000000181054723c */ /* 0x044fe80000041854 */
        /* <DEDUP_REMOVED lines=9> */
[C---:B---3--:R-:W-:Y:S03]  /*e810*/  HMMA.16816.F32.BF16 R92, R16.reuse, R28, R92 ;  /* 0x0000001c105c723c */ /* 0x048fe6000004185c */
[C---:B------:R-:W-:Y:S02]  /*e820*/  FMUL.FTZ R98, R3.reuse, R98 ;  /* 0x0000006203627220 */ /* 0x040fe40000410000 */
[----:B------:R-:W-:Y:S02]  /*e830*/  FMUL.FTZ R99, R3, R99 ;  /* 0x0000006303637220 */ /* 0x000fe40000410000 */
[--C-:B------:R-:W-:Y:S02]  /*e840*/  FFMA.FTZ R173, R173, c[0x0][0x2d0], -R156.reuse ;  /* 0x0000b400adad7a23 */ /* 0x100fe4000001089c */
[--C-:B------:R-:W-:Y:S03]  /*e850*/  FFMA.FTZ R174, R171, c[0x0][0x2d0], -R156.reuse ;  /* 0x0000b400abae7a23 */ /* 0x100fe6000001089c */
[----:B------:R-:W-:Y:S01]  /*e860*/  HMMA.16816.F32.BF16 R96, R16, R30, R96 ;  /* 0x0000001e1060723c */ /* 0x000fe20000041860 */
[----:B------:R-:W3:Y:S01]  /*e870*/  LDSM.16.MT88.4 R28, [R14+0x2900] ;  /* 0x002900000e1c783b */ /* 0x000ee20000004200 */
[----:B------:R-:W-:Y:S01]  /*e880*/  MUFU.EX2 R173, R173 ;  /* 0x000000ad00ad7308 */ /* 0x000fe20000000800 */
[--C-:B------:R-:W-:Y:S02]  /*e890*/  FFMA.FTZ R169, R169, c[0x0][0x2d0], -R156.reuse ;  /* 0x0000b400a9a97a23 */ /* 0x100fe4000001089c */
[--C-:B------:R-:W-:Y:S02]  /*e8a0*/  FFMA.FTZ R176, R167, c[0x0][0x2d0], -R156.reuse ;  /* 0x0000b400a7b07a23 */ /* 0x100fe4000001089c */
[----:B------:R-:W-:Y:S01]  /*e8b0*/  F2FP.BF16.PACK_AB R16, R158, R15 ;  /* 0x0000000f9e10723e */ /* 0x000fe200000010ff */
[--C-:B------:R-:W-:Y:S01]  /*e8c0*/  FFMA.FTZ R167, R172, c[0x0][0x2d0], -R141.reuse ;  /* 0x0000b400aca77a23 */ /* 0x100fe2000001088d */
[----:B----4-:R-:W-:Y:S03]  /*e8d0*/  F2FP.BF16.PACK_AB R18, R161, R160 ;  /* 0x000000a0a112723e */ /* 0x010fe600000010ff */
[----:B-----5:R-:W-:Y:S01]  /*e8e0*/  F2FP.BF16.PACK_AB R17, R162, R163 ;  /* 0x000000a3a211723e */ /* 0x020fe200000010ff */
[--C-:B------:R-:W-:Y:S01]  /*e8f0*/  FFMA.FTZ R172, R145, c[0x0][0x2d0], -R156.reuse ;  /* 0x0000b40091ac7a23 */ /* 0x100fe2000001089c */
[----:B------:R-:W-:Y:S01]  /*e900*/  F2FP.BF16.PACK_AB R19, R165, R164 ;  /* 0x000000a4a513723e */ /* 0x000fe200000010ff */
[--C-:B------:R-:W-:Y:S01]  /*e910*/  FFMA.FTZ R170, R170, c[0x0][0x2d0], -R141.reuse ;  /* 0x0000b400aaaa7a23 */ /* 0x100fe2000001088d */
[----:B------:R-:W4:Y:S01]  /*e920*/  MUFU.EX2 R174, R174 ;  /* 0x000000ae00ae7308 */ /* 0x000f220000000800 */
[--C-:B------:R-:W-:Y:S02]  /*e930*/  FFMA.FTZ R168, R168, c[0x0][0x2d0], -R141.reuse ;  /* 0x0000b400a8a87a23 */ /* 0x100fe4000001088d */
[--C-:B------:R-:W-:Y:S02]  /*e940*/  FFMA.FTZ R171, R166, c[0x0][0x2d0], -R141.reuse ;  /* 0x0000b400a6ab7a23 */ /* 0x100fe4000001088d */
[C---:B-1----:R-:W-:Y:S03]  /*e950*/  HMMA.16816.F32.BF16 R4, R16.reuse, R20, R4 ;  /* 0x000000141004723c */ /* 0x042fe60000041804 */
[--C-:B------:R-:W-:Y:S02]  /*e960*/  FFMA.FTZ R166, R147, c[0x0][0x2d0], -R156.reuse ;  /* 0x0000b40093a67a23 */ /* 0x100fe4000001089c */
[----:B------:R-:W-:Y:S01]  /*e970*/  LDSM.16.MT88.4 R144, [R181+UR4+0x5900] ;  /* 0x00590004b590783b */ /* 0x000fe20008004200 */
[----:B------:R-:W-:Y:S01]  /*e980*/  FFMA.FTZ R141, R140, c[0x0][0x2d0], -R141 ;  /* 0x0000b4008c8d7a23 */ /* 0x000fe2000001088d */
[----:B------:R-:W-:Y:S01]  /*e990*/  MUFU.EX2 R169, R169 ;  /* 0x000000a900a97308 */ /* 0x000fe20000000800 */
[C---:B------:R-:W-:Y:S04]  /*e9a0*/  HMMA.16816.F32.BF16 R8, R16.reuse, R22, R8 ;  /* 0x000000161008723c */ /* 0x040fe80000041808 */
[--C-:B------:R-:W-:Y:S01]  /*e9b0*/  FFMA.FTZ R159, R159, c[0x0][0x2d0], -R156.reuse ;  /* 0x0000b4009f9f7a23 */ /* 0x100fe2000001089c */
[----:B------:R-:W1:Y:S01]  /*e9c0*/  LDSM.16.MT88.4 R20, [R181+UR4+0x4900] ;  /* 0x00490004b514783b */ /* 0x000e620008004200 */
[----:B------:R-:W-:Y:S02]  /*e9d0*/  FFMA.FTZ R156, R143, c[0x0][0x2d0], -R156 ;  /* 0x0000b4008f9c7a23 */ /* 0x000fe4000001089c */
[C---:B--2---:R-:W-:Y:S01]  /*e9e0*/  HMMA.16816.F32.BF16 R100, R16.reuse, R24, R100 ;  /* 0x000000181064723c */ /* 0x044fe20000041864 */
[----:B------:R-:W-:Y:S03]  /*e9f0*/  MUFU.EX2 R179, R141 ;  /* 0x0000008d00b37308 */ /* 0x000fe60000000800 */
[----:B------:R-:W-:Y:S02]  /*ea00*/  FFMA.FTZ R151, R12, R203, R151 ;  /* 0x000000cb0c977223 */ /* 0x000fe40000010097 */
[----:B------:R-:W-:Y:S02]  /*ea10*/  FFMA.FTZ R155, R3, R204, R155 ;  /* 0x000000cc039b7223 */ /* 0x000fe4000001009b */
[C---:B------:R-:W-:Y:S01]  /*ea20*/  HMMA.16816.F32.BF16 R104, R16.reuse, R26, R104 ;  /* 0x0000001a1068723c */ /* 0x040fe20000041868 */
[----:B------:R-:W2:Y:S02]  /*ea30*/  LDSM.16.MT88.4 R24, [R13+0x4900] ;  /* 0x004900000d18783b */ /* 0x000ea40000004200 */
[----:B------:R-:W-:Y:S01]  /*ea40*/  MUFU.EX2 R175, R156 ;  /* 0x0000009c00af7308 */ /* 0x000fe20000000800 */
[----:B------:R-:W-:Y:S02]  /*ea50*/  FADD.FTZ R151, R150, R151 ;  /* 0x0000009796977221 */ /* 0x000fe40000010000 */
[----:B------:R-:W-:Y:S02]  /*ea60*/  FADD.FTZ R155, R154, R155 ;  /* 0x0000009b9a9b7221 */ /* 0x000fe40000010000 */
[C---:B------:R-:W-:Y:S04]  /*ea70*/  HMMA.16816.F32.BF16 R108, R16.reuse, R32, R108 ;  /* 0x00000020106c723c */ /* 0x040fe8000004186c */
[----:B------:R-:W-:Y:S01]  /*ea80*/  FADD.FTZ R152, R152, R155 ;  /* 0x0000009b98987221 */ /* 0x000fe20000010000 */
[----:B------:R5:W-:Y:S03]  /*ea90*/  MUFU.EX2 R156, R142 ;  /* 0x0000008e009c7308 */ /* 0x000be60000000800 */
[C---:B------:R-:W-:Y:S01]  /*eaa0*/  HMMA.16816.F32.BF16 R112, R16.reuse, R34, R112 ;  /* 0x000000221070723c */ /* 0x040fe20000041870 */
[----:B------:R-:W-:Y:S03]  /*eab0*/  LDSM.16.MT88.4 R32, [R14+0x4900] ;  /* 0x004900000e20783b */ /* 0x000fe60000004200 */
        /* <DEDUP_REMOVED lines=9> */
[----:B-----5:R-:W-:Y:S03]  /*eb50*/  LDSM.16.MT88.4 R140, [R14+0x3900] ;  /* 0x003900000e8c783b */ /* 0x020fe60000004200 */
[----:B------:R-:W5:Y:S01]  /*eb60*/  MUFU.EX2 R170, R170 ;  /* 0x000000aa00aa7308 */ /* 0x000f620000000800 */
[----:B------:R-:W-:Y:S03]  /*eb70*/  FADD.FTZ R164, R164, R163 ;  /* 0x000000a3a4a47221 */ /* 0x000fe60000010000 */
[C---:B------:R-:W-:Y:S01]  /*eb80*/  HMMA.16816.F32.BF16 R40, R16.reuse, R130, R40 ;  /* 0x000000821028723c */ /* 0x040fe20000041828 */
[----:B------:R-:W-:Y:S03]  /*eb90*/  LDSM.16.MT88.4 R128, [R14+0x1100] ;  /* 0x001100000e80783b */ /* 0x000fe60000004200 */
[----:B------:R-:W-:Y:S02]  /*eba0*/  FADD.FTZ R164, R165, R164 ;  /* 0x000000a4a5a47221 */ /* 0x000fe40000010000 */
[----:B------:R-:W-:Y:S02]  /*ebb0*/  MUFU.EX2 R168, R168 ;  /* 0x000000a800a87308 */ /* 0x000fe40000000800 */
[C---:B------:R-:W-:Y:S08]  /*ebc0*/  HMMA.16816.F32.BF16 R44, R16.reuse, R132, R44 ;  /* 0x00000084102c723c */ /* 0x040ff0000004182c */
[C---:B------:R-:W-:Y:S01]  /*ebd0*/  HMMA.16816.F32.BF16 R48, R16.reuse, R134, R48 ;  /* 0x000000861030723c */ /* 0x040fe20000041830 */
[----:B------:R-:W-:Y:S01]  /*ebe0*/  LDSM.16.MT88.4 R132, [R14+0x1900] ;  /* 0x001900000e84783b */ /* 0x000fe20000004200 */
[----:B------:R-:W1:Y:S06]  /*ebf0*/  MUFU.EX2 R171, R171 ;  /* 0x000000ab00ab7308 */ /* 0x000e6c0000000800 */
[C---:B------:R-:W-:Y:S04]  /*ec00*/  HMMA.16816.F32.BF16 R52, R16.reuse, R136, R52 ;  /* 0x000000881034723c */ /* 0x040fe80000041834 */
[----:B------:R-:W-:Y:S04]  /*ec10*/  MUFU.EX2 R159, R159 ;  /* 0x0000009f009f7308 */ /* 0x000fe80000000800 */
[C---:B------:R-:W-:Y:S01]  /*ec20*/  HMMA.16816.F32.BF16 R56, R16.reuse, R138, R56 ;  /* 0x0000008a1038723c */ /* 0x040fe20000041838 */
[----:B------:R-:W-:Y:S05]  /*ec30*/  LDSM.16.MT88.4 R136, [R180+UR4+0x3900] ;  /* 0x00390004b488783b */ /* 0x000fea0008004200 */
[----:B------:R-:W2:Y:S02]  /*ec40*/  MUFU.EX2 R166, R166 ;  /* 0x000000a600a67308 */ /* 0x000ea40000000800 */
[C---:B---3--:R-:W-:Y:S08]  /*ec50*/  HMMA.16816.F32.BF16 R60, R16.reuse, R28, R60 ;  /* 0x0000001c103c723c */ /* 0x048ff0000004183c */
[C---:B------:R-:W-:Y:S01]  /*ec60*/  HMMA.16816.F32.BF16 R64, R16.reuse, R30, R64 ;  /* 0x0000001e1040723c */ /* 0x040fe20000041840 */
[----:B------:R-:W3:Y:S01]  /*ec70*/  LDSM.16.MT88.4 R28, [R180+UR4+0x4900] ;  /* 0x00490004b41c783b */ /* 0x000ee20008004200 */
[----:B------:R-:W3:Y:S06]  /*ec80*/  MUFU.EX2 R172, R172 ;  /* 0x000000ac00ac7308 */ /* 0x000eec0000000800 */
[C---:B-1----:R-:W-:Y:S08]  /*ec90*/  HMMA.16816.F32.BF16 R68, R16.reuse, R20, R68 ;  /* 0x000000141044723c */ /* 0x042ff00000041844 */
[C---:B------:R-:W-:Y:S01]  /*eca0*/  HMMA.16816.F32.BF16 R72, R16.reuse, R22, R72 ;  /* 0x000000161048723c */ /* 0x040fe20000041848 */
[----:B------:R-:W1:Y:S07]  /*ecb0*/  LDSM.16.MT88.4 R20, [R181+UR4+0x1100] ;  /* 0x00110004b514783b */ /* 0x000e6e0008004200 */
[C---:B--2---:R-:W-:Y:S08]  /*ecc0*/  HMMA.16816.F32.BF16 R76, R16.reuse, R24, R76 ;  /* 0x00000018104c723c */ /* 0x044ff0000004184c */
[C---:B------:R-:W-:Y:S01]  /*ecd0*/  HMMA.16816.F32.BF16 R80, R16.reuse, R26, R80 ;  /* 0x0000001a1050723c */ /* 0x040fe20000041850 */
[----:B------:R-:W2:Y:S07]  /*ece0*/  LDSM.16.MT88.4 R24, [R180+UR4+0x1100] ;  /* 0x00110004b418783b */ /* 0x000eae0008004200 */
[C---:B---3--:R-:W-:Y:S08]  /*ecf0*/  HMMA.16816.F32.BF16 R84, R16.reuse, R28, R84 ;  /* 0x0000001c1054723c */ /* 0x048ff00000041854 */
[C---:B------:R-:W-:Y:S01]  /*ed00*/  HMMA.16816.F32.BF16 R88, R16.reuse, R30, R88 ;  /* 0x0000001e1058723c */ /* 0x040fe20000041858 */
[----:B------:R-:W3:Y:S07]  /*ed10*/  LDSM.16.MT88.4 R28, [R181+UR4+0x3100] ;  /* 0x00310004b51c783b */ /* 0x000eee0008004200 */
[C---:B------:R-:W-:Y:S08]  /*ed20*/  HMMA.16816.F32.BF16 R92, R16.reuse, R32, R92 ;  /* 0x00000020105c723c */ /* 0x040ff0000004185c */
[----:B------:R-:W-:Y:S01]  /*ed30*/  HMMA.16816.F32.BF16 R96, R16, R34, R96 ;  /* 0x000000221060723c */ /* 0x000fe20000041860 */
[----:B------:R-:W2:Y:S06]  /*ed40*/  LDSM.16.MT88.4 R32, [R13+0x3100] ;  /* 0x003100000d20783b */ /* 0x000eac0000004200 */
[----:B----4-:R-:W-:Y:S02]  /*ed50*/  F2FP.BF16.PACK_AB R16, R174, R173 ;  /* 0x000000adae10723e */ /* 0x010fe400000010ff */
[----:B------:R-:W-:Y:S03]  /*ed60*/  F2FP.BF16.PACK_AB R18, R176, R169 ;  /* 0x000000a9b012723e */ /* 0x000fe600000010ff */
[C---:B-----5:R-:W-:Y:S01]  /*ed70*/  F2FP.BF16.PACK_AB R17, R170.reuse, R167 ;  /* 0x000000a7aa11723e */ /* 0x060fe200000010ff */
[----:B------:R-:W-:Y:S01]  /*ed80*/  FADD.FTZ R167, R167, R164 ;  /* 0x000000a4a7a77221 */ /* 0x000fe20000010000 */
[C---:B------:R-:W-:Y:S03]  /*ed90*/  F2FP.BF16.PACK_AB R19, R171.reuse, R168 ;  /* 0x000000a8ab13723e */ /* 0x040fe600000010ff */
[----:B------:R-:W-:Y:S04]  /*eda0*/  FADD.FTZ R167, R170, R167 ;  /* 0x000000a7aaa77221 */ /* 0x000fe80000010000 */
[C---:B-1----:R-:W-:Y:S03]  /*edb0*/  HMMA.16816.F32.BF16 R4, R16.reuse, R20, R4 ;  /* 0x000000141004723c */ /* 0x042fe60000041804 */
[----:B------:R-:W-:Y:S04]  /*edc0*/  FADD.FTZ R168, R168, R167 ;  /* 0x000000a7a8a87221 */ /* 0x000fe80000010000 */
[----:B------:R-:W-:Y:S01]  /*edd0*/  FADD.FTZ R168, R171, R168 ;  /* 0x000000a8aba87221 */ /* 0x000fe20000010000 */
[C---:B------:R-:W-:Y:S01]  /*ede0*/  HMMA.16816.F32.BF16 R8, R16.reuse, R22, R8 ;  /* 0x000000161008723c */ /* 0x040fe20000041808 */
[----:B------:R-:W1:Y:S07]  /*edf0*/  LDSM.16.MT88.4 R20, [R180+UR4+0x3100] ;  /* 0x00310004b414783b */ /* 0x000e6e0008004200 */
[C---:B------:R-:W-:Y:S08]  /*ee00*/  HMMA.16816.F32.BF16 R100, R16.reuse, R124, R100 ;  /* 0x0000007c1064723c */ /* 0x040ff00000041864 */
[C---:B------:R-:W-:Y:S01]  /*ee10*/  HMMA.16816.F32.BF16 R104, R16.reuse, R126, R104 ;  /* 0x0000007e1068723c */ /* 0x040fe20000041868 */
[----:B------:R-:W-:Y:S07]  /*ee20*/  LDSM.16.MT88.4 R124, [R181+UR4+0x1900] ;  /* 0x00190004b57c783b */ /* 0x000fee0008004200 */
[C---:B--2---:R-:W-:Y:S08]  /*ee30*/  HMMA.16816.F32.BF16 R108, R16.reuse, R24, R108 ;  /* 0x00000018106c723c */ /* 0x044ff0000004186c */
        /* <DEDUP_REMOVED lines=23> */
[C---:B------:R-:W-:Y:S01]  /*efb0*/  HMMA.16816.F32.BF16 R88, R16.reuse, R22, R88 ;  /* 0x000000161058723c */ /* 0x040fe20000041858 */
[----:B------:R-:W1:Y:S07]  /*efc0*/  LDSM.16.MT88.4 R20, [R181+UR4+0x3900] ;  /* 0x00390004b514783b */ /* 0x000e6e0008004200 */
[C---:B--2---:R-:W-:Y:S08]  /*efd0*/  HMMA.16816.F32.BF16 R92, R16.reuse, R24, R92 ;  /* 0x00000018105c723c */ /* 0x044ff0000004185c */
[----:B------:R-:W-:Y:S01]  /*efe0*/  HMMA.16816.F32.BF16 R96, R16, R26, R96 ;  /* 0x0000001a1060723c */ /* 0x000fe20000041860 */
[----:B------:R-:W2:Y:S06]  /*eff0*/  LDSM.16.MT88.4 R24, [R13+0x3900] ;  /* 0x003900000d18783b */ /* 0x000eac0000004200 */
[----:B------:R-:W-:Y:S02]  /*f000*/  F2FP.BF16.PACK_AB R16, R166, R159 ;  /* 0x0000009fa610723e */ /* 0x000fe400000010ff */
[----:B------:R-:W-:Y:S03]  /*f010*/  F2FP.BF16.PACK_AB R18, R175, R172 ;  /* 0x000000acaf12723e */ /* 0x000fe600000010ff */
[C---:B------:R-:W-:Y:S01]  /*f020*/  F2FP.BF16.PACK_AB R17, R178.reuse, R177 ;  /* 0x000000b1b211723e */ /* 0x040fe200000010ff */
[----:B------:R-:W-:Y:S01]  /*f030*/  FADD.FTZ R177, R177, R168 ;  /* 0x000000a8b1b17221 */ /* 0x000fe20000010000 */
[C---:B------:R-:W-:Y:S03]  /*f040*/  F2FP.BF16.PACK_AB R19, R179.reuse, R156 ;  /* 0x0000009cb313723e */ /* 0x040fe600000010ff */
[----:B------:R-:W-:Y:S04]  /*f050*/  FADD.FTZ R177, R178, R177 ;  /* 0x000000b1b2b17221 */ /* 0x000fe80000010000 */
[C---:B------:R-:W-:Y:S01]  /*f060*/  HMMA.16816.F32.BF16 R128, R16.reuse, R124, R4 ;  /* 0x0000007c1080723c */ /* 0x040fe20000041804 */
[----:B------:R-:W5:Y:S02]  /*f070*/  LDSM.16.MT88.4 R4, [R13+0x5900] ;  /* 0x005900000d04783b */ /* 0x000f640000004200 */
[----:B------:R-:W-:Y:S04]  /*f080*/  FADD.FTZ R156, R156, R177 ;  /* 0x000000b19c9c7221 */ /* 0x000fe80000010000 */
[----:B------:R-:W-:Y:S01]  /*f090*/  FADD.FTZ R204, R179, R156 ;  /* 0x0000009cb3cc7221 */ /* 0x000fe20000010000 */
[C---:B------:R-:W-:Y:S01]  /*f0a0*/  HMMA.16816.F32.BF16 R124, R16.reuse, R126, R8 ;  /* 0x0000007e107c723c */ /* 0x040fe20000041808 */
[----:B------:R-:W1:Y:S07]  /*f0b0*/  LDSM.16.MT88.4 R8, [R180+UR4+0x5900] ;  /* 0x00590004b408783b */ /* 0x000e6e0008004200 */
[C---:B---3--:R-:W-:Y:S08]  /*f0c0*/  HMMA.16816.F32.BF16 R100, R16.reuse, R28, R100 ;  /* 0x0000001c1064723c */ /* 0x048ff00000041864 */
[C---:B------:R-:W-:Y:S08]  /*f0d0*/  HMMA.16816.F32.BF16 R104, R16.reuse, R30, R104 ;  /* 0x0000001e1068723c */ /* 0x040ff00000041868 */
[C---:B----4-:R-:W-:Y:S08]  /*f0e0*/  HMMA.16816.F32.BF16 R108, R16.reuse, R32, R108 ;  /* 0x00000020106c723c */ /* 0x050ff0000004186c */
        /* <DEDUP_REMOVED lines=14> */
[C---:B-----5:R-:W-:Y:S07]  /*f1d0*/  HMMA.16816.F32.BF16 R76, R16.reuse, R4, R76 ;  /* 0x00000004104c723c */ /* 0x060fee000004184c */
[----:B------:R-:W-:Y:S01]  /*f1e0*/  FADD.FTZ R4, R148, R151 ;  /* 0x0000009794047221 */ /* 0x000fe20000010000 */
[C---:B------:R-:W-:Y:S04]  /*f1f0*/  HMMA.16816.F32.BF16 R80, R16.reuse, R6, R80 ;  /* 0x000000061050723c */ /* 0x040fe80000041850 */
[----:B------:R-:W-:Y:S04]  /*f200*/  FADD.FTZ R4, R153, R4 ;  /* 0x0000000499047221 */ /* 0x000fe80000010000 */
[C---:B------:R-:W-:Y:S04]  /*f210*/  HMMA.16816.F32.BF16 R84, R16.reuse, R8, R84 ;  /* 0x000000081054723c */ /* 0x040fe80000041854 */
[----:B------:R-:W-:Y:S04]  /*f220*/  FADD.FTZ R3, R15, R4 ;  /* 0x000000040f037221 */ /* 0x000fe80000010000 */
[C---:B------:R-:W-:Y:S04]  /*f230*/  HMMA.16816.F32.BF16 R88, R16.reuse, R10, R88 ;  /* 0x0000000a1058723c */ /* 0x040fe80000041858 */
[----:B------:R-:W-:Y:S04]  /*f240*/  FADD.FTZ R3, R158, R3 ;  /* 0x000000039e037221 */ /* 0x000fe80000010000 */
[----:B------:R-:W-:Y:S01]  /*f250*/  FADD.FTZ R4, R160, R3 ;  /* 0x00000003a0047221 */ /* 0x000fe20000010000 */
[----:B------:R-:W-:Y:S01]  /*f260*/  IADD3 R3, R209, -0x2, RZ ;  /* 0xfffffffed1037810 */ /* 0x000fe20007ffe0ff */
[C---:B-1----:R-:W-:Y:S03]  /*f270*/  HMMA.16816.F32.BF16 R92, R16.reuse, R20, R92 ;  /* 0x00000014105c723c */ /* 0x042fe6000004185c */
[----:B------:R-:W-:Y:S01]  /*f280*/  FADD.FTZ R4, R161, R4 ;  /* 0x00000004a1047221 */ /* 0x000fe20000010000 */
[----:B------:R-:W-:Y:S03]  /*f290*/  ISETP.GE.AND P0, PT, R3, R190, PT ;  /* 0x000000be0300720c */ /* 0x000fe60003f06270 */
        /* <DEDUP_REMOVED lines=9> */
[----:B------:R-:W-:-:S05]  /*f330*/  @!P0 BRA `(.L_x_1144) ;  /* 0x0000034000008947 */ /* 0x000fca0003800000 */
        /* <DEDUP_REMOVED lines=12> */
[----:B------:R-:W-:Y:S04]  /*f400*/  @!P2 LEA.HI.X R5, R7, c[0x0][0x2a4], R6, 0x2, P0 ;  /* 0x0000a9000705aa11 */ /* 0x000fe800000f1406 */
[----:B------:R-:W-:Y:S01]  /*f410*/  SHF.R.S32.HI R3, RZ, 0x1f, R196 ;  /* 0x0000001fff037819 */ /* 0x000fe200000114c4 */
[----:B------:R1:W2:Y:S04]  /*f420*/  @!P2 LDG.E R195, [R4.64] ;  /* 0x0000000e04c3a981 */ /* 0x0002a8000c1e1900 */
        /* <DEDUP_REMOVED lines=12> */
[----:B------:R-:W1:Y:S01]  /*f4f0*/  SHFL.IDX PT, R8, R16, RZ, 0x181f ;  /* 0x00181fff10087589 */ /* 0x000e6200000e0000 */
[----:B------:R-:W-:Y:S03]  /*f500*/  MOV R4, UR20 ;  /* 0x0000001400047c02 */ /* 0x000fe60008000f00 */
[----:B------:R-:W2:Y:S02]  /*f510*/  SHFL.IDX PT, R5, R7, RZ, 0x181f ;  /* 0x00181fff07057589 */ /* 0x000ea400000e0000 */
[----:B------:R-:W-:Y:S02]  /*f520*/  IMAD R4, R4, 0x3000, R197 ;  /* 0x0000300004047824 */ /* 0x000fe400078e02c5 */
[----:B------:R-:W3:Y:S04]  /*f530*/  SHFL.IDX PT, R6, R16, 0x1, 0x181f ;  /* 0x00381f0010067f89 */ /* 0x000ee800000e0000 */
[----:B------:R-:W4:Y:S01]  /*f540*/  SHFL.IDX PT, R3, R7, 0x1, 0x181f ;  /* 0x00381f0007037f89 */ /* 0x000f2200000e0000 */
[CC--:B-1----:R-:W-:Y:S05]  /*f550*/  IADD3 R12, P0, R8.reuse, R210.reuse, RZ ;  /* 0x000000d2080c7210 */ /* 0x0c2fea0007f1e0ff */
[C-C-:B--2---:R-:W-:Y:S01]  /*f560*/  IMAD.X R13, R5.reuse, 0x1, R207.reuse, P0 ;  /* 0x00000001050d7824 */ /* 0x144fe200000e06cf */
[C---:B------:R-:W-:Y:S05]  /*f570*/  IADD3 R10, P0, R8.reuse, R211, RZ ;  /* 0x000000d3080a7210 */ /* 0x040fea0007f1e0ff */
[C---:B------:R-:W-:Y:S01]  /*f580*/  IMAD.X R11, R5.reuse, 0x1, R208, P0 ;  /* 0x00000001050b7824 */ /* 0x040fe200000e06d0 */
[----:B------:R-:W-:Y:S05]  /*f590*/  IADD3 R8, P0, R8, R205, RZ ;  /* 0x000000cd08087210 */ /* 0x000fea0007f1e0ff */
[--C-:B------:R-:W-:Y:S01]  /*f5a0*/  IMAD.X R9, R5, 0x1, R206.reuse, P0 ;  /* 0x0000000105097824 */ /* 0x100fe200000e06ce */
[----:B---3--:R-:W-:Y:S01]  /*f5b0*/  IADD3 R14, P0, R6, R210, RZ ;  /* 0x000000d2060e7210 */ /* 0x008fe20007f1e0ff */
[----:B------:R-:W-:Y:S04]  /*f5c0*/  IMAD.SHL.U32 R5, R4, 0x2, RZ ;  /* 0x0000000204057824 */ /* 0x000fe800078e00ff */
[C---:B----4-:R-:W-:Y:S01]  /*f5d0*/  IMAD.X R15, R3.reuse, 0x1, R207, P0 ;  /* 0x00000001030f7824 */ /* 0x050fe200000e06cf */
[----:B------:R1:W-:Y:S01]  /*f5e0*/  LDGSTS.E.BYPASS.LTC128B.128 [R5+0xc100], [R12.64], !P5 ;  /* 0x0c1000000c057fae */ /* 0x0003e2000e901d4e */
[C---:B------:R-:W-:Y:S03]  /*f5f0*/  IADD3 R16, P0, R6.reuse, R211, RZ ;  /* 0x000000d306107210 */ /* 0x040fe60007f1e0ff */
[----:B------:R1:W-:Y:S01]  /*f600*/  LDGSTS.E.BYPASS.LTC128B.128 [R5+0xe100], [R10.64], !P4 ;  /* 0x0e1000000a057fae */ /* 0x0003e2000e101d4e */
[C---:B------:R-:W-:Y:S02]  /*f610*/  IADD3.X R17, R3.reuse, R208, RZ, P0, !PT ;  /* 0x000000d003117210 */ /* 0x040fe400007fe4ff */
[----:B------:R-:W-:Y:S01]  /*f620*/  IADD3 R6, P0, R6, R205, RZ ;  /* 0x000000cd06067210 */ /* 0x000fe20007f1e0ff */
[----:B------:R1:W-:Y:S04]  /*f630*/  LDGSTS.E.BYPASS.LTC128B.128 [R5+0x10100], [R8.64], !P6 ;  /* 0x1010000008057fae */ /* 0x0003e8000f101d4e */
[----:B------:R1:W-:Y:S01]  /*f640*/  LDGSTS.E.BYPASS.LTC128B.128 [R5+0xd100], [R14.64], !P5 ;  /* 0x0d1000000e057fae */ /* 0x0003e2000e901d4e */
[----:B------:R-:W-:Y:S03]  /*f650*/  IMAD.X R7, R3, 0x1, R206, P0 ;  /* 0x0000000103077824 */ /* 0x000fe600000e06ce */
[----:B------:R1:W-:Y:S04]  /*f660*/  LDGSTS.E.BYPASS.LTC128B.128 [R5+0xf100], [R16.64], !P4 ;  /* 0x0f10000010057fae */ /* 0x0003e8000e101d4e */
[----:B------:R1:W-:Y:S02]  /*f670*/  LDGSTS.E.BYPASS.LTC128B.128 [R5+0x11100], [R6.64], !P6 ;  /* 0x1110000006057fae */ /* 0x0003e4000f101d4e */
.L_x_1144:
[----:B------:R-:W-:Y:S01]  /*f680*/  UIADD3 UR4, UR5, 0x1, URZ ;  /* 0x0000000105047890 */ /* 0x000fe2000fffe03f */
[----:B------:R-:W0:Y:S01]  /*f690*/  LDGDEPBAR ;  /* 0x00000000000079af */ /* 0x000e220000000000 */
[----:B------:R-:W-:Y:S01]  /*f6a0*/  UISETP.GE.AND UP0, UPT, UR5, 0x1, UPT ;  /* 0x000000010500788c */ /* 0x000fe2000bf06270 */
[----:B------:R-:W-:Y:S01]  /*f6b0*/  ISETP.GE.AND P0, PT, R190, R209, PT ;  /* 0x000000d1be00720c */ /* 0x000fe20003f06270 */
[----:B------:R-:W-:Y:S01]  /*f6c0*/  IMAD.MOV.U32 R3, RZ, RZ, R0 ;  /* 0x000000ffff037224 */ /* 0x000fe200078e0000 */
[----:B------:R-:W-:Y:S01]  /*f6d0*/  IADD3 R209, R209, -0x1, RZ ;  /* 0xffffffffd1d17810 */ /* 0x000fe20007ffe0ff */
[----:B------:R-:W-:Y:S01]  /*f6e0*/  USEL UR5, UR4, URZ, !UP0 ;  /* 0x0000003f04057287 */ /* 0x000fe2000c000000 */
[----:B------:R-:W-:Y:S09]  /*f6f0*/  IMAD.MOV.U32 R132, RZ, RZ, R2 ;  /* 0x000000ffff847224 */ /* 0x000ff200078e0002 */
[----:B------:R-:W-:-:S05]  /*f700*/  @!P0 BRA `(.L_x_1145) ;  /* 0xffffcb0000008947 */ /* 0x000fca000383ffff */
.L_x_1134:
[----:B------:R-:W2:Y:S01]  /*f710*/  SHFL.BFLY PT, R4, R203, 0x2, 0x1f ;  /* 0x0c401f00cb047f89 */ /* 0x000ea200000e0000 */
[----:B------:R-:W-:-:S03]  /*f720*/  PLOP3.LUT P2, PT, PT, PT, PT, 0x8, 0x0 ;  /* 0x000000000000781c */ /* 0x000fc60003f4e170 */
[----:B------:R-:W3:Y:S01]  /*f730*/  SHFL.BFLY PT, R3, R204, 0x2, 0x1f ;  /* 0x0c401f00cc037f89 */ /* 0x000ee200000e0000 */
[----:B-12---:R-:W-:Y:S02]  /*f740*/  FADD.FTZ R7, R4, R203 ;  /* 0x000000cb04077221 */ /* 0x006fe40000010000 */
[----:B------:R-:W-:Y:S01]  /*f750*/  CS2R R4, SRZ ;  /* 0x0000000000047805 */ /* 0x000fe2000001ff00 */
[----:B---3--:R-:W-:Y:S02]  /*f760*/  FADD.FTZ R8, R3, R204 ;  /* 0x000000cc03087221 */ /* 0x008fe40000010000 */
        /* <DEDUP_REMOVED lines=10> */
[----:B------:R-:W-:-:S04]  /*f810*/  @P0 MOV R10, 0x3f317218 ;  /* 0x3f317218000a0802 */ /* 0x000fc80000000f00 */
[----:B------:R-:W2:Y:S08]  /*f820*/  @P1 MUFU.LG2 R6, R6 ;  /* 0x0000000600061308 */ /* 0x000eb00000000c00 */
[----:B------:R-:W-:Y:S01]  /*f830*/  @P0 MUFU.RCP R4, R3 ;  /* 0x0000000300040308 */ /* 0x000fe20000001000 */
[C---:B-1----:R-:W-:Y:S02]  /*f840*/  FMUL.FTZ R128, R5.reuse, R128 ;  /* 0x0000008005807220 */ /* 0x042fe40000410000 */
[----:B------:R-:W-:-:S02]  /*f850*/  FMUL.FTZ R129, R5, R129 ;  /* 0x0000008105817220 */ /* 0x000fc40000410000 */
[C---:B------:R-:W-:Y:S02]  /*f860*/  FMUL.FTZ R124, R5.reuse, R124 ;  /* 0x0000007c057c7220 */ /* 0x040fe40000410000 */
[C---:B------:R-:W-:Y:S01]  /*f870*/  FMUL.FTZ R125, R5.reuse, R125 ;  /* 0x0000007d057d7220 */ /* 0x040fe20000410000 */
[----:B------:R-:W1:Y:S01]  /*f880*/  @P0 MUFU.LG2 R3, R3 ;  /* 0x0000000300030308 */ /* 0x000e620000000c00 */
        /* <DEDUP_REMOVED lines=44> */
[----:B--2---:R-:W-:Y:S02]  /*fb50*/  @P1 FMUL.FTZ R5, R6, 0.69314718246459960938 ;  /* 0x3f31721806051820 */ /* 0x004fe40000410000 */
[----:B------:R-:W-:-:S02]  /*fb60*/  @P1 FMUL.FTZ R6, R9, c[0x0][0x2d0] ;  /* 0x0000b40009061a20 */ /* 0x000fc40000410000 */
        /* <DEDUP_REMOVED lines=52> */
.L_x_1094:
        /* <DEDUP_REMOVED lines=165> */
.L_x_1147:
        /* <DEDUP_REMOVED lines=9> */
[----:B------:R-:W-:Y:S01]  /*10990*/  UMOV UR13, UR17 ;  /* 0x00000011000d7c82 */ /* 0x000fe20008000000 */
[----:B------:R-:W-:Y:S01]  /*109a0*/  ISETP.NE.AND P1, PT, R6, 0x1, PT ;  /* 0x000000010600780c */ /* 0x000fe20003f25270 */
[----:B------:R-:W-:Y:S01]  /*109b0*/  UIMAD UR17, UR17, UR4, URZ ;  /* 0x00000004111172a4 */ /* 0x000fe2000f8e023f */
[----:B------:R-:W-:Y:S01]  /*109c0*/  LEA.HI R6, R9, R9, RZ, 0x1 ;  /* 0x0000000909067211 */ /* 0x000fe200078f08ff */
[----:B------:R-:W-:Y:S01]  /*109d0*/  IMAD.IADD R2, R2, 0x1, -R11 ;  /* 0x0000000102027824 */ /* 0x000fe200078e0a0b */
[----:B------:R-:W-:Y:S01]  /*109e0*/  SHF.R.S32.HI R11, RZ, 0x1f, R4 ;  /* 0x0000001fff0b7819 */ /* 0x000fe20000011404 */
[----:B------:R-:W-:Y:S01]  /*109f0*/  UMOV UR12, UR16 ;  /* 0x00000010000c7c82 */ /* 0x000fe20008000000 */
[----:B------:R-:W-:Y:S01]  /*10a00*/  LOP3.LUT R6, R6, 0x1ffffffe, RZ, 0xc0, !PT ;  /* 0x1ffffffe06067812 */ /* 0x000fe200078ec0ff */
[----:B------:R-:W-:Y:S01]  /*10a10*/  ULDC.64 UR6, c[0x0][0x490] ;  /* 0x0001240000067ab9 */ /* 0x000fe20000000a00 */
[----:B------:R-:W-:Y:S01]  /*10a20*/  LEA.HI R11, R11, R4, RZ, 0x2 ;  /* 0x000000040b0b7211 */ /* 0x000fe200078f10ff */
[----:B------:R-:W-:Y:S01]  /*10a30*/  UIMAD.WIDE.U32 UR18, UR16, UR4, URZ ;  /* 0x00000004101272a5 */ /* 0x000fe2000f8e003f */
[----:B------:R-:W-:Y:S01]  /*10a40*/  LOP3.LUT P2, RZ, R4, 0x3, RZ, 0xc0, !PT ;  /* 0x0000000304ff7812 */ /* 0x000fe2000784c0ff */
[----:B------:R-:W-:Y:S01]  /*10a50*/  IMAD.IADD R9, R9, 0x1, -R6 ;  /* 0x0000000109097824 */ /* 0x000fe200078e0a06 */
[----:B------:R-:W-:Y:S01]  /*10a60*/  SHF.R.S32.HI R11, RZ, 0x2, R11 ;  /* 0x00000002ff0b7819 */ /* 0x000fe2000001140b */
[----:B------:R-:W-:Y:S01]  /*10a70*/  UIMAD UR17, UR16, UR5, UR17 ;  /* 0x00000005101172a4 */ /* 0x000fe2000f8e0211 */
[CC--:B------:R-:W-:Y:S01]  /*10a80*/  LEA.HI R4, R3.reuse, R0.reuse, RZ, 0x3 ;  /* 0x0000000003047211 */ /* 0x0c0fe200078f18ff */
[----:B------:R-:W-:Y:S01]  /*10a90*/  USHF.R.S32.HI UR16, URZ, 0x1f, UR11 ;  /* 0x0000001f3f107899 */ /* 0x000fe2000801140b */
[----:B------:R-:W-:Y:S01]  /*10aa0*/  LEA.HI R3, R3, R0, RZ, 0x6 ;  /* 0x0000000003037211 */ /* 0x000fe200078f30ff */
[----:B------:R-:W-:Y:S01]  /*10ab0*/  IMAD R2, R2, 0x10, R11 ;  /* 0x0000001002027824 */ /* 0x000fe200078e020b */
[----:B------:R-:W-:-:S02]  /*10ac0*/  UIMAD UR9, UR8, UR6, URZ ;  /* 0x00000006080972a4 */ /* 0x000fc4000f8e023f */
[----:B------:R-:W-:Y:S01]  /*10ad0*/  USEL UR16, UR16, URZ, !UP1 ;  /* 0x0000003f10107287 */ /* 0x000fe2000c800000 */
[----:B------:R-:W-:Y:S01]  /*10ae0*/  IMAD R6, R9, 0x8, R2 ;  /* 0x0000000809067824 */ /* 0x000fe200078e0202 */
[----:B------:R-:W-:Y:S01]  /*10af0*/  UIMAD.WIDE.U32 UR12, UR10, UR6, UR12 ;  /* 0x000000060a0c72a5 */ /* 0x000fe2000f8e000c */
[----:B------:R-:W-:Y:S01]  /*10b00*/  IMAD.SHL.U32 R3, R3, 0x8, RZ ;  /* 0x0000000803037824 */ /* 0x000fe200078e00ff */
[----:B------:R-:W-:Y:S02]  /*10b10*/  UIMAD UR9, UR10, UR7, UR9 ;  /* 0x000000070a0972a4 */ /* 0x000fe4000f8e0209 */
[----:B-1----:R-:W-:Y:S01]  /*10b20*/  LEA R6, R57, R6, 0x7 ;  /* 0x0000000639067211 */ /* 0x002fe200078e38ff */
[----:B------:R-:W-:Y:S02]  /*10b30*/  ULDC.64 UR6, c[0x0][0x498] ;  /* 0x0001260000067ab9 */ /* 0x000fe40000000a00 */
[----:B------:R-:W-:Y:S02]  /*10b40*/  USEL UR11, UR11, URZ, !UP1 ;  /* 0x0000003f0b0b7287 */ /* 0x000fe4000c800000 */
[----:B------:R-:W-:Y:S01]  /*10b50*/  @P1 IMAD.HI.U32 R9, R6, c[0x0][0x4ec], RZ ;  /* 0x00013b0006091a27 */ /* 0x000fe200078e00ff */
[----:B------:R-:W-:-:S02]  /*10b60*/  UIMAD UR20, UR16, UR6, URZ ;  /* 0x00000006101472a4 */ /* 0x000fc4000f8e023f */
[----:B------:R-:W-:Y:S01]  /*10b70*/  UIADD3 UR13, UR13, UR9, URZ ;  /* 0x000000090d0d7290 */ /* 0x000fe2000fffe03f */
[----:B------:R-:W-:Y:S01]  /*10b80*/  IMAD.MOV.U32 R14, RZ, RZ, R6 ;  /* 0x000000ffff0e7224 */ /* 0x000fe200078e0006 */
[----:B------:R-:W-:Y:S01]  /*10b90*/  @P1 SHF.R.U32.HI R14, RZ, c[0x0][0x4f0], R9 ;  /* 0x00013c00ff0e1a19 */ /* 0x000fe20000011609 */
[----:B------:R-:W-:Y:S01]  /*10ba0*/  UIMAD UR7, UR11, UR7, UR20 ;  /* 0x000000070b0772a4 */ /* 0x000fe2000f8e0214 */
[----:B------:R-:W-:Y:S01]  /*10bb0*/  LOP3.LUT R9, R4, 0xfffffff8, RZ, 0xc0, !PT ;  /* 0xfffffff804097812 */ /* 0x000fe200078ec0ff */
[----:B------:R-:W-:Y:S01]  /*10bc0*/  UIMAD.WIDE.U32 UR12, UR11, UR6, UR12 ;  /* 0x000000060b0c72a5 */ /* 0x000fe2000f8e000c */
[----:B------:R-:W-:Y:S01]  /*10bd0*/  SHF.R.S32.HI R4, RZ, 0x3, R4 ;  /* 0x00000003ff047819 */ /* 0x000fe20000011404 */
[----:B------:R-:W-:Y:S01]  /*10be0*/  IMAD.MOV R11, RZ, RZ, -R14 ;  /* 0x000000ffff0b7224 */ /* 0x000fe200078e0a0e */
[----:B------:R-:W-:Y:S01]  /*10bf0*/  ULDC.64 UR4, c[0x0][0x3e8] ;  /* 0x0000fa0000047ab9 */ /* 0x000fe20000000a00 */
[----:B------:R-:W-:Y:S01]  /*10c00*/  IMAD.IADD R9, R0, 0x1, -R9 ;  /* 0x0000000100097824 */ /* 0x000fe200078e0a09 */
[----:B------:R-:W-:Y:S01]  /*10c10*/  UIMAD UR8, UR8, UR4, URZ ;  /* 0x00000004080872a4 */ /* 0x000fe2000f8e023f */
[----:B------:R-:W-:Y:S01]  /*10c20*/  IMAD R6, R11, c[0x0][0x4e8], R6 ;  /* 0x00013a000b067a24 */ /* 0x000fe200078e0206 */
[----:B------:R-:W-:Y:S01]  /*10c30*/  SHF.R.S32.HI R11, RZ, 0x1f, R14 ;  /* 0x0000001fff0b7819 */ /* 0x000fe2000001140e */
[----:B------:R-:W-:Y:S01]  /*10c40*/  IMAD.U32 R0, RZ, RZ, UR7 ;  /* 0x00000007ff007e24 */ /* 0x000fe2000f8e00ff */
[----:B------:R-:W-:Y:S01]  /*10c50*/  IADD3 R14, P0, R14, UR12, RZ ;  /* 0x0000000c0e0e7c10 */ /* 0x000fe2000ff1e0ff */
[----:B------:R-:W-:Y:S01]  /*10c60*/  UIADD3 UR19, UR19, UR17, URZ ;  /* 0x0000001113137290 */ /* 0x000fe2000fffe03f */
[----:B------:R-:W-:Y:S01]  /*10c70*/  SHF.R.S32.HI R17, RZ, 0x1f, R6 ;  /* 0x0000001fff117819 */ /* 0x000fe20000011406 */
[----:B------:R-:W-:Y:S01]  /*10c80*/  UIMAD UR5, UR10, UR5, UR8 ;  /* 0x000000050a0572a4 */ /* 0x000fe2000f8e0208 */
[----:B------:R-:W-:Y:S01]  /*10c90*/  IADD3.X R15, R11, UR13, R0, P0, !PT ;  /* 0x0000000d0b0f7c10 */ /* 0x000fe200087fe400 */
[----:B------:R-:W-:Y:S01]  /*10ca0*/  IMAD.SHL.U32 R11, R4, 0x40, RZ ;  /* 0x00000040040b7824 */ /* 0x000fe200078e00ff */
        /* <DEDUP_REMOVED lines=12> */
[----:B------:R-:W-:Y:S01]  /*10d70*/  SHF.R.U32.HI R6, RZ, 0x3, R11 ;  /* 0x00000003ff067819 */ /* 0x000fe2000001160b */
[----:B------:R-:W-:Y:S01]  /*10d80*/  UIMAD UR7, UR11, UR7, UR16 ;  /* 0x000000070b0772a4 */ /* 0x000fe2000f8e0210 */
[----:B------:R-:W-:Y:S01]  /*10d90*/  SHFL.IDX PT, R50, R16, RZ, 0x1c1f ;  /* 0x001c1fff10327589 */ /* 0x000fe200000e0000 */
[----:B------:R-:W-:Y:S01]  /*10da0*/  IMAD.IADD R12, R15, 0x1, R17 ;  /* 0x000000010f0c7824 */ /* 0x000fe200078e0211 */
[----:B------:R-:W-:Y:S01]  /*10db0*/  UIMAD.WIDE.U32 UR18, UR11, UR6, UR18 ;  /* 0x000000060b1272a5 */ /* 0x000fe2000f8e0012 */
[----:B------:R-:W-:Y:S01]  /*10dc0*/  IMAD.SHL.U32 R0, R9, 0x8, RZ ;  /* 0x0000000809007824 */ /* 0x000fe200078e00ff */
[----:B------:R-:W-:Y:S01]  /*10dd0*/  SHFL.IDX PT, R48, R16, 0x1, 0x1c1f ;  /* 0x003c1f0010307f89 */ /* 0x000fe200000e0000 */
[----:B------:R-:W-:Y:S01]  /*10de0*/  IMAD.MOV.U32 R9, RZ, RZ, R13 ;  /* 0x000000ffff097224 */ /* 0x000fe200078e000d */
[----:B------:R-:W-:Y:S01]  /*10df0*/  @P1 SHF.R.U32.HI R9, RZ, c[0x0][0x4f0], R10 ;  /* 0x00013c00ff091a19 */ /* 0x000fe2000001160a */
[----:B------:R-:W-:Y:S01]  /*10e00*/  UIADD3 UR7, UR19, UR7, URZ ;  /* 0x0000000713077290 */ /* 0x000fe2000fffe03f */
[----:B------:R-:W-:Y:S01]  /*10e10*/  LEA.HI.X R12, R14, c[0x0][0x454], R12, 0x2, P0 ;  /* 0x000115000e0c7a11 */ /* 0x000fe200000f140c */
[----:B------:R-:W-:Y:S01]  /*10e20*/  IMAD.U32 R15, RZ, RZ, UR19 ;  /* 0x00000013ff0f7e24 */ /* 0x000fe2000f8e00ff */
[----:B------:R-:W-:Y:S01]  /*10e30*/  LOP3.LUT R11, R11, 0x38, R0, 0xf8, !PT ;  /* 0x000000380b0b7812 */ /* 0x000fe200078ef800 */
[----:B------:R-:W-:Y:S01]  /*10e40*/  IMAD.MOV R10, RZ, RZ, -R9 ;  /* 0x000000ffff0a7224 */ /* 0x000fe200078e0a09 */
[----:B------:R-:W-:Y:S01]  /*10e50*/  MOV R14, UR18 ;  /* 0x00000012000e7c02 */ /* 0x000fe20008000f00 */
[----:B------:R-:W1:Y:S01]  /*10e60*/  SHFL.IDX PT, R51, R12, RZ, 0x1c1f ;  /* 0x001c1fff0c337589 */ /* 0x000e6200000e0000 */
[----:B------:R-:W-:Y:S01]  /*10e70*/  LOP3.LUT R6, R11, R6, RZ, 0x3c, !PT ;  /* 0x000000060b067212 */ /* 0x000fe200078e3cff */
[----:B------:R-:W-:Y:S01]  /*10e80*/  IMAD R10, R10, c[0x0][0x4e8], R13 ;  /* 0x00013a000a0a7a24 */ /* 0x000fe200078e020d */
[----:B------:R-:W-:Y:S01]  /*10e90*/  SHF.R.S32.HI R11, RZ, 0x1f, R9 ;  /* 0x0000001fff0b7819 */ /* 0x000fe20000011409 */
[----:B------:R-:W2:Y:S01]  /*10ea0*/  SHFL.IDX PT, R49, R12, 0x1, 0x1c1f ;  /* 0x003c1f000c317f89 */ /* 0x000ea200000e0000 */
[----:B------:R-:W-:Y:S01]  /*10eb0*/  IMAD R13, R57, 0x80, R2 ;  /* 0x00000080390d7824 */ /* 0x000fe200078e0202 */
[----:B------:R-:W-:Y:S01]  /*10ec0*/  LOP3.LUT R6, R6, 0x7ffffe00, R3, 0xf8, !PT ;  /* 0x7ffffe0006067812 */ /* 0x000fe200078ef803 */
[----:B-----5:R-:W-:-:S02]  /*10ed0*/  IMAD R2, R5, c[0x0][0x4e8], RZ ;  /* 0x00013a0005027a24 */ /* 0x020fc400078e02ff */
[----:B------:R-:W-:Y:S01]  /*10ee0*/  IMAD.U32 R15, RZ, RZ, UR7 ;  /* 0x00000007ff0f7e24 */ /* 0x000fe2000f8e00ff */
[----:B------:R-:W-:Y:S01]  /*10ef0*/  IADD3 R5, R13, 0x8, RZ ;  /* 0x000000080d057810 */ /* 0x000fe20007ffe0ff */
[----:B------:R-:W-:Y:S01]  /*10f00*/  IMAD R18, R11, c[0x0][0x3e0], RZ ;  /* 0x0000f8000b127a24 */ /* 0x000fe200078e02ff */
[-C--:B------:R-:W-:Y:S01]  /*10f10*/  ISETP.GE.OR P1, PT, R13, R2.reuse, P2 ;  /* 0x000000020d00720c */ /* 0x080fe20001726670 */
[----:B------:R-:W-:Y:S01]  /*10f20*/  IMAD.WIDE.U32 R14, R9, c[0x0][0x3e0], R14 ;  /* 0x0000f800090e7a25 */ /* 0x000fe200078e000e */
[----:B------:R-:W-:-:S03]  /*10f30*/  ISETP.GE.OR P0, PT, R5, R2, P2 ;  /* 0x000000020500720c */ /* 0x000fc60001706670 */
[----:B------:R-:W-:Y:S01]  /*10f40*/  IMAD R18, R9, c[0x0][0x3e4], R18 ;  /* 0x0000f90009127a24 */ /* 0x000fe200078e0212 */
[----:B------:R-:W-:Y:S01]  /*10f50*/  SHF.R.S32.HI R9, RZ, 0x1f, R10 ;  /* 0x0000001fff097819 */ /* 0x000fe2000001140a */
[----:B------:R-:W-:Y:S02]  /*10f60*/  IMAD.SHL.U32 R58, R6, 0x2, RZ ;  /* 0x00000002063a7824 */ /* 0x000fe400078e00ff */
[----:B------:R-:W-:Y:S01]  /*10f70*/  IMAD R57, R57, 0x80, R4 ;  /* 0x0000008039397824 */ /* 0x000fe200078e0204 */
[----:B------:R-:W-:Y:S01]  /*10f80*/  IADD3 R15, R15, R18, RZ ;  /* 0x000000120f0f7210 */ /* 0x000fe20007ffe0ff */
[----:B------:R-:W-:Y:S02]  /*10f90*/  IMAD R9, R9, c[0x0][0x3d8], RZ ;  /* 0x0000f60009097a24 */ /* 0x000fe400078e02ff */
[----:B-1----:R1:W-:Y:S02]  /*10fa0*/  @!P1 ST.E [R50.64], R7 ;  /* 0x0000000732009985 */ /* 0x0023e4000c10190e */
[----:B------:R-:W-:-:S02]  /*10fb0*/  IMAD R3, R10, c[0x0][0x3dc], R9 ;  /* 0x0000f7000a037a24 */ /* 0x000fc400078e0209 */
        /* <DEDUP_REMOVED lines=38> */
.L_x_1149:
[----:B--2---:R-:W-:Y:S05]  /*11220*/  BSYNC B0 ;  /* 0x0000000000007941 */ /* 0x004fea0003800000 */
.L_x_1148:
        /* <DEDUP_REMOVED lines=23> */
.L_x_1151:
[----:B------:R-:W-:Y:S05]  /*113a0*/  BSYNC B0 ;  /* 0x0000000000007941 */ /* 0x000fea0003800000 */
.L_x_1150:
        /* <DEDUP_REMOVED lines=23> */
.L_x_1153:
[----:B------:R-:W-:Y:S05]  /*11520*/  BSYNC B0 ;  /* 0x0000000000007941 */ /* 0x000fea0003800000 */
.L_x_1152:
        /* <DEDUP_REMOVED lines=24> */
.L_x_1146:
        /* <DEDUP_REMOVED lines=31> */
.L_x_1154:
        /* <DEDUP_REMOVED lines=43> */
.L_x_1156:
[----:B------:R-:W-:Y:S05]  /*11b50*/  BSYNC B0 ;  /* 0x0000000000007941 */ /* 0x000fea0003800000 */
.L_x_1155:
        /* <DEDUP_REMOVED lines=70> */
.L_x_1158:
[----:B------:R-:W-:Y:S05]  /*11fc0*/  BSYNC B0 ;  /* 0x0000000000007941 */ /* 0x000fea0003800000 */
.L_x_1157:
        /* <DEDUP_REMOVED lines=21> */
.L_x_1160:
[----:B------:R-:W-:Y:S05]  /*12120*/  BSYNC B0 ;  /* 0x0000000000007941 */ /* 0x000fea0003800000 */
.L_x_1159:
        /* <DEDUP_REMOVED lines=21> */
.L_x_1162:
[----:B------:R-:W-:Y:S05]  /*12280*/  BSYNC B0 ;  /* 0x0000000000007941 */ /* 0x000fea0003800000 */
.L_x_1161:
        /* <DEDUP_REMOVED lines=22> */
.L_x_1163:
        /* <DEDUP_REMOVED lines=9> */
.L_x_1715:


//--------------------- .text._ZN7cutlass13device_kernelIN5flash19enable_sm80_to_sm89INS1_16FlashAttnFwdSm80INS1_25CollectiveMainloopFwdSm80ILi8ELi2ELb0EN4cute5tupleIJNS5_1CILi128EEENS7_ILi64EEENS7_ILi192EEEEEELi192ENS_10bfloat16_tEfNS_4arch4Sm80ELb0ELb1ELb0ELb1ELb1ELb1ELb1ELb0EEENS1_21CollectiveEpilogueFwdINS6_IJS8_SA_S9_EEENS6_IJNS7_ILi1EEESI_SI_EEESC_SE_Li256ELb1ELb1ELb0ELb0EEENS1_19SingleTileSchedulerILb1ELb0ELb1ELi128EEEEEEEEEvNT_6ParamsE --------------------------
	.section	.text._ZN7cutlass13device_kernelIN5flash19enable_sm80_to_sm89INS1_16FlashAttnFwdSm80INS1_25CollectiveMainloopFwdSm80ILi8ELi2ELb0EN4cute5tupleIJNS5_1CILi128EEENS7_ILi64EEENS7_ILi192EEEEEELi192ENS_10bfloat16_tEfNS_4arch4Sm80ELb0ELb1ELb0ELb1ELb1ELb1ELb1ELb0EEENS1_21CollectiveEpilogueFwdINS6_IJS8_SA_S9_EEENS6_IJNS7_ILi1EEESI_SI_EEESC_SE_Li256ELb1ELb1ELb0ELb0EEENS1_19SingleTileSchedulerILb1ELb0ELb1ELi128EEEEEEEEEvNT_6ParamsE,"ax",@progbits
	.sectioninfo	@"SHI_REGISTERS=255"
	.align	128
.text._ZN7cutlass13device_kernelIN5flash19enable_sm80_to_sm89INS1_16FlashAttnFwdSm80INS1_25CollectiveMainloopFwdSm80ILi8ELi2ELb0EN4cute5tupleIJNS5_1CILi128EEENS7_ILi64EEENS7_ILi192EEEEEELi192ENS_10bfloat16_tEfNS_4arch4Sm80ELb0ELb1ELb0ELb1ELb1ELb1ELb1ELb0EEENS1_21CollectiveEpilogueFwdINS6_IJS8_SA_S9_EEENS6_IJNS7_ILi1EEESI_SI_EEESC_SE_Li256ELb1ELb1ELb0ELb0EEENS1_19SingleTileSchedulerILb1ELb0ELb1ELi128EEEEEEEEEvNT_6ParamsE:
        .type           _ZN7cutlass13device_kernelIN5flash19enable_sm80_to_sm89INS1_16FlashAttnFwdSm80INS1_25CollectiveMainloopFwdSm80ILi8ELi2ELb0EN4cute5tupleIJNS5_1CILi128EEENS7_ILi64EEENS7_ILi192EEEEEELi192ENS_10bfloat16_tEfNS_4arch4Sm80ELb0ELb1ELb0ELb1ELb1ELb1ELb1ELb0EEENS1_21CollectiveEpilogueFwdINS6_IJS8_SA_S9_EEENS6_IJNS7_ILi1EEESI_SI_EEESC_SE_Li256ELb1ELb1ELb0ELb0EEENS1_19SingleTileSchedulerILb1ELb0ELb1ELi128EEEEEEEEEvNT_6ParamsE,@function
        .size           _ZN7cutlass13device_kernelIN5flash19enable_sm80_to_sm89INS1_16FlashAttnFwdSm80INS1_25CollectiveMainloopFwdSm80ILi8ELi2ELb0EN4cute5tupleIJNS5_1CILi128EEENS7_ILi64EEENS7_ILi192EEEEEELi192ENS_10bfloat16_tEfNS_4arch4Sm80ELb0ELb1ELb0ELb1ELb1ELb1ELb1ELb0EEENS1_21CollectiveEpilogueFwdINS6_IJS8_SA_S9_EEENS6_IJNS7_ILi1EEESI_SI_EEESC_SE_Li256ELb1ELb1ELb0ELb0EEENS1_19SingleTileSchedulerILb1ELb0ELb1ELi128EEEEEEEEEvNT_6ParamsE,(.L_x_1716 - _ZN7cutlass13device_kernelIN5flash19enable_sm80_to_sm89INS1_16FlashAttnFwdSm80INS1_25CollectiveMainloopFwdSm80ILi8ELi2ELb0EN4cute5tupleIJNS5_1CILi128EEENS7_ILi64EEENS7_ILi192EEEEEELi192ENS_10bfloat16_tEfNS_4arch4Sm80ELb0ELb1ELb0ELb1ELb1ELb1ELb1ELb0EEENS1_21CollectiveEpilogueFwdINS6_IJS8_SA_S9_EEENS6_IJNS7_ILi1EEESI_SI_EEESC_SE_Li256ELb1ELb1ELb0ELb0EEENS1_19SingleTileSchedulerILb1ELb0ELb1ELi128EEEEEEEEEvNT_6ParamsE)
        .other          _ZN7cutlass13device_kernelIN5flash19enable_sm80_to_sm89INS1_16FlashAttnFwdSm80INS1_25CollectiveMainloopFwdSm80ILi8ELi2ELb0EN4cute5tupleIJNS5_1CILi128EEENS7_ILi64EEENS7_ILi192EEEEEELi192ENS_10bfloat16_tEfNS_4arch4Sm80ELb0ELb1ELb0ELb1ELb1ELb1ELb1ELb0EEENS1_21CollectiveEpilogueFwdINS6_IJS8_SA_S9_EEENS6_IJNS7_ILi1EEESI_SI_EEESC_SE_Li256ELb1ELb1ELb0ELb0EEENS1_19SingleTileSchedulerILb1ELb0ELb1ELi128EEEEEEEEEvNT_6ParamsE,@"STO_CUDA_ENTRY STV_DEFAULT"
_ZN7cutlass13device_kernelIN5flash19enable_sm80_to_sm89INS1_16FlashAttnFwdSm80INS1_25CollectiveMainloopFwdSm80ILi8ELi2ELb0EN4cute5tupleIJNS5_1CILi128EEENS7_ILi64EEENS7_ILi192EEEEEELi192ENS_10bfloat16_tEfNS_4arch4Sm80ELb0ELb1ELb0ELb1ELb1ELb1ELb1ELb0EEENS1_21CollectiveEpilogueFwdINS6_IJS8_SA_S9_EEENS6_IJNS7_ILi1EEESI_SI_EEESC_SE_Li256ELb1ELb1ELb0ELb0EEENS1_19SingleTileSchedulerILb1ELb0ELb1ELi128EEEEEEEEEvNT_6ParamsE:
[----:B------:R-:W-:Y:S02]  /*0000*/  MOV R1, c[0x0][0x28] ;  /* 0x00000a0000017a02 */ /* 0x000fe40000000f00 */
[----:B------:R-:W1:Y:S01]  /*0010*/  S2R R90, SR_TID.X ;  /* 0x00000000005a7919 */ /* 0x000e620000002100 */
[----:B------:R-:W-:Y:S01]  /*0020*/  ULDC.64 UR6, c[0x0][0x118] ;  /* 0x0000460000067ab9 */ /* 0x000fe20000000a00 */
[----:B------:R-:W-:Y:S02]  /*0030*/  IADD3 R1, R1, -0x70, RZ ;  /* 0xffffff9001017810 */ /* 0x000fe40007ffe0ff */
[----:B------:R-:W2:Y:S04]  /*0040*/  S2R R197, SR_CTAID.Z ;  /* 0x0000000000c57919 */ /* 0x000ea80000002700 */
[----:B------:R-:W3:Y:S01]  /*0050*/  S2R R91, SR_CTAID.X ;  /* 0x00000000005b7919 */ /* 0x000ee20000002500 */
[----:B-1----:R-:W-:-:S05]  /*0060*/  SHF.R.U32.HI R4, RZ, 0x5, R90 ;  /* 0x00000005ff047819 */ /* 0x002fca000001165a */
[----:B------:R-:W1:Y:S02]  /*0070*/  SHFL.IDX PT, R0, R4, RZ, 0x1f ;  /* 0x00001fff04007589 */ /* 0x000e6400000e0000 */
[----:B-1----:R-:W-:Y:S01]  /*0080*/  ISETP.NE.AND P0, PT, R0, RZ, PT ;  /* 0x000000ff0000720c */ /* 0x002fe20003f05270 */
[----:B------:R-:W-:-:S04]  /*0090*/  IMAD.MOV.U32 R0, RZ, RZ, 0x4 ;  /* 0x00000004ff007424 */ /* 0x000fc800078e00ff */
[----:B--2---:R-:W-:-:S08]  /*00a0*/  IMAD.WIDE R2, R197, R0, c[0x0][0x568] ;  /* 0x00015a00c5027625 */ /* 0x004fd000078e0200 */
[----:B------:R-:W-:Y:S05]  /*00b0*/  @!P0 BRA `(.L_x_1164) ;  /* 0x0000013000008947 */ /* 0x000fea0003800000 */
[----:B---3--:R-:W-:-:S04]  /*00c0*/  ISETP.NE.U32.AND P0, PT, RZ, c[0x0][0x568], PT ;  /* 0x00015a00ff007a0c */ /* 0x008fc80003f05070 */
[----:B------:R-:W-:-:S13]  /*00d0*/  ISETP.NE.AND.EX P0, PT, RZ, c[0x0][0x56c], PT, P0 ;  /* 0x00015b00ff007a0c */ /* 0x000fda0003f05300 */
[----:B------:R-:W-:Y:S05]  /*00e0*/  @!P0 BRA `(.L_x_1165) ;  /* 0x0000002000008947 */ /* 0x000fea0003800000 */
[----:B------:R1:W5:Y:S01]  /*00f0*/  LDG.E R2, [R2.64] ;  /* 0x0000000602027981 */ /* 0x000362000c1e1900 */
[----:B------:R-:W-:Y:S05]  /*0100*/  BRA `(.L_x_1166) ;  /* 0x0000009000007947 */ /* 0x000fea0003800000 */
.L_x_1165:
        /* <DEDUP_REMOVED lines=8> */
.L_x_1167:
[----:B------:R-:W-:-:S05]  /*0190*/  MOV R2, c[0x0][0x54c] ;  /* 0x0001530000027a02 */ /* 0x000fca0000000f00 */
.L_x_1166:
[----:B-----5:R-:W-:Y:S01]  /*01a0*/  IMAD R2, R2, c[0x0][0x548], RZ ;  /* 0x0001520002027a24 */ /* 0x020fe200078e02ff */
[----:B------:R-:W-:-:S04]  /*01b0*/  SHF.L.U32 R89, R91, 0x7, RZ ;  /* 0x000000075b597819 */ /* 0x000fc800000006ff */
[----:B------:R-:W-:-:S04]  /*01c0*/  ISETP.GE.AND P0, PT, R89, R2, PT ;  /* 0x000000025900720c */ /* 0x000fc80003f06270 */
[----:B------:R-:W-:Y:S01]  /*01d0*/  SEL R197, R197, 0xffffffff, !P0 ;  /* 0xffffffffc5c57807 */ /* 0x000fe20004000000 */
[----:B------:R-:W-:Y:S05]  /*01e0*/  BRA `(.L_x_1168) ;  /* 0x0000012000007947 */ /* 0x000fea0003800000 */
.L_x_1164:
[----:B---3--:R-:W-:-:S04]  /*01f0*/  ISETP.NE.U32.AND P0, PT, RZ, c[0x0][0x568], PT ;  /* 0x00015a00ff007a0c */ /* 0x008fc80003f05070 */
[----:B------:R-:W-:-:S13]  /*0200*/  ISETP.NE.AND.EX P0, PT, RZ, c[0x0][0x56c], PT, P0 ;  /* 0x00015b00ff007a0c */ /* 0x000fda0003f05300 */
[----:B------:R-:W-:Y:S05]  /*0210*/  @!P0 BRA `(.L_x_1169) ;  /* 0x0000002000008947 */ /* 0x000fea0003800000 */
[----:B------:R1:W5:Y:S01]  /*0220*/  LDG.E R2, [R2.64] ;  /* 0x0000000602027981 */ /* 0x000362000c1e1900 */
[----:B------:R-:W-:Y:S05]  /*0230*/  BRA `(.L_x_1170) ;  /* 0x0000009000007947 */ /* 0x000fea0003800000 */
.L_x_1169:
        /* <DEDUP_REMOVED lines=8> */
.L_x_1171:
[----:B------:R-:W-:-:S05]  /*02c0*/  MOV R2, c[0x0][0x54c] ;  /* 0x0001530000027a02 */ /* 0x000fca0000000f00 */
.L_x_1170:
[----:B-----5:R-:W-:Y:S01]  /*02d0*/  IMAD R2, R2, c[0x0][0x548], RZ ;  /* 0x0001520002027a24 */ /* 0x020fe200078e02ff */
[----:B------:R-:W-:-:S04]  /*02e0*/  SHF.L.U32 R89, R91, 0x7, RZ ;  /* 0x000000075b597819 */ /* 0x000fc800000006ff */
[----:B------:R-:W-:-:S04]  /*02f0*/  ISETP.GE.AND P0, PT, R89, R2, PT ;  /* 0x000000025900720c */ /* 0x000fc80003f06270 */
[----:B------:R-:W-:-:S04]  /*0300*/  SEL R197, R197, 0xffffffff, !P0 ;  /* 0xffffffffc5c57807 */ /* 0x000fc80004000000 */
.L_x_1168:
        /* <DEDUP_REMOVED lines=19> */
[----:B------:R-:W-:Y:S01]  /*0440*/  IMAD.WIDE R4, R197, R0, c[0x0][0x358] ;  /* 0x0000d600c5047625 */ /* 0x000fe200078e0200 */
        /* <DEDUP_REMOVED lines=12> */
[----:B-1----:R-:W-:Y:S02]  /*0510*/  MOV R3, UR4 ;  /* 0x0000000400037c02 */ /* 0x002fe40008000f00 */
[----:B------:R-:W-:Y:S01]  /*0520*/  SHF.R.S32.HI R195, RZ, 0x1f, R196 ;  /* 0x0000001fffc37819 */ /* 0x000fe200000114c4 */
        /* <DEDUP_REMOVED lines=10> */
.L_x_1172:
[----:B-----5:R2:W-:Y:S01]  /*05d0*/  STL [R1+0x58], R8 ;  /* 0x0000580801007387 */ /* 0x0205e20000100800 */
[----:B------:R-:W-:-:S04]  /*05e0*/  ISETP.NE.U32.AND P0, PT, RZ, c[0x0][0x368], PT ;  /* 0x0000da00ff007a0c */ /* 0x000fc80003f05070 */
[----:B------:R-:W-:-:S13]  /*05f0*/  ISETP.NE.AND.EX P0, PT, RZ, c[0x0][0x36c], PT, P0 ;  /* 0x0000db00ff007a0c */ /* 0x000fda0003f05300 */
[----:B------:R-:W-:Y:S05]  /*0600*/  @!P0 BRA `(.L_x_1173) ;  /* 0x0000003000008947 */ /* 0x000fea0003800000 */
[----:B-1----:R-:W-:-:S05]  /*0610*/  IMAD.WIDE R6, R197, R0, c[0x0][0x368] ;  /* 0x0000da00c5067625 */ /* 0x002fca00078e0200 */
[----:B------:R1:W5:Y:S01]  /*0620*/  LDG.E R3, [R6.64] ;  /* 0x0000000606037981 */ /* 0x000362000c1e1900 */
[----:B------:R-:W-:Y:S05]  /*0630*/  BRA `(.L_x_1174) ;  /* 0x0000004000007947 */ /* 0x000fea0003800000 */
.L_x_1173:
[----:B------:R-:W-:Y:S05]  /*0640*/  @!P2 BRA `(.L_x_1174) ;  /* 0x000000300000a947 */ /* 0x000fea0003800000 */
[----:B------:R-:W3:Y:S04]  /*0650*/  LDG.E R3, [R10.64] ;  /* 0x000000060a037981 */ /* 0x000ee8000c1e1900 */
[----:B-1----:R-:W3:Y:S02]  /*0660*/  LDG.E R6, [R10.64+0x4] ;  /* 0x000004060a067981 */ /* 0x002ee4000c1e1900 */
[----:B---3--:R-:W-:Y:S02]  /*0670*/  IADD3 R3, -R3, R6, RZ ;  /* 0x0000000603037210 */ /* 0x008fe40007ffe1ff */
.L_x_1174:
        /* <DEDUP_REMOVED lines=37> */
.L_x_1176:
[----:B------:R-:W-:-:S13]  /*08d0*/  ISETP.NE.AND P0, PT, R4, 0x1, PT ;  /* 0x000000010400780c */ /* 0x000fda0003f05270 */
[----:B------:R-:W-:-:S05]  /*08e0*/  @P0 IMAD.HI.U32 R7, R5, c[0x0][0x330], RZ ;  /* 0x0000cc0005070a27 */ /* 0x000fca00078e00ff */
[----:B------:R-:W-:-:S05]  /*08f0*/  @P0 SHF.R.U32.HI R5, RZ, c[0x0][0x334], R7 ;  /* 0x0000cd00ff050a19 */ /* 0x000fca0000011607 */
.L_x_1177:
[----:B------:R-:W-:-:S05]  /*0900*/  IMAD R5, R5, R4, c[0x0][0x32c] ;  /* 0x0000cb0005057624 */ /* 0x000fca00078e0204 */
[----:B------:R-:W-:Y:S02]  /*0910*/  IMNMX R6, R6, R5, PT ;  /* 0x0000000506067217 */ /* 0x000fe40003800200 */
.L_x_1175:
        /* <DEDUP_REMOVED lines=14> */
.L_x_1179:
[----:B------:R-:W-:-:S13]  /*0a00*/  ISETP.NE.AND P0, PT, R4, 0x1, PT ;  /* 0x000000010400780c */ /* 0x000fda0003f05270 */
[----:B------:R-:W-:-:S05]  /*0a10*/  @P0 IMAD.HI.U32 R4, R5, c[0x0][0x330], RZ ;  /* 0x0000cc0005040a27 */ /* 0x000fca00078e00ff */
[----:B------:R-:W-:-:S05]  /*0a20*/  @P0 SHF.R.U32.HI R5, RZ, c[0x0][0x334], R4 ;  /* 0x0000cd00ff050a19 */ /* 0x000fca0000011604 */
.L_x_1180:
[----:B------:R-:W-:-:S05]  /*0a30*/  IMAD R4, R5, c[0x0][0x32c], RZ ;  /* 0x0000cb0005047a24 */ /* 0x000fca00078e02ff */
[----:B------:R-:W-:Y:S02]  /*0a40*/  IMNMX R7, R7, R4, !PT ;  /* 0x0000000407077217 */ /* 0x000fe40007800200 */
.L_x_1178:
        /* <DEDUP_REMOVED lines=14> */
[----:B------:R-:W-:-:S05]  /*0b30*/  SHF.R.U32.HI R11, RZ, 0x6, R11 ;  /* 0x00000006ff0b7819 */ /* 0x000fca000001160b */
[----:B-1----:R-:W-:-:S06]  /*0b40*/  IMAD.MOV.U32 R2, RZ, RZ, R11 ;  /* 0x000000ffff027224 */ /* 0x002fcc00078e000b */
[----:B------:R-:W-:-:S04]  /*0b50*/  @P0 IADD3 R4, R4, 0x3f, RZ ;  /* 0x0000003f04040810 */ /* 0x000fc80007ffe0ff */
[----:B------:R-:W-:-:S04]  /*0b60*/  @P0 SHF.R.S32.HI R5, RZ, 0x1f, R4 ;  /* 0x0000001fff050819 */ /* 0x000fc80000011404 */
        /* <DEDUP_REMOVED lines=9> */
[----:B------:R-:W-:Y:S01]  /*0c00*/  IMAD.IADD R92, R92, 0x1, R3 ;  /* 0x000000015c5c7824 */ /* 0x000fe200078e0203 */
[----:B------:R-:W-:Y:S01]  /*0c10*/  IADD3 R12, R2, -0x1, RZ ;  /* 0xffffffff020c7810 */ /* 0x000fe20007ffe0ff */
[----:B------:R-:W-:Y:S01]  /*0c20*/  IMAD.MOV.U32 R6, RZ, RZ, c[0x0][0x238] ;  /* 0x00008e00ff067624 */ /* 0x000fe200078e00ff */
[----:B------:R-:W-:Y:S01]  /*0c30*/  LEA.HI R3, R13, R90, RZ, 0x3 ;  /* 0x0000005a0d037211 */ /* 0x000fe200078f18ff */
[----:B------:R-:W-:Y:S01]  /*0c40*/  IMAD.MOV.U32 R111, RZ, RZ, 0x6 ;  /* 0x00000006ff6f7424 */ /* 0x000fe200078e00ff */
[----:B------:R-:W-:Y:S01]  /*0c50*/  ISETP.GT.AND P0, PT, R12, R11, PT ;  /* 0x0000000b0c00720c */ /* 0x000fe20003f04270 */
[----:B------:R-:W-:Y:S01]  /*0c60*/  IMAD.MOV.U32 R100, RZ, RZ, c[0x0][0x258] ;  /* 0x00009600ff647624 */ /* 0x000fe200078e00ff */
[----:B------:R-:W-:Y:S01]  /*0c70*/  LOP3.LUT R5, R3, 0x1ffffff8, RZ, 0xc0, !PT ;  /* 0x1ffffff803057812 */ /* 0x000fe200078ec0ff */
[C---:B------:R-:W-:Y:S01]  /*0c80*/  IMAD.SHL.U32 R95, R6.reuse, 0x40, RZ ;  /* 0x00000040065f7824 */ /* 0x040fe200078e00ff */
[----:B------:R-:W-:Y:S01]  /*0c90*/  SHF.R.S32.HI R3, RZ, 0x3, R3 ;  /* 0x00000003ff037819 */ /* 0x000fe20000011403 */
[----:B------:R-:W-:Y:S01]  /*0ca0*/  IMAD R9, R195, c[0x0][0x240], RZ ;  /* 0x00009000c3097a24 */ /* 0x000fe200078e02ff */
[-C--:B------:R-:W-:Y:S01]  /*0cb0*/  SHF.L.U64.HI R93, R6, R111.reuse, c[0x0][0x23c] ;  /* 0x00008f00065d7619 */ /* 0x080fe2000001026f */
[----:B------:R-:W-:Y:S01]  /*0cc0*/  IMAD.IADD R20, R90, 0x1, -R5 ;  /* 0x000000015a147824 */ /* 0x000fe200078e0a05 */
[----:B------:R-:W-:Y:S01]  /*0cd0*/  SHF.L.U64.HI R94, R100, R111, c[0x0][0x25c] ;  /* 0x00009700645e7619 */ /* 0x000fe2000001026f */
[----:B------:R-:W-:Y:S01]  /*0ce0*/  IMAD R5, R12, -0x40, -R3 ;  /* 0xffffffc00c057824 */ /* 0x000fe200078e0a03 */
[----:B--2---:R-:W-:Y:S01]  /*0cf0*/  SHF.R.S32.HI R8, RZ, 0x1f, R12 ;  /* 0x0000001fff087819 */ /* 0x004fe2000001140c */
[----:B------:R-:W-:Y:S01]  /*0d00*/  IMAD.SHL.U32 R20, R20, 0x8, RZ ;  /* 0x0000000814147824 */ /* 0x000fe200078e00ff */
[----:B------:R-:W-:Y:S01]  /*0d10*/  SEL R18, R197, RZ, !P4 ;  /* 0x000000ffc5127207 */ /* 0x000fe20006000000 */
[-C--:B------:R-:W-:Y:S01]  /*0d20*/  IMAD R0, R93, R12.reuse, RZ ;  /* 0x0000000c5d007224 */ /* 0x080fe200078e02ff */
[----:B------:R-:W-:Y:S01]  /*0d30*/  @P0 IADD3 R14, R2, -0x2, RZ ;  /* 0xfffffffe020e0810 */ /* 0x000fe20007ffe0ff */
[----:B------:R-:W-:Y:S01]  /*0d40*/  IMAD.SHL.U32 R96, R100, 0x40, RZ ;  /* 0x0000004064607824 */ /* 0x000fe200078e00ff */
[----:B------:R-:W-:Y:S01]  /*0d50*/  SHF.R.S32.HI R21, RZ, 0x1f, R20 ;  /* 0x0000001fff157819 */ /* 0x000fe20000011414 */
[----:B------:R-:W-:Y:S01]  /*0d60*/  IMAD R7, R94, R12, RZ ;  /* 0x0000000c5e077224 */ /* 0x000fe200078e02ff */
[----:B------:R-:W-:Y:S01]  /*0d70*/  SHF.R.S32.HI R2, RZ, 0x1f, R197 ;  /* 0x0000001fff027819 */ /* 0x000fe200000114c5 */
[----:B------:R-:W-:Y:S01]  /*0d80*/  IMAD.IADD R5, R5, 0x1, R192 ;  /* 0x0000000105057824 */ /* 0x000fe200078e02c0 */
[----:B------:R-:W-:Y:S01]  /*0d90*/  SHF.R.S32.HI R10, RZ, 0x1f, R156 ;  /* 0x0000001fff0a7819 */ /* 0x000fe2000001149c */
[----:B------:R-:W-:Y:S01]  /*0da0*/  IMAD R0, R8, R95, R0 ;  /* 0x0000005f08007224 */ /* 0x000fe200078e0200 */
[----:B------:R-:W-:Y:S01]  /*0db0*/  ISETP.GE.AND P6, PT, R20, c[0x0][0x1d4], PT ;  /* 0x0000750014007a0c */ /* 0x000fe20003fc6270 */
[----:B------:R-:W-:Y:S01]  /*0dc0*/  IMAD R8, R8, R96, R7 ;  /* 0x0000006008087224 */ /* 0x000fe200078e0207 */
[----:B------:R-:W-:Y:S01]  /*0dd0*/  @P0 SHF.R.S32.HI R7, RZ, 0x1f, R14 ;  /* 0x0000001fff070819 */ /* 0x000fe2000001140e */
[C---:B------:R-:W-:Y:S01]  /*0de0*/  IMAD R9, R196.reuse, c[0x0][0x244], R9 ;  /* 0x00009100c4097a24 */ /* 0x040fe200078e0209 */
[C---:B------:R-:W-:Y:S01]  /*0df0*/  ISETP.GE.AND P2, PT, R5.reuse, 0x1, PT ;  /* 0x000000010500780c */ /* 0x040fe20003f46270 */
[----:B------:R-:W-:Y:S01]  /*0e00*/  IMAD.WIDE.U32 R24, R196, c[0x0][0x240], R20 ;  /* 0x00009000c4187a25 */ /* 0x000fe200078e0014 */
[----:B------:R-:W-:Y:S01]  /*0e10*/  ISETP.GE.AND P1, PT, R5, 0x21, PT ;  /* 0x000000210500780c */ /* 0x000fe20003f26270 */
[----:B------:R-:W-:Y:S01]  /*0e20*/  ULDC.U8 UR4, c[0x0][0x298] ;  /* 0x0000a60000047ab9 */ /* 0x000fe20000000000 */
[----:B------:R-:W-:Y:S01]  /*0e30*/  SEL R5, R2, RZ, !P4 ;  /* 0x000000ff02057207 */ /* 0x000fe20006000000 */
[----:B------:R-:W-:Y:S01]  /*0e40*/  @P0 IMAD R4, R93, R14, RZ ;  /* 0x0000000e5d040224 */ /* 0x000fe200078e02ff */
[----:B------:R-:W-:Y:S01]  /*0e50*/  IADD3 R156, P4, R3, R156, RZ ;  /* 0x0000009c039c7210 */ /* 0x000fe20007f9e0ff */
[----:B------:R-:W-:-:S02]  /*0e60*/  IMAD.IADD R25, R25, 0x1, R9 ;  /* 0x0000000119197824 */ /* 0x000fc400078e0209 */
[----:B------:R-:W-:Y:S01]  /*0e70*/  IMAD R9, R195, c[0x0][0x260], RZ ;  /* 0x00009800c3097a24 */ /* 0x000fe200078e02ff */
[----:B------:R-:W-:Y:S01]  /*0e80*/  LEA.HI.X.SX32 R161, R3, R10, 0x1, P4 ;  /* 0x0000000a03a17211 */ /* 0x000fe200020f0eff */
[----:B------:R-:W-:Y:S02]  /*0e90*/  @P0 IMAD R4, R7, R95, R4 ;  /* 0x0000005f07040224 */ /* 0x000fe400078e0204 */
[----:B------:R-:W-:Y:S02]  /*0ea0*/  IMAD R7, R5, c[0x0][0x248], RZ ;  /* 0x0000920005077a24 */ /* 0x000fe400078e02ff */
[C---:B------:R-:W-:Y:S02]  /*0eb0*/  IMAD R22, R196.reuse, c[0x0][0x264], R9 ;  /* 0x00009900c4167a24 */ /* 0x040fe400078e0209 */
[----:B------:R-:W-:-:S04]  /*0ec0*/  IMAD.WIDE.U32 R16, R196, c[0x0][0x260], R20 ;  /* 0x00009800c4107a25 */ /* 0x000fc800078e0014 */
[C---:B------:R-:W-:Y:S02]  /*0ed0*/  IMAD R158, R18.reuse, c[0x0][0x24c], R7 ;  /* 0x00009300129e7a24 */ /* 0x040fe400078e0207 */
[----:B------:R-:W-:-:S04]  /*0ee0*/  IMAD.WIDE.U32 R24, R18, c[0x0][0x248], R24 ;  /* 0x0000920012187a25 */ /* 0x000fc800078e0018 */
[----:B------:R-:W-:Y:S02]  /*0ef0*/  IMAD.IADD R23, R17, 0x1, R22 ;  /* 0x0000000111177824 */ /* 0x000fe400078e0216 */
[----:B------:R-:W-:Y:S02]  /*0f00*/  IMAD R5, R5, c[0x0][0x268], RZ ;  /* 0x00009a0005057a24 */ /* 0x000fe400078e02ff */
[----:B------:R-:W-:Y:S02]  /*0f10*/  IMAD.MOV.U32 R22, RZ, RZ, R16 ;  /* 0x000000ffff167224 */ /* 0x000fe400078e0010 */
[----:B------:R-:W-:Y:S02]  /*0f20*/  IMAD.IADD R159, R25, 0x1, R158 ;  /* 0x00000001199f7824 */ /* 0x000fe400078e029e */
[----:B------:R-:W-:Y:S02]  /*0f30*/  IMAD.MOV.U32 R158, RZ, RZ, R24 ;  /* 0x000000ffff9e7224 */ /* 0x000fe400078e0018 */
[----:B------:R-:W-:-:S02]  /*0f40*/  IMAD R163, R161, c[0x0][0x238], RZ ;  /* 0x00008e00a1a37a24 */ /* 0x000fc400078e02ff */
[----:B------:R-:W-:Y:S01]  /*0f50*/  IMAD R16, R18, c[0x0][0x26c], R5 ;  /* 0x00009b0012107a24 */ /* 0x000fe200078e0205 */
[----:B------:R-:W-:Y:S01]  /*0f60*/  IADD3 R5, R20, 0x40, RZ ;  /* 0x0000004014057810 */ /* 0x000fe20007ffe0ff */
[----:B------:R-:W-:-:S03]  /*0f70*/  IMAD.WIDE.U32 R18, R18, c[0x0][0x268], R22 ;  /* 0x00009a0012127a25 */ /* 0x000fc600078e0016 */
[----:B------:R-:W-:Y:S01]  /*0f80*/  ISETP.GE.AND P4, PT, R5, c[0x0][0x1d4], PT ;  /* 0x0000750005007a0c */ /* 0x000fe20003f86270 */
[C---:B------:R-:W-:Y:S02]  /*0f90*/  IMAD R163, R156.reuse, c[0x0][0x23c], R163 ;  /* 0x00008f009ca37a24 */ /* 0x040fe400078e02a3 */
[----:B------:R-:W-:Y:S01]  /*0fa0*/  IMAD.WIDE.U32 R158, R156, c[0x0][0x238], R158 ;  /* 0x00008e009c9e7a25 */ /* 0x000fe200078e009e */
[----:B------:R-:W-:-:S03]  /*0fb0*/  P2R R102, PR, RZ, 0x10 ;  /* 0x00000010ff667803 */ /* 0x000fc60000000000 */
[----:B------:R-:W-:Y:S02]  /*0fc0*/  IMAD.IADD R17, R19, 0x1, R16 ;  /* 0x0000000113117824 */ /* 0x000fe400078e0210 */
[----:B------:R-:W-:Y:S02]  /*0fd0*/  IMAD R161, R161, c[0x0][0x258], RZ ;  /* 0x00009600a1a17a24 */ /* 0x000fe400078e02ff */
[----:B------:R-:W-:Y:S02]  /*0fe0*/  IMAD.MOV.U32 R16, RZ, RZ, R18 ;  /* 0x000000ffff107224 */ /* 0x000fe400078e0012 */
[----:B------:R-:W-:Y:S02]  /*0ff0*/  IMAD.IADD R163, R159, 0x1, R163 ;  /* 0x000000019fa37824 */ /* 0x000fe400078e02a3 */
[----:B------:R-:W-:Y:S02]  /*1000*/  IMAD.MOV.U32 R162, RZ, RZ, R158 ;  /* 0x000000ffffa27224 */ /* 0x000fe400078e009e */
[----:B------:R-:W-:-:S02]  /*1010*/  IMAD R161, R156, c[0x0][0x25c], R161 ;  /* 0x000097009ca17a24 */ /* 0x000fc400078e02a1 */
[----:B------:R-:W-:-:S04]  /*1020*/  IMAD.WIDE.U32 R156, R156, c[0x0][0x258], R16 ;  /* 0x000096009c9c7a25 */ /* 0x000fc800078e0010 */
[----:B------:R-:W-:-:S04]  /*1030*/  IMAD.WIDE.U32 R16, R12, R95, R162 ;  /* 0x0000005f0c107225 */ /* 0x000fc800078e00a2 */
[----:B------:R-:W-:Y:S02]  /*1040*/  IMAD.MOV.U32 R99, RZ, RZ, 0x5 ;  /* 0x00000005ff637424 */ /* 0x000fe400078e00ff */
[C---:B------:R-:W-:Y:S02]  /*1050*/  IMAD.SHL.U32 R98, R6.reuse, 0x20, RZ ;  /* 0x0000002006627824 */ /* 0x040fe400078e00ff */
[----:B------:R-:W-:Y:S01]  /*1060*/  IMAD.SHL.U32 R3, R3, 0x40, RZ ;  /* 0x0000004003037824 */ /* 0x000fe200078e00ff */
[-C--:B------:R-:W-:Y:S01]  /*1070*/  SHF.L.U64.HI R97, R6, R99.reuse, c[0x0][0x23c] ;  /* 0x00008f0006617619 */ /* 0x080fe20000010263 */
[----:B------:R-:W-:Y:S01]  /*1080*/  IMAD.IADD R0, R17, 0x1, R0 ;  /* 0x0000000111007824 */ /* 0x000fe200078e0200 */
[----:B------:R-:W-:Y:S01]  /*1090*/  @P1 IADD3 R9, P4, R98, R16, RZ ;  /* 0x0000001062091210 */ /* 0x000fe20007f9e0ff */
[----:B------:R-:W-:Y:S01]  /*10a0*/  IMAD.IADD R161, R157, 0x1, R161 ;  /* 0x000000019da17824 */ /* 0x000fe200078e02a1 */
[----:B------:R-:W-:Y:S01]  /*10b0*/  LOP3.LUT R3, R3, 0x1c0, RZ, 0xc0, !PT ;  /* 0x000001c003037812 */ /* 0x000fe200078ec0ff */
[----:B------:R-:W-:Y:S01]  /*10c0*/  IMAD.MOV.U32 R160, RZ, RZ, R156 ;  /* 0x000000ffffa07224 */ /* 0x000fe200078e009c */
[C---:B------:R-:W-:Y:S01]  /*10d0*/  SHF.L.U64.HI R99, R100.reuse, R99, c[0x0][0x25c] ;  /* 0x0000970064637619 */ /* 0x040fe20000010263 */
[----:B------:R-:W-:Y:S01]  /*10e0*/  IMAD.SHL.U32 R100, R100, 0x20, RZ ;  /* 0x0000002064647824 */ /* 0x000fe200078e00ff */
[----:B------:R-:W-:Y:S01]  /*10f0*/  LOP3.LUT R10, R3, 0x38, R20, 0xf8, !PT ;  /* 0x00000038030a7812 */ /* 0x000fe200078ef814 */
[----:B------:R-:W-:Y:S01]  /*1100*/  IMAD.WIDE.U32 R6, R12, R96, R160 ;  /* 0x000000600c067225 */ /* 0x000fe200078e00a0 */
[----:B------:R-:W-:-:S03]  /*1110*/  SHF.R.U32.HI R3, RZ, 0x3, R3 ;  /* 0x00000003ff037819 */ /* 0x000fc60000011603 */
[----:B------:R-:W-:Y:S01]  /*1120*/  IMAD.IADD R8, R7, 0x1, R8 ;  /* 0x0000000107087824 */ /* 0x000fe200078e0208 */
[----:B------:R-:W-:Y:S01]  /*1130*/  LOP3.LUT R3, R10, R3, RZ, 0x3c, !PT ;  /* 0x000000030a037212 */ /* 0x000fe200078e3cff */
[----:B------:R-:W-:Y:S01]  /*1140*/  @P0 IMAD.WIDE.U32 R14, R14, R95, R162 ;  /* 0x0000005f0e0e0225 */ /* 0x000fe200078e00a2 */
[----:B------:R-:W-:-:S03]  /*1150*/  LEA.HI R10, R13, R90, RZ, 0x6 ;  /* 0x0000005a0d0a7211 */ /* 0x000fc600078f30ff */
[----:B------:R-:W-:-:S04]  /*1160*/  IMAD.WIDE.U32 R176, R196, c[0x0][0x1e8], RZ ;  /* 0x00007a00c4b07a25 */ /* 0x000fc800078e00ff */
[----:B------:R-:W-:Y:S02]  /*1170*/  IMAD.SHL.U32 R10, R10, 0x8, RZ ;  /* 0x000000080a0a7824 */ /* 0x000fe400078e00ff */
[----:B------:R-:W-:Y:S02]  /*1180*/  IMAD.MOV.U32 R133, RZ, RZ, c[0x0][0x27c] ;  /* 0x00009f00ff857624 */ /* 0x000fe400078e00ff */
[----:B------:R-:W-:Y:S01]  /*1190*/  IMAD.MOV.U32 R138, RZ, RZ, 0x1 ;  /* 0x00000001ff8a7424 */ /* 0x000fe200078e00ff */
[----:B------:R-:W-:Y:S01]  /*11a0*/  LOP3.LUT R10, R3, 0xfffffe00, R10, 0xf8, !PT ;  /* 0xfffffe00030a7812 */ /* 0x000fe200078ef80a */
[----:B------:R-:W-:Y:S02]  /*11b0*/  @P0 IMAD.IADD R3, R15, 0x1, R4 ;  /* 0x000000010f030824 */ /* 0x000fe400078e0204 */
[----:B------:R-:W-:Y:S02]  /*11c0*/  IMAD R105, R195, c[0x0][0x210], RZ ;  /* 0x00008400c3697a24 */ /* 0x000fe400078e02ff */
[----:B------:R-:W-:-:S02]  /*11d0*/  @P2 IMAD.SHL.U32 R4, R10, 0x2, RZ ;  /* 0x000000020a042824 */ /* 0x000fc400078e00ff */
[----:B------:R-:W-:Y:S02]  /*11e0*/  @P0 IMAD.SHL.U32 R7, R10, 0x2, RZ ;  /* 0x000000020a070824 */ /* 0x000fe400078e00ff */
[----:B------:R-:W-:Y:S02]  /*11f0*/  IMAD.MOV.U32 R112, RZ, RZ, c[0x0][0x27c] ;  /* 0x00009f00ff707624 */ /* 0x000fe400078e00ff */
[----:B------:R-:W-:-:S04]  /*1200*/  IMAD.WIDE.U32 R174, R196, c[0x0][0x210], RZ ;  /* 0x00008400c4ae7a25 */ /* 0x000fc800078e00ff */
[----:B------:R-:W-:Y:S02]  /*1210*/  IMAD R105, R196, c[0x0][0x214], R105 ;  /* 0x00008500c4697a24 */ /* 0x000fe400078e0269 */
[----:B------:R-:W-:Y:S02]  /*1220*/  IMAD.MOV.U32 R53, RZ, RZ, RZ ;  /* 0x000000ffff357224 */ /* 0x000fe400078e00ff */
[----:B------:R-:W-:Y:S02]  /*1230*/  IMAD.MOV.U32 R67, RZ, RZ, 0x1 ;  /* 0x00000001ff437424 */ /* 0x000fe400078e00ff */
[----:B------:R-:W-:Y:S02]  /*1240*/  IMAD.SHL.U32 R112, R112, 0x2, RZ ;  /* 0x0000000270707824 */ /* 0x000fe400078e00ff */
[----:B------:R-:W-:Y:S01]  /*1250*/  IMAD.IADD R105, R175, 0x1, R105 ;  /* 0x00000001af697824 */ /* 0x000fe200078e0269 */
[----:B---3--:R-:W-:Y:S01]  /*1260*/  @P3 SHF.R.S32.HI R173, RZ, 0x1f, R172 ;  /* 0x0000001fffad3819 */ /* 0x008fe200000114ac */
[----:B------:R-:W-:-:S02]  /*1270*/  @!P3 IMAD.MOV.U32 R172, RZ, RZ, R197 ;  /* 0x000000ffffacb224 */ /* 0x000fc400078e00c5 */
[----:B------:R-:W-:Y:S01]  /*1280*/  @!P3 IMAD.MOV.U32 R173, RZ, RZ, R2 ;  /* 0x000000ffffadb224 */ /* 0x000fe200078e0002 */
[----:B------:R-:W-:Y:S02]  /*1290*/  @P2 LEA R18, P3, R16, c[0x0][0x220], 0x1 ;  /* 0x0000880010122a11 */ /* 0x000fe400078608ff */
[----:B------:R-:W-:Y:S01]  /*12a0*/  IADD3 R2, R20, 0x80, RZ ;  /* 0x0000008014027810 */ /* 0x000fe20007ffe0ff */
[----:B------:R-:W-:Y:S01]  /*12b0*/  IMAD R103, R173, c[0x0][0x2b0], RZ ;  /* 0x0000ac00ad677a24 */ /* 0x000fe200078e02ff */
[--C-:B------:R-:W-:Y:S01]  /*12c0*/  @P2 LEA.HI.X R19, R16, c[0x0][0x224], R0.reuse, 0x1, P3 ;  /* 0x0000890010132a11 */ /* 0x100fe200018f0c00 */
[----:B------:R-:W-:Y:S01]  /*12d0*/  @P1 IMAD.X R0, R97, 0x1, R0, P4 ;  /* 0x0000000161001824 */ /* 0x000fe200020e0600 */
[C---:B------:R-:W-:Y:S01]  /*12e0*/  @P1 LEA R16, P3, R9.reuse, c[0x0][0x220], 0x1 ;  /* 0x0000880009101a11 */ /* 0x040fe200078608ff */
[----:B------:R-:W-:Y:S01]  /*12f0*/  IMAD R103, R172, c[0x0][0x2b4], R103 ;  /* 0x0000ad00ac677a24 */ /* 0x000fe200078e0267 */
[----:B------:R-:W-:Y:S01]  /*1300*/  ISETP.GE.AND P5, PT, R2, c[0x0][0x1d4], PT ;  /* 0x0000750002007a0c */ /* 0x000fe20003fa6270 */
[----:B------:R-:W-:Y:S01]  /*1310*/  IMAD.WIDE.U32 R172, R172, c[0x0][0x2b0], RZ ;  /* 0x0000ac00acac7a25 */ /* 0x000fe200078e00ff */
[----:B------:R-:W-:-:S02]  /*1320*/  @P1 LEA.HI.X R17, R9, c[0x0][0x224], R0, 0x1, P3 ;  /* 0x0000890009111a11 */ /* 0x000fc400018f0c00 */
[----:B------:R-:W-:Y:S01]  /*1330*/  LEA.HI R2, R13, R90, RZ, 0x2 ;  /* 0x0000005a0d027211 */ /* 0x000fe200078f10ff */
[----:B------:R-:W-:Y:S01]  /*1340*/  IMAD.IADD R103, R173, 0x1, R103 ;  /* 0x00000001ad677824 */ /* 0x000fe200078e0267 */
[----:B------:R-:W-:Y:S02]  /*1350*/  @P2 LEA R26, P3, R6, c[0x0][0x250], 0x1 ;  /* 0x00009400061a2a11 */ /* 0x000fe400078608ff */
[----:B------:R-:W-:Y:S02]  /*1360*/  LOP3.LUT R5, R2, 0xfffffffc, RZ, 0xc0, !PT ;  /* 0xfffffffc02057812 */ /* 0x000fe400078ec0ff */
[----:B------:R-:W-:Y:S02]  /*1370*/  @P2 LEA.HI.X R27, R6, c[0x0][0x254], R8, 0x1, P3 ;  /* 0x00009500061b2a11 */ /* 0x000fe400018f0c08 */
[----:B------:R-:W-:Y:S01]  /*1380*/  @P1 IADD3 R6, P3, R100, R6, RZ ;  /* 0x0000000664061210 */ /* 0x000fe20007f7e0ff */
[----:B------:R-:W-:Y:S01]  /*1390*/  IMAD.IADD R0, R90, 0x1, -R5 ;  /* 0x000000015a007824 */ /* 0x000fe200078e0a05 */
[----:B------:R-:W-:-:S02]  /*13a0*/  ISETP.NE.AND P4, PT, R102, RZ, PT ;  /* 0x000000ff6600720c */ /* 0x000fc40003f85270 */
[----:B------:R-:W-:Y:S01]  /*13b0*/  SHF.R.S32.HI R101, RZ, 0x2, R2 ;  /* 0x00000002ff657819 */ /* 0x000fe20000011402 */
[----:B------:R-:W-:Y:S01]  /*13c0*/  @P1 IMAD.X R5, R99, 0x1, R8, P3 ;  /* 0x0000000163051824 */ /* 0x000fe200018e0608 */
[----:B------:R-:W-:Y:S01]  /*13d0*/  @P1 LEA R8, P3, R6, c[0x0][0x250], 0x1 ;  /* 0x0000940006081a11 */ /* 0x000fe200078608ff */
[C---:B------:R-:W-:Y:S01]  /*13e0*/  IMAD.SHL.U32 R24, R0.reuse, 0x8, RZ ;  /* 0x0000000800187824 */ /* 0x040fe200078e00ff */
[----:B------:R-:W-:Y:S01]  /*13f0*/  SHF.R.S32.HI R2, RZ, 0x1f, R2 ;  /* 0x0000001fff027819 */ /* 0x000fe20000011402 */
[----:B------:R-:W-:Y:S01]  /*1400*/  IMAD.SHL.U32 R22, R0, 0x4, RZ ;  /* 0x0000000400167824 */ /* 0x000fe200078e00ff */
[----:B------:R-:W-:Y:S01]  /*1410*/  @P1 LEA.HI.X R9, R6, c[0x0][0x254], R5, 0x1, P3 ;  /* 0x0000950006091a11 */ /* 0x000fe200018f0c05 */
[----:B------:R-:W-:Y:S01]  /*1420*/  @P2 IMAD.SHL.U32 R5, R10, 0x2, RZ ;  /* 0x000000020a052824 */ /* 0x000fe200078e00ff */
[----:B------:R-:W-:Y:S01]  /*1430*/  @P0 LEA R28, P3, R14, c[0x0][0x220], 0x1 ;  /* 0x000088000e1c0a11 */ /* 0x000fe200078608ff */
[----:B------:R-:W-:Y:S01]  /*1440*/  @P1 IMAD.SHL.U32 R6, R10, 0x2, RZ ;  /* 0x000000020a061824 */ /* 0x000fe200078e00ff */
[--C-:B------:R-:W-:Y:S01]  /*1450*/  SHF.R.S32.HI R20, RZ, 0x1f, R101.reuse ;  /* 0x0000001fff147819 */ /* 0x100fe20000011465 */
[----:B------:R-:W-:Y:S01]  /*1460*/  IMAD R123, R0, 0x40, R101 ;  /* 0x00000040007b7824 */ /* 0x000fe200078e0265 */
[----:B------:R-:W-:Y:S01]  /*1470*/  @P0 LEA.HI.X R29, R14, c[0x0][0x224], R3, 0x1, P3 ;  /* 0x000089000e1d0a11 */ /* 0x000fe200018f0c03 */
[----:B------:R-:W-:Y:S01]  /*1480*/  @P1 IMAD.SHL.U32 R3, R10, 0x2, RZ ;  /* 0x000000020a031824 */ /* 0x000fe200078e00ff */
[----:B------:R-:W-:Y:S01]  /*1490*/  @!PT LDS RZ, [RZ] ;  /* 0x00000000fffff984 */ /* 0x000fe20000000800 */
[----:B------:R-:W-:Y:S01]  /*14a0*/  @!PT LDS RZ, [RZ] ;  /* 0x00000000fffff984 */ /* 0x000fe20000000800 */
[----:B------:R-:W-:Y:S01]  /*14b0*/  @!PT LDS RZ, [RZ] ;  /* 0x00000000fffff984 */ /* 0x000fe20000000800 */
[----:B------:R1:W-:Y:S01]  /*14c0*/  @P2 LDGSTS.E.BYPASS.LTC128B.128 [R5+0xc100], [R18.64], !P6 ;  /* 0x0c10000012052fae */ /* 0x0003e2000f101d46 */
[----:B------:R-:W-:Y:S01]  /*14d0*/  ISETP.GE.AND P3, PT, R24, c[0x0][0x27c], PT ;  /* 0x00009f0018007a0c */ /* 0x000fe20003f66270 */
[C---:B------:R-:W-:Y:S01]  /*14e0*/  IMAD R166, R20.reuse, c[0x0][0x290], RZ ;  /* 0x0000a40014a67a24 */ /* 0x040fe200078e02ff */
[----:B------:R-:W-:Y:S01]  /*14f0*/  SHF.R.S32.HI R25, RZ, 0x1f, R24 ;  /* 0x0000001fff197819 */ /* 0x000fe20000011418 */
[----:B------:R1:W-:Y:S01]  /*1500*/  @P2 LDGSTS.E.BYPASS.LTC128B.128 [R5+0xe100], [R18.64+0x80], !P4 ;  /* 0x0e10008012052fae */ /* 0x0003e2000e101d46 */
[----:B------:R-:W-:Y:S01]  /*1510*/  P2R R132, PR, RZ, 0x8 ;  /* 0x00000008ff847803 */ /* 0x000fe20000000000 */
[----:B------:R-:W-:Y:S01]  /*1520*/  IMAD R20, R20, c[0x0][0x280], RZ ;  /* 0x0000a00014147a24 */ /* 0x000fe200078e02ff */
[----:B------:R-:W-:Y:S01]  /*1530*/  SHF.R.S32.HI R23, RZ, 0x1f, R22 ;  /* 0x0000001fff177819 */ /* 0x000fe20000011416 */
[----:B------:R1:W-:Y:S01]  /*1540*/  @P2 LDGSTS.E.BYPASS.LTC128B.128 [R5+0x10100], [R18.64+0x100], !P5 ;  /* 0x1010010012052fae */ /* 0x0003e2000e901d46 */
[----:B------:R-:W-:Y:S01]  /*1550*/  IMAD.WIDE.U32 R168, R101, c[0x0][0x280], R24 ;  /* 0x0000a00065a87a25 */ /* 0x000fe200078e0018 */
[----:B------:R-:W-:-:S02]  /*1560*/  LEA.HI R13, R13, R90, RZ, 0x5 ;  /* 0x0000005a0d0d7211 */ /* 0x000fc400078f28ff */
[----:B------:R2:W-:Y:S01]  /*1570*/  @P1 LDGSTS.E.BYPASS.LTC128B.128 [R3+0xd100], [R16.64], !P6 ;  /* 0x0d10000010031fae */ /* 0x0005e2000f101d46 */
[----:B------:R-:W-:Y:S01]  /*1580*/  IMAD R20, R101, c[0x0][0x284], R20 ;  /* 0x0000a10065147a24 */ /* 0x000fe200078e0214 */
[C---:B------:R-:W-:Y:S01]  /*1590*/  IADD3 R129, R24.reuse, 0x60, RZ ;  /* 0x0000006018817810 */ /* 0x040fe20007ffe0ff */
[----:B------:R-:W-:Y:S01]  /*15a0*/  IMAD.SHL.U32 R13, R13, 0x10, RZ ;  /* 0x000000100d0d7824 */ /* 0x000fe200078e00ff */
[----:B------:R2:W-:Y:S01]  /*15b0*/  @P1 LDGSTS.E.BYPASS.LTC128B.128 [R3+0xf100], [R16.64+0x80], !P4 ;  /* 0x0f10008010031fae */ /* 0x0005e2000e101d46 */
[----:B------:R-:W-:Y:S01]  /*15c0*/  IMAD.IADD R169, R169, 0x1, R20 ;  /* 0x00000001a9a97824 */ /* 0x000fe200078e0214 */
[C---:B------:R-:W-:Y:S01]  /*15d0*/  IADD3 R128, R24.reuse, 0x80, RZ ;  /* 0x0000008018807810 */ /* 0x040fe20007ffe0ff */
[----:B------:R-:W-:Y:S01]  /*15e0*/  IMAD R166, R101, c[0x0][0x294], R166 ;  /* 0x0000a50065a67a24 */ /* 0x000fe200078e02a6 */
[----:B------:R2:W-:Y:S01]  /*15f0*/  @P1 LDGSTS.E.BYPASS.LTC128B.128 [R3+0x11100], [R16.64+0x100], !P5 ;  /* 0x1110010010031fae */ /* 0x0005e2000e901d46 */
[----:B------:R-:W-:Y:S01]  /*1600*/  LOP3.LUT R13, R13, 0xfffffe00, RZ, 0xc0, !PT ;  /* 0xfffffe000d0d7812 */ /* 0x000fe200078ec0ff */
[C---:B------:R-:W-:Y:S01]  /*1610*/  IMAD.WIDE.U32 R170, R101.reuse, c[0x0][0x290], R24 ;  /* 0x0000a40065aa7a25 */ /* 0x040fe200078e0018 */
[----:B------:R-:W-:Y:S01]  /*1620*/  IADD3 R127, R24, 0xa0, RZ ;  /* 0x000000a0187f7810 */ /* 0x000fe20007ffe0ff */
[----:B------:R-:W0:Y:S01]  /*1630*/  LDGDEPBAR ;  /* 0x00000000000079af */ /* 0x000e220000000000 */
[----:B------:R-:W-:Y:S01]  /*1640*/  SHF.R.S32.HI R117, RZ, 0x1f, R128 ;  /* 0x0000001fff757819 */ /* 0x000fe20000011480 */
[----:B------:R-:W-:Y:S01]  /*1650*/  IMAD.WIDE.U32 R30, R101, c[0x0][0x290], R22 ;  /* 0x0000a400651e7a25 */ /* 0x000fe200078e0016 */
[----:B------:R-:W-:Y:S01]  /*1660*/  SHF.R.S32.HI R0, RZ, 0x1f, R127 ;  /* 0x0000001fff007819 */ /* 0x000fe2000001147f */
[----:B------:R-:W-:Y:S01]  /*1670*/  BAR.SYNC.DEFER_BLOCKING 0x0 ;  /* 0x0000000000007b1d */ /* 0x000fe20000010000 */
[----:B------:R-:W-:Y:S01]  /*1680*/  LEA.HI R117, R117, R128, RZ, 0x3 ;  /* 0x0000008075757211 */ /* 0x000fe200078f18ff */
[----:B------:R-:W-:Y:S01]  /*1690*/  IMAD.IADD R171, R171, 0x1, R166 ;  /* 0x00000001abab7824 */ /* 0x000fe200078e02a6 */
[----:B------:R-:W-:Y:S01]  /*16a0*/  LEA.HI R115, R0, R127, RZ, 0x3 ;  /* 0x0000007f00737211 */ /* 0x000fe200078f18ff */
[----:B------:R-:W-:Y:S01]  /*16b0*/  IMAD.IADD R167, R166, 0x1, R31 ;  /* 0x00000001a6a77824 */ /* 0x000fe200078e021f */
[----:B------:R-:W-:Y:S01]  /*16c0*/  LOP3.LUT R117, R117, 0xfffffff8, RZ, 0xc0, !PT ;  /* 0xfffffff875757812 */ /* 0x000fe200078ec0ff */
[----:B------:R-:W-:Y:S01]  /*16d0*/  IMAD.MOV.U32 R166, RZ, RZ, R30 ;  /* 0x000000ffffa67224 */ /* 0x000fe200078e001e */
[----:B-1----:R-:W-:Y:S01]  /*16e0*/  IADD3 R19, R22, 0x20, RZ ;  /* 0x0000002016137810 */ /* 0x002fe20007ffe0ff */
[----:B------:R-:W-:Y:S01]  /*16f0*/  IMAD.WIDE.U32 R170, R164, c[0x0][0x290], R170 ;  /* 0x0000a400a4aa7a25 */ /* 0x000fe200078e00aa */
[----:B------:R-:W-:-:S02]  /*1700*/  LOP3.LUT R115, R115, 0xfffffff8, RZ, 0xc0, !PT ;  /* 0xfffffff873737812 */ /* 0x000fc400078ec0ff */
[C---:B------:R-:W-:Y:S01]  /*1710*/  IADD3 R18, R22.reuse, 0x30, RZ ;  /* 0x0000003016127810 */ /* 0x040fe20007ffe0ff */
[----:B------:R-:W-:Y:S01]  /*1720*/  IMAD.IADD R15, R22, 0x1, R19 ;  /* 0x00000001160f7824 */ /* 0x000fe200078e0213 */
[----:B------:R-:W-:Y:S01]  /*1730*/  SHF.R.S32.HI R108, RZ, 0x1f, R117 ;  /* 0x0000001fff6c7819 */ /* 0x000fe20000011475 */
[C---:B------:R-:W-:Y:S01]  /*1740*/  IMAD.WIDE.U32 R168, R164.reuse, c[0x0][0x280], R168 ;  /* 0x0000a000a4a87a25 */ /* 0x040fe200078e00a8 */
[----:B------:R-:W-:Y:S02]  /*1750*/  SHF.R.S32.HI R106, RZ, 0x1f, R115 ;  /* 0x0000001fff6a7819 */ /* 0x000fe40000011473 */
[----:B------:R-:W-:Y:S01]  /*1760*/  SHF.R.S32.HI R122, RZ, 0x1f, R15 ;  /* 0x0000001fff7a7819 */ /* 0x000fe2000001140f */
[----:B------:R-:W-:Y:S01]  /*1770*/  IMAD.WIDE.U32 R166, R164, c[0x0][0x290], R166 ;  /* 0x0000a400a4a67a25 */ /* 0x000fe200078e00a6 */
[----:B--2---:R-:W-:Y:S02]  /*1780*/  SEL R3, RZ, c[0x0][0x27c], !P3 ;  /* 0x00009f00ff037a07 */ /* 0x004fe40005800000 */
[----:B------:R-:W-:-:S02]  /*1790*/  IADD3 R17, R22, 0x40, RZ ;  /* 0x0000004016117810 */ /* 0x000fc40007ffe0ff */
[----:B------:R-:W-:Y:S01]  /*17a0*/  ISETP.GE.AND P3, PT, R15, c[0x0][0x27c], PT ;  /* 0x00009f000f007a0c */ /* 0x000fe20003f66270 */
[----:B------:R-:W-:Y:S01]  /*17b0*/  @!PT LDS RZ, [RZ] ;  /* 0x00000000fffff984 */ /* 0x000fe20000000800 */
[----:B------:R-:W-:Y:S01]  /*17c0*/  @!PT LDS RZ, [RZ] ;  /* 0x00000000fffff984 */ /* 0x000fe20000000800 */
[----:B------:R-:W-:Y:S01]  /*17d0*/  @!PT LDS RZ, [RZ] ;  /* 0x00000000fffff984 */ /* 0x000fe20000000800 */
[----:B------:R1:W-:Y:S01]  /*17e0*/  @P2 LDGSTS.E.BYPASS.LTC128B.128 [R4+0x100], [R26.64], !P6 ;  /* 0x001000001a042fae */ /* 0x0003e2000f101d46 */
[----:B------:R-:W-:Y:S01]  /*17f0*/  IMAD.IADD R3, R24, 0x1, R3 ;  /* 0x0000000118037824 */ /* 0x000fe200078e0203 */
[----:B------:R-:W-:Y:S01]  /*1800*/  LEA.HI R122, R122, R15, RZ, 0x3 ;  /* 0x0000000f7a7a7211 */ /* 0x000fe200078f18ff */
[----:B------:R-:W-:Y:S01]  /*1810*/  IMAD.IADD R14, R22, 0x1, R17 ;  /* 0x00000001160e7824 */ /* 0x000fe200078e0211 */
[----:B------:R1:W-:Y:S01]  /*1820*/  @P2 LDGSTS.E.BYPASS.LTC128B.128 [R4+0x2100], [R26.64+0x80], !P4 ;  /* 0x021000801a042fae */ /* 0x0003e2000e101d46 */
[----:B------:R-:W-:Y:S02]  /*1830*/  P2R R131, PR, RZ, 0x8 ;  /* 0x00000008ff837803 */ /* 0x000fe40000000000 */
[----:B------:R-:W-:Y:S01]  /*1840*/  LOP3.LUT R122, R122, 0xfffffff8, RZ, 0xc0, !PT ;  /* 0xfffffff87a7a7812 */ /* 0x000fe200078ec0ff */
[----:B------:R1:W-:Y:S01]  /*1850*/  @P2 LDGSTS.E.BYPASS.LTC128B.128 [R4+0x4100], [R26.64+0x100], !P5 ;  /* 0x041001001a042fae */ /* 0x0003e2000e901d46 */
[----:B------:R-:W-:-:S02]  /*1860*/  ISETP.GE.AND P2, PT, R14, c[0x0][0x27c], PT ;  /* 0x00009f000e007a0c */ /* 0x000fc40003f46270 */
[----:B------:R-:W-:Y:S01]  /*1870*/  SHF.R.S32.HI R121, RZ, 0x1f, R14 ;  /* 0x0000001fff797819 */ /* 0x000fe2000001140e */
[----:B------:R2:W-:Y:S01]  /*1880*/  @P1 LDGSTS.E.BYPASS.LTC128B.128 [R6+0x1100], [R8.64], !P6 ;  /* 0x0110000008061fae */ /* 0x0005e2000f101d46 */
[----:B------:R-:W-:Y:S02]  /*1890*/  P2R R130, PR, RZ, 0x4 ;  /* 0x00000004ff827803 */ /* 0x000fe40000000000 */
[----:B------:R-:W-:Y:S01]  /*18a0*/  LEA.HI R121, R121, R14, RZ, 0x3 ;  /* 0x0000000e79797211 */ /* 0x000fe200078f18ff */
[----:B------:R2:W-:Y:S01]  /*18b0*/  @P1 LDGSTS.E.BYPASS.LTC128B.128 [R6+0x3100], [R8.64+0x80], !P4 ;  /* 0x0310008008061fae */ /* 0x0005e2000e101d46 */
[----:B------:R-:W-:Y:S02]  /*18c0*/  IADD3 R16, R22, 0x50, RZ ;  /* 0x0000005016107810 */ /* 0x000fe40007ffe0ff */
[----:B------:R-:W-:Y:S01]  /*18d0*/  LOP3.LUT R121, R121, 0xfffffff8, RZ, 0xc0, !PT ;  /* 0xfffffff879797812 */ /* 0x000fe200078ec0ff */
[----:B------:R2:W-:Y:S01]  /*18e0*/  @P1 LDGSTS.E.BYPASS.LTC128B.128 [R6+0x5100], [R8.64+0x100], !P5 ;  /* 0x0510010008061fae */ /* 0x0005e2000e901d46 */
[----:B------:R-:W-:-:S02]  /*18f0*/  SHF.R.S32.HI R145, RZ, 0x1f, R122 ;  /* 0x0000001fff917819 */ /* 0x000fc4000001147a */
[----:B------:R-:W-:Y:S01]  /*1900*/  SHF.R.S32.HI R146, RZ, 0x1f, R121 ;  /* 0x0000001fff927819 */ /* 0x000fe20000011479 */
[----:B------:R-:W0:Y:S04]  /*1910*/  LDGDEPBAR ;  /* 0x00000000000079af */ /* 0x000e280000000000 */
[----:B------:R3:W-:Y:S04]  /*1920*/  @P0 LDGSTS.E.BYPASS.LTC128B.128 [R7+0x12100], [R28.64], !P6 ;  /* 0x121000001c070fae */ /* 0x0007e8000f101d46 */
[----:B------:R3:W-:Y:S01]  /*1930*/  @P0 LDGSTS.E.BYPASS.LTC128B.128 [R7+0x14100], [R28.64+0x80], !P4 ;  /* 0x141000801c070fae */ /* 0x0007e2000e101d46 */
[----:B-1----:R-:W-:Y:S01]  /*1940*/  @P0 LEA R26, P1, R98, R28, 0x1 ;  /* 0x0000001c621a0211 */ /* 0x002fe200078208ff */
[----:B------:R-:W-:-:S02]  /*1950*/  IMAD.WIDE.U32 R4, R101, c[0x0][0x280], R22 ;  /* 0x0000a00065047a25 */ /* 0x000fc400078e0016 */
[----:B------:R3:W-:Y:S01]  /*1960*/  @P0 LDGSTS.E.BYPASS.LTC128B.128 [R7+0x16100], [R28.64+0x100], !P5 ;  /* 0x161001001c070fae */ /* 0x0007e2000e901d46 */
[----:B------:R-:W-:Y:S01]  /*1970*/  @P0 LEA.HI.X R27, R98, R29, R97, 0x1, P1 ;  /* 0x0000001d621b0211 */ /* 0x000fe200008f0c61 */
[----:B------:R-:W-:Y:S01]  /*1980*/  IMAD.IADD R21, R20, 0x1, R5 ;  /* 0x0000000114157824 */ /* 0x000fe200078e0205 */
[----:B------:R-:W-:Y:S01]  /*1990*/  ISETP.NE.AND P1, PT, R138, c[0x0][0x2b8], PT ;  /* 0x0000ae008a007a0c */ /* 0x000fe20003f25270 */
[----:B------:R-:W-:Y:S02]  /*19a0*/  IMAD.MOV.U32 R20, RZ, RZ, R4 ;  /* 0x000000ffff147224 */ /* 0x000fe400078e0004 */
[----:B------:R3:W-:Y:S01]  /*19b0*/  @P0 LDGSTS.E.BYPASS.LTC128B.128 [R7+0x13100], [R26.64], !P6 ;  /* 0x131000001a070fae */ /* 0x0007e2000f101d46 */
[----:B--2---:R-:W-:-:S03]  /*19c0*/  SHF.R.S32.HI R6, RZ, 0x1f, R3 ;  /* 0x0000001fff067819 */ /* 0x004fc60000011403 */
[----:B------:R3:W-:Y:S01]  /*19d0*/  @P0 LDGSTS.E.BYPASS.LTC128B.128 [R7+0x15100], [R26.64+0x80], !P4 ;  /* 0x151000801a070fae */ /* 0x0007e2000e101d46 */
[----:B------:R-:W-:Y:S02]  /*19e0*/  SEL R8, RZ, c[0x0][0x27c], !P3 ;  /* 0x00009f00ff087a07 */ /* 0x000fe40005800000 */
[CC--:B------:R-:W-:Y:S01]  /*19f0*/  LEA.HI R140, R6.reuse, R3.reuse, RZ, 0x3 ;  /* 0x00000003068c7211 */ /* 0x0c0fe200078f18ff */
[----:B------:R3:W-:Y:S01]  /*1a00*/  @P0 LDGSTS.E.BYPASS.LTC128B.128 [R7+0x17100], [R26.64+0x100], !P5 ;  /* 0x171001001a070fae */ /* 0x0007e2000e901d46 */
[----:B------:R-:W-:Y:S01]  /*1a10*/  LEA.HI R6, R6, R3, RZ, 0x6 ;  /* 0x0000000306067211 */ /* 0x000fe200078f30ff */
[----:B------:R-:W-:Y:S01]  /*1a20*/  IMAD.IADD R8, R15, 0x1, R8 ;  /* 0x000000010f087824 */ /* 0x000fe200078e0208 */
[----:B------:R-:W-:Y:S01]  /*1a30*/  LEA.HI R3, R2, R101, RZ, 0x3 ;  /* 0x0000006502037211 */ /* 0x000fe200078f18ff */
[----:B------:R-:W0:Y:S01]  /*1a40*/  LDGDEPBAR ;  /* 0x00000000000079af */ /* 0x000e220000000000 */
[----:B------:R-:W-:Y:S01]  /*1a50*/  SEL R9, RZ, c[0x0][0x27c], !P2 ;  /* 0x00009f00ff097a07 */ /* 0x000fe20005000000 */
[----:B------:R-:W-:Y:S01]  /*1a60*/  IMAD.SHL.U32 R6, R6, 0x40, RZ ;  /* 0x0000004006067824 */ /* 0x000fe200078e00ff */
[----:B------:R-:W-:-:S02]  /*1a70*/  LOP3.LUT R126, R3, 0xfffffff8, RZ, 0xc0, !PT ;  /* 0xfffffff8037e7812 */ /* 0x000fc400078ec0ff */
[----:B------:R-:W-:Y:S01]  /*1a80*/  SHF.R.S32.HI R5, RZ, 0x1f, R8 ;  /* 0x0000001fff057819 */ /* 0x000fe20000011408 */
[----:B------:R-:W-:Y:S01]  /*1a90*/  IMAD.IADD R9, R14, 0x1, R9 ;  /* 0x000000010e097824 */ /* 0x000fe200078e0209 */
[----:B------:R-:W-:Y:S01]  /*1aa0*/  LOP3.LUT R6, R6, 0xfffff000, RZ, 0xc0, !PT ;  /* 0xfffff00006067812 */ /* 0x000fe200078ec0ff */
[----:B------:R-:W-:Y:S01]  /*1ab0*/  IMAD.IADD R126, R101, 0x1, -R126 ;  /* 0x00000001657e7824 */ /* 0x000fe200078e0a7e */
[----:B------:R-:W-:Y:S02]  /*1ac0*/  LEA.HI R148, R5, R8, RZ, 0x3 ;  /* 0x0000000805947211 */ /* 0x000fe400078f18ff */
[----:B------:R-:W-:Y:S01]  /*1ad0*/  SHF.R.S32.HI R4, RZ, 0x1f, R9 ;  /* 0x0000001fff047819 */ /* 0x000fe20000011409 */
[C---:B------:R-:W-:Y:S01]  /*1ae0*/  IMAD.SHL.U32 R125, R126.reuse, 0x40, RZ ;  /* 0x000000407e7d7824 */ /* 0x040fe200078e00ff */
[----:B------:R-:W-:Y:S02]  /*1af0*/  LOP3.LUT P0, RZ, R126, 0x4, RZ, 0xc0, !PT ;  /* 0x000000047eff7812 */ /* 0x000fe4000780c0ff */
[----:B------:R-:W-:-:S02]  /*1b00*/  LEA.HI R2, R4, R9, RZ, 0x3 ;  /* 0x0000000904027211 */ /* 0x000fc400078f18ff */
[----:B------:R-:W-:Y:S02]  /*1b10*/  LOP3.LUT R125, R125, 0x1c0, RZ, 0xc0, !PT ;  /* 0x000001c07d7d7812 */ /* 0x000fe400078ec0ff */
[----:B------:R-:W-:Y:S02]  /*1b20*/  LEA.HI R5, R5, R8, RZ, 0x6 ;  /* 0x0000000805057211 */ /* 0x000fe400078f30ff */
[----:B------:R-:W-:Y:S02]  /*1b30*/  LEA.HI R4, R4, R9, RZ, 0x6 ;  /* 0x0000000904047211 */ /* 0x000fe400078f30ff */
[----:B---3--:R-:W-:Y:S01]  /*1b40*/  P2R R7, PR, RZ, 0x1 ;  /* 0x00000001ff077803 */ /* 0x008fe20000000000 */
[----:B------:R-:W-:Y:S01]  /*1b50*/  IMAD.SHL.U32 R5, R5, 0x40, RZ ;  /* 0x0000004005057824 */ /* 0x000fe200078e00ff */
[----:B------:R-:W-:Y:S01]  /*1b60*/  SHF.R.U32.HI R124, RZ, 0x3, R125 ;  /* 0x00000003ff7c7819 */ /* 0x000fe2000001167d */
[----:B------:R-:W-:Y:S01]  /*1b70*/  IMAD.SHL.U32 R4, R4, 0x40, RZ ;  /* 0x0000004004047824 */ /* 0x000fe200078e00ff */
[----:B------:R-:W-:-:S02]  /*1b80*/  LOP3.LUT R7, R125, 0x38, R140, 0xf8, !PT ;  /* 0x000000387d077812 */ /* 0x000fc400078ef88c */
[----:B------:R-:W-:Y:S02]  /*1b90*/  LOP3.LUT R9, R125, 0x38, R148, 0xf8, !PT ;  /* 0x000000387d097812 */ /* 0x000fe400078ef894 */
[-C--:B------:R-:W-:Y:S02]  /*1ba0*/  LOP3.LUT R118, R7, R124.reuse, RZ, 0x3c, !PT ;  /* 0x0000007c07767212 */ /* 0x080fe400078e3cff */
[----:B------:R-:W-:Y:S02]  /*1bb0*/  LOP3.LUT R7, R125, 0x38, R2, 0xf8, !PT ;  /* 0x000000387d077812 */ /* 0x000fe400078ef802 */
[----:B------:R-:W-:Y:S02]  /*1bc0*/  LOP3.LUT R5, R5, 0xfffff000, RZ, 0xc0, !PT ;  /* 0xfffff00005057812 */ /* 0x000fe400078ec0ff */
[----:B------:R-:W-:Y:S02]  /*1bd0*/  LOP3.LUT R116, R9, R124, RZ, 0x3c, !PT ;  /* 0x0000007c09747212 */ /* 0x000fe400078e3cff */
[----:B------:R-:W-:-:S02]  /*1be0*/  LOP3.LUT R4, R4, 0xfffff000, RZ, 0xc0, !PT ;  /* 0xfffff00004047812 */ /* 0x000fc400078ec0ff */
[----:B------:R-:W-:Y:S02]  /*1bf0*/  LOP3.LUT R114, R7, R124, RZ, 0x3c, !PT ;  /* 0x0000007c07727212 */ /* 0x000fe400078e3cff */
[--C-:B------:R-:W-:Y:S01]  /*1c00*/  IADD3 R118, R118, R6, R13.reuse ;  /* 0x0000000676767210 */ /* 0x100fe20007ffe00d */
[----:B------:R-:W-:Y:S01]  /*1c10*/  IMAD.MOV.U32 R6, RZ, RZ, c[0x0][0x290] ;  /* 0x0000a400ff067624 */ /* 0x000fe200078e00ff */
[--C-:B------:R-:W-:Y:S01]  /*1c20*/  IADD3 R116, R116, R5, R13.reuse ;  /* 0x0000000574747210 */ /* 0x100fe20007ffe00d */
[----:B------:R-:W-:Y:S01]  /*1c30*/  IMAD R5, R195, c[0x0][0x1e8], RZ ;  /* 0x00007a00c3057a24 */ /* 0x000fe200078e02ff */
[----:B------:R-:W-:Y:S01]  /*1c40*/  IADD3 R114, R114, R4, R13 ;  /* 0x0000000472727210 */ /* 0x000fe20007ffe00d */
[----:B------:R-:W-:Y:S01]  /*1c50*/  IMAD.MOV.U32 R4, RZ, RZ, c[0x0][0x280] ;  /* 0x0000a000ff047624 */ /* 0x000fe200078e00ff */
[----:B------:R-:W-:Y:S01]  /*1c60*/  SHF.R.S32.HI R3, RZ, 0x1f, R164 ;  /* 0x0000001fff037819 */ /* 0x000fe200000114a4 */
[----:B------:R-:W-:Y:S01]  /*1c70*/  IMAD R5, R196, c[0x0][0x1ec], R5 ;  /* 0x00007b00c4057a24 */ /* 0x000fe200078e0205 */
[-C--:B------:R-:W-:Y:S01]  /*1c80*/  SHF.L.U64.HI R107, R6, R111.reuse, c[0x0][0x294] ;  /* 0x0000a500066b7619 */ /* 0x080fe2000001026f */
[C---:B------:R-:W-:Y:S01]  /*1c90*/  IMAD.SHL.U32 R113, R4.reuse, 0x40, RZ ;  /* 0x0000004004717824 */ /* 0x040fe200078e00ff */
[----:B------:R-:W-:Y:S01]  /*1ca0*/  SHF.L.U64.HI R111, R4, R111, c[0x0][0x284] ;  /* 0x0000a100046f7619 */ /* 0x000fe2000001026f */
[----:B------:R-:W-:Y:S01]  /*1cb0*/  IMAD R135, R3, c[0x0][0x290], RZ ;  /* 0x0000a40003877a24 */ /* 0x000fe200078e02ff */
[----:B------:R-:W-:Y:S01]  /*1cc0*/  SHF.R.S32.HI R4, RZ, 0x1f, R129 ;  /* 0x0000001fff047819 */ /* 0x000fe20000011481 */
[----:B------:R-:W-:Y:S01]  /*1cd0*/  IMAD.IADD R104, R177, 0x1, R5 ;  /* 0x00000001b1687824 */ /* 0x000fe200078e0205 */
[----:B------:R-:W-:Y:S01]  /*1ce0*/  SHF.R.S32.HI R120, RZ, 0x3, R140 ;  /* 0x00000003ff787819 */ /* 0x000fe2000001148c */
[----:B------:R-:W-:Y:S01]  /*1cf0*/  IMAD R3, R3, c[0x0][0x280], RZ ;  /* 0x0000a00003037a24 */ /* 0x000fe200078e02ff */
[----:B------:R-:W-:Y:S01]  /*1d00*/  LOP3.LUT R5, R125, 0x18, R24, 0xf8, !PT ;  /* 0x000000187d057812 */ /* 0x000fe200078ef818 */
[----:B------:R-:W-:Y:S01]  /*1d10*/  IMAD R135, R164, c[0x0][0x294], R135 ;  /* 0x0000a500a4877a24 */ /* 0x000fe200078e0287 */
[----:B------:R-:W-:Y:S01]  /*1d20*/  LOP3.LUT R140, R140, 0xfffffff8, RZ, 0xc0, !PT ;  /* 0xfffffff88c8c7812 */ /* 0x000fe200078ec0ff */
[----:B------:R-:W-:Y:S01]  /*1d30*/  IMAD R3, R164, c[0x0][0x284], R3 ;  /* 0x0000a100a4037a24 */ /* 0x000fe200078e0203 */
[----:B------:R-:W-:Y:S01]  /*1d40*/  LOP3.LUT R142, R148, 0xfffffff8, RZ, 0xc0, !PT ;  /* 0xfffffff8948e7812 */ /* 0x000fe200078ec0ff */
[----:B------:R-:W-:Y:S01]  /*1d50*/  IMAD.WIDE.U32 R164, R164, c[0x0][0x280], R20 ;  /* 0x0000a000a4a47a25 */ /* 0x000fe200078e0014 */
[----:B------:R-:W-:-:S02]  /*1d60*/  LOP3.LUT R144, R2, 0xfffffff8, RZ, 0xc0, !PT ;  /* 0xfffffff802907812 */ /* 0x000fc400078ec0ff */
[----:B------:R-:W-:Y:S01]  /*1d70*/  LEA.HI R119, R4, R129, RZ, 0x3 ;  /* 0x0000008104777211 */ /* 0x000fe200078f18ff */
[----:B------:R-:W-:Y:S01]  /*1d80*/  IMAD.IADD R137, R171, 0x1, R135 ;  /* 0x00000001ab897824 */ /* 0x000fe200078e0287 */
[----:B------:R-:W-:Y:S01]  /*1d90*/  LOP3.LUT R0, R5, R124, RZ, 0x3c, !PT ;  /* 0x0000007c05007212 */ /* 0x000fe200078e3cff */
[----:B------:R-:W-:Y:S01]  /*1da0*/  IMAD.SHL.U32 R109, R6, 0x40, RZ ;  /* 0x00000040066d7824 */ /* 0x000fe200078e00ff */
[----:B------:R-:W-:Y:S01]  /*1db0*/  SHF.R.S32.HI R139, RZ, 0x1f, R140 ;  /* 0x0000001fff8b7819 */ /* 0x000fe2000001148c */
[----:B------:R-:W-:Y:S01]  /*1dc0*/  IMAD.IADD R135, R135, 0x1, R167 ;  /* 0x0000000187877824 */ /* 0x000fe200078e02a7 */
[----:B------:R-:W-:Y:S01]  /*1dd0*/  SHF.R.S32.HI R141, RZ, 0x1f, R142 ;  /* 0x0000001fff8d7819 */ /* 0x000fe2000001148e */
[----:B------:R-:W-:Y:S01]  /*1de0*/  IMAD.IADD R0, R13, 0x1, R0 ;  /* 0x000000010d007824 */ /* 0x000fe200078e0200 */
[----:B------:R-:W-:Y:S01]  /*1df0*/  SHF.R.S32.HI R143, RZ, 0x1f, R144 ;  /* 0x0000001fff8f7819 */ /* 0x000fe20000011490 */
[----:B------:R-:W-:Y:S01]  /*1e00*/  IMAD.IADD R136, R169, 0x1, R3 ;  /* 0x00000001a9887824 */ /* 0x000fe200078e0203 */
[----:B------:R-:W-:Y:S01]  /*1e10*/  ISETP.GE.AND P0, PT, R133, 0x1, PT ;  /* 0x000000018500780c */ /* 0x000fe20003f06270 */
[----:B------:R-:W-:Y:S01]  /*1e20*/  IMAD.IADD R134, R3, 0x1, R165 ;  /* 0x0000000103867824 */ /* 0x000fe200078e02a5 */
[----:B------:R-:W-:-:S02]  /*1e30*/  LOP3.LUT R119, R119, 0xfffffff8, RZ, 0xc0, !PT ;  /* 0xfffffff877777812 */ /* 0x000fc400078ec0ff */
        /* <DEDUP_REMOVED lines=11> */
[----:B------:R-:W-:Y:S02]  /*1ef0*/  P2R R2, PR, RZ, 0x2 ;  /* 0x00000002ff027803 */ /* 0x000fe40000000000 */
.L_x_1206:
        /* <DEDUP_REMOVED lines=10> */
[C---:B------:R-:W-:Y:S01]  /*1fa0*/  IADD3 R151, R2.reuse, 0x20, RZ ;  /* 0x0000002002977810 */ /* 0x040fe20007ffe0ff */
        /* <DEDUP_REMOVED lines=103> */
.L_x_1186:
[----:B------:R-:W-:Y:S05]  /*2620*/  BSYNC B0 ;  /* 0x0000000000007941 */ /* 0x000fea0003800000 */
.L_x_1185:
        /* <DEDUP_REMOVED lines=104> */
.L_x_1189:
[----:B------:R-:W-:Y:S05]  /*2cb0*/  BSYNC B0 ;  /* 0x0000000000007941 */ /* 0x000fea0003800000 */
.L_x_1188:
        /* <DEDUP_REMOVED lines=58> */
.L_x_1191:
[----:B------:R-:W-:Y:S05]  /*3060*/  BSYNC B0 ;  /* 0x0000000000007941 */ /* 0x000fea0003800000 */
.L_x_1190:
        /* <DEDUP_REMOVED lines=58> */
.L_x_1193:
[----:B------:R-:W-:Y:S05]  /*3410*/  BSYNC B0 ;  /* 0x0000000000007941 */ /* 0x000fea0003800000 */
.L_x_1192:
        /* <DEDUP_REMOVED lines=58> */
.L_x_1195:
[----:B------:R-:W-:Y:S05]  /*37c0*/  BSYNC B0 ;  /* 0x0000000000007941 */ /* 0x000fea0003800000 */
.L_x_1194:
        /* <DEDUP_REMOVED lines=58> */
.L_x_1197:
[----:B------:R-:W-:Y:S05]  /*3b70*/  BSYNC B0 ;  /* 0x0000000000007941 */ /* 0x000fea0003800000 */
.L_x_1196:
        /* <DEDUP_REMOVED lines=58> */
.L_x_1184:
        /* <DEDUP_REMOVED lines=47> */
.L_x_1199:
[----:B------:R-:W-:Y:S05]  /*4210*/  BSYNC B0 ;  /* 0x0000000000007941 */ /* 0x000fea0003800000 */
.L_x_1198:
        /* <DEDUP_REMOVED lines=40> */
[----:B------:R-:W-:Y:S01]  /*44a0*/  ISETP.NE.AND P2, PT, R132, RZ, PT ;  /* 0x000000ff8400720c */ /* 0x000fe20003f45270 */
[----:B------:R-:W-:Y:S01]  /*44b0*/  IMAD.MOV.U32 R50, RZ, RZ, R44 ;  /* 0x000000ffff327224 */ /* 0x000fe200078e002c */
[----:B------:R-:W-:Y:S01]  /*44c0*/  ISETP.GE.AND P0, PT, R24, c[0x0][0x27c], PT ;  /* 0x00009f0018007a0c */ /* 0x000fe20003f06270 */
[----:B------:R-:W-:Y:S01]  /*44d0*/  IMAD.MOV.U32 R55, RZ, RZ, R56 ;  /* 0x000000ffff377224 */ /* 0x000fe200078e0038 */
[----:B------:R-:W-:Y:S01]  /*44e0*/  SEL R185, R112, R183, !P2 ;  /* 0x000000b770b97207 */ /* 0x000fe20005000000 */
[----:B------:R-:W-:Y:S01]  /*44f0*/  IMAD.MOV.U32 R49, RZ, RZ, R45 ;  /* 0x000000ffff317224 */ /* 0x000fe200078e002d */
        /* <DEDUP_REMOVED lines=15> */
[--C-:B------:R-:W-:Y:S01]  /*45f0*/  @!P0 SHF.R.U64 R46, R46, 0x10, R47.reuse ;  /* 0x000000102e2e8819 */ /* 0x100fe2000000122f */
[----:B------:R-:W-:Y:S01]  /*4600*/  IMAD.SHL.U32 R185, R185, 0x200, RZ ;  /* 0x00000200b9b97824 */ /* 0x000fe200078e00ff */
[----:B------:R-:W-:Y:S02]  /*4610*/  LOP3.LUT R187, R125, 0x38, R180, 0xf8, !PT ;  /* 0x000000387dbb7812 */ /* 0x000fe400078ef8b4 */
[----:B------:R-:W-:Y:S02]  /*4620*/  @!P0 SHF.R.U32.HI R47, RZ, 0x10, R47 ;  /* 0x00000010ff2f8819 */ /* 0x000fe4000001162f */
[----:B------:R-:W-:Y:S02]  /*4630*/  LOP3.LUT R186, R187, R124, RZ, 0x3c, !PT ;  /* 0x0000007cbbba7212 */ /* 0x000fe400078e3cff */
[----:B------:R-:W-:Y:S02]  /*4640*/  LOP3.LUT R185, R185, 0x7ffff000, RZ, 0xc0, !PT ;  /* 0x7ffff000b9b97812 */ /* 0x000fe400078ec0ff */
[----:B------:R-:W-:Y:S02]  /*4650*/  @!P0 SHF.R.U32.HI R57, RZ, 0x10, R57 ;  /* 0x00000010ff398819 */ /* 0x000fe40000011639 */
[----:B------:R-:W-:Y:S02]  /*4660*/  IADD3 R186, R186, R185, R13 ;  /* 0x000000b9baba7210 */ /* 0x000fe40007ffe00d */
[----:B------:R-:W-:Y:S02]  /*4670*/  IADD3 R185, R118, R181, RZ ;  /* 0x000000b576b97210 */ /* 0x000fe40007ffe0ff */
[----:B------:R-:W-:Y:S01]  /*4680*/  @!P0 PRMT R56, R55, 0x5410, R56 ;  /* 0x0000541037388816 */ /* 0x000fe20000000038 */
[----:B------:R-:W-:Y:S01]  /*4690*/  IMAD.IADD R186, R181, 0x1, R186 ;  /* 0x00000001b5ba7824 */ /* 0x000fe200078e02ba */
[----:B------:R-:W-:Y:S01]  /*46a0*/  @!P0 PRMT R49, R49, 0x5410, R52 ;  /* 0x0000541031318816 */ /* 0x000fe20000000034 */
[----:B------:R-:W-:Y:S01]  /*46b0*/  IMAD.SHL.U32 R182, R185, 0x2, RZ ;  /* 0x00000002b9b67824 */ /* 0x000fe200078e00ff */
[----:B------:R-:W-:Y:S01]  /*46c0*/  @!P0 PRMT R44, R44, 0x5410, R47 ;  /* 0x000054102c2c8816 */ /* 0x000fe2000000002f */
[----:B------:R-:W-:Y:S01]  /*46d0*/  IMAD.SHL.U32 R184, R186, 0x2, RZ ;  /* 0x00000002bab87824 */ /* 0x000fe200078e00ff */
[----:B------:R-:W-:Y:S01]  /*46e0*/  @!P0 SHF.R.U64 R61, R58, 0x10, R59 ;  /* 0x000000103a3d8819 */ /* 0x000fe2000000123b */
[----:B------:R-:W-:Y:S01]  /*46f0*/  @!P0 IMAD.U32 R47, R50, 0x10000, RZ ;  /* 0x00010000322f8824 */ /* 0x000fe200078e00ff */
[----:B--2---:R-:W1:Y:S01]  /*4700*/  LDS.128 R80, [R182+0xc100] ;  /* 0x00c10000b6507984 */ /* 0x004e620000000c00 */
[----:B------:R-:W-:Y:S01]  /*4710*/  @!P0 IMAD.U32 R55, R56, 0x10000, RZ ;  /* 0x0001000038378824 */ /* 0x000fe200078e00ff */
[----:B------:R-:W-:Y:S02]  /*4720*/  @!P0 PRMT R58, R54, 0x5410, R57 ;  /* 0x00005410363a8816 */ /* 0x000fe40000000039 */
[----:B------:R-:W-:Y:S02]  /*4730*/  @!P0 PRMT R45, R45, 0x5410, R46 ;  /* 0x000054102d2d8816 */ /* 0x000fe4000000002e */
[----:B------:R-:W-:Y:S02]  /*4740*/  @!P0 LOP3.LUT R56, R56, 0xffff0000, RZ, 0xc0, !PT ;  /* 0xffff000038388812 */ /* 0x000fe400078ec0ff */
[----:B------:R-:W2:Y:S01]  /*4750*/  LDS.128 R32, [R184+0xc100] ;  /* 0x00c10000b8207984 */ /* 0x000ea20000000c00 */
[----:B------:R-:W-:Y:S02]  /*4760*/  @!P0 LOP3.LUT R46, R50, 0xffff0000, RZ, 0xc0, !PT ;  /* 0xffff0000322e8812 */ /* 0x000fe400078ec0ff */
[----:B------:R-:W-:Y:S02]  /*4770*/  @!P0 SHF.R.U32.HI R59, RZ, 0x10, R59 ;  /* 0x00000010ff3b8819 */ /* 0x000fe4000001163b */
[----:B------:R-:W-:Y:S02]  /*4780*/  @!P0 PRMT R62, R62, 0x5410, R61 ;  /* 0x000054103e3e8816 */ /* 0x000fe4000000003d */
[----:B------:R-:W-:Y:S03]  /*4790*/  @!P0 PRMT R68, R68, 0x5410, R59 ;  /* 0x0000541044448816 */ /* 0x000fe6000000003b */
[C---:B------:R-:W-:Y:S01]  /*47a0*/  @!P0 IMAD.U32 R60, R62.reuse, 0x10000, RZ ;  /* 0x000100003e3c8824 */ /* 0x040fe200078e00ff */
[----:B------:R-:W-:Y:S01]  /*47b0*/  @!P0 LOP3.LUT R62, R62, 0xffff0000, RZ, 0xc0, !PT ;  /* 0xffff00003e3e8812 */ /* 0x000fe200078ec0ff */
[C---:B------:R-:W-:Y:S01]  /*47c0*/  @!P0 IMAD.U32 R63, R68.reuse, 0x10000, RZ ;  /* 0x00010000443f8824 */ /* 0x040fe200078e00ff */
[----:B------:R-:W-:Y:S01]  /*47d0*/  @!P0 LOP3.LUT R68, R68, 0xffff0000, RZ, 0xc0, !PT ;  /* 0xffff000044448812 */ /* 0x000fe200078ec0ff */
[C---:B-1----:R-:W-:Y:S01]  /*47e0*/  @!P0 IMAD.U32 R54, R80.reuse, 0x10000, RZ ;  /* 0x0001000050368824 */ /* 0x042fe200078e00ff */
[----:B------:R-:W-:Y:S01]  /*47f0*/  @!P0 LOP3.LUT R57, R80, 0xffff0000, RZ, 0xc0, !PT ;  /* 0xffff000050398812 */ /* 0x000fe200078ec0ff */
[C---:B------:R-:W-:Y:S01]  /*4800*/  @!P0 IMAD.U32 R61, R82.reuse, 0x10000, RZ ;  /* 0x00010000523d8824 */ /* 0x040fe200078e00ff */
[----:B------:R-:W-:Y:S01]  /*4810*/  @!P0 LOP3.LUT R59, R81, 0xffff0000, RZ, 0xc0, !PT ;  /* 0xffff0000513b8812 */ /* 0x000fe200078ec0ff */
[C---:B------:R-:W-:Y:S01]  /*4820*/  @!P0 IMAD.U32 R66, R83.reuse, 0x10000, RZ ;  /* 0x0001000053428824 */ /* 0x040fe200078e00ff */
[----:B------:R-:W-:Y:S02]  /*4830*/  @!P0 LOP3.LUT R64, R82, 0xffff0000, RZ, 0xc0, !PT ;  /* 0xffff000052408812 */ /* 0x000fe400078ec0ff */
[----:B------:R-:W-:Y:S02]  /*4840*/  @!P0 LOP3.LUT R65, R83, 0xffff0000, RZ, 0xc0, !PT ;  /* 0xffff000053418812 */ /* 0x000fe400078ec0ff */
[C---:B--2---:R-:W-:Y:S02]  /*4850*/  @!P0 SHF.L.U32 R52, R32.reuse, 0x10, RZ ;  /* 0x0000001020348819 */ /* 0x044fe400000006ff */
[----:B------:R-:W-:Y:S02]  /*4860*/  @!P0 LOP3.LUT R51, R32, 0xffff0000, RZ, 0xc0, !PT ;  /* 0xffff000020338812 */ /* 0x000fe400078ec0ff */
[----:B------:R-:W-:Y:S01]  /*4870*/  @!P0 SHF.L.U32 R50, R33, 0x10, RZ ;  /* 0x0000001021328819 */ /* 0x000fe200000006ff */
[C---:B------:R-:W-:Y:S02]  /*4880*/  @!P0 FMUL.FTZ R2, R52.reuse, R47 ;  /* 0x0000002f34028220 */ /* 0x040fe40000410000 */
[----:B------:R-:W-:Y:S02]  /*4890*/  @!P0 FMUL.FTZ R182, R52, R55 ;  /* 0x0000003734b68220 */ /* 0x000fe40000410000 */
[----:B------:R-:W-:Y:S02]  /*48a0*/  @!P0 FFMA.FTZ R2, R55, R54, R2 ;  /* 0x0000003637028223 */ /* 0x000fe40000010002 */
[C---:B------:R-:W-:Y:S01]  /*48b0*/  @!P0 IMAD.U32 R55, R58.reuse, 0x10000, RZ ;  /* 0x000100003a378824 */ /* 0x040fe200078e00ff */
[----:B------:R-:W-:Y:S01]  /*48c0*/  @!P0 LOP3.LUT R58, R58, 0xffff0000, RZ, 0xc0, !PT ;  /* 0xffff00003a3a8812 */ /* 0x000fe200078ec0ff */
[C---:B------:R-:W-:Y:S02]  /*48d0*/  @!P0 FMUL.FTZ R185, R51.reuse, R56 ;  /* 0x0000003833b98220 */ /* 0x040fe40000410000 */
        /* <DEDUP_REMOVED lines=55> */
[----:B------:R-:W-:Y:S02]  /*4c50*/  @!P0 MOV R35, R191 ;  /* 0x000000bf00238202 */ /* 0x000fe40000000f00 */
[----:B----4-:R-:W-:Y:S05]  /*4c60*/  IADD3 R184, P0, R178, R140, RZ ;  /* 0x0000008cb2b87210 */ /* 0x010fea0007f1e0ff */
[----:B---3--:R-:W-:Y:S01]  /*4c70*/  IMAD.X R185, R179, 0x1, R139, P0 ;  /* 0x00000001b3b97824 */ /* 0x008fe200000e068b */
[C---:B------:R-:W-:Y:S04]  /*4c80*/  ISETP.GE.AND P0, PT, R180.reuse, c[0x0][0x1d4], PT ;  /* 0x00007500b4007a0c */ /* 0x040fe80003f06270 */
[----:B------:R1:W-:Y:S09]  /*4c90*/  ST.E.128 [R184.64], R80 ;  /* 0x00000050b8007985 */ /* 0x0003f2000c101d06 */
[----:B------:R-:W-:Y:S05]  /*4ca0*/  @!P0 IMAD.WIDE R186, R180, 0x2, R178 ;  /* 0x00000002b4ba8825 */ /* 0x000fea00078e02b2 */
[----:B------:R1:W-:Y:S02]  /*4cb0*/  @!P0 ST.E.128 [R186.64], R32 ;  /* 0x00000020ba008985 */ /* 0x0003e4000c101d06 */
.L_x_1201:
[----:B------:R-:W-:Y:S05]  /*4cc0*/  BSYNC B0 ;  /* 0x0000000000007941 */ /* 0x000fea0003800000 */
.L_x_1200:
[----:B------:R-:W-:Y:S01]  /*4cd0*/  ISETP.GE.AND P0, PT, R15, c[0x0][0x1d4], PT ;  /* 0x000075000f007a0c */ /* 0x000fe20003f06270 */
[----:B------:R-:W-:Y:S01]  /*4ce0*/  @!UPT UIADD3 URZ, URZ, URZ, URZ ;  /* 0x0000003f3f3ff290 */ /* 0x000fe2000fffe03f */
[----:B------:R-:W-:Y:S11]  /*4cf0*/  BSSY B0, `(.L_x_1202) ;  /* 0x000007c000007945 */ /* 0x000ff60003800000 */
[----:B------:R-:W-:-:S05]  /*4d00*/  @P0 BRA `(.L_x_1203) ;  /* 0x000007a000000947 */ /* 0x000fca0003800000 */
[----:B------:R-:W-:Y:S02]  /*4d10*/  ISETP.NE.AND P1, PT, R131, RZ, PT ;  /* 0x000000ff8300720c */ /* 0x000fe40003f25270 */
        /* <DEDUP_REMOVED lines=11> */
[----:B-1----:R-:W-:Y:S02]  /*4dd0*/  LOP3.LUT R185, R125, 0x38, R62, 0xf8, !PT ;  /* 0x000000387db97812 */ /* 0x002fe400078ef83e */
        /* <DEDUP_REMOVED lines=17> */
[----:B--2---:R-:W1:Y:S01]  /*4ef0*/  LDS.128 R80, [R63+0xc100] ;  /* 0x00c100003f507984 */ /* 0x004e620000000c00 */
        /* <DEDUP_REMOVED lines=91> */
.L_x_1203:
[----:B------:R-:W-:Y:S05]  /*54b0*/  BSYNC B0 ;  /* 0x0000000000007941 */ /* 0x000fea0003800000 */
.L_x_1202:
[----:B------:R-:W-:Y:S11]  /*54c0*/  ISETP.GE.AND P0, PT, R14, c[0x0][0x1d4], PT ;  /* 0x000075000e007a0c */ /* 0x000ff60003f06270 */
[----:B------:R-:W-:Y:S02]  /*54d0*/  @!UPT UIADD3 URZ, URZ, URZ, URZ ;  /* 0x0000003f3f3ff290 */ /* 0x000fe4000fffe03f */
[----:B------:R-:W-:-:S05]  /*54e0*/  @P0 BRA `(.L_x_1187) ;  /* 0x00000b0000000947 */ /* 0x000fca0003800000 */
[----:B------:R-:W-:Y:S02]  /*54f0*/  ISETP.NE.AND P1, PT, R130, RZ, PT ;  /* 0x000000ff8200720c */ /* 0x000fe40003f25270 */
[----:B----4-:R-:W-:Y:S02]  /*5500*/  IADD3 R60, P0, R178, R144, RZ ;  /* 0x00000090b23c7210 */ /* 0x010fe40007f1e0ff */
[----:B------:R-:W-:Y:S03]  /*5510*/  SEL R183, R112, R183, !P1 ;  /* 0x000000b770b77207 */ /* 0x000fe60004800000 */
[----:B---3--:R-:W-:Y:S01]  /*5520*/  IMAD.X R61, R179, 0x1, R143, P0 ;  /* 0x00000001b33d7824 */ /* 0x008fe200000e068f */
[----:B------:R-:W-:Y:S02]  /*5530*/  SHF.R.S32.HI R54, RZ, 0x1f, R183 ;  /* 0x0000001fff367819 */ /* 0x000fe400000114b7 */
[----:B------:R-:W-:Y:S02]  /*5540*/  ISETP.GE.AND P0, PT, R14, c[0x0][0x27c], PT ;  /* 0x00009f000e007a0c */ /* 0x000fe40003f06270 */
[----:B------:R-:W-:Y:S04]  /*5550*/  LEA.HI R54, R54, R183, RZ, 0x4 ;  /* 0x000000b736367211 */ /* 0x000fe800078f20ff */
[----:B------:R-:W-:Y:S04]  /*5560*/  LEA.HI.SX32 R54, R54, R147, 0x1c ;  /* 0x0000009336367211 */ /* 0x000fe800078fe2ff */
[----:B-1----:R-:W-:Y:S01]  /*5570*/  SHF.R.S32.HI R63, RZ, 0x1f, R54 ;  /* 0x0000001fff3f7819 */ /* 0x002fe20000011436 */
        /* <DEDUP_REMOVED lines=117> */
.L_x_1183:
        /* <DEDUP_REMOVED lines=50> */
.L_x_1187:
[----:B------:R-:W-:Y:S05]  /*5ff0*/  BSYNC B1 ;  /* 0x0000000000017941 */ /* 0x000fea0003800000 */
.L_x_1182:
[----:B------:R-:W-:Y:S01]  /*6000*/  ISETP.GT.AND P0, PT, R12, R11, PT ;  /* 0x0000000b0c00720c */ /* 0x000fe20003f04270 */
[----:B------:R-:W-:Y:S01]  /*6010*/  BSSY B0, `(.L_x_1204) ;  /* 0x000004d000007945 */ /* 0x000fe20003800000 */
[C---:B------:R-:W-:Y:S02]  /*6020*/  ISETP.GE.AND P1, PT, R67.reuse, 0x1, PT ;  /* 0x000000014300780c */ /* 0x040fe40003f26270 */
[C---:B-123--:R-:W-:Y:S02]  /*6030*/  IADD3 R3, R67.reuse, 0x1, RZ ;  /* 0x0000000143037810 */ /* 0x04efe40007ffe0ff */
[----:B------:R-:W-:Y:S07]  /*6040*/  ISETP.NE.AND P2, PT, R102, RZ, PT ;  /* 0x000000ff6600720c */ /* 0x000fee0003f45270 */
        /* <DEDUP_REMOVED lines=73> */
.L_x_1205:
[----:B-123--:R-:W-:Y:S05]  /*64e0*/  BSYNC B0 ;  /* 0x0000000000007941 */ /* 0x00efea0003800000 */
.L_x_1204:
[C---:B------:R-:W-:Y:S02]  /*64f0*/  ISETP.GE.AND P0, PT, R53.reuse, 0x1, PT ;  /* 0x000000013500780c */ /* 0x040fe40003f06270 */
[----:B------:R-:W-:Y:S02]  /*6500*/  IADD3 R2, R12, -0x2, RZ ;  /* 0xfffffffe0c027810 */ /* 0x000fe40007ffe0ff */
[----:B------:R-:W-:Y:S02]  /*6510*/  IADD3 R4, R53, 0x1, RZ ;  /* 0x0000000135047810 */ /* 0x000fe40007ffe0ff */
[----:B------:R-:W-:Y:S02]  /*6520*/  ISETP.NE.AND P2, PT, R102, RZ, PT ;  /* 0x000000ff6600720c */ /* 0x000fe40003f45270 */
        /* <DEDUP_REMOVED lines=29> */
[----:B------:R-:W2:Y:S04]  /*6700*/  LDL R193, [R1+0x64] ;  /* 0x0000640001c17983 */ /* 0x000ea80000100800 */
[----:B-1----:R1:W5:Y:S04]  /*6710*/  LDL R8, [R1+0x58] ;  /* 0x0000580001087983 */ /* 0x0023680000100800 */
[----:B------:R-:W-:Y:S01]  /*6720*/  BAR.SYNC.DEFER_BLOCKING 0x0 ;  /* 0x0000000000007b1d */ /* 0x000fe20000010000 */
[----:B--2---:R-:W-:-:S04]  /*6730*/  IADD3 R3, R193, 0x3f, RZ ;  /* 0x0000003fc1037810 */ /* 0x004fc80007ffe0ff */
[----:B------:R-:W-:-:S04]  /*6740*/  SHF.R.S32.HI R0, RZ, 0x1f, R3 ;  /* 0x0000001fff007819 */ /* 0x000fc80000011403 */
[----:B------:R-:W-:-:S04]  /*6750*/  LEA.HI R0, R0, R3, RZ, 0x6 ;  /* 0x0000000300007211 */ /* 0x000fc800078f30ff */
[----:B------:R-:W-:Y:S02]  /*6760*/  SHF.R.S32.HI R142, RZ, 0x6, R0 ;  /* 0x00000006ff8e7819 */ /* 0x000fe40000011400 */
.L_x_1181:
[----:B-1----:R-:W-:Y:S01]  /*6770*/  IMAD.MOV.U32 R0, RZ, RZ, 0x1 ;  /* 0x00000001ff007424 */ /* 0x002fe200078e00ff */
[----:B------:R-:W-:Y:S01]  /*6780*/  IADD3 R2, R89, 0x7f, RZ ;  /* 0x0000007f59027810 */ /* 0x000fe20007ffe0ff */
[----:B------:R1:W-:Y:S03]  /*6790*/  STL.64 [R1], R90 ;  /* 0x0000005a01007387 */ /* 0x0003e60000100a00 */
[C---:B------:R-:W-:Y:S02]  /*67a0*/  ISETP.NE.AND P2, PT, R0.reuse, c[0x0][0x2c4], PT ;  /* 0x0000b10000007a0c */ /* 0x040fe40003f45270 */
[----:B------:R-:W-:-:S11]  /*67b0*/  ISETP.LE.AND P1, PT, R0, c[0x0][0x32c], PT ;  /* 0x0000cb0000007a0c */ /* 0x000fd60003f23270 */
[----:B------:R-:W-:-:S05]  /*67c0*/  @P2 IMAD.HI.U32 R3, R2, c[0x0][0x2c8], RZ ;  /* 0x0000b20002032a27 */ /* 0x000fca00078e00ff */
[----:B------:R-:W-:-:S04]  /*67d0*/  @P2 SHF.R.U32.HI R2, RZ, c[0x0][0x2cc], R3 ;  /* 0x0000b300ff022a19 */ /* 0x000fc80000011603 */
        /* <DEDUP_REMOVED lines=14> */
.L_x_1209:
[----:B------:R-:W-:-:S13]  /*68c0*/  ISETP.NE.AND P0, PT, R0, c[0x0][0x32c], PT ;  /* 0x0000cb0000007a0c */ /* 0x000fda0003f05270 */
[----:B------:R-:W-:-:S05]  /*68d0*/  @P0 IMAD.HI.U32 R0, R3, c[0x0][0x330], RZ ;  /* 0x0000cc0003000a27 */ /* 0x000fca00078e00ff */
[----:B------:R-:W-:Y:S02]  /*68e0*/  @P0 SHF.R.U32.HI R3, RZ, c[0x0][0x334], R0 ;  /* 0x0000cd00ff030a19 */ /* 0x000fe40000011600 */
.L_x_1210:
[----:B------:R-:W-:Y:S05]  /*68f0*/  BSYNC B0 ;  /* 0x0000000000007941 */ /* 0x000fea0003800000 */
.L_x_1208:
[----:B------:R-:W-:-:S05]  /*6900*/  MOV R0, c[0x0][0x32c] ;  /* 0x0000cb0000007a02 */ /* 0x000fca0000000f00 */
[----:B------:R-:W-:-:S05]  /*6910*/  IMAD R3, R3, R0, c[0x0][0x32c] ;  /* 0x0000cb0003037624 */ /* 0x000fca00078e0200 */
[----:B------:R-:W-:-:S04]  /*6920*/  IMNMX R4, R4, R3, PT ;  /* 0x0000000304047217 */ /* 0x000fc80003800200 */
.L_x_1207:
        /* <DEDUP_REMOVED lines=21> */
.L_x_1213:
[----:B------:R-:W-:-:S04]  /*6a80*/  MOV R0, c[0x0][0x32c] ;  /* 0x0000cb0000007a02 */ /* 0x000fc80000000f00 */
[----:B------:R-:W-:-:S13]  /*6a90*/  ISETP.NE.AND P0, PT, R0, 0x1, PT ;  /* 0x000000010000780c */ /* 0x000fda0003f05270 */
[----:B------:R-:W-:-:S05]  /*6aa0*/  @P0 IMAD.HI.U32 R0, R2, c[0x0][0x330], RZ ;  /* 0x0000cc0002000a27 */ /* 0x000fca00078e00ff */
[----:B------:R-:W-:Y:S02]  /*6ab0*/  @P0 SHF.R.U32.HI R2, RZ, c[0x0][0x334], R0 ;  /* 0x0000cd00ff020a19 */ /* 0x000fe40000011600 */
.L_x_1214:
[----:B------:R-:W-:Y:S05]  /*6ac0*/  BSYNC B0 ;  /* 0x0000000000007941 */ /* 0x000fea0003800000 */
.L_x_1212:
[----:B------:R-:W-:-:S05]  /*6ad0*/  IMAD R2, R2, c[0x0][0x32c], RZ ;  /* 0x0000cb0002027a24 */ /* 0x000fca00078e02ff */
[----:B------:R-:W-:-:S04]  /*6ae0*/  IMNMX R201, R201, R2, !PT ;  /* 0x00000002c9c97217 */ /* 0x000fc80007800200 */
.L_x_1211:
[----:B------:R-:W-:Y:S01]  /*6af0*/  SHF.R.S32.HI R0, RZ, 0x1f, R201 ;  /* 0x0000001fff007819 */ /* 0x000fe200000114c9 */
[----:B------:R-:W-:Y:S01]  /*6b00*/  IMAD.MOV.U32 R7, RZ, RZ, RZ ;  /* 0x000000ffff077224 */ /* 0x000fe200078e00ff */
[----:B------:R-:W-:Y:S01]  /*6b10*/  PLOP3.LUT P1, PT, PT, PT, PT, 0x80, 0x0 ;  /* 0x000000000000781c */ /* 0x000fe20003f2f070 */
[----:B------:R-:W-:Y:S01]  /*6b20*/  IMAD.MOV.U32 R98, RZ, RZ, RZ ;  /* 0x000000ffff627224 */ /* 0x000fe200078e00ff */
[----:B------:R-:W-:Y:S01]  /*6b30*/  LEA.HI R201, R0, R201, RZ, 0x6 ;  /* 0x000000c900c97211 */ /* 0x000fe200078f30ff */
[----:B------:R-:W-:Y:S01]  /*6b40*/  CS2R R4, SRZ ;  /* 0x0000000000047805 */ /* 0x000fe2000001ff00 */
[----:B------:R-:W-:Y:S01]  /*6b50*/  IMAD.MOV.U32 R96, RZ, RZ, RZ ;  /* 0x000000ffff607224 */ /* 0x000fe200078e00ff */
[----:B------:R-:W-:Y:S01]  /*6b60*/  CS2R R94, SRZ ;  /* 0x00000000005e7805 */ /* 0x000fe2000001ff00 */
[----:B------:R-:W-:Y:S01]  /*6b70*/  SHF.R.S32.HI R201, RZ, 0x6, R201 ;  /* 0x00000006ffc97819 */ /* 0x000fe200000114c9 */
[----:B------:R-:W-:Y:S01]  /*6b80*/  CS2R R92, SRZ ;  /* 0x00000000005c7805 */ /* 0x000fe2000001ff00 */
[----:B------:R-:W-:Y:S01]  /*6b90*/  IMAD.MOV.U32 R91, RZ, RZ, RZ ;  /* 0x000000ffff5b7224 */ /* 0x000fe200078e00ff */
[----:B------:R-:W-:Y:S01]  /*6ba0*/  CS2R R2, SRZ ;  /* 0x0000000000027805 */ /* 0x000fe2000001ff00 */
[----:B------:R-:W-:Y:S01]  /*6bb0*/  IMNMX R201, RZ, R201, !PT ;  /* 0x000000c9ffc97217 */ /* 0x000fe20007800200 */
[----:B------:R-:W-:Y:S01]  /*6bc0*/  IMAD.MOV.U32 R88, RZ, RZ, RZ ;  /* 0x000000ffff587224 */ /* 0x000fe200078e00ff */
        /* <DEDUP_REMOVED lines=45> */
[----:B------:R-:W3:Y:S01]  /*6ea0*/  LDL R10, [R1+0x4c] ;  /* 0x00004c00010a7983 */ /* 0x000ee20000100800 */
[----:B------:R-:W-:Y:S01]  /*6eb0*/  ISETP.NE.U32.AND P3, PT, RZ, c[0x0][0x340], PT ;  /* 0x0000d000ff007a0c */ /* 0x000fe20003f65070 */
[----:B------:R-:W-:-:S03]  /*6ec0*/  ULDC.64 UR4, c[0x0][0x18] ;  /* 0x0000060000047ab9 */ /* 0x000fc60000000a00 */
[----:B------:R-:W-:-:S13]  /*6ed0*/  ISETP.NE.AND.EX P3, PT, RZ, c[0x0][0x344], PT, P3 ;  /* 0x0000d100ff007a0c */ /* 0x000fda0003f65330 */
[----:B------:R-:W-:-:S04]  /*6ee0*/  @P3 IMAD.MOV.U32 R216, RZ, RZ, 0x4 ;  /* 0x00000004ffd83424 */ /* 0x000fc800078e00ff */
[----:B------:R-:W-:-:S06]  /*6ef0*/  @P3 IMAD.WIDE R216, R197, R216, c[0x0][0x340] ;  /* 0x0000d000c5d83625 */ /* 0x000fcc00078e02d8 */
[----:B------:R1:W5:Y:S01]  /*6f00*/  @P3 LDG.E R216, [R216.64] ;  /* 0x00000006d8d83981 */ /* 0x000362000c1e1900 */
[----:B------:R-:W-:Y:S01]  /*6f10*/  SHF.R.S32.HI R7, RZ, 0x1f, R90 ;  /* 0x0000001fff077819 */ /* 0x000fe2000001145a */
[----:B------:R-:W-:Y:S01]  /*6f20*/  UIADD3 UR4, UP0, UR4, 0x18100, URZ ;  /* 0x0001810004047890 */ /* 0x000fe2000ff1e03f */
[----:B------:R-:W-:Y:S01]  /*6f30*/  ISETP.NE.U32.AND P0, PT, RZ, c[0x0][0x348], PT ;  /* 0x0000d200ff007a0c */ /* 0x000fe20003f05070 */
[----:B------:R-:W-:Y:S01]  /*6f40*/  STL [R1+0x10], R8 ;  /* 0x0000100801007387 */ /* 0x000fe20000100800 */
[CC--:B------:R-:W-:Y:S01]  /*6f50*/  LEA.HI R16, R7.reuse, R90.reuse, RZ, 0x3 ;  /* 0x0000005a07107211 */ /* 0x0c0fe200078f18ff */
[----:B------:R-:W-:Y:S01]  /*6f60*/  UIADD3.X UR5, URZ, UR5, URZ, UP0, !UPT ;  /* 0x000000053f057290 */ /* 0x000fe200087fe43f */
[----:B------:R-:W-:Y:S01]  /*6f70*/  SHF.R.S32.HI R9, RZ, 0x1f, R197 ;  /* 0x0000001fff097819 */ /* 0x000fe200000114c5 */
[----:B------:R-:W-:Y:S01]  /*6f80*/  IMAD.U32 R20, RZ, RZ, UR4 ;  /* 0x00000004ff147e24 */ /* 0x000fe2000f8e00ff */
[----:B------:R-:W-:Y:S02]  /*6f90*/  LOP3.LUT R5, R16, 0xfffffff8, RZ, 0xc0, !PT ;  /* 0xfffffff810057812 */ /* 0x000fe400078ec0ff */
[----:B------:R-:W-:Y:S01]  /*6fa0*/  SHF.R.S32.HI R14, RZ, 0x3, R16 ;  /* 0x00000003ff0e7819 */ /* 0x000fe20000011410 */
[----:B------:R-:W-:Y:S01]  /*6fb0*/  IMAD.U32 R21, RZ, RZ, UR5 ;  /* 0x00000005ff157e24 */ /* 0x000fe2000f8e00ff */
[----:B------:R-:W-:Y:S01]  /*6fc0*/  ISETP.NE.AND.EX P0, PT, RZ, c[0x0][0x34c], PT, P0 ;  /* 0x0000d300ff007a0c */ /* 0x000fe20003f05300 */
[----:B------:R-:W-:Y:S01]  /*6fd0*/  IMAD.IADD R176, R90, 0x1, -R5 ;  /* 0x000000015ab07824 */ /* 0x000fe200078e0a05 */
[----:B------:R-:W-:-:S02]  /*6fe0*/  LEA.HI R6, R7, R90, RZ, 0x4 ;  /* 0x0000005a07067211 */ /* 0x000fc400078f20ff */
[----:B------:R-:W-:Y:S01]  /*6ff0*/  SEL R9, R9, RZ, !P0 ;  /* 0x000000ff09097207 */ /* 0x000fe20004000000 */
[----:B------:R-:W-:Y:S01]  /*7000*/  IMAD R2, R176, 0x20, R14 ;  /* 0x00000020b0027824 */ /* 0x000fe200078e020e */
[----:B------:R-:W-:Y:S01]  /*7010*/  LOP3.LUT R5, R6, 0xfffffff0, RZ, 0xc0, !PT ;  /* 0xfffffff006057812 */ /* 0x000fe200078ec0ff */
[----:B------:R2:W-:Y:S01]  /*7020*/  STL.64 [R1+0x8], R20 ;  /* 0x0000081401007387 */ /* 0x0005e20000100a00 */
[----:B------:R-:W-:Y:S01]  /*7030*/  SEL R12, R197, RZ, !P0 ;  /* 0x000000ffc50c7207 */ /* 0x000fe20004000000 */
[----:B------:R-:W-:Y:S01]  /*7040*/  IMAD.IADD R2, R89, 0x1, R2 ;  /* 0x0000000159027824 */ /* 0x000fe200078e0202 */
[-C--:B------:R-:W-:Y:S01]  /*7050*/  LEA.HI R0, R7, R90.reuse, RZ, 0x5 ;  /* 0x0000005a07007211 */ /* 0x080fe200078f28ff */
[----:B------:R-:W-:Y:S01]  /*7060*/  IMAD R9, R9, c[0x0][0x1c0], RZ ;  /* 0x0000700009097a24 */ /* 0x000fe200078e02ff */
[----:B------:R-:W-:Y:S01]  /*7070*/  LEA.HI R4, R7, R90, RZ, 0x6 ;  /* 0x0000005a07047211 */ /* 0x000fe200078f30ff */
[----:B------:R-:W-:Y:S01]  /*7080*/  IMAD.MOV.U32 R18, RZ, RZ, R2 ;  /* 0x000000ffff127224 */ /* 0x000fe200078e0002 */
[----:B------:R-:W-:Y:S01]  /*7090*/  LOP3.LUT P1, RZ, R176, 0x2, RZ, 0xc0, !PT ;  /* 0x00000002b0ff7812 */ /* 0x000fe2000782c0ff */
[----:B------:R-:W-:Y:S01]  /*70a0*/  IMAD.IADD R90, R90, 0x1, -R5 ;  /* 0x000000015a5a7824 */ /* 0x000fe200078e0a05 */
[----:B------:R-:W-:Y:S01]  /*70b0*/  SHF.R.S32.HI R5, RZ, 0x4, R6 ;  /* 0x00000004ff057819 */ /* 0x000fe20000011406 */
[----:B------:R-:W-:-:S02]  /*70c0*/  IMAD R9, R12, c[0x0][0x1c4], R9 ;  /* 0x000071000c097a24 */ /* 0x000fc400078e0209 */
[----:B------:R-:W-:Y:S01]  /*70d0*/  IMAD.SHL.U32 R0, R0, 0x20, RZ ;  /* 0x0000002000007824 */ /* 0x000fe200078e00ff */
[----:B------:R-:W-:-:S04]  /*70e0*/  LEA.HI R6, R6, R5, RZ, 0x1 ;  /* 0x0000000506067211 */ /* 0x000fc800078f08ff */
[----:B------:R-:W-:Y:S02]  /*70f0*/  LOP3.LUT R6, R6, 0xfffffffe, RZ, 0xc0, !PT ;  /* 0xfffffffe06067812 */ /* 0x000fe400078ec0ff */
[----:B------:R-:W-:-:S03]  /*7100*/  LOP3.LUT R17, R0, 0xfffffc00, RZ, 0xc0, !PT ;  /* 0xfffffc0000117812 */ /* 0x000fc600078ec0ff */
[----:B------:R-:W-:Y:S01]  /*7110*/  IMAD.IADD R6, R5, 0x1, -R6 ;  /* 0x0000000105067824 */ /* 0x000fe200078e0a06 */
[----:B---3--:R-:W-:-:S05]  /*7120*/  SHF.R.S32.HI R3, RZ, 0x1f, R10 ;  /* 0x0000001fff037819 */ /* 0x008fca000001140a */
[----:B------:R-:W-:-:S04]  /*7130*/  IMAD R3, R3, c[0x0][0x178], RZ ;  /* 0x00005e0003037a24 */ /* 0x000fc800078e02ff */
[C---:B------:R-:W-:Y:S02]  /*7140*/  IMAD R3, R10.reuse, c[0x0][0x17c], R3 ;  /* 0x00005f000a037a24 */ /* 0x040fe400078e0203 */
[----:B------:R-:W-:-:S04]  /*7150*/  IMAD.WIDE.U32 R10, R10, c[0x0][0x178], RZ ;  /* 0x00005e000a0a7a25 */ /* 0x000fc800078e00ff */
[----:B------:R-:W-:Y:S02]  /*7160*/  IMAD.IADD R11, R11, 0x1, R3 ;  /* 0x000000010b0b7824 */ /* 0x000fe400078e0203 */
[----:B------:R-:W-:-:S04]  /*7170*/  @P2 IMAD.HI.U32 R3, R2, c[0x0][0x2c8], RZ ;  /* 0x0000b20002032a27 */ /* 0x000fc800078e00ff */
[----:B------:R-:W-:Y:S01]  /*7180*/  IMAD.WIDE.U32 R10, R196, c[0x0][0x1b8], R10 ;  /* 0x00006e00c40a7a25 */ /* 0x000fe200078e000a */
[----:B------:R-:W-:Y:S02]  /*7190*/  @P2 SHF.R.U32.HI R18, RZ, c[0x0][0x2cc], R3 ;  /* 0x0000b300ff122a19 */ /* 0x000fe40000011603 */
[----:B------:R-:W-:Y:S01]  /*71a0*/  LOP3.LUT P2, RZ, R176, 0x4, RZ, 0xc0, !PT ;  /* 0x00000004b0ff7812 */ /* 0x000fe2000784c0ff */
[----:B------:R-:W-:Y:S02]  /*71b0*/  IMAD R3, R195, c[0x0][0x1b8], RZ ;  /* 0x00006e00c3037a24 */ /* 0x000fe400078e02ff */
[----:B------:R-:W-:Y:S02]  /*71c0*/  IMAD.MOV R7, RZ, RZ, -R18 ;  /* 0x000000ffff077224 */ /* 0x000fe400078e0a12 */
[----:B------:R-:W-:Y:S02]  /*71d0*/  IMAD R3, R196, c[0x0][0x1bc], R3 ;  /* 0x00006f00c4037a24 */ /* 0x000fe400078e0203 */
[----:B------:R-:W-:-:S02]  /*71e0*/  IMAD R7, R7, c[0x0][0x2c4], R2 ;  /* 0x0000b10007077a24 */ /* 0x000fc400078e0202 */
[----:B------:R-:W-:Y:S01]  /*71f0*/  IMAD.IADD R11, R11, 0x1, R3 ;  /* 0x000000010b0b7824 */ /* 0x000fe200078e0203 */
[----:B------:R-:W-:Y:S01]  /*7200*/  SHF.R.S32.HI R3, RZ, 0x1f, R18 ;  /* 0x0000001fff037819 */ /* 0x000fe20000011412 */
[----:B------:R-:W-:Y:S02]  /*7210*/  @!P3 IMAD.MOV.U32 R216, RZ, RZ, R197 ;  /* 0x000000ffffd8b224 */ /* 0x000fe400078e00c5 */
[----:B------:R-:W-:-:S04]  /*7220*/  IMAD.WIDE.U32 R12, R12, c[0x0][0x1c0], R10 ;  /* 0x000070000c0c7a25 */ /* 0x000fc800078e000a */
[----:B------:R-:W-:Y:S02]  /*7230*/  IMAD R3, R3, c[0x0][0x1b0], RZ ;  /* 0x00006c0003037a24 */ /* 0x000fe400078e02ff */
[----:B------:R-:W-:Y:S02]  /*7240*/  IMAD.IADD R13, R13, 0x1, R9 ;  /* 0x000000010d0d7824 */ /* 0x000fe400078e0209 */
[----:B------:R-:W-:Y:S02]  /*7250*/  IMAD.SHL.U32 R11, R14, 0x40, RZ ;  /* 0x000000400e0b7824 */ /* 0x000fe400078e00ff */
[C---:B------:R-:W-:Y:S01]  /*7260*/  IMAD R2, R18.reuse, c[0x0][0x1b4], R3 ;  /* 0x00006d0012027a24 */ /* 0x040fe200078e0203 */
[----:B------:R-:W-:Y:S01]  /*7270*/  SHF.R.S32.HI R3, RZ, 0x1f, R90 ;  /* 0x0000001fff037819 */ /* 0x000fe2000001145a */
[----:B------:R-:W-:Y:S01]  /*7280*/  IMAD.WIDE.U32 R18, R18, c[0x0][0x1b0], R12 ;  /* 0x00006c0012127a25 */ /* 0x000fe200078e000c */
[----:B------:R-:W-:Y:S02]  /*7290*/  LOP3.LUT R11, R11, 0x1c0, RZ, 0xc0, !PT ;  /* 0x000001c00b0b7812 */ /* 0x000fe400078ec0ff */
[----:B------:R-:W-:Y:S01]  /*72a0*/  LEA.HI R3, R3, R90, RZ, 0x3 ;  /* 0x0000005a03037211 */ /* 0x000fe200078f18ff */
[C---:B------:R-:W-:Y:S01]  /*72b0*/  IMAD.SHL.U32 R12, R176.reuse, 0x8, RZ ;  /* 0x00000008b00c7824 */ /* 0x040fe200078e00ff */
[----:B------:R-:W-:Y:S01]  /*72c0*/  SHF.R.U32.HI R5, RZ, 0x3, R11 ;  /* 0x00000003ff057819 */ /* 0x000fe2000001160b */
[----:B------:R-:W-:-:S02]  /*72d0*/  IMAD.SHL.U32 R9, R176, 0x40, RZ ;  /* 0x00000040b0097824 */ /* 0x000fc400078e00ff */
[----:B------:R-:W-:Y:S01]  /*72e0*/  IMAD.IADD R19, R19, 0x1, R2 ;  /* 0x0000000113137824 */ /* 0x000fe200078e0202 */
[----:B------:R-:W-:Y:S02]  /*72f0*/  LOP3.LUT R10, R11, 0x38, R12, 0xf8, !PT ;  /* 0x000000380b0a7812 */ /* 0x000fe400078ef80c */
[----:B------:R-:W-:Y:S01]  /*7300*/  LOP3.LUT R11, R3, 0xfffffff8, RZ, 0xc0, !PT ;  /* 0xfffffff8030b7812 */ /* 0x000fe200078ec0ff */
[----:B------:R-:W-:Y:S01]  /*7310*/  IMAD.WIDE.U32 R18, R7, c[0x0][0x1a8], R18 ;  /* 0x00006a0007127a25 */ /* 0x000fe200078e0012 */
[----:B------:R-:W-:Y:S02]  /*7320*/  LOP3.LUT R9, R9, 0x1c0, RZ, 0xc0, !PT ;  /* 0x000001c009097812 */ /* 0x000fe400078ec0ff */
[----:B------:R-:W-:Y:S01]  /*7330*/  LOP3.LUT R5, R10, R5, RZ, 0x3c, !PT ;  /* 0x000000050a057212 */ /* 0x000fe200078e3cff */
[----:B------:R-:W-:Y:S01]  /*7340*/  IMAD.IADD R2, R90, 0x1, -R11 ;  /* 0x000000015a027824 */ /* 0x000fe200078e0a0b */
[----:B------:R-:W-:Y:S01]  /*7350*/  SHF.R.S32.HI R11, RZ, 0x1f, R7 ;  /* 0x0000001fff0b7819 */ /* 0x000fe20000011407 */
[----:B------:R-:W-:Y:S01]  /*7360*/  IMAD.SHL.U32 R10, R6, 0x8, RZ ;  /* 0x00000008060a7824 */ /* 0x000fe200078e00ff */
[----:B------:R-:W-:Y:S01]  /*7370*/  LOP3.LUT R16, R9, 0x8, R16, 0xf8, !PT ;  /* 0x0000000809107812 */ /* 0x000fe200078ef810 */
[C---:B------:R-:W-:Y:S01]  /*7380*/  IMAD.SHL.U32 R13, R2.reuse, 0x40, RZ ;  /* 0x00000040020d7824 */ /* 0x040fe200078e00ff */
[----:B------:R-:W-:Y:S01]  /*7390*/  SHF.R.U32.HI R9, RZ, 0x3, R9 ;  /* 0x00000003ff097819 */ /* 0x000fe20000011609 */
[----:B--2---:R-:W-:Y:S01]  /*73a0*/  IMAD R20, R11, c[0x0][0x1a8], RZ ;  /* 0x00006a000b147a24 */ /* 0x004fe200078e02ff */
[----:B------:R-:W-:Y:S01]  /*73b0*/  LOP3.LUT P6, RZ, R2, 0x2, RZ, 0xc0, !PT ;  /* 0x0000000202ff7812 */ /* 0x000fe200078cc0ff */
[----:B------:R-:W-:Y:S01]  /*73c0*/  IMAD.SHL.U32 R3, R3, 0x40, RZ ;  /* 0x0000004003037824 */ /* 0x000fe200078e00ff */
[----:B------:R-:W-:Y:S01]  /*73d0*/  LOP3.LUT R9, R16, R9, RZ, 0x3c, !PT ;  /* 0x0000000910097212 */ /* 0x000fe200078e3cff */
[----:B------:R-:W-:Y:S01]  /*73e0*/  IMAD.SHL.U32 R16, R4, 0x8, RZ ;  /* 0x0000000804107824 */ /* 0x000fe200078e00ff */
[----:B------:R-:W-:Y:S01]  /*73f0*/  LOP3.LUT R13, R13, 0x1c0, RZ, 0xc0, !PT ;  /* 0x000001c00d0d7812 */ /* 0x000fe200078ec0ff */
[----:B------:R-:W-:Y:S01]  /*7400*/  IMAD R4, R7, c[0x0][0x1ac], R20 ;  /* 0x00006b0007047a24 */ /* 0x000fe200078e0214 */
[----:B------:R-:W-:Y:S01]  /*7410*/  LOP3.LUT R3, R3, 0xfffffe00, RZ, 0xc0, !PT ;  /* 0xfffffe0003037812 */ /* 0x000fe200078ec0ff */
[----:B------:R-:W-:Y:S01]  /*7420*/  IMAD R6, R6, 0x200, R9 ;  /* 0x0000020006067824 */ /* 0x000fe200078e0209 */
[----:B------:R-:W-:Y:S01]  /*7430*/  LOP3.LUT R10, R13, 0x8, R10, 0xf8, !PT ;  /* 0x000000080d0a7812 */ /* 0x000fe200078ef80a */
[----:B------:R-:W-:Y:S01]  /*7440*/  IMAD.IADD R15, R19, 0x1, R4 ;  /* 0x00000001130f7824 */ /* 0x000fe200078e0204 */
[----:B------:R-:W-:Y:S01]  /*7450*/  LOP3.LUT R11, R5, 0xfffffe00, R16, 0xf8, !PT ;  /* 0xfffffe00050b7812 */ /* 0x000fe200078ef810 */
[----:B------:R-:W-:Y:S01]  /*7460*/  IMAD.MOV.U32 R5, RZ, RZ, 0x10 ;  /* 0x00000010ff057424 */ /* 0x000fe200078e00ff */
[----:B------:R-:W-:-:S02]  /*7470*/  SHF.R.U32.HI R13, RZ, 0x3, R13 ;  /* 0x00000003ff0d7819 */ /* 0x000fc4000001160d */
[----:B------:R-:W-:Y:S02]  /*7480*/  LEA R16, P0, R18, c[0x0][0x160], 0x1 ;  /* 0x0000580012107a11 */ /* 0x000fe400078008ff */
[----:B------:R-:W-:Y:S01]  /*7490*/  LOP3.LUT R4, R10, R13, RZ, 0x3c, !PT ;  /* 0x0000000d0a047212 */ /* 0x000fe200078e3cff */
[----:B------:R-:W-:Y:S01]  /*74a0*/  IMAD.MOV.U32 R13, RZ, RZ, 0x20 ;  /* 0x00000020ff0d7424 */ /* 0x000fe200078e00ff */
[----:B------:R-:W-:Y:S02]  /*74b0*/  LEA.HI.X R15, R18, c[0x0][0x164], R15, 0x1, P0 ;  /* 0x00005900120f7a11 */ /* 0x000fe400000f0c0f */
[C---:B------:R-:W-:Y:S02]  /*74c0*/  IADD3 R9, R12.reuse, 0x40, RZ ;  /* 0x000000400c097810 */ /* 0x040fe40007ffe0ff */
[----:B------:R-:W-:Y:S02]  /*74d0*/  IADD3 R7, R12, 0x80, RZ ;  /* 0x000000800c077810 */ /* 0x000fe40007ffe0ff */
[----:B------:R-:W-:-:S02]  /*74e0*/  LOP3.LUT P0, RZ, R2, 0x4, RZ, 0xc0, !PT ;  /* 0x0000000402ff7812 */ /* 0x000fc4000780c0ff */
[CC--:B------:R-:W-:Y:S02]  /*74f0*/  IADD3 R0, R4.reuse, R3.reuse, R17 ;  /* 0x0000000304007210 */ /* 0x0c0fe40007ffe011 */
[----:B------:R-:W-:Y:S02]  /*7500*/  LOP3.LUT R4, R4, R3, RZ, 0xfc, !PT ;  /* 0x0000000304047212 */ /* 0x000fe400078efcff */
[----:B------:R-:W-:Y:S02]  /*7510*/  SEL R2, R5, 0xfffffff0, !P1 ;  /* 0xfffffff005027807 */ /* 0x000fe40004800000 */
[----:B------:R-:W-:Y:S02]  /*7520*/  ISETP.GE.AND P5, PT, R12, c[0x0][0x198], PT ;  /* 0x000066000c007a0c */ /* 0x000fe40003fa6270 */
[----:B------:R-:W-:Y:S02]  /*7530*/  ISETP.GE.AND P4, PT, R9, c[0x0][0x198], PT ;  /* 0x0000660009007a0c */ /* 0x000fe40003f86270 */
[----:B------:R-:W-:-:S02]  /*7540*/  ISETP.GE.AND P3, PT, R7, c[0x0][0x198], PT ;  /* 0x0000660007007a0c */ /* 0x000fc40003f66270 */
[----:B------:R-:W-:Y:S02]  /*7550*/  IADD3 R10, R142, -0x1, RZ ;  /* 0xffffffff8e0a7810 */ /* 0x000fe40007ffe0ff */
[----:B------:R-:W-:Y:S02]  /*7560*/  SEL R3, R13, 0xffffffe0, !P0 ;  /* 0xffffffe00d037807 */ /* 0x000fe40004000000 */
[----:B------:R-:W-:Y:S01]  /*7570*/  SEL R5, R5, 0xfffffff0, !P6 ;  /* 0xfffffff005057807 */ /* 0x000fe20007000000 */
[----:B------:R-:W-:Y:S05]  /*7580*/  BRA.DIV ~URZ, `(.L_x_1216) ;  /* 0x000116227f007947 */ /* 0x000fea000b800000 */
[----:B-1----:R1:W2:Y:S02]  /*7590*/  SHFL.IDX PT, R17, R15, RZ, 0x181f ;  /* 0x00181fff0f117589 */ /* 0x0022a400000e0000 */
.L_x_1329:
[----:B------:R-:W-:Y:S05]  /*75a0*/  BRA.DIV ~URZ, `(.L_x_1217) ;  /* 0x000116827f007947 */ /* 0x000fea000b800000 */
[----:B------:R3:W1:Y:S02]  /*75b0*/  SHFL.IDX PT, R20, R16, RZ, 0x181f ;  /* 0x00181fff10147589 */ /* 0x00066400000e0000 */
.L_x_1330:
[----:B------:R-:W-:Y:S01]  /*75c0*/  IMAD R13, R8, c[0x0][0x2c4], RZ ;  /* 0x0000b100080d7a24 */ /* 0x000fe200078e02ff */
[----:B------:R-:W-:Y:S01]  /*75d0*/  IADD3 R14, R89, R14, RZ ;  /* 0x0000000e590e7210 */ /* 0x000fe20007ffe0ff */
[----:B------:R-:W-:Y:S01]  /*75e0*/  BSSY B0, `(.L_x_1218) ;  /* 0x0000014000007945 */ /* 0x000fe20003800000 */
[----:B--2---:R-:W-:Y:S02]  /*75f0*/  MOV R21, R17 ;  /* 0x0000001100157202 */ /* 0x004fe40000000f00 */
[----:B------:R-:W-:-:S13]  /*7600*/  ISETP.GE.AND P0, PT, R14, R13, PT ;  /* 0x0000000d0e00720c */ /* 0x000fda0003f06270 */
[----:B------:R-:W-:Y:S05]  /*7610*/  @P0 BRA `(.L_x_1219) ;  /* 0x0000010000000947 */ /* 0x000fea0003800000 */
[----:B------:R-:W-:Y:S01]  /*7620*/  SHF.R.S32.HI R18, RZ, 0x1f, R9 ;  /* 0x0000001fff127819 */ /* 0x000fe20000011409 */
[----:B-1----:R-:W-:Y:S01]  /*7630*/  IMAD.WIDE R22, R12, 0x2, R20 ;  /* 0x000000020c167825 */ /* 0x002fe200078e0214 */
[----:B------:R-:W-:Y:S02]  /*7640*/  SHF.R.S32.HI R8, RZ, 0x1f, R7 ;  /* 0x0000001fff087819 */ /* 0x000fe40000011407 */
[----:B------:R-:W-:Y:S01]  /*7650*/  LEA.HI R17, R18, R9, RZ, 0x3 ;  /* 0x0000000912117211 */ /* 0x000fe200078f18ff */
[----:B------:R-:W-:Y:S01]  /*7660*/  IMAD.SHL.U32 R18, R11, 0x2, RZ ;  /* 0x000000020b127824 */ /* 0x000fe200078e00ff */
[----:B------:R-:W-:Y:S02]  /*7670*/  LEA.HI R8, R8, R7, RZ, 0x3 ;  /* 0x0000000708087211 */ /* 0x000fe400078f18ff */
[----:B------:R-:W-:Y:S02]  /*7680*/  LOP3.LUT R17, R17, 0xfffffff8, RZ, 0xc0, !PT ;  /* 0xfffffff811117812 */ /* 0x000fe400078ec0ff */
[----:B------:R-:W-:Y:S01]  /*7690*/  LOP3.LUT R8, R8, 0xfffffff8, RZ, 0xc0, !PT ;  /* 0xfffffff808087812 */ /* 0x000fe200078ec0ff */
[----:B------:R-:W-:Y:S01]  /*76a0*/  @!PT LDS RZ, [RZ] ;  /* 0x00000000fffff984 */ /* 0x000fe20000000800 */
[----:B------:R-:W-:Y:S01]  /*76b0*/  @!PT LDS RZ, [RZ] ;  /* 0x00000000fffff984 */ /* 0x000fe20000000800 */
[----:B------:R-:W-:Y:S01]  /*76c0*/  @!PT LDS RZ, [RZ] ;  /* 0x00000000fffff984 */ /* 0x000fe20000000800 */
[----:B------:R1:W-:Y:S02]  /*76d0*/  LDGSTS.E.BYPASS.LTC128B.128 [R18+0x18100], [R22.64], !P5 ;  /* 0x1810000016127fae */ /* 0x0003e4000e901d46 */
[----:B------:R-:W-:-:S04]  /*76e0*/  IMAD.WIDE R24, R17, 0x2, R20 ;  /* 0x0000000211187825 */ /* 0x000fc800078e0214 */
[----:B------:R-:W-:Y:S01]  /*76f0*/  IMAD.WIDE R20, R8, 0x2, R20 ;  /* 0x0000000208147825 */ /* 0x000fe200078e0214 */
[----:B------:R1:W-:Y:S04]  /*7700*/  LDGSTS.E.BYPASS.LTC128B.128 [R18+0x1c100], [R24.64], !P4 ;  /* 0x1c10000018127fae */ /* 0x0003e8000e101d46 */
[----:B------:R1:W-:Y:S02]  /*7710*/  LDGSTS.E.BYPASS.LTC128B.128 [R18+0x20100], [R20.64], !P3 ;  /* 0x2010000014127fae */ /* 0x0003e4000d901d46 */
.L_x_1219:
[----:B------:R-:W-:Y:S05]  /*7720*/  BSYNC B0 ;  /* 0x0000000000007941 */ /* 0x000fea0003800000 */
.L_x_1218:
[----:B------:R-:W-:Y:S05]  /*7730*/  BRA.DIV ~URZ, `(.L_x_1220) ;  /* 0x000115727f007947 */ /* 0x000fea000b800000 */
[----:B------:R2:W3:Y:S04]  /*7740*/  SHFL.IDX PT, R17, R15, 0x1, 0x181f ;  /* 0x00381f000f117f89 */ /* 0x0004e800000e0000 */
[----:B-1----:R2:W1:Y:S02]  /*7750*/  SHFL.IDX PT, R20, R16, 0x1, 0x181f ;  /* 0x00381f0010147f89 */ /* 0x00246400000e0000 */
.L_x_1331:
[----:B------:R-:W-:Y:S01]  /*7760*/  IADD3 R8, R14, 0x20, RZ ;  /* 0x000000200e087810 */ /* 0x000fe20007ffe0ff */
[----:B------:R-:W-:Y:S01]  /*7770*/  BSSY B0, `(.L_x_1221) ;  /* 0x0000014000007945 */ /* 0x000fe20003800000 */
[----:B---3--:R-:W-:-:S02]  /*7780*/  IMAD.MOV.U32 R21, RZ, RZ, R17 ;  /* 0x000000ffff157224 */ /* 0x008fc400078e0011 */
        /* <DEDUP_REMOVED lines=18> */
.L_x_1222:
[----:B------:R-:W-:Y:S05]  /*78b0*/  BSYNC B0 ;  /* 0x0000000000007941 */ /* 0x000fea0003800000 */
.L_x_1221:
[----:B------:R-:W-:Y:S05]  /*78c0*/  BRA.DIV ~URZ, `(.L_x_1223) ;  /* 0x000114d27f007947 */ /* 0x000fea000b800000 */
[----:B------:R3:W2:Y:S02]  /*78d0*/  SHFL.IDX PT, R17, R15, 0x2, 0x181f ;  /* 0x00581f000f117f89 */ /* 0x0006a400000e0000 */
.L_x_1332:
[----:B------:R-:W-:Y:S05]  /*78e0*/  BRA.DIV ~URZ, `(.L_x_1224) ;  /* 0x000115327f007947 */ /* 0x000fea000b800000 */
[----:B-1----:R1:W3:Y:S02]  /*78f0*/  SHFL.IDX PT, R20, R16, 0x2, 0x181f ;  /* 0x00581f0010147f89 */ /* 0x0022e400000e0000 */
.L_x_1333:
[----:B------:R-:W-:Y:S01]  /*7900*/  IADD3 R8, R14, 0x40, RZ ;  /* 0x000000400e087810 */ /* 0x000fe20007ffe0ff */
[----:B------:R-:W-:Y:S01]  /*7910*/  BSSY B0, `(.L_x_1225) ;  /* 0x0000014000007945 */ /* 0x000fe20003800000 */
[----:B--2---:R-:W-:Y:S02]  /*7920*/  IMAD.MOV.U32 R21, RZ, RZ, R17 ;  /* 0x000000ffff157224 */ /* 0x004fe400078e0011 */
[----:B------:R-:W-:-:S13]  /*7930*/  ISETP.GE.AND P0, PT, R8, R13, PT ;  /* 0x0000000d0800720c */ /* 0x000fda0003f06270 */
[----:B------:R-:W-:Y:S05]  /*7940*/  @P0 BRA `(.L_x_1226) ;  /* 0x0000010000000947 */ /* 0x000fea0003800000 */
[----:B------:R-:W-:Y:S01]  /*7950*/  SHF.R.S32.HI R18, RZ, 0x1f, R9 ;  /* 0x0000001fff127819 */ /* 0x000fe20000011409 */
[----:B---3--:R-:W-:Y:S01]  /*7960*/  IMAD.WIDE R22, R12, 0x2, R20 ;  /* 0x000000020c167825 */ /* 0x008fe200078e0214 */
        /* <DEDUP_REMOVED lines=14> */
.L_x_1226:
[----:B------:R-:W-:Y:S05]  /*7a50*/  BSYNC B0 ;  /* 0x0000000000007941 */ /* 0x000fea0003800000 */
.L_x_1225:
[----:B------:R-:W-:Y:S05]  /*7a60*/  BRA.DIV ~URZ, `(.L_x_1227) ;  /* 0x000114327f007947 */ /* 0x000fea000b800000 */
[----:B---3--:R-:W3:Y:S04]  /*7a70*/  SHFL.IDX PT, R15, R15, 0x3, 0x181f ;  /* 0x00781f000f0f7f89 */ /* 0x008ee800000e0000 */
[----:B------:R1:W2:Y:S02]  /*7a80*/  SHFL.IDX PT, R240, R16, 0x3, 0x181f ;  /* 0x00781f0010f07f89 */ /* 0x0002a400000e0000 */
.L_x_1334:
[----:B--2---:R-:W2:Y:S04]  /*7a90*/  LDL R25, [R1] ;  /* 0x0000000001197983 */ /* 0x004ea80000100800 */
[----:B------:R1:W5:Y:S04]  /*7aa0*/  LDL R8, [R1+0x64] ;  /* 0x0000640001087983 */ /* 0x0003680000100800 */
[----:B------:R1:W5:Y:S01]  /*7ab0*/  LDL R210, [R1+0x48] ;  /* 0x0000480001d27983 */ /* 0x0003620000100800 */
[----:B------:R-:W-:Y:S01]  /*7ac0*/  IADD3 R14, R14, 0x60, RZ ;  /* 0x000000600e0e7810 */ /* 0x000fe20007ffe0ff */
[----:B------:R-:W-:Y:S01]  /*7ad0*/  ULDC.64 UR4, c[0x0][0x40] ;  /* 0x0000100000047ab9 */ /* 0x000fe20000000a00 */
[----:B------:R-:W-:Y:S01]  /*7ae0*/  IADD3 R18, P6, R1, c[0x0][0x20], RZ ;  /* 0x0000080001127a10 */ /* 0x000fe20007fde0ff */
[----:B------:R-:W-:Y:S01]  /*7af0*/  UIADD3 UR4, UP0, UR4, 0x160, URZ ;  /* 0x0000016004047890 */ /* 0x000fe2000ff1e03f */
[----:B------:R-:W-:Y:S01]  /*7b00*/  ISETP.GE.AND P0, PT, R14, R13, PT ;  /* 0x0000000d0e00720c */ /* 0x000fe20003f06270 */
[----:B------:R-:W-:Y:S01]  /*7b10*/  IMAD.MOV.U32 R14, RZ, RZ, R240 ;  /* 0x000000ffff0e7224 */ /* 0x000fe200078e00f0 */
[----:B------:R-:W-:Y:S01]  /*7b20*/  LOP3.LUT R228, R228, 0xfffffffe, RZ, 0xc0, !PT ;  /* 0xfffffffee4e47812 */ /* 0x000fe200078ec0ff */
[----:B------:R-:W-:Y:S01]  /*7b30*/  IMAD.X R19, RZ, RZ, c[0x0][0x24], P6 ;  /* 0x00000900ff137624 */ /* 0x000fe200030e06ff */
[----:B------:R-:W-:Y:S01]  /*7b40*/  UIADD3.X UR5, URZ, UR5, URZ, UP0, !UPT ;  /* 0x000000053f057290 */ /* 0x000fe200087fe43f */
[----:B------:R-:W-:Y:S01]  /*7b50*/  IADD3 R30, P6, R18, 0x48, RZ ;  /* 0x00000048121e7810 */ /* 0x000fe20007fde0ff */
[----:B------:R-:W-:-:S02]  /*7b60*/  IMAD R199, R195, c[0x0][0x1e8], RZ ;  /* 0x00007a00c3c77a24 */ /* 0x000fc400078e02ff */
[----:B------:R-:W-:Y:S01]  /*7b70*/  STL.64 [R1+0x20], R18 ;  /* 0x0000201201007387 */ /* 0x000fe20000100a00 */
[----:B------:R-:W-:-:S04]  /*7b80*/  IMAD.WIDE.U32 R214, R196, c[0x0][0x1e8], RZ ;  /* 0x00007a00c4d67a25 */ /* 0x000fc800078e00ff */
[----:B------:R-:W-:Y:S01]  /*7b90*/  @!P0 IMAD.SHL.U32 R11, R11, 0x2, RZ ;  /* 0x000000020b0b8824 */ /* 0x000fe200078e00ff */
[----:B-1----:R-:W-:Y:S01]  /*7ba0*/  @!P0 SHF.R.S32.HI R16, RZ, 0x1f, R9 ;  /* 0x0000001fff108819 */ /* 0x002fe20000011409 */
[----:B---3--:R-:W-:Y:S01]  /*7bb0*/  @!P0 IMAD.WIDE R26, R12, 0x2, R14 ;  /* 0x000000020c1a8825 */ /* 0x008fe200078e020e */
[----:B------:R-:W-:Y:S02]  /*7bc0*/  @!P0 SHF.R.S32.HI R12, RZ, 0x1f, R7 ;  /* 0x0000001fff0c8819 */ /* 0x000fe40000011407 */
[----:B------:R-:W-:Y:S01]  /*7bd0*/  @!P0 LEA.HI R9, R16, R9, RZ, 0x3 ;  /* 0x0000000910098211 */ /* 0x000fe200078f18ff */
[--C-:B------:R-:W-:Y:S01]  /*7be0*/  IMAD.X R31, RZ, RZ, R19.reuse, P6 ;  /* 0x000000ffff1f7224 */ /* 0x100fe200030e0613 */
[----:B------:R-:W-:Y:S01]  /*7bf0*/  @!PT LDS RZ, [RZ] ;  /* 0x00000000fffff984 */ /* 0x000fe20000000800 */
[----:B------:R-:W-:Y:S01]  /*7c00*/  @!PT LDS RZ, [RZ] ;  /* 0x00000000fffff984 */ /* 0x000fe20000000800 */
[----:B------:R-:W-:Y:S01]  /*7c10*/  @!PT LDS RZ, [RZ] ;  /* 0x00000000fffff984 */ /* 0x000fe20000000800 */
[----:B------:R1:W-:Y:S01]  /*7c20*/  @!P0 LDGSTS.E.BYPASS.LTC128B.128 [R11+0x1b100], [R26.64], !P5 ;  /* 0x1b1000001a0b8fae */ /* 0x0003e2000e901d46 */
[----:B------:R-:W-:Y:S01]  /*7c30*/  IADD3 R20, P5, R18, 0x4, RZ ;  /* 0x0000000412147810 */ /* 0x000fe20007fbe0ff */
[----:B------:R-:W-:Y:S01]  /*7c40*/  IMAD.WIDE.U32 R212, R196, c[0x0][0x210], RZ ;  /* 0x00008400c4d47a25 */ /* 0x000fe200078e00ff */
[----:B------:R-:W-:Y:S01]  /*7c50*/  @!P0 LEA.HI R12, R12, R7, RZ, 0x3 ;  /* 0x000000070c0c8211 */ /* 0x000fe200078f18ff */
[----:B------:R-:W-:Y:S01]  /*7c60*/  STL.64 [R1+0x30], R30 ;  /* 0x0000301e01007387 */ /* 0x000fe20000100a00 */
[----:B------:R-:W-:Y:S01]  /*7c70*/  @!P0 LOP3.LUT R9, R9, 0xfffffff8, RZ, 0xc0, !PT ;  /* 0xfffffff809098812 */ /* 0x000fe200078ec0ff */
[----:B------:R-:W-:Y:S01]  /*7c80*/  IMAD.X R21, RZ, RZ, R19, P5 ;  /* 0x000000ffff157224 */ /* 0x000fe200028e0613 */
[----:B------:R-:W-:Y:S01]  /*7c90*/  IADD3 R22, P5, R18, 0x10, RZ ;  /* 0x0000001012167810 */ /* 0x000fe20007fbe0ff */
[----:B------:R-:W-:Y:S01]  /*7ca0*/  IMAD R199, R196, c[0x0][0x1ec], R199 ;  /* 0x00007b00c4c77a24 */ /* 0x000fe200078e02c7 */
[----:B------:R-:W-:-:S02]  /*7cb0*/  @!P0 LOP3.LUT R13, R12, 0xfffffff8, RZ, 0xc0, !PT ;  /* 0xfffffff80c0d8812 */ /* 0x000fc400078ec0ff */
[----:B------:R3:W-:Y:S01]  /*7cc0*/  STL.64 [R1+0x38], R20 ;  /* 0x0000381401007387 */ /* 0x0007e20000100a00 */
[----:B------:R-:W-:Y:S01]  /*7cd0*/  IMAD.X R23, RZ, RZ, R19, P5 ;  /* 0x000000ffff177224 */ /* 0x000fe200028e0613 */
[----:B------:R-:W-:Y:S01]  /*7ce0*/  IADD3 R28, P5, R18, 0x8, RZ ;  /* 0x00000008121c7810 */ /* 0x000fe20007fbe0ff */
[----:B------:R-:W-:Y:S01]  /*7cf0*/  IMAD.IADD R199, R215, 0x1, R199 ;  /* 0x00000001d7c77824 */ /* 0x000fe200078e02c7 */
[----:B-----5:R-:W-:Y:S02]  /*7d00*/  SHF.R.S32.HI R7, RZ, 0x1f, R216 ;  /* 0x0000001fff077819 */ /* 0x020fe400000114d8 */
[----:B------:R4:W-:Y:S01]  /*7d10*/  STL.64 [R1+0x28], R22 ;  /* 0x0000281601007387 */ /* 0x0009e20000100a00 */
[----:B------:R-:W-:Y:S02]  /*7d20*/  IMAD.X R29, RZ, RZ, R19, P5 ;  /* 0x000000ffff1d7224 */ /* 0x000fe400028e0613 */
[----:B------:R-:W-:-:S03]  /*7d30*/  IMAD R7, R7, c[0x0][0x2b0], RZ ;  /* 0x0000ac0007077a24 */ /* 0x000fc600078e02ff */
[----:B------:R2:W-:Y:S01]  /*7d40*/  STL.64 [R1+0x40], R28 ;  /* 0x0000401c01007387 */ /* 0x0005e20000100a00 */
[C---:B------:R-:W-:Y:S02]  /*7d50*/  IMAD R7, R216.reuse, c[0x0][0x2b4], R7 ;  /* 0x0000ad00d8077a24 */ /* 0x040fe400078e0207 */
[----:B------:R-:W-:-:S04]  /*7d60*/  IMAD.WIDE.U32 R216, R216, c[0x0][0x2b0], RZ ;  /* 0x0000ac00d8d87a25 */ /* 0x000fc800078e00ff */
[----:B-1----:R-:W-:-:S04]  /*7d70*/  @!P0 IMAD.WIDE R26, R9, 0x2, R14 ;  /* 0x00000002091a8825 */ /* 0x002fc800078e020e */
[----:B------:R-:W-:Y:S01]  /*7d80*/  @!P0 IMAD.WIDE R14, R13, 0x2, R14 ;  /* 0x000000020d0e8825 */ /* 0x000fe200078e020e */
[----:B------:R1:W-:Y:S03]  /*7d90*/  @!P0 LDGSTS.E.BYPASS.LTC128B.128 [R11+0x1f100], [R26.64], !P4 ;  /* 0x1f1000001a0b8fae */ /* 0x0003e6000e101d46 */
[----:B---3--:R-:W-:Y:S01]  /*7da0*/  IMAD.U32 R20, RZ, RZ, UR4 ;  /* 0x00000004ff147e24 */ /* 0x008fe2000f8e00ff */
[----:B------:R1:W-:Y:S01]  /*7db0*/  @!P0 LDGSTS.E.BYPASS.LTC128B.128 [R11+0x23100], [R14.64], !P3 ;  /* 0x231000000e0b8fae */ /* 0x0003e2000d901d46 */
[----:B------:R-:W-:Y:S02]  /*7dc0*/  IMAD.U32 R21, RZ, RZ, UR5 ;  /* 0x00000005ff157e24 */ /* 0x000fe4000f8e00ff */
[----:B------:R-:W-:Y:S01]  /*7dd0*/  IMAD R9, R195, c[0x0][0x210], RZ ;  /* 0x00008400c3097a24 */ /* 0x000fe200078e02ff */
[----:B------:R-:W0:Y:S01]  /*7de0*/  LDGDEPBAR ;  /* 0x00000000000079af */ /* 0x000e220000000000 */
[----:B------:R-:W-:Y:S01]  /*7df0*/  WARPSYNC 0xffffffff ;  /* 0xffffffff00007948 */ /* 0x000fe20003800000 */
[----:B------:R-:W-:-:S02]  /*7e00*/  IMAD.IADD R200, R217, 0x1, R7 ;  /* 0x00000001d9c87824 */ /* 0x000fc400078e0207 */
[----:B------:R1:W-:Y:S01]  /*7e10*/  STL.64 [R1+0x18], R20 ;  /* 0x0000181401007387 */ /* 0x0003e20000100a00 */
[----:B------:R-:W-:-:S04]  /*7e20*/  IMAD R9, R196, c[0x0][0x214], R9 ;  /* 0x00008500c4097a24 */ /* 0x000fc800078e0209 */
[----:B------:R-:W-:Y:S01]  /*7e30*/  IMAD.IADD R198, R213, 0x1, R9 ;  /* 0x00000001d5c67824 */ /* 0x000fe200078e0209 */
[----:B--2---:R-:W-:-:S04]  /*7e40*/  SHF.R.S32.HI R16, RZ, 0x1f, R25 ;  /* 0x0000001fff107819 */ /* 0x004fc80000011419 */
[----:B----4-:R-:W-:-:S04]  /*7e50*/  LEA.HI R23, R16, R25, RZ, 0x3 ;  /* 0x0000001910177211 */ /* 0x010fc800078f18ff */
[----:B------:R-:W-:-:S05]  /*7e60*/  LOP3.LUT R12, R23, 0xfffffff8, RZ, 0xc0, !PT ;  /* 0xfffffff8170c7812 */ /* 0x000fca00078ec0ff */
[----:B------:R-:W-:-:S04]  /*7e70*/  IMAD.IADD R12, R25, 0x1, -R12 ;  /* 0x00000001190c7824 */ /* 0x000fc800078e0a0c */
[----:B------:R-:W-:-:S05]  /*7e80*/  IMAD.SHL.U32 R223, R12, 0x8, RZ ;  /* 0x000000080cdf7824 */ /* 0x000fca00078e00ff */
[C---:B------:R-:W-:Y:S02]  /*7e90*/  ISETP.GE.AND P4, PT, R223.reuse, c[0x0][0x1d4], PT ;  /* 0x00007500df007a0c */ /* 0x040fe40003f86270 */
[C---:B------:R-:W-:Y:S02]  /*7ea0*/  IADD3 R229, R223.reuse, 0x40, RZ ;  /* 0x00000040dfe57810 */ /* 0x040fe40007ffe0ff */
[----:B------:R-:W-:Y:S02]  /*7eb0*/  IADD3 R13, R223, 0x80, RZ ;  /* 0x00000080df0d7810 */ /* 0x000fe40007ffe0ff */
[----:B------:R-:W-:Y:S02]  /*7ec0*/  ISETP.GE.AND P5, PT, R229, c[0x0][0x1d4], PT ;  /* 0x00007500e5007a0c */ /* 0x000fe40003fa6270 */
[----:B------:R-:W-:-:S04]  /*7ed0*/  ISETP.GE.AND P6, PT, R13, c[0x0][0x1d4], PT ;  /* 0x000075000d007a0c */ /* 0x000fc80003fc6270 */
[----:B------:R-:W-:Y:S02]  /*7ee0*/  SEL R225, RZ, 0x10, P6 ;  /* 0x00000010ffe17807 */ /* 0x000fe40003000000 */
[----:B------:R-:W-:-:S04]  /*7ef0*/  @P4 LOP3.LUT R228, R228, 0x1, RZ, 0xfc, !PT ;  /* 0x00000001e4e44812 */ /* 0x000fc800078efcff */
[----:B------:R-:W-:-:S04]  /*7f00*/  LOP3.LUT R228, R228, 0xfffffffd, RZ, 0xc0, !PT ;  /* 0xfffffffde4e47812 */ /* 0x000fc800078ec0ff */
[----:B------:R-:W-:Y:S02]  /*7f10*/  @P5 LOP3.LUT R228, R228, 0x2, RZ, 0xfc, !PT ;  /* 0x00000002e4e45812 */ /* 0x000fe400078efcff */
        /* <DEDUP_REMOVED lines=9> */
[----:B------:R-:W-:Y:S02]  /*7fb0*/  ISETP.GE.AND P0, PT, R9, R8, PT ;  /* 0x000000080900720c */ /* 0x000fe40003f06270 */
[----:B------:R-:W-:Y:S01]  /*7fc0*/  P2R R9, PR, RZ, 0x8 ;  /* 0x00000008ff097803 */ /* 0x000fe20000000000 */
        /* <DEDUP_REMOVED lines=14> */
[----:B------:R-:W-:Y:S01]  /*80b0*/  SHF.R.S32.HI R230, RZ, 0x1f, R229 ;  /* 0x0000001fffe67819 */ /* 0x000fe200000114e5 */
[----:B------:R-:W-:Y:S01]  /*80c0*/  BSSY B0, `(.L_x_1228) ;  /* 0x00000ad000007945 */ /* 0x000fe20003800000 */
[----:B------:R-:W-:Y:S01]  /*80d0*/  LOP3.LUT R206, R206, 0x1c0, RZ, 0xc0, !PT ;  /* 0x000001c0cece7812 */ /* 0x000fe200078ec0ff */
[----:B------:R-:W-:Y:S01]  /*80e0*/  IMAD.WIDE.U32 R14, R208, c[0x0][0x1e0], RZ ;  /* 0x00007800d00e7a25 */ /* 0x000fe200078e00ff */
[----:B------:R-:W-:-:S02]  /*80f0*/  SHF.R.S32.HI R17, RZ, 0x1f, R208 ;  /* 0x0000001fff117819 */ /* 0x000fc400000114d0 */
[----:B------:R-:W-:Y:S01]  /*8100*/  LOP3.LUT R21, R206, 0x38, R223, 0xf8, !PT ;  /* 0x00000038ce157812 */ /* 0x000fe200078ef8df */
[----:B------:R-:W-:Y:S01]  /*8110*/  IMAD.SHL.U32 R19, R19, 0x8, RZ ;  /* 0x0000000813137824 */ /* 0x000fe200078e00ff */
[----:B------:R-:W-:Y:S01]  /*8120*/  SHF.R.U32.HI R206, RZ, 0x3, R206 ;  /* 0x00000003ffce7819 */ /* 0x000fe200000116ce */
[C---:B------:R-:W-:Y:S01]  /*8130*/  IMAD R9, R17.reuse, c[0x0][0x1e0], RZ ;  /* 0x0000780011097a24 */ /* 0x040fe200078e02ff */
[----:B------:R-:W-:Y:S01]  /*8140*/  SHF.R.S32.HI R16, RZ, 0x1f, R13 ;  /* 0x0000001fff107819 */ /* 0x000fe2000001140d */
[----:B------:R-:W-:Y:S01]  /*8150*/  IMAD R17, R17, c[0x0][0x208], RZ ;  /* 0x0000820011117a24 */ /* 0x000fe200078e02ff */
[----:B------:R-:W-:Y:S01]  /*8160*/  LOP3.LUT R206, R21, R206, RZ, 0x3c, !PT ;  /* 0x000000ce15ce7212 */ /* 0x000fe200078e3cff */
[----:B------:R-:W-:Y:S01]  /*8170*/  IMAD R9, R208, c[0x0][0x1e4], R9 ;  /* 0x00007900d0097a24 */ /* 0x000fe200078e0209 */
[----:B------:R-:W-:Y:S01]  /*8180*/  LEA.HI R230, R230, R229, RZ, 0x3 ;  /* 0x000000e5e6e67211 */ /* 0x000fe200078f18ff */
[----:B------:R-:W-:Y:S01]  /*8190*/  IMAD R17, R208, c[0x0][0x20c], R17 ;  /* 0x00008300d0117a24 */ /* 0x000fe200078e0211 */
[----:B------:R-:W-:Y:S01]  /*81a0*/  LEA.HI R205, R16, R13, RZ, 0x3 ;  /* 0x0000000d10cd7211 */ /* 0x000fe200078f18ff */
[----:B------:R-:W-:Y:S01]  /*81b0*/  IMAD.IADD R15, R15, 0x1, R9 ;  /* 0x000000010f0f7824 */ /* 0x000fe200078e0209 */
[----:B------:R-:W-:-:S02]  /*81c0*/  LOP3.LUT R206, R206, 0xfffffe00, R19, 0xf8, !PT ;  /* 0xfffffe00cece7812 */ /* 0x000fc400078ef813 */
[----:B------:R-:W-:Y:S02]  /*81d0*/  LOP3.LUT R230, R230, 0xfffffff8, RZ, 0xc0, !PT ;  /* 0xfffffff8e6e67812 */ /* 0x000fe400078ec0ff */
[----:B------:R-:W-:Y:S01]  /*81e0*/  LOP3.LUT R205, R205, 0xfffffff8, RZ, 0xc0, !PT ;  /* 0xfffffff8cdcd7812 */ /* 0x000fe200078ec0ff */
[----:B------:R-:W-:Y:S01]  /*81f0*/  IMAD.SHL.U32 R141, R206, 0x2, RZ ;  /* 0x00000002ce8d7824 */ /* 0x000fe200078e00ff */
[----:B------:R-:W-:Y:S01]  /*8200*/  ISETP.GE.AND P3, PT, R229, c[0x0][0x1d4], PT ;  /* 0x00007500e5007a0c */ /* 0x000fe20003f66270 */
[----:B------:R-:W-:Y:S01]  /*8210*/  IMAD.WIDE R28, R230, 0x2, RZ ;  /* 0x00000002e61c7825 */ /* 0x000fe200078e02ff */
[----:B------:R-:W-:Y:S02]  /*8220*/  SHF.R.S32.HI R140, RZ, 0x1f, R223 ;  /* 0x0000001fff8c7819 */ /* 0x000fe400000114df */
[----:B------:R-:W-:Y:S02]  /*8230*/  SHF.R.S32.HI R227, RZ, 0x1f, R230 ;  /* 0x0000001fffe37819 */ /* 0x000fe400000114e6 */
[----:B------:R-:W-:-:S02]  /*8240*/  SHF.R.S32.HI R202, RZ, 0x1f, R205 ;  /* 0x0000001fffca7819 */ /* 0x000fc400000114cd */
[----:B------:R-:W-:Y:S02]  /*8250*/  IADD3 R203, R141, 0x100, RZ ;  /* 0x000001008dcb7810 */ /* 0x000fe40007ffe0ff */
[----:B--2---:R-:W-:Y:S01]  /*8260*/  SHF.R.S32.HI R12, RZ, 0x1f, R207 ;  /* 0x0000001fff0c7819 */ /* 0x004fe200000114cf */
[----:B------:R-:W-:-:S04]  /*8270*/  IMAD.WIDE.U32 R14, R207, c[0x0][0x1f0], R14 ;  /* 0x00007c00cf0e7a25 */ /* 0x000fc800078e000e */
[----:B------:R-:W-:Y:S01]  /*8280*/  IMAD R20, R12, c[0x0][0x1f0], RZ ;  /* 0x00007c000c147a24 */ /* 0x000fe200078e02ff */
[----:B------:R-:W-:Y:S01]  /*8290*/  IADD3 R14, P0, R214, R14, RZ ;  /* 0x0000000ed60e7210 */ /* 0x000fe20007f1e0ff */
[----:B------:R-:W-:Y:S02]  /*82a0*/  IMAD R12, R12, c[0x0][0x218], RZ ;  /* 0x000086000c0c7a24 */ /* 0x000fe400078e02ff */
[----:B------:R-:W-:-:S05]  /*82b0*/  IMAD R20, R207, c[0x0][0x1f4], R20 ;  /* 0x00007d00cf147a24 */ /* 0x000fca00078e0214 */
[----:B------:R-:W-:Y:S01]  /*82c0*/  IADD3.X R9, R199, R15, R20, P0, !PT ;  /* 0x0000000fc7097210 */ /* 0x000fe200007fe414 */
[----:B------:R-:W-:Y:S01]  /*82d0*/  IMAD.WIDE.U32 R20, R208, c[0x0][0x208], RZ ;  /* 0x00008200d0147a25 */ /* 0x000fe200078e00ff */
[----:B------:R-:W-:-:S03]  /*82e0*/  LEA R11, P0, R14, c[0x0][0x1c8], 0x1 ;  /* 0x000072000e0b7a11 */ /* 0x000fc600078008ff */
[----:B------:R-:W-:Y:S01]  /*82f0*/  IMAD.IADD R17, R21, 0x1, R17 ;  /* 0x0000000115117824 */ /* 0x000fe200078e0211 */
[----:B------:R-:W-:Y:S01]  /*8300*/  LEA.HI.X R9, R14, c[0x0][0x1cc], R9, 0x1, P0 ;  /* 0x000073000e097a11 */ /* 0x000fe200000f0c09 */
[----:B------:R-:W-:Y:S01]  /*8310*/  IMAD.MOV.U32 R16, RZ, RZ, R20 ;  /* 0x000000ffff107224 */ /* 0x000fe200078e0014 */
[----:B------:R-:W-:Y:S01]  /*8320*/  SHFL.IDX PT, R14, R11, RZ, 0x181f ;  /* 0x00181fff0b0e7589 */ /* 0x000fe200000e0000 */
[----:B------:R-:W-:Y:S02]  /*8330*/  ISETP.GE.AND P0, PT, R8, 0x1, PT ;  /* 0x000000010800780c */ /* 0x000fe40003f06270 */
[----:B------:R-:W-:Y:S01]  /*8340*/  IMAD.WIDE.U32 R16, R207, c[0x0][0x218], R16 ;  /* 0x00008600cf107a25 */ /* 0x000fe200078e0010 */
[----:B------:R-:W1:Y:S04]  /*8350*/  SHFL.IDX PT, R15, R9, RZ, 0x181f ;  /* 0x00181fff090f7589 */ /* 0x000e6800000e0000 */
[----:B------:R-:W-:Y:S04]  /*8360*/  SHFL.IDX PT, R20, R11, 0x1, 0x181f ;  /* 0x00381f000b147f89 */ /* 0x000fe800000e0000 */
[----:B------:R-:W2:Y:S02]  /*8370*/  SHFL.IDX PT, R21, R9, 0x1, 0x181f ;  /* 0x00381f0009157f89 */ /* 0x000ea400000e0000 */
[----:B-1----:R-:W-:-:S04]  /*8380*/  @P0 IMAD.WIDE R24, R223, 0x2, R14 ;  /* 0x00000002df180825 */ /* 0x002fc800078e020e */
[--C-:B------:R-:W-:Y:S01]  /*8390*/  @P0 IMAD.WIDE R22, R230, 0x2, R14.reuse ;  /* 0x00000002e6160825 */ /* 0x100fe200078e020e */
[----:B------:R1:W-:Y:S03]  /*83a0*/  @P0 LDGSTS.E.BYPASS.LTC128B.128 [R141+0xc100], [R24.64], !P4 ;  /* 0x0c100000188d0fae */ /* 0x0003e6000e101d46 */
[----:B------:R-:W-:Y:S01]  /*83b0*/  @P0 IMAD.WIDE R26, R205, 0x2, R14 ;  /* 0x00000002cd1a0825 */ /* 0x000fe200078e020e */
[----:B------:R3:W-:Y:S03]  /*83c0*/  @P0 LDGSTS.E.BYPASS.LTC128B.128 [R141+0xe100], [R22.64], !P5 ;  /* 0x0e100000168d0fae */ /* 0x0007e6000e901d46 */
[----:B------:R-:W-:Y:S01]  /*83d0*/  IMAD R15, R207, c[0x0][0x21c], R12 ;  /* 0x00008700cf0f7a24 */ /* 0x000fe200078e020c */
[----:B------:R4:W-:Y:S01]  /*83e0*/  @P0 LDGSTS.E.BYPASS.LTC128B.128 [R141+0x10100], [R26.64], !P6 ;  /* 0x101000001a8d0fae */ /* 0x0009e2000f101d46 */
[----:B------:R-:W-:-:S04]  /*83f0*/  IADD3 R12, P0, R212, R16, RZ ;  /* 0x00000010d40c7210 */ /* 0x000fc80007f1e0ff */
[----:B------:R-:W-:Y:S02]  /*8400*/  IADD3.X R15, R198, R17, R15, P0, !PT ;  /* 0x00000011c60f7210 */ /* 0x000fe400007fe40f */
[----:B------:R-:W-:-:S04]  /*8410*/  LEA R14, P0, R12, c[0x0][0x1f8], 0x1 ;  /* 0x00007e000c0e7a11 */ /* 0x000fc800078008ff */
[----:B------:R-:W-:Y:S01]  /*8420*/  LEA.HI.X R12, R12, c[0x0][0x1fc], R15, 0x1, P0 ;  /* 0x00007f000c0c7a11 */ /* 0x000fe200000f0c0f */
[----:B------:R-:W-:Y:S01]  /*8430*/  SHFL.IDX PT, R17, R14, 0x1, 0x181f ;  /* 0x00381f000e117f89 */ /* 0x000fe200000e0000 */
[----:B------:R-:W-:-:S03]  /*8440*/  ISETP.GT.AND P0, PT, R8, 0x20, PT ;  /* 0x000000200800780c */ /* 0x000fc60003f04270 */
[----:B------:R-:W1:Y:S04]  /*8450*/  SHFL.IDX PT, R15, R14, RZ, 0x181f ;  /* 0x00181fff0e0f7589 */ /* 0x000e6800000e0000 */
[----:B------:R-:W5:Y:S04]  /*8460*/  SHFL.IDX PT, R16, R12, RZ, 0x181f ;  /* 0x00181fff0c107589 */ /* 0x000f6800000e0000 */
[----:B------:R-:W3:Y:S02]  /*8470*/  SHFL.IDX PT, R9, R12, 0x1, 0x181f ;  /* 0x00381f000c097f89 */ /* 0x000ee400000e0000 */
[----:B--2---:R-:W-:-:S04]  /*8480*/  @P0 IMAD.WIDE R32, R223, 0x2, R20 ;  /* 0x00000002df200825 */ /* 0x004fc800078e0214 */
[--C-:B------:R-:W-:Y:S01]  /*8490*/  @P0 IMAD.WIDE R30, R230, 0x2, R20.reuse ;  /* 0x00000002e61e0825 */ /* 0x100fe200078e0214 */
[----:B------:R2:W-:Y:S01]  /*84a0*/  @P0 LDGSTS.E.BYPASS.LTC128B.128 [R141+0xd100], [R32.64], !P4 ;  /* 0x0d100000208d0fae */ /* 0x0005e2000e101d46 */
[----:B------:R-:W-:Y:S02]  /*84b0*/  ISETP.GE.AND P4, PT, R223, c[0x0][0x1d4], PT ;  /* 0x00007500df007a0c */ /* 0x000fe40003f86270 */
[----:B------:R-:W-:Y:S01]  /*84c0*/  @P0 IMAD.WIDE R34, R205, 0x2, R20 ;  /* 0x00000002cd220825 */ /* 0x000fe200078e0214 */
[----:B------:R2:W-:Y:S03]  /*84d0*/  @P0 LDGSTS.E.BYPASS.LTC128B.128 [R141+0xf100], [R30.64], !P5 ;  /* 0x0f1000001e8d0fae */ /* 0x0005e6000e901d46 */
[----:B------:R-:W-:Y:S01]  /*84e0*/  IMAD.WIDE R20, R223, 0x2, RZ ;  /* 0x00000002df147825 */ /* 0x000fe200078e02ff */
[----:B------:R2:W-:Y:S03]  /*84f0*/  @P0 LDGSTS.E.BYPASS.LTC128B.128 [R141+0x11100], [R34.64], !P6 ;  /* 0x11100000228d0fae */ /* 0x0005e6000f101d46 */
[----:B----4-:R-:W-:Y:S01]  /*8500*/  IMAD.WIDE R26, R205, 0x2, RZ ;  /* 0x00000002cd1a7825 */ /* 0x010fe200078e02ff */
[C---:B-1----:R-:W-:Y:S01]  /*8510*/  IADD3 R24, P0, R15.reuse, R20, RZ ;  /* 0x000000140f187210 */ /* 0x042fe20007f1e0ff */
[----:B------:R-:W0:Y:S04]  /*8520*/  LDGDEPBAR ;  /* 0x00000000000079af */ /* 0x000e280000000000 */
[----:B-----5:R-:W-:Y:S01]  /*8530*/  IMAD.X R25, R16, 0x1, R21, P0 ;  /* 0x0000000110197824 */ /* 0x020fe200000e0615 */
[----:B---3--:R-:W-:-:S05]  /*8540*/  IADD3 R22, P0, R15, R28, RZ ;  /* 0x0000001c0f167210 */ /* 0x008fca0007f1e0ff */
[----:B------:R-:W-:Y:S01]  /*8550*/  IMAD.X R23, R16, 0x1, R29, P0 ;  /* 0x0000000110177824 */ /* 0x000fe200000e061d */
[----:B------:R-:W-:-:S05]  /*8560*/  IADD3 R14, P0, R15, R26, RZ ;  /* 0x0000001a0f0e7210 */ /* 0x000fca0007f1e0ff */
[----:B------:R-:W-:Y:S01]  /*8570*/  IMAD.X R15, R16, 0x1, R27, P0 ;  /* 0x00000001100f7824 */ /* 0x000fe200000e061b */
[----:B------:R-:W-:-:S05]  /*8580*/  IADD3 R20, P0, R20, R17, RZ ;  /* 0x0000001114147210 */ /* 0x000fca0007f1e0ff */
[----:B------:R-:W-:Y:S01]  /*8590*/  IMAD.X R21, R21, 0x1, R9, P0 ;  /* 0x0000000115157824 */ /* 0x000fe200000e0609 */
[----:B------:R-:W-:-:S05]  /*85a0*/  IADD3 R28, P0, R28, R17, RZ ;  /* 0x000000111c1c7210 */ /* 0x000fca0007f1e0ff */
[----:B------:R-:W-:Y:S01]  /*85b0*/  IMAD.X R29, R29, 0x1, R9, P0 ;  /* 0x000000011d1d7824 */ /* 0x000fe200000e0609 */
[----:B------:R-:W-:-:S05]  /*85c0*/  IADD3 R16, P0, R26, R17, RZ ;  /* 0x000000111a107210 */ /* 0x000fca0007f1e0ff */
[----:B------:R-:W-:Y:S01]  /*85d0*/  IMAD.X R17, R27, 0x1, R9, P0 ;  /* 0x000000011b117824 */ /* 0x000fe200000e0609 */
[C---:B------:R-:W-:Y:S02]  /*85e0*/  ISETP.LT.OR P0, PT, R8.reuse, 0x1, P4 ;  /* 0x000000010800780c */ /* 0x040fe40002701670 */
[----:B------:R-:W-:Y:S02]  /*85f0*/  ISETP.LT.OR P4, PT, R8, 0x21, P4 ;  /* 0x000000210800780c */ /* 0x000fe40002781670 */
[----:B------:R-:W-:-:S09]  /*8600*/  IADD3 R27, R18, 0x18, RZ ;  /* 0x00000018121b7810 */ /* 0x000fd20007ffe0ff */
[----:B------:R2:W-:Y:S01]  /*8610*/  LDGSTS.E.BYPASS.LTC128B.128 [R141+0x100], [R24.64], !P0 ;  /* 0x00100000188d7fae */ /* 0x0005e2000c101d46 */
[C---:B------:R-:W-:Y:S02]  /*8620*/  ISETP.LT.OR P0, PT, R8.reuse, 0x1, P3 ;  /* 0x000000010800780c */ /* 0x040fe40001f01670 */
[----:B------:R-:W-:-:S11]  /*8630*/  ISETP.LT.OR P3, PT, R8, 0x21, P3 ;  /* 0x000000210800780c */ /* 0x000fd60001f61670 */
[----:B------:R2:W-:Y:S01]  /*8640*/  LDGSTS.E.BYPASS.LTC128B.128 [R141+0x2100], [R22.64], !P0 ;  /* 0x02100000168d7fae */ /* 0x0005e2000c101d46 */
[----:B------:R-:W-:-:S04]  /*8650*/  ISETP.GE.AND P0, PT, R13, c[0x0][0x1d4], PT ;  /* 0x000075000d007a0c */ /* 0x000fc80003f06270 */
[C---:B------:R-:W-:Y:S02]  /*8660*/  ISETP.LT.OR P5, PT, R8.reuse, 0x1, P0 ;  /* 0x000000010800780c */ /* 0x040fe400007a1670 */
[----:B------:R-:W-:-:S11]  /*8670*/  ISETP.LT.OR P0, PT, R8, 0x21, P0 ;  /* 0x000000210800780c */ /* 0x000fd60000701670 */
[----:B------:R2:W-:Y:S01]  /*8680*/  LDGSTS.E.BYPASS.LTC128B.128 [R141+0x4100], [R14.64], !P5 ;  /* 0x041000000e8d7fae */ /* 0x0005e2000e901d46 */
[----:B------:R-:W-:-:S03]  /*8690*/  ISETP.GT.AND P5, PT, R209, 0x3f, PT ;  /* 0x0000003fd100780c */ /* 0x000fc60003fa4270 */
[----:B------:R2:W-:Y:S01]  /*86a0*/  LDGSTS.E.BYPASS.LTC128B.128 [R141+0x1100], [R20.64], !P4 ;  /* 0x01100000148d7fae */ /* 0x0005e2000e101d46 */
[----:B------:R-:W-:-:S03]  /*86b0*/  ISETP.GT.AND P4, PT, R10, R201, PT ;  /* 0x000000c90a00720c */ /* 0x000fc60003f84270 */
[----:B------:R2:W-:Y:S04]  /*86c0*/  LDGSTS.E.BYPASS.LTC128B.128 [R141+0x3100], [R28.64], !P3 ;  /* 0x031000001c8d7fae */ /* 0x0005e8000d901d46 */
[----:B------:R2:W-:Y:S04]  /*86d0*/  LDGSTS.E.BYPASS.LTC128B.128 [R141+0x5100], [R16.64], !P0 ;  /* 0x05100000108d7fae */ /* 0x0005e8000c101d46 */
[----:B------:R-:W0:Y:S02]  /*86e0*/  LDGDEPBAR ;  /* 0x00000000000079af */ /* 0x000e240000000000 */
        /* <DEDUP_REMOVED lines=12> */
[----:B------:R-:W3:Y:S01]  /*87b0*/  @!P5 LDG.E R207, [R12.64] ;  /* 0x000000060ccfd981 */ /* 0x000ee2000c1e1900 */
[----:B------:R-:W-:-:S04]  /*87c0*/  IMAD.MOV R7, RZ, RZ, -R7 ;  /* 0x000000ffff077224 */ /* 0x000fc800078e0a07 */
[----:B------:R-:W-:-:S04]  /*87d0*/  IMAD R208, R7, c[0x0][0x2b8], R208 ;  /* 0x0000ae0007d07a24 */ /* 0x000fc800078e02d0 */
[----:B------:R-:W-:Y:S01]  /*87e0*/  IMAD.WIDE.U32 R8, R208, c[0x0][0x1e0], RZ ;  /* 0x00007800d0087a25 */ /* 0x000fe200078e00ff */
[----:B------:R-:W-:-:S05]  /*87f0*/  SHF.R.S32.HI R7, RZ, 0x1f, R208 ;  /* 0x0000001fff077819 */ /* 0x000fca00000114d0 */
[----:B------:R-:W-:-:S04]  /*8800*/  IMAD R7, R7, c[0x0][0x1e0], RZ ;  /* 0x0000780007077a24 */ /* 0x000fc800078e02ff */
[----:B------:R-:W-:-:S04]  /*8810*/  IMAD R7, R208, c[0x0][0x1e4], R7 ;  /* 0x00007900d0077a24 */ /* 0x000fc800078e0207 */
[----:B------:R-:W-:Y:S01]  /*8820*/  IMAD.IADD R9, R9, 0x1, R7 ;  /* 0x0000000109097824 */ /* 0x000fe200078e0207 */
[----:B---3--:R-:W-:-:S03]  /*8830*/  SHF.R.S32.HI R7, RZ, 0x1f, R207 ;  /* 0x0000001fff077819 */ /* 0x008fc600000114cf */
[----:B------:R-:W-:-:S04]  /*8840*/  IMAD.WIDE.U32 R8, R207, c[0x0][0x1f0], R8 ;  /* 0x00007c00cf087a25 */ /* 0x000fc800078e0008 */
[----:B------:R-:W-:Y:S01]  /*8850*/  IMAD R10, R7, c[0x0][0x1f0], RZ ;  /* 0x00007c00070a7a24 */ /* 0x000fe200078e02ff */
[----:B------:R-:W-:-:S03]  /*8860*/  IADD3 R8, P0, R214, R8, RZ ;  /* 0x00000008d6087210 */ /* 0x000fc60007f1e0ff */
[----:B------:R-:W-:-:S05]  /*8870*/  IMAD R10, R207, c[0x0][0x1f4], R10 ;  /* 0x00007d00cf0a7a24 */ /* 0x000fca00078e020a */
[----:B--2---:R-:W-:Y:S02]  /*8880*/  IADD3.X R15, R199, R9, R10, P0, !PT ;  /* 0x00000009c70f7210 */ /* 0x004fe400007fe40a */
[----:B------:R-:W-:-:S04]  /*8890*/  LEA R7, P0, R8, c[0x0][0x1c8], 0x1 ;  /* 0x0000720008077a11 */ /* 0x000fc800078008ff */
[----:B------:R-:W-:Y:S01]  /*88a0*/  LEA.HI.X R15, R8, c[0x0][0x1cc], R15, 0x1, P0 ;  /* 0x00007300080f7a11 */ /* 0x000fe200000f0c0f */
[----:B------:R-:W-:Y:S06]  /*88b0*/  BRA.DIV ~URZ, `(.L_x_1230) ;  /* 0x000106c27f007947 */ /* 0x000fec000b800000 */
[----:B------:R1:W2:Y:S02]  /*88c0*/  SHFL.IDX PT, R17, R15, RZ, 0x181f ;  /* 0x00181fff0f117589 */ /* 0x0002a400000e0000 */
.L_x_1335:
[----:B------:R-:W-:Y:S05]  /*88d0*/  BRA.DIV ~URZ, `(.L_x_1231) ;  /* 0x000107227f007947 */ /* 0x000fea000b800000 */
[----:B------:R-:W3:Y:S01]  /*88e0*/  SHFL.IDX PT, R14, R7, RZ, 0x181f ;  /* 0x00181fff070e7589 */ /* 0x000ee200000e0000 */
[C---:B------:R-:W-:Y:S01]  /*88f0*/  IMAD.SHL.U32 R9, R223.reuse, 0x2, RZ ;  /* 0x00000002df097824 */ /* 0x040fe200078e00ff */
[----:B------:R-:W-:Y:S01]  /*8900*/  SHF.L.U64.HI R8, R223, 0x1, R140 ;  /* 0x00000001df087819 */ /* 0x000fe2000001028c */
[C---:B------:R-:W-:Y:S01]  /*8910*/  IMAD.SHL.U32 R11, R230.reuse, 0x2, RZ ;  /* 0x00000002e60b7824 */ /* 0x040fe200078e00ff */
[----:B------:R-:W-:Y:S01]  /*8920*/  SHF.L.U64.HI R10, R230, 0x1, R227 ;  /* 0x00000001e60a7819 */ /* 0x000fe200000102e3 */
[C---:B------:R-:W-:Y:S01]  /*8930*/  IMAD.SHL.U32 R13, R205.reuse, 0x2, RZ ;  /* 0x00000002cd0d7824 */ /* 0x040fe200078e00ff */
[----:B------:R-:W-:Y:S01]  /*8940*/  SHF.L.U64.HI R12, R205, 0x1, R202 ;  /* 0x00000001cd0c7819 */ /* 0x000fe200000102ca */
[----:B-1----:R-:W1:Y:S01]  /*8950*/  SHFL.IDX PT, R15, R15, 0x1, 0x181f ;  /* 0x00381f000f0f7f89 */ /* 0x002e6200000e0000 */
[----:B------:R-:W-:-:S03]  /*8960*/  ISETP.GE.AND P3, PT, R229, c[0x0][0x1d4], PT ;  /* 0x00007500e5007a0c */ /* 0x000fc60003f66270 */
[----:B------:R4:W2:Y:S01]  /*8970*/  SHFL.IDX PT, R240, R7, 0x1, 0x181f ;  /* 0x00381f0007f07f89 */ /* 0x0008a200000e0000 */
[----:B---3--:R-:W-:-:S05]  /*8980*/  IADD3 R22, P0, R14, R9, RZ ;  /* 0x000000090e167210 */ /* 0x008fca0007f1e0ff */
[----:B--2---:R-:W-:Y:S01]  /*8990*/  IMAD.X R23, R17, 0x1, R8, P0 ;  /* 0x0000000111177824 */ /* 0x004fe200000e0608 */
[----:B------:R-:W-:-:S05]  /*89a0*/  IADD3 R20, P0, R14, R11, RZ ;  /* 0x0000000b0e147210 */ /* 0x000fca0007f1e0ff */
[----:B------:R-:W-:Y:S01]  /*89b0*/  IMAD.X R21, R17, 0x1, R10, P0 ;  /* 0x0000000111157824 */ /* 0x000fe200000e060a */
[----:B------:R-:W-:Y:S02]  /*89c0*/  IADD3 R18, P0, R14, R13, RZ ;  /* 0x0000000d0e127210 */ /* 0x000fe40007f1e0ff */
[----:B------:R-:W-:-:S03]  /*89d0*/  SEL R14, RZ, 0x10, P3 ;  /* 0x00000010ff0e7807 */ /* 0x000fc60001800000 */
[----:B------:R-:W-:Y:S01]  /*89e0*/  IMAD.X R19, R17, 0x1, R12, P0 ;  /* 0x0000000111137824 */ /* 0x000fe200000e060c */
[----:B------:R-:W-:-:S04]  /*89f0*/  ISETP.GE.AND P0, PT, R223, c[0x0][0x1d4], PT ;  /* 0x00007500df007a0c */ /* 0x000fc80003f06270 */
[----:B------:R-:W-:-:S09]  /*8a00*/  SEL R16, RZ, 0x10, P0 ;  /* 0x00000010ff107807 */ /* 0x000fd20000000000 */
[----:B------:R4:W-:Y:S04]  /*8a10*/  LDGSTS.E.BYPASS.LTC128B.128 [R141+0x12100], [R22.64], !P0 ;  /* 0x12100000168d7fae */ /* 0x0009e8000c101d46 */
[----:B------:R4:W-:Y:S04]  /*8a20*/  LDGSTS.E.BYPASS.LTC128B.128 [R141+0x14100], [R20.64], !P3 ;  /* 0x14100000148d7fae */ /* 0x0009e8000d901d46 */
[----:B------:R4:W-:Y:S02]  /*8a30*/  LDGSTS.E.BYPASS.LTC128B.128 [R141+0x16100], [R18.64], !P6 ;  /* 0x16100000128d7fae */ /* 0x0009e4000f101d46 */
.L_x_1336:
[----:B-1--4-:R-:W-:Y:S02]  /*8a40*/  IADD3 R18, -R14, 0x10, RZ ;  /* 0x000000100e127810 */ /* 0x012fe40007ffe1ff */
[----:B------:R-:W-:-:S02]  /*8a50*/  IADD3 R7, -R16, 0x10, RZ ;  /* 0x0000001010077810 */ /* 0x000fc40007ffe1ff */
[----:B------:R-:W-:Y:S02]  /*8a60*/  LOP3.LUT R18, R18, 0xf, RZ, 0xc0, !PT ;  /* 0x0000000f12127812 */ /* 0x000fe400078ec0ff */
[----:B------:R-:W-:Y:S02]  /*8a70*/  LOP3.LUT R7, R7, 0xf, RZ, 0xc0, !PT ;  /* 0x0000000f07077812 */ /* 0x000fe400078ec0ff */
[----:B------:R-:W-:-:S04]  /*8a80*/  IADD3 R18, P3, P0, R18, R240, R11 ;  /* 0x000000f012127210 */ /* 0x000fc8000787e00b */
[-C--:B------:R-:W-:Y:S02]  /*8a90*/  IADD3.X R19, RZ, R15.reuse, R10, P3, P0 ;  /* 0x0000000fff137210 */ /* 0x080fe40001fe040a */
[----:B------:R-:W-:Y:S02]  /*8aa0*/  IADD3 R10, P3, P0, R7, R240, R9 ;  /* 0x000000f0070a7210 */ /* 0x000fe4000787e009 */
[----:B------:R-:W-:Y:S02]  /*8ab0*/  IADD3 R7, -R225, 0x10, RZ ;  /* 0x00000010e1077810 */ /* 0x000fe40007ffe1ff */
[----:B------:R-:W-:Y:S02]  /*8ac0*/  IADD3.X R11, RZ, R15, R8, P3, P0 ;  /* 0x0000000fff0b7210 */ /* 0x000fe40001fe0408 */
[----:B------:R-:W-:-:S04]  /*8ad0*/  LOP3.LUT R7, R7, 0xf, RZ, 0xc0, !PT ;  /* 0x0000000f07077812 */ /* 0x000fc800078ec0ff */
[----:B------:R-:W-:-:S04]  /*8ae0*/  IADD3 R240, P3, P0, R7, R240, R13 ;  /* 0x000000f007f07210 */ /* 0x000fc8000787e00d */
[----:B------:R-:W-:Y:S02]  /*8af0*/  IADD3.X R241, RZ, R15, R12, P3, P0 ;  /* 0x0000000ffff17210 */ /* 0x000fe40001fe040c */
[----:B------:R-:W-:-:S13]  /*8b00*/  ISETP.NE.U32.AND P0, PT, R16, RZ, PT ;  /* 0x000000ff1000720c */ /* 0x000fda0003f05070 */
[----:B------:R-:W-:Y:S01]  /*8b10*/  @!PT LDS RZ, [RZ] ;  /* 0x00000000fffff984 */ /* 0x000fe20000000800 */
[----:B------:R-:W-:Y:S01]  /*8b20*/  @!PT LDS RZ, [RZ] ;  /* 0x00000000fffff984 */ /* 0x000fe20000000800 */
[----:B------:R-:W-:Y:S01]  /*8b30*/  @!PT LDS RZ, [RZ] ;  /* 0x00000000fffff984 */ /* 0x000fe20000000800 */
[----:B------:R1:W-:Y:S01]  /*8b40*/  LDGSTS.E.BYPASS.LTC128B.128.ZFILL [R141+0x13100], [R10.64], P0 ;  /* 0x131000000a8d7fae */ /* 0x0003e20008141d46 */
[----:B------:R-:W-:-:S13]  /*8b50*/  ISETP.NE.U32.AND P0, PT, R14, RZ, PT ;  /* 0x000000ff0e00720c */ /* 0x000fda0003f05070 */
[----:B------:R1:W-:Y:S01]  /*8b60*/  LDGSTS.E.BYPASS.LTC128B.128.ZFILL [R141+0x15100], [R18.64], P0 ;  /* 0x15100000128d7fae */ /* 0x0003e20008141d46 */
[----:B------:R-:W-:-:S13]  /*8b70*/  ISETP.NE.U32.AND P0, PT, R225, RZ, PT ;  /* 0x000000ffe100720c */ /* 0x000fda0003f05070 */
[----:B------:R1:W-:Y:S02]  /*8b80*/  LDGSTS.E.BYPASS.LTC128B.128.ZFILL [R141+0x17100], [R240.64], P0 ;  /* 0x17100000f08d7fae */ /* 0x0003e40008141d46 */
.L_x_1229:
[----:B------:R-:W-:Y:S05]  /*8b90*/  BSYNC B0 ;  /* 0x0000000000007941 */ /* 0x000fea0003800000 */
.L_x_1228:
[----:B------:R-:W0:Y:S01]  /*8ba0*/  LDGDEPBAR ;  /* 0x00000000000079af */ /* 0x000e220000000000 */
[----:B------:R-:W-:Y:S01]  /*8bb0*/  BSSY B2, `(.L_x_1232) ;  /* 0x0000003000027945 */ /* 0x000fe20003800000 */
[----:B--2---:R-:W-:Y:S02]  /*8bc0*/  MOV R24, 0x8be0 ;  /* 0x00008be000187802 */ /* 0x004fe40000000f00 */
[----:B-1----:R-:W-:Y:S05]  /*8bd0*/  CALL.REL.NOINC `($_ZN7cutlass13device_kernelIN5flash19enable_sm80_to_sm89INS1_16FlashAttnFwdSm80INS1_25CollectiveMainloopFwdSm80ILi8ELi2ELb0EN4cute5tupleIJNS5_1CILi128EEENS7_ILi64EEENS7_ILi192EEEEEELi192ENS_10bfloat16_tEfNS_4arch4Sm80ELb0ELb1ELb0ELb1ELb1ELb1ELb1ELb0EEENS1_21CollectiveEpilogueFwdINS6_IJS8_SA_S9_EEENS6_IJNS7_ILi1EEESI_SI_EEESC_SE_Li256ELb1ELb1ELb0ELb0EEENS1_19SingleTileSchedulerILb1ELb0ELb1ELi128EEEEEEEEEvNT_6ParamsE$_ZZN5flash25CollectiveMainloopFwdSm80ILi8ELi2ELb0EN4cute5tupleIJNS1_1CILi128EEENS3_ILi64EEENS3_ILi192EEEEEELi192EN7cutlass10bfloat16_tEfNS8_4arch4Sm80ELb0ELb1ELb0ELb1ELb1ELb1ELb1ELb0EE3mmaINS_16FlashAttnFwdSm80ISC_NS_21CollectiveEpilogueFwdINS2_IJS4_S6_S5_EEENS2_IJNS3_ILi1EEESH_SH_EEES9_SB_Li256ELb1ELb1ELb0ELb0EEENS_19SingleTileSchedulerILb1ELb0ELb1ELi128EEEE13SharedStorageENS1_6TensorINS1_11ArrayEngineIfLm96EEENS1_6LayoutINS2_IJNS2_IJNS3_ILi2EEESS_EEESH_NS3_ILi24EEEEEENS2_IJNS2_IJSH_SS_EEENS3_ILi0EEENS3_ILi4EEEEEEEEEENS_7SoftmaxILi2ELi0EEEEEbRKNSC_6ParamsERT0_RT1_iRKNS_16SeqlenInfoQKNewKILb1ELb1EEENS2_IJiiiiEEERT_ENKUlvE_clEv) ;  /* 0x0001224000007944 */ /* 0x002fea0003c00000 */
[----:B------:R-:W-:Y:S05]  /*8be0*/  BSYNC B2 ;  /* 0x0000000000027941 */ /* 0x000fea0003800000 */
.L_x_1232:
[----:B------:R2:W5:Y:S01]  /*8bf0*/  LDL R7, [R1] ;  /* 0x0000000001077983 */ /* 0x0005620000100800 */
[----:B------:R-:W-:-:S04]  /*8c00*/  DEPBAR.LE SB0, 0x2 ;  /* 0x000080800000791a */ /* 0x000fc80000000000 */
[----:B------:R2:W5:Y:S01]  /*8c10*/  LDL R204, [R1+0x10] ;  /* 0x0000100001cc7983 */ /* 0x0005620000100800 */
[----:B------:R-:W-:Y:S01]  /*8c20*/  WARPSYNC 0xffffffff ;  /* 0xffffffff00007948 */ /* 0x000fe20003800000 */
[----:B------:R-:W-:Y:S01]  /*8c30*/  IMAD.SHL.U32 R187, R5, 0x2, RZ ;  /* 0x0000000205bb7824 */ /* 0x000fe200078e00ff */
[----:B------:R-:W-:Y:S01]  /*8c40*/  SHF.L.U32 R185, R2, 0x1, RZ ;  /* 0x0000000102b97819 */ /* 0x000fe200000006ff */
[----:B------:R-:W-:Y:S01]  /*8c50*/  IMAD.SHL.U32 R188, R6, 0x2, RZ ;  /* 0x0000000206bc7824 */ /* 0x000fe200078e00ff */
[----:B------:R-:W-:Y:S01]  /*8c60*/  BAR.SYNC.DEFER_BLOCKING 0x0 ;  /* 0x0000000000007b1d */ /* 0x000fe20000010000 */
[C---:B------:R-:W-:Y:S01]  /*8c70*/  LEA R190, R0.reuse, 0x18100, 0x1 ;  /* 0x0001810000be7811 */ /* 0x040fe200078e08ff */
[----:B------:R-:W-:Y:S02]  /*8c80*/  IMAD.SHL.U32 R20, R0, 0x2, RZ ;  /* 0x0000000200147824 */ /* 0x000fe400078e00ff */
[----:B------:R-:W-:Y:S01]  /*8c90*/  IMAD.IADD R6, R188, 0x1, R185 ;  /* 0x00000001bc067824 */ /* 0x000fe200078e02b9 */
[----:B------:R-:W-:Y:S01]  /*8ca0*/  IADD3 R186, R190, R187, RZ ;  /* 0x000000bbbeba7210 */ /* 0x000fe20007ffe0ff */
[----:B------:R-:W-:Y:S01]  /*8cb0*/  BSSY B0, `(.L_x_1233) ;  /* 0x0000048000007945 */ /* 0x000fe20003800000 */
[----:B------:R-:W-:Y:S01]  /*8cc0*/  IADD3 R178, R188, 0xc100, RZ ;  /* 0x0000c100bcb27810 */ /* 0x000fe20007ffe0ff */
[----:B------:R-:W3:Y:S04]  /*8cd0*/  LDSM.16.M88.4 R20, [R20+0x18100] ;  /* 0x018100001414783b */ /* 0x000ee80000000200 */
[----:B------:R2:W4:Y:S04]  /*8ce0*/  LDSM.16.M88.4 R64, [R188+0xc100] ;  /* 0x00c10000bc40783b */ /* 0x0005280000000200 */
[----:B------:R2:W1:Y:S04]  /*8cf0*/  LDSM.16.M88.4 R56, [R188+0xc900] ;  /* 0x00c90000bc38783b */ /* 0x0004680000000200 */
[----:B------:R2:W1:Y:S04]  /*8d00*/  LDSM.16.M88.4 R48, [R188+0xd100] ;  /* 0x00d10000bc30783b */ /* 0x0004680000000200 */
[----:B-1----:R2:W1:Y:S04]  /*8d10*/  LDSM.16.M88.4 R12, [R188+0xd900] ;  /* 0x00d90000bc0c783b */ /* 0x0024680000000200 */
        /* <DEDUP_REMOVED lines=8> */
[----:B------:R-:W-:-:S03]  /*8da0*/  SHF.R.S32.HI R0, RZ, 0x1f, R207 ;  /* 0x0000001fff007819 */ /* 0x000fc600000114cf */
[----:B------:R-:W-:Y:S02]  /*8db0*/  IMAD R5, R5, c[0x0][0x208], RZ ;  /* 0x0000820005057a24 */ /* 0x000fe400078e02ff */
[----:B------:R-:W-:Y:S02]  /*8dc0*/  IMAD R0, R0, c[0x0][0x218], RZ ;  /* 0x0000860000007a24 */ /* 0x000fe400078e02ff */
[----:B------:R-:W-:Y:S02]  /*8dd0*/  IMAD R2, R208, c[0x0][0x20c], R5 ;  /* 0x00008300d0027a24 */ /* 0x000fe400078e0205 */
[----:B------:R-:W-:-:S03]  /*8de0*/  IMAD R17, R207, c[0x0][0x21c], R0 ;  /* 0x00008700cf117a24 */ /* 0x000fc600078e0200 */
[----:B------:R-:W-:-:S05]  /*8df0*/  IADD3 R9, R9, R2, RZ ;  /* 0x0000000209097210 */ /* 0x000fca0007ffe0ff */
[----:B------:R-:W-:-:S05]  /*8e00*/  IMAD.WIDE.U32 R8, R207, c[0x0][0x218], R8 ;  /* 0x00008600cf087a25 */ /* 0x000fca00078e0008 */
[----:B------:R-:W-:-:S04]  /*8e10*/  IADD3 R2, P0, R212, R8, RZ ;  /* 0x00000008d4027210 */ /* 0x000fc80007f1e0ff */
[----:B------:R-:W-:Y:S02]  /*8e20*/  IADD3.X R17, R198, R9, R17, P0, !PT ;  /* 0x00000009c6117210 */ /* 0x000fe400007fe411 */
[----:B------:R-:W-:-:S04]  /*8e30*/  LEA R0, P0, R2, c[0x0][0x1f8], 0x1 ;  /* 0x00007e0002007a11 */ /* 0x000fc800078008ff */
[----:B------:R-:W-:Y:S01]  /*8e40*/  LEA.HI.X R17, R2, c[0x0][0x1fc], R17, 0x1, P0 ;  /* 0x00007f0002117a11 */ /* 0x000fe200000f0c11 */
[----:B------:R-:W-:Y:S06]  /*8e50*/  BRA.DIV ~URZ, `(.L_x_1235) ;  /* 0x000104427f007947 */ /* 0x000fec000b800000 */
[----:B------:R2:W4:Y:S02]  /*8e60*/  SHFL.IDX PT, R19, R17, RZ, 0x181f ;  /* 0x00181fff11137589 */ /* 0x00052400000e0000 */
.L_x_1337:
[----:B------:R-:W-:Y:S05]  /*8e70*/  BRA.DIV ~URZ, `(.L_x_1236) ;  /* 0x000104a27f007947 */ /* 0x000fea000b800000 */
[----:B------:R-:W2:Y:S01]  /*8e80*/  SHFL.IDX PT, R16, R0, RZ, 0x181f ;  /* 0x00181fff00107589 */ /* 0x000ea200000e0000 */
[C---:B------:R-:W-:Y:S01]  /*8e90*/  IMAD.SHL.U32 R5, R223.reuse, 0x2, RZ ;  /* 0x00000002df057824 */ /* 0x040fe200078e00ff */
[----:B------:R-:W-:Y:S01]  /*8ea0*/  SHF.L.U64.HI R2, R223, 0x1, R140 ;  /* 0x00000001df027819 */ /* 0x000fe2000001028c */
[C---:B------:R-:W-:Y:S01]  /*8eb0*/  IMAD.SHL.U32 R9, R230.reuse, 0x2, RZ ;  /* 0x00000002e6097824 */ /* 0x040fe200078e00ff */
[----:B------:R-:W-:Y:S01]  /*8ec0*/  SHF.L.U64.HI R8, R230, 0x1, R227 ;  /* 0x00000001e6087819 */ /* 0x000fe200000102e3 */
[----:B------:R-:W-:Y:S01]  /*8ed0*/  IMAD.SHL.U32 R11, R205, 0x2, RZ ;  /* 0x00000002cd0b7824 */ /* 0x000fe200078e00ff */
[----:B------:R-:W-:Y:S01]  /*8ee0*/  ISETP.GE.AND P4, PT, R223, c[0x0][0x1d4], PT ;  /* 0x00007500df007a0c */ /* 0x000fe20003f86270 */
[----:B--2---:R-:W2:Y:S01]  /*8ef0*/  SHFL.IDX PT, R17, R17, 0x1, 0x181f ;  /* 0x00381f0011117f89 */ /* 0x004ea200000e0000 */
[----:B------:R-:W-:Y:S02]  /*8f00*/  ISETP.GE.AND P3, PT, R229, c[0x0][0x1d4], PT ;  /* 0x00007500e5007a0c */ /* 0x000fe40003f66270 */
[----:B------:R-:W-:Y:S01]  /*8f10*/  SHF.L.U64.HI R10, R205, 0x1, R202 ;  /* 0x00000001cd0a7819 */ /* 0x000fe200000102ca */
[----:B------:R4:W3:Y:S01]  /*8f20*/  SHFL.IDX PT, R240, R0, 0x1, 0x181f ;  /* 0x00381f0000f07f89 */ /* 0x0008e200000e0000 */
[----:B------:R-:W-:-:S02]  /*8f30*/  SEL R18, RZ, 0x10, P4 ;  /* 0x00000010ff127807 */ /* 0x000fc40002000000 */
[----:B------:R-:W-:-:S05]  /*8f40*/  IADD3 R32, P0, R16, R5, RZ ;  /* 0x0000000510207210 */ /* 0x000fca0007f1e0ff */
[----:B----4-:R-:W-:Y:S01]  /*8f50*/  IMAD.X R33, R19, 0x1, R2, P0 ;  /* 0x0000000113217824 */ /* 0x010fe200000e0602 */
[----:B------:R-:W-:-:S04]  /*8f60*/  IADD3 R26, P0, R16, R9, RZ ;  /* 0x00000009101a7210 */ /* 0x000fc80007f1e0ff */
[----:B------:R4:W-:Y:S01]  /*8f70*/  LDGSTS.E.BYPASS.LTC128B.128 [R203+0x6000], [R32.64], !P4 ;  /* 0x0600000020cb7fae */ /* 0x0009e2000e101d46 */
[C---:B------:R-:W-:Y:S01]  /*8f80*/  IMAD.X R27, R19.reuse, 0x1, R8, P0 ;  /* 0x00000001131b7824 */ /* 0x040fe200000e0608 */
[----:B------:R-:W-:Y:S02]  /*8f90*/  IADD3 R24, P0, R16, R11, RZ ;  /* 0x0000000b10187210 */ /* 0x000fe40007f1e0ff */
[----:B------:R-:W-:Y:S02]  /*8fa0*/  SEL R16, RZ, 0x10, P3 ;  /* 0x00000010ff107807 */ /* 0x000fe40001800000 */
[----:B------:R4:W-:Y:S01]  /*8fb0*/  LDGSTS.E.BYPASS.LTC128B.128 [R203+0x8000], [R26.64], !P3 ;  /* 0x080000001acb7fae */ /* 0x0009e2000d901d46 */
[----:B------:R-:W-:-:S05]  /*8fc0*/  IMAD.X R25, R19, 0x1, R10, P0 ;  /* 0x0000000113197824 */ /* 0x000fca00000e060a */
[----:B------:R4:W-:Y:S03]  /*8fd0*/  LDGSTS.E.BYPASS.LTC128B.128 [R203+0xa000], [R24.64], !P6 ;  /* 0x0a00000018cb7fae */ /* 0x0009e6000f101d46 */
.L_x_1338:
[----:B--23--:R-:W-:-:S04]  /*8fe0*/  IADD3 R0, -R16, 0x10, RZ ;  /* 0x0000001010007810 */ /* 0x00cfc80007ffe1ff */
[----:B------:R-:W-:-:S04]  /*8ff0*/  LOP3.LUT R0, R0, 0xf, RZ, 0xc0, !PT ;  /* 0x0000000f00007812 */ /* 0x000fc800078ec0ff */
[----:B----4-:R-:W-:Y:S02]  /*9000*/  IADD3 R24, P3, P0, R0, R240, R9 ;  /* 0x000000f000187210 */ /* 0x010fe4000787e009 */
[----:B------:R-:W-:Y:S02]  /*9010*/  IADD3 R0, -R18, 0x10, RZ ;  /* 0x0000001012007810 */ /* 0x000fe40007ffe1ff */
[----:B------:R-:W-:Y:S02]  /*9020*/  IADD3.X R25, RZ, R17, R8, P3, P0 ;  /* 0x00000011ff197210 */ /* 0x000fe40001fe0408 */
[----:B------:R-:W-:-:S04]  /*9030*/  LOP3.LUT R0, R0, 0xf, RZ, 0xc0, !PT ;  /* 0x0000000f00007812 */ /* 0x000fc800078ec0ff */
        /* <DEDUP_REMOVED lines=15> */
.L_x_1234:
[----:B------:R-:W-:Y:S05]  /*9130*/  BSYNC B0 ;  /* 0x0000000000007941 */ /* 0x000fea0003800000 */
.L_x_1233:
[----:B------:R-:W0:Y:S01]  /*9140*/  LDGDEPBAR ;  /* 0x00000000000079af */ /* 0x000e220000000000 */
[----:B------:R-:W-:Y:S02]  /*9150*/  WARPSYNC 0xffffffff ;  /* 0xffffffff00007948 */ /* 0x000fe40003800000 */
[----:B------:R-:W-:Y:S01]  /*9160*/  IMAD.MOV.U32 R0, RZ, RZ, 0x40 ;  /* 0x00000040ff007424 */ /* 0x000fe200078e00ff */
[----:B--2---:R-:W2:Y:S01]  /*9170*/  LDL R5, [R1+0x4] ;  /* 0x0000040001057983 */ /* 0x004ea20000100800 */
[C---:B---34-:R-:W-:Y:S01]  /*9180*/  HMMA.16816.F32.BF16 R16, R20.reuse, R64, RZ ;  /* 0x000000401410723c */ /* 0x058fe200000418ff */
[C---:B------:R-:W-:Y:S01]  /*9190*/  IMAD R184, R3.reuse, 0x2, R190 ;  /* 0x0000000203b87824 */ /* 0x040fe200078e02be */
[----:B------:R-:W-:Y:S01]  /*91a0*/  ULDC UR4, c[0x0][0x324] ;  /* 0x0000c90000047ab9 */ /* 0x000fe20000000800 */
[----:B------:R-:W-:Y:S01]  /*91b0*/  SEL R177, R0, 0xffffffc0, !P2 ;  /* 0xffffffc000b17807 */ /* 0x000fe20005000000 */
[----:B------:R-:W-:Y:S01]  /*91c0*/  IMAD R183, R3, 0x2, R186 ;  /* 0x0000000203b77824 */ /* 0x000fe200078e02ba */
[----:B------:R-:W-:Y:S01]  /*91d0*/  ULOP3.LUT UR4, URZ, UR4, URZ, 0x33, !UPT ;  /* 0x000000043f047292 */ /* 0x000fe2000f8e333f */
[----:B------:R-:W-:Y:S01]  /*91e0*/  LDSM.16.M88.4 R8, [R184] ;  /* 0x00000000b808783b */ /* 0x000fe20000000200 */
[----:B------:R-:W-:Y:S01]  /*91f0*/  IMAD.MOV.U32 R143, RZ, RZ, 0x1 ;  /* 0x00000001ff8f7424 */ /* 0x000fe200078e00ff */
[----:B------:R-:W-:Y:S01]  /*9200*/  HMMA.16816.F32.BF16 R60, R20, R56, RZ ;  /* 0x00000038143c723c */ /* 0x000fe200000418ff */
[----:B------:R-:W-:-:S02]  /*9210*/  IMAD.IADD R2, R188, 0x1, R177 ;  /* 0x00000001bc027824 */ /* 0x000fc400078e02b1 */
[----:B------:R-:W-:Y:S01]  /*9220*/  IMAD.IADD R0, R177, 0x1, R6 ;  /* 0x00000001b1007824 */ /* 0x000fe200078e0206 */
[C---:B------:R-:W-:Y:S02]  /*9230*/  ISETP.NE.AND P0, PT, R143.reuse, c[0x0][0x2c4], PT ;  /* 0x0000b1008f007a0c */ /* 0x040fe40003f05270 */
[----:B------:R-:W3:Y:S01]  /*9240*/  LDSM.16.M88.4 R76, [R2+0xc100] ;  /* 0x00c10000024c783b */ /* 0x000ee20000000200 */
[----:B------:R-:W-:Y:S01]  /*9250*/  ISETP.LE.AND P3, PT, R143, c[0x0][0x32c], PT ;  /* 0x0000cb008f007a0c */ /* 0x000fe20003f63270 */
[C---:B------:R-:W-:Y:S02]  /*9260*/  HMMA.16816.F32.BF16 R52, R20.reuse, R48, RZ ;  /* 0x000000301434723c */ /* 0x040fe400000418ff */
[----:B------:R-:W4:Y:S04]  /*9270*/  LDSM.16.M88.4 R72, [R2+0xc900] ;  /* 0x00c900000248783b */ /* 0x000f280000000200 */
[----:B------:R-:W1:Y:S02]  /*9280*/  LDSM.16.M88.4 R24, [R2+0xd900] ;  /* 0x00d900000218783b */ /* 0x000e640000000200 */
[C---:B------:R-:W-:Y:S02]  /*9290*/  HMMA.16816.F32.BF16 R64, R20.reuse, R66, RZ ;  /* 0x000000421440723c */ /* 0x040fe400000418ff */
[----:B------:R-:W1:Y:S04]  /*92a0*/  LDSM.16.M88.4 R32, [R2+0xd100] ;  /* 0x00d100000220783b */ /* 0x000e680000000200 */
[----:B------:R-:W-:Y:S02]  /*92b0*/  LDSM.16.M88.4 R84, [R0+0xc100] ;  /* 0x00c100000054783b */ /* 0x000fe40000000200 */
[C---:B------:R-:W-:Y:S08]  /*92c0*/  HMMA.16816.F32.BF16 R56, R20.reuse, R58, RZ ;  /* 0x0000003a1438723c */ /* 0x040ff000000418ff */
[C---:B------:R-:W-:Y:S08]  /*92d0*/  HMMA.16816.F32.BF16 R48, R20.reuse, R50, RZ ;  /* 0x000000321430723c */ /* 0x040ff000000418ff */
[C---:B-1----:R-:W-:Y:S08]  /*92e0*/  HMMA.16816.F32.BF16 R44, R20.reuse, R12, RZ ;  /* 0x0000000c142c723c */ /* 0x042ff000000418ff */
[----:B------:R-:W-:Y:S01]  /*92f0*/  HMMA.16816.F32.BF16 R20, R20, R14, RZ ;  /* 0x0000000e1414723c */ /* 0x000fe200000418ff */
[----:B------:R-:W1:Y:S07]  /*9300*/  LDSM.16.M88.4 R12, [R183] ;  /* 0x00000000b70c783b */ /* 0x000e6e0000000200 */
[C---:B------:R-:W-:Y:S08]  /*9310*/  HMMA.16816.F32.BF16 R16, R40.reuse, R80, R16 ;  /* 0x000000502810723c */ /* 0x040ff00000041810 */
[C---:B------:R-:W-:Y:S08]  /*9320*/  HMMA.16816.F32.BF16 R60, R40.reuse, R68, R60 ;  /* 0x00000044283c723c */ /* 0x040ff0000004183c */
[C---:B------:R-:W-:Y:S01]  /*9330*/  HMMA.16816.F32.BF16 R64, R40.reuse, R82, R64 ;  /* 0x000000522840723c */ /* 0x040fe20000041840 */
[----:B------:R-:W-:Y:S07]  /*9340*/  LDSM.16.M88.4 R80, [R188+0xe100] ;  /* 0x00e10000bc50783b */ /* 0x000fee0000000200 */
[C---:B------:R-:W-:Y:S01]  /*9350*/  HMMA.16816.F32.BF16 R56, R40.reuse, R70, R56 ;  /* 0x000000462838723c */ /* 0x040fe20000041838 */
[----:B------:R-:W1:Y:S07]  /*9360*/  LDSM.16.M88.4 R68, [R0+0xc900] ;  /* 0x00c900000044783b */ /* 0x000e6e0000000200 */
[C---:B------:R-:W-:Y:S08]  /*9370*/  HMMA.16816.F32.BF16 R52, R40.reuse, R36, R52 ;  /* 0x000000242834723c */ /* 0x040ff00000041834 */
[C---:B------:R-:W-:Y:S01]  /*9380*/  HMMA.16816.F32.BF16 R48, R40.reuse, R38, R48 ;  /* 0x000000262830723c */ /* 0x040fe20000041830 */
[----:B------:R-:W-:Y:S07]  /*9390*/  LDSM.16.M88.4 R36, [R0+0xd100] ;  /* 0x00d100000024783b */ /* 0x000fee0000000200 */
[C---:B------:R-:W-:Y:S08]  /*93a0*/  HMMA.16816.F32.BF16 R44, R40.reuse, R28, R44 ;  /* 0x0000001c282c723c */ /* 0x040ff0000004182c */
[----:B------:R-:W-:Y:S01]  /*93b0*/  HMMA.16816.F32.BF16 R40, R40, R30, R20 ;  /* 0x0000001e2828723c */ /* 0x000fe20000041814 */
[----:B------:R-:W1:Y:S04]  /*93c0*/  LDSM.16.M88.4 R28, [R0+0xd900] ;  /* 0x00d90000001c783b */ /* 0x000e680000000200 */
[----:B------:R-:W1:Y:S03]  /*93d0*/  LDSM.16.M88.4 R20, [R190+0x4000] ;  /* 0x00400000be14783b */ /* 0x000e660000000200 */
[C---:B---3--:R-:W-:Y:S08]  /*93e0*/  HMMA.16816.F32.BF16 R16, R8.reuse, R76, R16 ;  /* 0x0000004c0810723c */ /* 0x048ff00000041810 */
[C---:B----4-:R-:W-:Y:S08]  /*93f0*/  HMMA.16816.F32.BF16 R60, R8.reuse, R72, R60 ;  /* 0x00000048083c723c */ /* 0x050ff0000004183c */
[C---:B------:R-:W-:Y:S08]  /*9400*/  HMMA.16816.F32.BF16 R44, R8.reuse, R24, R44 ;  /* 0x00000018082c723c */ /* 0x040ff0000004182c */
[C---:B------:R-:W-:Y:S01]  /*9410*/  HMMA.16816.F32.BF16 R40, R8.reuse, R26, R40 ;  /* 0x0000001a0828723c */ /* 0x040fe20000041828 */
[----:B------:R-:W-:Y:S07]  /*9420*/  LDSM.16.M88.4 R24, [R188+0xf900] ;  /* 0x00f90000bc18783b */ /* 0x000fee0000000200 */
[C---:B------:R-:W-:Y:S01]  /*9430*/  HMMA.16816.F32.BF16 R64, R8.reuse, R78, R64 ;  /* 0x0000004e0840723c */ /* 0x040fe20000041840 */
[----:B------:R-:W3:Y:S07]  /*9440*/  LDSM.16.M88.4 R76, [R188+0xe900] ;  /* 0x00e90000bc4c783b */ /* 0x000eee0000000200 */
[C---:B------:R-:W-:Y:S01]  /*9450*/  HMMA.16816.F32.BF16 R56, R8.reuse, R74, R56 ;  /* 0x0000004a0838723c */ /* 0x040fe20000041838 */
[----:B------:R-:W-:Y:S07]  /*9460*/  LDSM.16.M88.4 R72, [R6+0xe100] ;  /* 0x00e100000648783b */ /* 0x000fee0000000200 */
[C---:B------:R-:W-:Y:S08]  /*9470*/  HMMA.16816.F32.BF16 R52, R8.reuse, R32, R52 ;  /* 0x000000200834723c */ /* 0x040ff00000041834 */
[----:B------:R-:W-:Y:S01]  /*9480*/  HMMA.16816.F32.BF16 R48, R8, R34, R48 ;  /* 0x000000220830723c */ /* 0x000fe20000041830 */
[----:B------:R-:W4:Y:S04]  /*9490*/  LDSM.16.M88.4 R32, [R188+0xf100] ;  /* 0x00f10000bc20783b */ /* 0x000f280000000200 */
[----:B------:R-:W2:Y:S03]  /*94a0*/  LDSM.16.M88.4 R8, [R186+0x4000] ;  /* 0x00400000ba08783b */ /* 0x000ea60000000200 */
[C---:B-1----:R-:W-:Y:S08]  /*94b0*/  HMMA.16816.F32.BF16 R16, R12.reuse, R84, R16 ;  /* 0x000000540c10723c */ /* 0x042ff00000041810 */
[C---:B------:R-:W-:Y:S08]  /*94c0*/  HMMA.16816.F32.BF16 R60, R12.reuse, R68, R60 ;  /* 0x000000440c3c723c */ /* 0x040ff0000004183c */
[C---:B------:R-:W-:Y:S08]  /*94d0*/  HMMA.16816.F32.BF16 R44, R12.reuse, R28, R44 ;  /* 0x0000001c0c2c723c */ /* 0x040ff0000004182c */
[C---:B------:R-:W-:Y:S01]  /*94e0*/  HMMA.16816.F32.BF16 R40, R12.reuse, R30, R40 ;  /* 0x0000001e0c28723c */ /* 0x040fe20000041828 */
[----:B------:R-:W-:Y:S07]  /*94f0*/  LDSM.16.M88.4 R28, [R6+0xf900] ;  /* 0x00f90000061c783b */ /* 0x000fee0000000200 */
[C---:B------:R-:W-:Y:S01]  /*9500*/  HMMA.16816.F32.BF16 R64, R12.reuse, R86, R64 ;  /* 0x000000560c40723c */ /* 0x040fe20000041840 */
[----:B------:R-:W-:Y:S07]  /*9510*/  LDSM.16.M88.4 R84, [R2+0xe100] ;  /* 0x00e100000254783b */ /* 0x000fee0000000200 */
[C---:B------:R-:W-:Y:S01]  /*9520*/  HMMA.16816.F32.BF16 R56, R12.reuse, R70, R56 ;  /* 0x000000460c38723c */ /* 0x040fe20000041838 */
[----:B------:R-:W1:Y:S07]  /*9530*/  LDSM.16.M88.4 R68, [R6+0xe900] ;  /* 0x00e900000644783b */ /* 0x000e6e0000000200 */
[C---:B------:R-:W-:Y:S08]  /*9540*/  HMMA.16816.F32.BF16 R52, R12.reuse, R36, R52 ;  /* 0x000000240c34723c */ /* 0x040ff00000041834 */
[----:B------:R-:W-:Y:S01]  /*9550*/  HMMA.16816.F32.BF16 R48, R12, R38, R48 ;  /* 0x000000260c30723c */ /* 0x000fe20000041830 */
[----:B------:R-:W1:Y:S04]  /*9560*/  LDSM.16.M88.4 R36, [R6+0xf100] ;  /* 0x00f100000624783b */ /* 0x000e680000000200 */
[----:B------:R-:W1:Y:S03]  /*9570*/  LDSM.16.M88.4 R12, [R184+0x4000] ;  /* 0x00400000b80c783b */ /* 0x000e660000000200 */
[C---:B------:R-:W-:Y:S08]  /*9580*/  HMMA.16816.F32.BF16 R16, R20.reuse, R80, R16 ;  /* 0x000000501410723c */ /* 0x040ff00000041810 */
[C---:B---3--:R-:W-:Y:S08]  /*9590*/  HMMA.16816.F32.BF16 R60, R20.reuse, R76, R60 ;  /* 0x0000004c143c723c */ /* 0x048ff0000004183c */
[C---:B------:R-:W-:Y:S08]  /*95a0*/  HMMA.16816.F32.BF16 R44, R20.reuse, R24, R44 ;  /* 0x00000018142c723c */ /* 0x040ff0000004182c */
[C---:B------:R-:W-:Y:S01]  /*95b0*/  HMMA.16816.F32.BF16 R40, R20.reuse, R26, R40 ;  /* 0x0000001a1428723c */ /* 0x040fe20000041828 */
[----:B------:R-:W-:Y:S07]  /*95c0*/  LDSM.16.M88.4 R24, [R2+0xf100] ;  /* 0x00f100000218783b */ /* 0x000fee0000000200 */
[C---:B------:R-:W-:Y:S01]  /*95d0*/  HMMA.16816.F32.BF16 R64, R20.reuse, R82, R64 ;  /* 0x000000521440723c */ /* 0x040fe20000041840 */
[----:B------:R-:W3:Y:S07]  /*95e0*/  LDSM.16.M88.4 R80, [R2+0xe900] ;  /* 0x00e900000250783b */ /* 0x000eee0000000200 */
[C---:B----4-:R-:W-:Y:S08]  /*95f0*/  HMMA.16816.F32.BF16 R52, R20.reuse, R32, R52 ;  /* 0x000000201434723c */ /* 0x050ff00000041834 */
[----:B------:R-:W-:Y:S01]  /*9600*/  HMMA.16816.F32.BF16 R48, R20, R34, R48 ;  /* 0x000000221430723c */ /* 0x000fe20000041830 */
[----:B------:R-:W-:Y:S07]  /*9610*/  LDSM.16.M88.4 R32, [R183+0x4000] ;  /* 0x00400000b720783b */ /* 0x000fee0000000200 */
[----:B--2---:R-:W-:Y:S08]  /*9620*/  HMMA.16816.F32.BF16 R16, R8, R72, R16 ;  /* 0x000000480810723c */ /* 0x004ff00000041810 */
[----:B------:R-:W-:Y:S01]  /*9630*/  HMMA.16816.F32.BF16 R56, R20, R78, R56 ;  /* 0x0000004e1438723c */ /* 0x000fe20000041838 */
[----:B------:R-:W2:Y:S04]  /*9640*/  LDSM.16.M88.4 R20, [R2+0xf900] ;  /* 0x00f900000214783b */ /* 0x000ea80000000200 */
[----:B------:R-:W4:Y:S03]  /*9650*/  LDSM.16.M88.4 R76, [R0+0xe100] ;  /* 0x00e10000004c783b */ /* 0x000f260000000200 */
[C---:B-1----:R-:W-:Y:S08]  /*9660*/  HMMA.16816.F32.BF16 R60, R8.reuse, R68, R60 ;  /* 0x00000044083c723c */ /* 0x042ff0000004183c */
[C---:B------:R-:W-:Y:S08]  /*9670*/  HMMA.16816.F32.BF16 R44, R8.reuse, R28, R44 ;  /* 0x0000001c082c723c */ /* 0x040ff0000004182c */
[C---:B------:R-:W-:Y:S01]  /*9680*/  HMMA.16816.F32.BF16 R40, R8.reuse, R30, R40 ;  /* 0x0000001e0828723c */ /* 0x040fe20000041828 */
[----:B------:R-:W-:Y:S07]  /*9690*/  LDSM.16.M88.4 R28, [R188+0x10100] ;  /* 0x01010000bc1c783b */ /* 0x000fee0000000200 */
[C---:B------:R-:W-:Y:S01]  /*96a0*/  HMMA.16816.F32.BF16 R64, R8.reuse, R74, R64 ;  /* 0x0000004a0840723c */ /* 0x040fe20000041840 */
[----:B------:R-:W1:Y:S07]  /*96b0*/  LDSM.16.M88.4 R72, [R0+0xe900] ;  /* 0x00e900000048783b */ /* 0x000e6e0000000200 */
[C---:B------:R-:W-:Y:S08]  /*96c0*/  HMMA.16816.F32.BF16 R52, R8.reuse, R36, R52 ;  /* 0x000000240834723c */ /* 0x040ff00000041834 */
[----:B------:R-:W-:Y:S01]  /*96d0*/  HMMA.16816.F32.BF16 R48, R8, R38, R48 ;  /* 0x000000260830723c */ /* 0x000fe20000041830 */
[----:B------:R-:W1:Y:S07]  /*96e0*/  LDSM.16.M88.4 R36, [R0+0xf900] ;  /* 0x00f900000024783b */ /* 0x000e6e0000000200 */
[----:B------:R-:W-:Y:S08]  /*96f0*/  HMMA.16816.F32.BF16 R16, R12, R84, R16 ;  /* 0x000000540c10723c */ /* 0x000ff00000041810 */
[----:B------:R-:W-:Y:S01]  /*9700*/  HMMA.16816.F32.BF16 R56, R8, R70, R56 ;  /* 0x000000460838723c */ /* 0x000fe20000041838 */
[----:B------:R-:W1:Y:S04]  /*9710*/  LDSM.16.M88.4 R8, [R190+0x8000] ;  /* 0x00800000be08783b */ /* 0x000e680000000200 */
[----:B------:R-:W1:Y:S03]  /*9720*/  LDSM.16.M88.4 R68, [R0+0xf100] ;  /* 0x00f100000044783b */ /* 0x000e660000000200 */
[C---:B---3--:R-:W-:Y:S08]  /*9730*/  HMMA.16816.F32.BF16 R60, R12.reuse, R80, R60 ;  /* 0x000000500c3c723c */ /* 0x048ff0000004183c */
[C---:B--2---:R-:W-:Y:S08]  /*9740*/  HMMA.16816.F32.BF16 R44, R12.reuse, R20, R44 ;  /* 0x000000140c2c723c */ /* 0x044ff0000004182c */
[C---:B------:R-:W-:Y:S01]  /*9750*/  HMMA.16816.F32.BF16 R40, R12.reuse, R22, R40 ;  /* 0x000000160c28723c */ /* 0x040fe20000041828 */
[----:B------:R-:W-:Y:S07]  /*9760*/  LDSM.16.M88.4 R20, [R188+0x11100] ;  /* 0x01110000bc14783b */ /* 0x000fee0000000200 */
[C---:B------:R-:W-:Y:S01]  /*9770*/  HMMA.16816.F32.BF16 R64, R12.reuse, R86, R64 ;  /* 0x000000560c40723c */ /* 0x040fe20000041840 */
[----:B------:R-:W-:Y:S07]  /*9780*/  LDSM.16.M88.4 R84, [R6+0x10100] ;  /* 0x010100000654783b */ /* 0x000fee0000000200 */
[C---:B------:R-:W-:Y:S08]  /*9790*/  HMMA.16816.F32.BF16 R52, R12.reuse, R24, R52 ;  /* 0x000000180c34723c */ /* 0x040ff00000041834 */
[----:B------:R-:W-:Y:S01]  /*97a0*/  HMMA.16816.F32.BF16 R48, R12, R26, R48 ;  /* 0x0000001a0c30723c */ /* 0x000fe20000041830 */
[----:B------:R-:W2:Y:S07]  /*97b0*/  LDSM.16.M88.4 R24, [R188+0x10900] ;  /* 0x01090000bc18783b */ /* 0x000eae0000000200 */
[----:B----4-:R-:W-:Y:S08]  /*97c0*/  HMMA.16816.F32.BF16 R16, R32, R76, R16 ;  /* 0x0000004c2010723c */ /* 0x010ff00000041810 */
[----:B------:R-:W-:Y:S01]  /*97d0*/  HMMA.16816.F32.BF16 R56, R12, R82, R56 ;  /* 0x000000520c38723c */ /* 0x000fe20000041838 */
[----:B------:R-:W3:Y:S04]  /*97e0*/  LDSM.16.M88.4 R12, [R188+0x11900] ;  /* 0x01190000bc0c783b */ /* 0x000ee80000000200 */
[----:B------:R-:W4:Y:S03]  /*97f0*/  LDSM.16.M88.4 R80, [R186+0x8000] ;  /* 0x00800000ba50783b */ /* 0x000f260000000200 */
[C---:B-1----:R-:W-:Y:S08]  /*9800*/  HMMA.16816.F32.BF16 R60, R32.reuse, R72, R60 ;  /* 0x00000048203c723c */ /* 0x042ff0000004183c */
[C---:B------:R-:W-:Y:S08]  /*9810*/  HMMA.16816.F32.BF16 R44, R32.reuse, R36, R44 ;  /* 0x00000024202c723c */ /* 0x040ff0000004182c */
[C---:B------:R-:W-:Y:S01]  /*9820*/  HMMA.16816.F32.BF16 R40, R32.reuse, R38, R40 ;  /* 0x000000262028723c */ /* 0x040fe20000041828 */
[----:B------:R-:W-:Y:S07]  /*9830*/  LDSM.16.M88.4 R36, [R184+0x8000] ;  /* 0x00800000b824783b */ /* 0x000fee0000000200 */
[----:B------:R-:W-:Y:S01]  /*9840*/  HMMA.16816.F32.BF16 R64, R32, R78, R64 ;  /* 0x0000004e2040723c */ /* 0x000fe20000041840 */
[----:B------:R-:W1:Y:S07]  /*9850*/  LDSM.16.M88.4 R76, [R6+0x10900] ;  /* 0x01090000064c783b */ /* 0x000e6e0000000200 */
[----:B------:R-:W-:Y:S08]  /*9860*/  HMMA.16816.F32.BF16 R16, R8, R28, R16 ;  /* 0x0000001c0810723c */ /* 0x000ff00000041810 */
[C---:B------:R-:W-:Y:S08]  /*9870*/  HMMA.16816.F32.BF16 R52, R32.reuse, R68, R52 ;  /* 0x000000442034723c */ /* 0x040ff00000041834 */
[C---:B------:R-:W-:Y:S01]  /*9880*/  HMMA.16816.F32.BF16 R48, R32.reuse, R70, R48 ;  /* 0x000000462030723c */ /* 0x040fe20000041830 */
[----:B------:R-:W1:Y:S07]  /*9890*/  LDSM.16.M88.4 R68, [R6+0x11900] ;  /* 0x011900000644783b */ /* 0x000e6e0000000200 */
[----:B------:R-:W-:Y:S01]  /*98a0*/  HMMA.16816.F32.BF16 R56, R32, R74, R56 ;  /* 0x0000004a2038723c */ /* 0x000fe20000041838 */
[----:B------:R-:W1:Y:S04]  /*98b0*/  LDSM.16.M88.4 R32, [R2+0x10100] ;  /* 0x010100000220783b */ /* 0x000e680000000200 */
[----:B------:R-:W1:Y:S03]  /*98c0*/  LDSM.16.M88.4 R72, [R6+0x11100] ;  /* 0x011100000648783b */ /* 0x000e660000000200 */
[C---:B--2---:R-:W-:Y:S08]  /*98d0*/  HMMA.16816.F32.BF16 R60, R8.reuse, R24, R60 ;  /* 0x00000018083c723c */ /* 0x044ff0000004183c */
[C---:B---3--:R-:W-:Y:S08]  /*98e0*/  HMMA.16816.F32.BF16 R44, R8.reuse, R12, R44 ;  /* 0x0000000c082c723c */ /* 0x048ff0000004182c */
[C---:B------:R-:W-:Y:S01]  /*98f0*/  HMMA.16816.F32.BF16 R40, R8.reuse, R14, R40 ;  /* 0x0000000e0828723c */ /* 0x040fe20000041828 */
[----:B------:R-:W-:Y:S07]  /*9900*/  LDSM.16.M88.4 R12, [R0+0x10100] ;  /* 0x01010000000c783b */ /* 0x000fee0000000200 */
[----:B------:R-:W-:Y:S01]  /*9910*/  HMMA.16816.F32.BF16 R64, R8, R30, R64 ;  /* 0x0000001e0840723c */ /* 0x000fe20000041840 */
[----:B------:R-:W2:Y:S07]  /*9920*/  LDSM.16.M88.4 R28, [R2+0x10900] ;  /* 0x01090000021c783b */ /* 0x000eae0000000200 */
[----:B----4-:R-:W-:Y:S08]  /*9930*/  HMMA.16816.F32.BF16 R16, R80, R84, R16 ;  /* 0x000000545010723c */ /* 0x010ff00000041810 */
[C---:B------:R-:W-:Y:S08]  /*9940*/  HMMA.16816.F32.BF16 R52, R8.reuse, R20, R52 ;  /* 0x000000140834723c */ /* 0x040ff00000041834 */
[----:B------:R-:W-:Y:S01]  /*9950*/  HMMA.16816.F32.BF16 R56, R8, R26, R56 ;  /* 0x0000001a0838723c */ /* 0x000fe20000041838 */
[----:B------:R-:W3:Y:S07]  /*9960*/  LDSM.16.M88.4 R24, [R2+0x11100] ;  /* 0x011100000218783b */ /* 0x000eee0000000200 */
[C---:B-1----:R-:W-:Y:S08]  /*9970*/  HMMA.16816.F32.BF16 R60, R80.reuse, R76, R60 ;  /* 0x0000004c503c723c */ /* 0x042ff0000004183c */
[C---:B------:R-:W-:Y:S08]  /*9980*/  HMMA.16816.F32.BF16 R44, R80.reuse, R68, R44 ;  /* 0x00000044502c723c */ /* 0x040ff0000004182c */
[----:B------:R-:W-:Y:S08]  /*9990*/  HMMA.16816.F32.BF16 R40, R80, R70, R40 ;  /* 0x000000465028723c */ /* 0x000ff00000041828 */
[----:B------:R-:W-:Y:S01]  /*99a0*/  HMMA.16816.F32.BF16 R48, R8, R22, R48 ;  /* 0x000000160830723c */ /* 0x000fe20000041830 */
[----:B------:R-:W-:Y:S04]  /*99b0*/  LDSM.16.M88.4 R8, [R183+0x8000] ;  /* 0x00800000b708783b */ /* 0x000fe80000000200 */
[----:B------:R1:W-:Y:S03]  /*99c0*/  LDSM.16.M88.4 R20, [R2+0x11900] ;  /* 0x011900000214783b */ /* 0x0003e60000000200 */
[----:B------:R-:W-:Y:S01]  /*99d0*/  HMMA.16816.F32.BF16 R68, R36, R32, R16 ;  /* 0x000000202444723c */ /* 0x000fe20000041810 */
[----:B------:R-:W4:Y:S07]  /*99e0*/  LDSM.16.M88.4 R16, [R0+0x10900] ;  /* 0x010900000010783b */ /* 0x000f2e0000000200 */
[C---:B------:R-:W-:Y:S08]  /*99f0*/  HMMA.16816.F32.BF16 R52, R80.reuse, R72, R52 ;  /* 0x000000485034723c */ /* 0x040ff00000041834 */
[----:B------:R-:W-:Y:S01]  /*9a00*/  HMMA.16816.F32.BF16 R64, R80, R86, R64 ;  /* 0x000000565040723c */ /* 0x000fe20000041840 */
[----:B-1---5:R-:W-:-:S07]  /*9a10*/  SHF.R.S32.HI R2, RZ, 0x1f, R7 ;  /* 0x0000001fff027819 */ /* 0x022fce0000011407 */
[----:B--2---:R-:W-:Y:S01]  /*9a20*/  HMMA.16816.F32.BF16 R60, R36, R28, R60 ;  /* 0x0000001c243c723c */ /* 0x004fe2000004183c */
[CC--:B------:R-:W-:Y:S02]  /*9a30*/  LEA.HI R6, R2.reuse, R7.reuse, RZ, 0x2 ;  /* 0x0000000702067211 */ /* 0x0c0fe400078f10ff */
[----:B------:R-:W-:Y:S02]  /*9a40*/  LEA.HI R2, R2, R7, RZ, 0x5 ;  /* 0x0000000702027211 */ /* 0x000fe400078f28ff */
[----:B------:R-:W-:-:S03]  /*9a50*/  LOP3.LUT R6, R6, 0xfffffffc, RZ, 0xc0, !PT ;  /* 0xfffffffc06067812 */ /* 0x000fc600078ec0ff */
[----:B---3--:R-:W-:Y:S02]  /*9a60*/  HMMA.16816.F32.BF16 R52, R36, R24, R52 ;  /* 0x000000182434723c */ /* 0x008fe40000041834 */
[----:B------:R-:W-:-:S05]  /*9a70*/  IMAD.IADD R6, R7, 0x1, -R6 ;  /* 0x0000000107067824 */ /* 0x000fca00078e0a06 */
[--C-:B------:R-:W-:Y:S01]  /*9a80*/  SHF.R.S32.HI R24, RZ, 0x5, R2.reuse ;  /* 0x00000005ff187819 */ /* 0x100fe20000011402 */
[----:B------:R-:W-:Y:S01]  /*9a90*/  HMMA.16816.F32.BF16 R64, R36, R34, R64 ;  /* 0x000000222440723c */ /* 0x000fe20000041840 */
[----:B------:R-:W-:Y:S02]  /*9aa0*/  SHF.R.S32.HI R25, RZ, 0x1f, R2 ;  /* 0x0000001fff197819 */ /* 0x000fe40000011402 */
[----:B------:R-:W-:Y:S02]  /*9ab0*/  LOP3.LUT R2, R2, 0xffffffe0, RZ, 0xc0, !PT ;  /* 0xffffffe002027812 */ /* 0x000fe400078ec0ff */
[----:B------:R-:W-:-:S03]  /*9ac0*/  LEA.HI R25, R25, R24, RZ, 0x3 ;  /* 0x0000001819197211 */ /* 0x000fc600078f18ff */
[----:B------:R-:W-:Y:S01]  /*9ad0*/  IMAD.IADD R7, R7, 0x1, -R2 ;  /* 0x0000000107077824 */ /* 0x000fe200078e0a02 */
[----:B------:R-:W-:Y:S01]  /*9ae0*/  LEA.HI R2, R6, R6, RZ, 0x1 ;  /* 0x0000000606027211 */ /* 0x000fe200078f08ff */
[----:B----4-:R-:W-:Y:S01]  /*9af0*/  HMMA.16816.F32.BF16 R60, R8, R16, R60 ;  /* 0x00000010083c723c */ /* 0x010fe2000004183c */
[----:B------:R-:W-:Y:S02]  /*9b00*/  LOP3.LUT R25, R25, 0xffffff8, RZ, 0xc0, !PT ;  /* 0x0ffffff819197812 */ /* 0x000fe400078ec0ff */
[----:B------:R-:W-:-:S03]  /*9b10*/  LOP3.LUT R211, R2, 0x1ffffffe, RZ, 0xc0, !PT ;  /* 0x1ffffffe02d37812 */ /* 0x000fc600078ec0ff */
[----:B------:R-:W-:Y:S01]  /*9b20*/  IMAD.IADD R218, R24, 0x1, -R25 ;  /* 0x0000000118da7824 */ /* 0x000fe200078e0a19 */
[----:B------:R-:W-:Y:S01]  /*9b30*/  SHF.R.S32.HI R16, RZ, 0x1f, R7 ;  /* 0x0000001fff107819 */ /* 0x000fe20000011407 */
[C---:B------:R-:W-:Y:S01]  /*9b40*/  HMMA.16816.F32.BF16 R56, R80.reuse, R78, R56 ;  /* 0x0000004e5038723c */ /* 0x040fe20000041838 */
[----:B------:R-:W-:Y:S02]  /*9b50*/  IMAD.IADD R211, R6, 0x1, -R211 ;  /* 0x0000000106d37824 */ /* 0x000fe400078e0ad3 */
[----:B------:R-:W-:Y:S01]  /*9b60*/  LEA.HI R2, R16, R7, RZ, 0x2 ;  /* 0x0000000710027211 */ /* 0x000fe200078f10ff */
[----:B------:R-:W-:Y:S02]  /*9b70*/  IMAD.SHL.U32 R218, R218, 0x10, RZ ;  /* 0x00000010dada7824 */ /* 0x000fe400078e00ff */
[----:B------:R-:W-:Y:S01]  /*9b80*/  IMAD.SHL.U32 R211, R211, 0x8, RZ ;  /* 0x00000008d3d37824 */ /* 0x000fe200078e00ff */
[----:B------:R-:W-:Y:S01]  /*9b90*/  SHF.R.S32.HI R220, RZ, 0x2, R2 ;  /* 0x00000002ffdc7819 */ /* 0x000fe20000011402 */
[----:B------:R-:W-:Y:S01]  /*9ba0*/  HMMA.16816.F32.BF16 R48, R80, R74, R48 ;  /* 0x0000004a5030723c */ /* 0x000fe20000041830 */
[----:B------:R-:W-:-:S03]  /*9bb0*/  LOP3.LUT R2, R2, 0x7ffffffc, RZ, 0xc0, !PT ;  /* 0x7ffffffc02027812 */ /* 0x000fc600078ec0ff */
[----:B------:R-:W-:Y:S02]  /*9bc0*/  IMAD R5, R5, 0x80, R220 ;  /* 0x0000008005057824 */ /* 0x000fe400078e02dc */
[----:B------:R-:W-:Y:S01]  /*9bd0*/  IMAD.IADD R219, R7, 0x1, -R2 ;  /* 0x0000000107db7824 */ /* 0x000fe200078e0a02 */
[----:B------:R-:W-:Y:S01]  /*9be0*/  IADD3 R2, R193, 0x1, -R144 ;  /* 0x00000001c1027810 */ /* 0x000fe20007ffe890 */
[----:B------:R-:W-:Y:S02]  /*9bf0*/  HMMA.16816.F32.BF16 R44, R36, R20, R44 ;  /* 0x00000014242c723c */ /* 0x000fe4000004182c */
[----:B------:R-:W-:-:S05]  /*9c00*/  IMAD.SHL.U32 R219, R219, 0x2, RZ ;  /* 0x00000002dbdb7824 */ /* 0x000fca00078e00ff */
[----:B------:R-:W-:Y:S01]  /*9c10*/  IADD3 R2, -R204, R2, -R219 ;  /* 0x00000002cc027210 */ /* 0x000fe20007ffe9db */
[----:B------:R-:W-:Y:S01]  /*9c20*/  HMMA.16816.F32.BF16 R40, R36, R22, R40 ;  /* 0x000000162428723c */ /* 0x000fe20000041828 */
[----:B------:R-:W1:Y:S02]  /*9c30*/  LDSM.16.M88.4 R20, [R0+0x11100] ;  /* 0x011100000014783b */ /* 0x000e640000000200 */
[C---:B------:R-:W-:Y:S02]  /*9c40*/  IADD3 R6, R2.reuse, c[0x0][0x328], RZ ;  /* 0x0000ca0002067a10 */ /* 0x040fe40007ffe0ff */
[----:B------:R-:W-:-:S03]  /*9c50*/  IADD3 R2, R2, UR4, RZ ;  /* 0x0000000402027c10 */ /* 0x000fc6000fffe0ff */
[C---:B------:R-:W-:Y:S08]  /*9c60*/  HMMA.16816.F32.BF16 R68, R8.reuse, R12, R68 ;  /* 0x0000000c0844723c */ /* 0x040ff00000041844 */
[----:B------:R-:W-:Y:S01]  /*9c70*/  HMMA.16816.F32.BF16 R64, R8, R14, R64 ;  /* 0x0000000e0840723c */ /* 0x000fe20000041840 */
[----:B------:R2:W3:Y:S07]  /*9c80*/  LDSM.16.M88.4 R12, [R0+0x11900] ;  /* 0x01190000000c783b */ /* 0x0004ee0000000200 */
[C---:B------:R-:W-:Y:S08]  /*9c90*/  HMMA.16816.F32.BF16 R56, R36.reuse, R30, R56 ;  /* 0x0000001e2438723c */ /* 0x040ff00000041838 */
[----:B------:R-:W-:Y:S01]  /*9ca0*/  HMMA.16816.F32.BF16 R48, R36, R26, R48 ;  /* 0x0000001a2430723c */ /* 0x000fe20000041830 */
[----:B--2---:R-:W-:-:S07]  /*9cb0*/  IADD3 R0, R211, R5, R218 ;  /* 0x00000005d3007210 */ /* 0x004fce0007ffe0da */
[----:B-1----:R-:W-:Y:S01]  /*9cc0*/  HMMA.16816.F32.BF16 R52, R8, R20, R52 ;  /* 0x000000140834723c */ /* 0x002fe20000041834 */
[----:B------:R-:W-:-:S07]  /*9cd0*/  @P0 IMAD.HI.U32 R5, R0, c[0x0][0x2c8], RZ ;  /* 0x0000b20000050a27 */ /* 0x000fce00078e00ff */
[----:B------:R-:W-:Y:S01]  /*9ce0*/  HMMA.16816.F32.BF16 R56, R8, R18, R56 ;  /* 0x000000120838723c */ /* 0x000fe20000041838 */
[----:B------:R-:W-:-:S05]  /*9cf0*/  @P0 SHF.R.U32.HI R0, RZ, c[0x0][0x2cc], R5 ;  /* 0x0000b300ff000a19 */ /* 0x000fca0000011605 */
[----:B------:R-:W1:Y:S02]  /*9d00*/  SHFL.IDX PT, R5, R0, RZ, 0x1c1f ;  /* 0x001c1fff00057589 */ /* 0x000e6400000e0000 */
[C---:B------:R-:W-:Y:S08]  /*9d10*/  HMMA.16816.F32.BF16 R48, R8.reuse, R22, R48 ;  /* 0x000000160830723c */ /* 0x040ff00000041830 */
[C---:B---3--:R-:W-:Y:S08]  /*9d20*/  HMMA.16816.F32.BF16 R44, R8.reuse, R12, R44 ;  /* 0x0000000c082c723c */ /* 0x048ff0000004182c */
[----:B------:R-:W-:Y:S01]  /*9d30*/  HMMA.16816.F32.BF16 R40, R8, R14, R40 ;  /* 0x0000000e0828723c */ /* 0x000fe20000041828 */
[----:B-1----:R-:W-:-:S06]  /*9d40*/  IMAD.IADD R7, R6, 0x1, R5 ;  /* 0x0000000106077824 */ /* 0x002fcc00078e0205 */
[----:B------:R-:W-:Y:S01]  /*9d50*/  IADD3 R8, -R219, R193, -R144 ;  /* 0x000000c1db087210 */ /* 0x000fe20007ffe990 */
[----:B------:R-:W-:-:S03]  /*9d60*/  IMAD.IADD R10, R2, 0x1, R5 ;  /* 0x00000001020a7824 */ /* 0x000fc600078e0205 */
[----:B------:R-:W-:Y:S01]  /*9d70*/  IMNMX R12, R8, R7, PT ;  /* 0x00000007080c7217 */ /* 0x000fe20003800200 */
        /* <DEDUP_REMOVED lines=11> */
.L_x_1239:
[----:B------:R-:W-:-:S13]  /*9e30*/  ISETP.NE.AND P0, PT, R143, c[0x0][0x32c], PT ;  /* 0x0000cb008f007a0c */ /* 0x000fda0003f05270 */
[----:B------:R-:W-:-:S05]  /*9e40*/  @P0 IMAD.HI.U32 R5, R7, c[0x0][0x330], RZ ;  /* 0x0000cc0007050a27 */ /* 0x000fca00078e00ff */
[----:B------:R-:W-:Y:S02]  /*9e50*/  @P0 SHF.R.U32.HI R7, RZ, c[0x0][0x334], R5 ;  /* 0x0000cd00ff070a19 */ /* 0x000fe40000011605 */
.L_x_1240:
[----:B------:R-:W-:Y:S05]  /*9e60*/  BSYNC B0 ;  /* 0x0000000000007941 */ /* 0x000fea0003800000 */
.L_x_1238:
[----:B------:R-:W-:-:S04]  /*9e70*/  IMAD R14, R7, c[0x0][0x32c], -R144 ;  /* 0x0000cb00070e7a24 */ /* 0x000fc800078e0a90 */
[----:B------:R-:W-:-:S05]  /*9e80*/  IMAD.IADD R7, R14, 0x1, -R219 ;  /* 0x000000010e077824 */ /* 0x000fca00078e0adb */
[----:B------:R-:W-:Y:S02]  /*9e90*/  IADD3 R5, R7, c[0x0][0x32c], RZ ;  /* 0x0000cb0007057a10 */ /* 0x000fe40007ffe0ff */
[----:B------:R-:W-:Y:S02]  /*9ea0*/  IMNMX R10, R10, R7, !PT ;  /* 0x000000070a0a7217 */ /* 0x000fe40007800200 */
[----:B------:R-:W-:Y:S02]  /*9eb0*/  IMNMX R12, R12, R5, PT ;  /* 0x000000050c0c7217 */ /* 0x000fe40003800200 */
.L_x_1237:
        /* <DEDUP_REMOVED lines=64> */
.L_x_1243:
[----:B------:R-:W-:-:S13]  /*a2c0*/  ISETP.NE.AND P0, PT, R143, c[0x0][0x32c], PT ;  /* 0x0000cb008f007a0c */ /* 0x000fda0003f05270 */
[----:B------:R-:W-:-:S05]  /*a2d0*/  @P0 IMAD.HI.U32 R0, R15, c[0x0][0x330], RZ ;  /* 0x0000cc000f000a27 */ /* 0x000fca00078e00ff */
[----:B------:R-:W-:Y:S02]  /*a2e0*/  @P0 SHF.R.U32.HI R15, RZ, c[0x0][0x334], R0 ;  /* 0x0000cd00ff0f0a19 */ /* 0x000fe40000011600 */
.L_x_1244:
[----:B------:R-:W-:Y:S05]  /*a2f0*/  BSYNC B0 ;  /* 0x0000000000007941 */ /* 0x000fea0003800000 */
.L_x_1242:
[----:B------:R-:W-:-:S04]  /*a300*/  IMAD R0, R15, c[0x0][0x32c], -R144 ;  /* 0x0000cb000f007a24 */ /* 0x000fc800078e0a90 */
[----:B------:R-:W-:-:S05]  /*a310*/  IMAD.IADD R15, R0, 0x1, -R219 ;  /* 0x00000001000f7824 */ /* 0x000fca00078e0adb */
[----:B------:R-:W-:Y:S02]  /*a320*/  IADD3 R0, R15, c[0x0][0x32c], RZ ;  /* 0x0000cb000f007a10 */ /* 0x000fe40007ffe0ff */
[----:B------:R-:W-:Y:S02]  /*a330*/  IMNMX R2, R2, R15, !PT ;  /* 0x0000000f02027217 */ /* 0x000fe40007800200 */
[----:B------:R-:W-:Y:S02]  /*a340*/  IMNMX R13, R13, R0, PT ;  /* 0x000000000d0d7217 */ /* 0x000fe40003800200 */
.L_x_1241:
        /* <DEDUP_REMOVED lines=9> */
[----:B------:R-:W-:Y:S01]  /*a3e0*/  IMAD.IADD R168, R187, 0x1, R182 ;  /* 0x00000001bba87824 */ /* 0x000fe200078e02b6 */
[----:B------:R-:W-:Y:S01]  /*a3f0*/  FMNMX.FTZ R0, R11, R0, !PT ;  /* 0x000000000b007209 */ /* 0x000fe20007810000 */
[----:B------:R-:W-:Y:S01]  /*a400*/  IMAD.IADD R159, R187, 0x1, R180 ;  /* 0x00000001bb9f7824 */ /* 0x000fe200078e02b4 */
[----:B------:R-:W-:Y:S01]  /*a410*/  ISETP.LT.OR P0, PT, R13, 0x9, P0 ;  /* 0x000000090d00780c */ /* 0x000fe20000701670 */
[----:B------:R-:W-:Y:S01]  /*a420*/  IMAD R4, R3, 0x2, R168 ;  /* 0x0000000203047824 */ /* 0x000fe200078e02a8 */
[----:B------:R-:W-:Y:S01]  /*a430*/  FMNMX.FTZ R0, R65, R0, !PT ;  /* 0x0000000041007209 */ /* 0x000fe20007810000 */
[----:B------:R-:W-:Y:S01]  /*a440*/  BSSY B0, `(.L_x_1245) ;  /* 0x00001a0000007945 */ /* 0x000fe20003800000 */
[----:B------:R-:W-:-:S02]  /*a450*/  FSEL R66, R66, -INF , !P0 ;  /* 0xff80000042427808 */ /* 0x000fc40004000000 */
[C---:B------:R-:W-:Y:S02]  /*a460*/  ISETP.GT.AND P0, PT, R2.reuse, 0x9, P2 ;  /* 0x000000090200780c */ /* 0x040fe40001704270 */
[----:B------:R-:W-:Y:S02]  /*a470*/  FMNMX.FTZ R0, R9, R0, !PT ;  /* 0x0000000009007209 */ /* 0x000fe40007810000 */
[----:B------:R-:W-:Y:S02]  /*a480*/  ISETP.LT.OR P0, PT, R13, 0xa, P0 ;  /* 0x0000000a0d00780c */ /* 0x000fe40000701670 */
[----:B------:R-:W-:Y:S01]  /*a490*/  FMNMX.FTZ R0, R61, R0, !PT ;  /* 0x000000003d007209 */ /* 0x000fe20007810000 */
[----:B------:R-:W-:Y:S01]  /*a4a0*/  LDSM.16.MT88.4 R124, [R182+0x100] ;  /* 0x00010000b67c783b */ /* 0x000fe20000004200 */
[----:B------:R-:W-:Y:S02]  /*a4b0*/  FSEL R6, R67, -INF , !P0 ;  /* 0xff80000043067808 */ /* 0x000fe40004000000 */
[----:B------:R-:W-:Y:S01]  /*a4c0*/  ISETP.GT.AND P0, PT, R2, 0x10, P2 ;  /* 0x000000100200780c */ /* 0x000fe20001704270 */
[----:B------:R-:W-:Y:S01]  /*a4d0*/  LDSM.16.MT88.4 R104, [R168+0x100] ;  /* 0x00010000a868783b */ /* 0x000fe20000004200 */
[----:B------:R-:W-:-:S02]  /*a4e0*/  FMNMX.FTZ R0, R7, R0, !PT ;  /* 0x0000000007007209 */ /* 0x000fc40007810000 */
[----:B------:R-:W-:Y:S01]  /*a4f0*/  ISETP.LT.OR P0, PT, R13, 0x11, P0 ;  /* 0x000000110d00780c */ /* 0x000fe20000701670 */
        /* <DEDUP_REMOVED lines=8> */
[----:B------:R-:W-:Y:S01]  /*a580*/  FMNMX.FTZ R0, R169, R0, !PT ;  /* 0x00000000a9007209 */ /* 0x000fe20007810000 */
[----:B------:R-:W-:Y:S01]  /*a590*/  LDSM.16.MT88.4 R80, [R168+0x4100] ;  /* 0x00410000a850783b */ /* 0x000fe20000004200 */
[----:B------:R-:W-:Y:S02]  /*a5a0*/  FSEL R12, R63, -INF , !P0 ;  /* 0xff8000003f0c7808 */ /* 0x000fe40004000000 */
[----:B------:R-:W-:Y:S01]  /*a5b0*/  ISETP.GT.AND P0, PT, R2, 0x18, P2 ;  /* 0x000000180200780c */ /* 0x000fe20001704270 */
[----:B------:R-:W-:Y:S01]  /*a5c0*/  LDSM.16.MT88.4 R88, [R180+0x4100] ;  /* 0x00410000b458783b */ /* 0x000fe20000004200 */
[----:B------:R-:W-:Y:S02]  /*a5d0*/  FMNMX.FTZ R0, R167, R0, !PT ;  /* 0x00000000a7007209 */ /* 0x000fe40007810000 */
[----:B------:R-:W-:Y:S01]  /*a5e0*/  ISETP.LT.OR P0, PT, R13, 0x19, P0 ;  /* 0x000000190d00780c */ /* 0x000fe20000701670 */
[----:B------:R-:W-:Y:S01]  /*a5f0*/  LDSM.16.MT88.4 R20, [R182+0x900] ;  /* 0x00090000b614783b */ /* 0x000fe20000004200 */
[----:B------:R-:W-:-:S02]  /*a600*/  FMNMX.FTZ R0, R163, R0, !PT ;  /* 0x00000000a3007209 */ /* 0x000fc40007810000 */
[----:B------:R-:W-:Y:S01]  /*a610*/  FSEL R10, R58, -INF , !P0 ;  /* 0xff8000003a0a7808 */ /* 0x000fe20004000000 */
[----:B------:R-:W-:Y:S01]  /*a620*/  LDSM.16.MT88.4 R132, [R168+0x900] ;  /* 0x00090000a884783b */ /* 0x000fe20000004200 */
[----:B------:R-:W-:Y:S02]  /*a630*/  ISETP.GT.AND P0, PT, R2, 0x19, P2 ;  /* 0x000000190200780c */ /* 0x000fe40001704270 */
[----:B------:R-:W-:Y:S01]  /*a640*/  FMNMX.FTZ R0, R173, R0, !PT ;  /* 0x00000000ad007209 */ /* 0x000fe20007810000 */
[----:B------:R-:W-:Y:S01]  /*a650*/  LDSM.16.MT88.4 R32, [R180+0x900] ;  /* 0x00090000b420783b */ /* 0x000fe20000004200 */
        /* <DEDUP_REMOVED lines=10> */
[----:B------:R-:W-:Y:S02]  /*a700*/  FSEL R222, R54, -INF , !P0 ;  /* 0xff80000036de7808 */ /* 0x000fe40004000000 */
[C---:B------:R-:W-:Y:S01]  /*a710*/  ISETP.GT.AND P0, PT, R2.reuse, 0x21, P2 ;  /* 0x000000210200780c */ /* 0x040fe20001704270 */
[----:B------:R-:W1:Y:S01]  /*a720*/  SHFL.BFLY PT, R0, R15, 0x2, 0x1f ;  /* 0x0c401f000f007f89 */ /* 0x000e6200000e0000 */
[----:B------:R-:W-:-:S02]  /*a730*/  ISETP.GT.AND P3, PT, R2, 0x38, P2 ;  /* 0x000000380200780c */ /* 0x000fc40001764270 */
        /* <DEDUP_REMOVED lines=16> */
[----:B------:R-:W-:Y:S01]  /*a840*/  FMNMX.FTZ R17, R10, R17, !PT ;  /* 0x000000110a117209 */ /* 0x000fe20007810000 */
[----:B------:R-:W-:Y:S01]  /*a850*/  LDSM.16.MT88.4 R48, [R168+0x2100] ;  /* 0x00210000a830783b */ /* 0x000fe20000004200 */
        /* <DEDUP_REMOVED lines=24> */
[----:B-1----:R-:W-:Y:S02]  /*a9e0*/  FMNMX.FTZ R2, R15, R2, !PT ;  /* 0x000000020f027209 */ /* 0x002fe40007810000 */
[----:B--2---:R-:W-:-:S03]  /*a9f0*/  FMNMX.FTZ R13, R17, R0, !PT ;  /* 0x00000000110d7209 */ /* 0x004fc60007810000 */
[C---:B------:R-:W-:Y:S01]  /*aa00*/  FMUL.FTZ R174, R2.reuse, c[0x0][0x2d0] ;  /* 0x0000b40002ae7a20 */ /* 0x040fe20000410000 */
[----:B------:R-:W-:Y:S01]  /*aa10*/  FSETP.NEU.FTZ.AND P0, PT, R2, -INF , PT ;  /* 0xff8000000200780b */ /* 0x000fe20003f1d000 */
        /* <DEDUP_REMOVED lines=17> */
[----:B------:R-:W-:Y:S01]  /*ab30*/  FMUL.FTZ R165, R0, c[0x0][0x2d0] ;  /* 0x0000b40000a57a20 */ /* 0x000fe20000410000 */
[----:B------:R-:W-:Y:S01]  /*ab40*/  MUFU.EX2 R156, R156 ;  /* 0x0000009c009c7308 */ /* 0x000fe20000000800 */
[----:B------:R-:W-:-:S02]  /*ab50*/  FFMA.FTZ R163, R163, c[0x0][0x2d0], -R174 ;  /* 0x0000b400a3a37a23 */ /* 0x000fc400000108ae */
[----:B------:R-:W-:Y:S01]  /*ab60*/  FFMA.FTZ R173, R173, c[0x0][0x2d0], -R174 ;  /* 0x0000b400adad7a23 */ /* 0x000fe200000108ae */
[----:B------:R-:W-:Y:S02]  /*ab70*/  FSEL R165, R165, RZ, P0 ;  /* 0x000000ffa5a57208 */ /* 0x000fe40000000000 */
[----:B--2---:R-:W-:Y:S02]  /*ab80*/  F2FP.BF16.PACK_AB R96, R153, R158 ;  /* 0x0000009e9960723e */ /* 0x004fe400000010ff */
[----:B------:R-:W1:Y:S01]  /*ab90*/  MUFU.EX2 R149, R149 ;  /* 0x0000009500957308 */ /* 0x000e620000000800 */
[--C-:B------:R-:W-:Y:S02]  /*aba0*/  FFMA.FTZ R160, R70, c[0x0][0x2d0], -R165.reuse ;  /* 0x0000b40046a07a23 */ /* 0x100fe400000108a5 */
[--C-:B------:R-:W-:Y:S02]  /*abb0*/  FFMA.FTZ R155, R16, c[0x0][0x2d0], -R165.reuse ;  /* 0x0000b400109b7a23 */ /* 0x100fe400000108a5 */
[--C-:B------:R-:W-:Y:S01]  /*abc0*/  FFMA.FTZ R157, R66, c[0x0][0x2d0], -R165.reuse ;  /* 0x0000b400429d7a23 */ /* 0x100fe200000108a5 */
[----:B------:R-:W-:Y:S01]  /*abd0*/  LDSM.16.MT88.4 R16, [R180+0x2900] ;  /* 0x00290000b410783b */ /* 0x000fe20000004200 */
[--C-:B------:R-:W-:Y:S01]  /*abe0*/  FFMA.FTZ R152, R6, c[0x0][0x2d0], -R165.reuse ;  /* 0x0000b40006987a23 */ /* 0x100fe200000108a5 */
[----:B------:R-:W-:Y:S01]  /*abf0*/  MUFU.EX2 R160, R160 ;  /* 0x000000a000a07308 */ /* 0x000fe20000000800 */
[--C-:B------:R-:W-:Y:S01]  /*ac00*/  FFMA.FTZ R150, R10, c[0x0][0x2d0], -R165.reuse ;  /* 0x0000b4000a967a23 */ /* 0x100fe200000108a5 */
[----:B------:R-:W2:Y:S01]  /*ac10*/  LDSM.16.MT88.4 R64, [R159+0x2100] ;  /* 0x002100009f40783b */ /* 0x000ea20000004200 */
[----:B------:R-:W-:-:S02]  /*ac20*/  FFMA.FTZ R145, R8, c[0x0][0x2d0], -R165 ;  /* 0x0000b40008917a23 */ /* 0x000fc400000108a5 */
[--C-:B------:R-:W-:Y:S01]  /*ac30*/  FFMA.FTZ R151, R14, c[0x0][0x2d0], -R165.reuse ;  /* 0x0000b4000e977a23 */ /* 0x100fe200000108a5 */
[----:B------:R-:W3:Y:S01]  /*ac40*/  LDSM.16.MT88.4 R4, [R4+0x4100] ;  /* 0x004100000404783b */ /* 0x000ee20000004200 */
[--C-:B------:R-:W-:Y:S01]  /*ac50*/  FFMA.FTZ R146, R12, c[0x0][0x2d0], -R165.reuse ;  /* 0x0000b4000c927a23 */ /* 0x100fe200000108a5 */
[----:B------:R-:W4:Y:S01]  /*ac60*/  MUFU.EX2 R155, R155 ;  /* 0x0000009b009b7308 */ /* 0x000f220000000800 */
[----:B-1----:R-:W-:Y:S01]  /*ac70*/  F2FP.BF16.PACK_AB R98, R149, R156 ;  /* 0x0000009c9562723e */ /* 0x002fe200000010ff */
[----:B------:R-:W1:Y:S01]  /*ac80*/  LDSM.16.MT88.4 R8, [R182+0x2900] ;  /* 0x00290000b608783b */ /* 0x000e620000004200 */
[--C-:B------:R-:W-:Y:S02]  /*ac90*/  FFMA.FTZ R167, R222, c[0x0][0x2d0], -R165.reuse ;  /* 0x0000b400dea77a23 */ /* 0x100fe400000108a5 */
[--C-:B------:R-:W-:Y:S01]  /*aca0*/  FFMA.FTZ R170, R170, c[0x0][0x2d0], -R165.reuse ;  /* 0x0000b400aaaa7a23 */ /* 0x100fe200000108a5 */
[----:B------:R-:W5:Y:S01]  /*acb0*/  LDSM.16.MT88.4 R12, [R159+0x2900] ;  /* 0x002900009f0c783b */ /* 0x000f620000004200 */
[--C-:B------:R-:W-:Y:S01]  /*acc0*/  FFMA.FTZ R169, R194, c[0x0][0x2d0], -R165.reuse ;  /* 0x0000b400c2a97a23 */ /* 0x100fe200000108a5 */
[----:B------:R-:W-:Y:S01]  /*acd0*/  MUFU.EX2 R157, R157 ;  /* 0x0000009d009d7308 */ /* 0x000fe20000000800 */
[----:B------:R-:W-:-:S02]  /*ace0*/  FFMA.FTZ R192, R192, c[0x0][0x2d0], -R165 ;  /* 0x0000b400c0c07a23 */ /* 0x000fc400000108a5 */
[--C-:B------:R-:W-:Y:S02]  /*acf0*/  FFMA.FTZ R194, R171, c[0x0][0x2d0], -R174.reuse ;  /* 0x0000b400abc27a23 */ /* 0x100fe400000108ae */
[--C-:B------:R-:W-:Y:S02]  /*ad00*/  FFMA.FTZ R171, R139, c[0x0][0x2d0], -R174.reuse ;  /* 0x0000b4008bab7a23 */ /* 0x100fe400000108ae */
[----:B------:R-:W-:Y:S01]  /*ad10*/  FFMA.FTZ R174, R137, c[0x0][0x2d0], -R174 ;  /* 0x0000b40089ae7a23 */ /* 0x000fe200000108ae */
[----:B------:R-:W2:Y:S01]  /*ad20*/  MUFU.EX2 R152, R152 ;  /* 0x0000009800987308 */ /* 0x000ea20000000800 */
[----:B----4-:R-:W-:Y:S01]  /*ad30*/  F2FP.BF16.PACK_AB R97, R155, R160 ;  /* 0x000000a09b61723e */ /* 0x010fe200000010ff */
[--C-:B------:R-:W-:Y:S02]  /*ad40*/  FFMA.FTZ R172, R172, c[0x0][0x2d0], -R165.reuse ;  /* 0x0000b400acac7a23 */ /* 0x100fe400000108a5 */
[--C-:B------:R-:W-:Y:S02]  /*ad50*/  FFMA.FTZ R175, R138, c[0x0][0x2d0], -R165.reuse ;  /* 0x0000b4008aaf7a23 */ /* 0x100fe400000108a5 */
[----:B------:R-:W-:-:S02]  /*ad60*/  FFMA.FTZ R179, R136, c[0x0][0x2d0], -R165 ;  /* 0x0000b40088b37a23 */ /* 0x000fc400000108a5 */
[----:B------:R-:W-:Y:S01]  /*ad70*/  MUFU.EX2 R154, R154 ;  /* 0x0000009a009a7308 */ /* 0x000fe20000000800 */
[----:B------:R-:W-:Y:S01]  /*ad80*/  FFMA.FTZ R224, R166, c[0x0][0x2d0], -R165 ;  /* 0x0000b400a6e07a23 */ /* 0x000fe200000108a5 */
[----:B------:R-:W-:Y:S01]  /*ad90*/  LDSM.16.MT88.4 R136, [R168+0x3900] ;  /* 0x00390000a888783b */ /* 0x000fe20000004200 */
[----:B------:R-:W-:Y:S02]  /*ada0*/  FADD.FTZ R153, R158, R153 ;  /* 0x000000999e997221 */ /* 0x000fe40000010000 */
[----:B------:R-:W-:Y:S02]  /*adb0*/  FADD.FTZ R160, R160, R155 ;  /* 0x0000009ba0a07221 */ /* 0x000fe40000010000 */
[----:B------:R-:W-:Y:S01]  /*adc0*/  FADD.FTZ R156, R156, R153 ;  /* 0x000000999c9c7221 */ /* 0x000fe20000010000 */
[----:B--2---:R-:W-:Y:S01]  /*add0*/  F2FP.BF16.PACK_AB R99, R152, R157 ;  /* 0x0000009d9863723e */ /* 0x004fe200000010ff */
        /* <DEDUP_REMOVED lines=184> */
[----:B------:R-:W-:Y:S07]  /*b960*/  HMMA.16816.F32.BF16 R96, R4, R18, R96 ;  /* 0x000000120460723c */ /* 0x000fee0000041860 */
[----:B------:R-:W-:-:S04]  /*b970*/  IADD3 R4, R142, -0x3, RZ ;  /* 0xfffffffd8e047810 */ /* 0x000fc80007ffe0ff */
[----:B------:R-:W-:Y:S11]  /*b980*/  ISETP.GE.AND P0, PT, R4, R201, PT ;  /* 0x000000c90400720c */ /* 0x000ff60003f06270 */
[----:B------:R-:W-:Y:S02]  /*b990*/  @!UPT UIADD3 URZ, URZ, URZ, URZ ;  /* 0x0000003f3f3ff290 */ /* 0x000fe4000fffe03f */
[----:B------:R-:W-:Y:S05]  /*b9a0*/  @!P0 BRA `(.L_x_1246) ;  /* 0x0000049000008947 */ /* 0x000fea0003800000 */
[----:B------:R-:W-:Y:S01]  /*b9b0*/  ISETP.NE.AND P0, PT, R143, c[0x0][0x2b8], PT ;  /* 0x0000ae008f007a0c */ /* 0x000fe20003f05270 */
        /* <DEDUP_REMOVED lines=28> */
.L_x_1339:
[----:B------:R-:W-:Y:S05]  /*bb80*/  BRA.DIV ~URZ, `(.L_x_1248) ;  /* 0x0000dab27f007947 */ /* 0x000fea000b800000 */
[----:B------:R-:W3:Y:S01]  /*bb90*/  SHFL.IDX PT, R10, R3, RZ, 0x181f ;  /* 0x00181fff030a7589 */ /* 0x000ee200000e0000 */
[C---:B------:R-:W-:Y:S01]  /*bba0*/  IMAD.SHL.U32 R5, R223.reuse, 0x2, RZ ;  /* 0x00000002df057824 */ /* 0x040fe200078e00ff */
[C---:B------:R-:W-:Y:S01]  /*bbb0*/  SHF.L.U64.HI R4, R223.reuse, 0x1, R140 ;  /* 0x00000001df047819 */ /* 0x040fe2000001028c */
[C---:B------:R-:W-:Y:S01]  /*bbc0*/  IMAD.SHL.U32 R7, R230.reuse, 0x2, RZ ;  /* 0x00000002e6077824 */ /* 0x040fe200078e00ff */
[----:B------:R-:W-:Y:S01]  /*bbd0*/  ISETP.GE.AND P4, PT, R223, c[0x0][0x1d4], PT ;  /* 0x00007500df007a0c */ /* 0x000fe20003f86270 */
[----:B------:R-:W-:Y:S01]  /*bbe0*/  IMAD.SHL.U32 R9, R205, 0x2, RZ ;  /* 0x00000002cd097824 */ /* 0x000fe200078e00ff */
[----:B------:R-:W-:Y:S01]  /*bbf0*/  ISETP.GE.AND P3, PT, R229, c[0x0][0x1d4], PT ;  /* 0x00007500e5007a0c */ /* 0x000fe20003f66270 */
[----:B-1----:R-:W1:Y:S01]  /*bc00*/  SHFL.IDX PT, R11, R11, 0x1, 0x181f ;  /* 0x00381f000b0b7f89 */ /* 0x002e6200000e0000 */
[----:B------:R-:W-:Y:S02]  /*bc10*/  SHF.L.U64.HI R6, R230, 0x1, R227 ;  /* 0x00000001e6067819 */ /* 0x000fe400000102e3 */
[----:B------:R-:W-:Y:S01]  /*bc20*/  SHF.L.U64.HI R8, R205, 0x1, R202 ;  /* 0x00000001cd087819 */ /* 0x000fe200000102ca */
[----:B------:R4:W2:Y:S01]  /*bc30*/  SHFL.IDX PT, R240, R3, 0x1, 0x181f ;  /* 0x00381f0003f07f89 */ /* 0x0008a200000e0000 */
[----:B------:R-:W-:-:S02]  /*bc40*/  SEL R12, RZ, 0x10, P4 ;  /* 0x00000010ff0c7807 */ /* 0x000fc40002000000 */
[C---:B---3--:R-:W-:Y:S02]  /*bc50*/  IADD3 R18, P0, R10.reuse, R5, RZ ;  /* 0x000000050a127210 */ /* 0x048fe40007f1e0ff */
[----:B------:R-:W-:-:S03]  /*bc60*/  IADD3 R16, P2, R10, R7, RZ ;  /* 0x000000070a107210 */ /* 0x000fc60007f5e0ff */
[C---:B--2---:R-:W-:Y:S01]  /*bc70*/  IMAD.X R19, R13.reuse, 0x1, R4, P0 ;  /* 0x000000010d137824 */ /* 0x044fe200000e0604 */
[----:B------:R-:W-:Y:S01]  /*bc80*/  IADD3 R14, P0, R10, R9, RZ ;  /* 0x000000090a0e7210 */ /* 0x000fe20007f1e0ff */
[C---:B------:R-:W-:Y:S01]  /*bc90*/  IMAD.X R17, R13.reuse, 0x1, R6, P2 ;  /* 0x000000010d117824 */ /* 0x040fe200010e0606 */
[----:B------:R-:W-:Y:S02]  /*bca0*/  SEL R10, RZ, 0x10, P3 ;  /* 0x00000010ff0a7807 */ /* 0x000fe40001800000 */
[----:B------:R4:W-:Y:S01]  /*bcb0*/  LDGSTS.E.BYPASS.LTC128B.128 [R141+0xc100], [R18.64], !P4 ;  /* 0x0c100000128d7fae */ /* 0x0009e2000e101d46 */
[----:B------:R-:W-:-:S03]  /*bcc0*/  IMAD.X R15, R13, 0x1, R8, P0 ;  /* 0x000000010d0f7824 */ /* 0x000fc600000e0608 */
[----:B------:R4:W-:Y:S04]  /*bcd0*/  LDGSTS.E.BYPASS.LTC128B.128 [R141+0xe100], [R16.64], !P3 ;  /* 0x0e100000108d7fae */ /* 0x0009e8000d901d46 */
[----:B------:R4:W-:Y:S02]  /*bce0*/  LDGSTS.E.BYPASS.LTC128B.128 [R141+0x10100], [R14.64], !P6 ;  /* 0x101000000e8d7fae */ /* 0x0009e4000f101d46 */
.L_x_1340:
[----:B-1--4-:R-:W-:Y:S02]  /*bcf0*/  IADD3 R14, -R12, 0x10, RZ ;  /* 0x000000100c0e7810 */ /* 0x012fe40007ffe1ff */
[----:B------:R-:W-:Y:S02]  /*bd00*/  IADD3 R3, -R10, 0x10, RZ ;  /* 0x000000100a037810 */ /* 0x000fe40007ffe1ff */
[----:B------:R-:W-:-:S04]  /*bd10*/  LOP3.LUT R14, R14, 0xf, RZ, 0xc0, !PT ;  /* 0x0000000f0e0e7812 */ /* 0x000fc800078ec0ff */
[-C--:B------:R-:W-:Y:S02]  /*bd20*/  IADD3 R14, P2, P0, R14, R240.reuse, R5 ;  /* 0x000000f00e0e7210 */ /* 0x080fe4000785e005 */
[----:B------:R-:W-:Y:S02]  /*bd30*/  LOP3.LUT R5, R3, 0xf, RZ, 0xc0, !PT ;  /* 0x0000000f03057812 */ /* 0x000fe400078ec0ff */
[----:B------:R-:W-:Y:S02]  /*bd40*/  IADD3 R3, -R225, 0x10, RZ ;  /* 0x00000010e1037810 */ /* 0x000fe40007ffe1ff */
[----:B------:R-:W-:Y:S02]  /*bd50*/  IADD3.X R15, RZ, R11, R4, P2, P0 ;  /* 0x0000000bff0f7210 */ /* 0x000fe400017e0404 */
[----:B------:R-:W-:Y:S02]  /*bd60*/  IADD3 R4, P2, P0, R5, R240, R7 ;  /* 0x000000f005047210 */ /* 0x000fe4000785e007 */
[----:B------:R-:W-:-:S02]  /*bd70*/  LOP3.LUT R3, R3, 0xf, RZ, 0xc0, !PT ;  /* 0x0000000f03037812 */ /* 0x000fc400078ec0ff */
[----:B------:R-:W-:Y:S02]  /*bd80*/  IADD3.X R5, RZ, R11, R6, P2, P0 ;  /* 0x0000000bff057210 */ /* 0x000fe400017e0406 */
[----:B------:R-:W-:-:S04]  /*bd90*/  IADD3 R240, P2, P0, R3, R240, R9 ;  /* 0x000000f003f07210 */ /* 0x000fc8000785e009 */
[----:B------:R-:W-:Y:S02]  /*bda0*/  IADD3.X R241, RZ, R11, R8, P2, P0 ;  /* 0x0000000bfff17210 */ /* 0x000fe400017e0408 */
[----:B------:R-:W-:Y:S02]  /*bdb0*/  ISETP.NE.U32.AND P0, PT, R12, RZ, PT ;  /* 0x000000ff0c00720c */ /* 0x000fe40003f05070 */
[----:B------:R-:W-:-:S11]  /*bdc0*/  ISETP.NE.U32.AND P2, PT, R10, RZ, PT ;  /* 0x000000ff0a00720c */ /* 0x000fd60003f45070 */
[----:B------:R-:W-:Y:S01]  /*bdd0*/  @!PT LDS RZ, [RZ] ;  /* 0x00000000fffff984 */ /* 0x000fe20000000800 */
[----:B------:R-:W-:Y:S01]  /*bde0*/  @!PT LDS RZ, [RZ] ;  /* 0x00000000fffff984 */ /* 0x000fe20000000800 */
[----:B------:R-:W-:Y:S01]  /*bdf0*/  @!PT LDS RZ, [RZ] ;  /* 0x00000000fffff984 */ /* 0x000fe20000000800 */
[----:B------:R1:W-:Y:S01]  /*be00*/  LDGSTS.E.BYPASS.LTC128B.128.ZFILL [R141+0xd100], [R14.64], P0 ;  /* 0x0d1000000e8d7fae */ /* 0x0003e20008141d46 */
[----:B------:R-:W-:-:S03]  /*be10*/  ISETP.NE.U32.AND P0, PT, R225, RZ, PT ;  /* 0x000000ffe100720c */ /* 0x000fc60003f05070 */
[----:B------:R1:W-:Y:S10]  /*be20*/  LDGSTS.E.BYPASS.LTC128B.128.ZFILL [R141+0xf100], [R4.64], P2 ;  /* 0x0f100000048d7fae */ /* 0x0003f40009141d46 */
[----:B------:R1:W-:Y:S02]  /*be30*/  LDGSTS.E.BYPASS.LTC128B.128.ZFILL [R141+0x11100], [R240.64], P0 ;  /* 0x11100000f08d7fae */ /* 0x0003e40008141d46 */
.L_x_1246:
[----:B------:R-:W-:Y:S05]  /*be40*/  BSYNC B0 ;  /* 0x0000000000007941 */ /* 0x000fea0003800000 */
.L_x_1245:
[----:B------:R-:W2:Y:S04]  /*be50*/  LDL R3, [R1+0x4] ;  /* 0x0000040001037983 */ /* 0x000ea80000100800 */
[----:B------:R-:W3:Y:S04]  /*be60*/  LDL R6, [R1+0x64] ;  /* 0x0000640001067983 */ /* 0x000ee80000100800 */
[----:B-1----:R-:W3:Y:S01]  /*be70*/  LDL R5, [R1+0x58] ;  /* 0x0000580001057983 */ /* 0x002ee20000100800 */
[----:B------:R-:W-:Y:S01]  /*be80*/  IMAD.MOV.U32 R4, RZ, RZ, 0x1 ;  /* 0x00000001ff047424 */ /* 0x000fe200078e00ff */
[----:B------:R-:W-:-:S02]  /*be90*/  IADD3 R226, R142, -0x2, RZ ;  /* 0xfffffffe8ee27810 */ /* 0x000fc40007ffe0ff */
[----:B------:R-:W0:Y:S02]  /*bea0*/  LDGDEPBAR ;  /* 0x00000000000079af */ /* 0x000e240000000000 */
[C---:B------:R-:W-:Y:S02]  /*beb0*/  ISETP.NE.AND P4, PT, R4.reuse, c[0x0][0x2c4], PT ;  /* 0x0000b10004007a0c */ /* 0x040fe40003f85270 */
[----:B------:R-:W-:Y:S01]  /*bec0*/  ISETP.LE.AND P3, PT, R4, c[0x0][0x32c], PT ;  /* 0x0000cb0004007a0c */ /* 0x000fe20003f63270 */
[----:B--2---:R-:W-:-:S10]  /*bed0*/  IMAD.SHL.U32 R3, R3, 0x80, RZ ;  /* 0x0000008003037824 */ /* 0x004fd400078e00ff */
[----:B------:R-:W-:-:S04]  /*bee0*/  @P4 IMAD.HI.U32 R7, R3, c[0x0][0x2c8], RZ ;  /* 0x0000b20003074a27 */ /* 0x000fc800078e00ff */
[----:B------:R-:W-:Y:S01]  /*bef0*/  IMAD.MOV.U32 R8, RZ, RZ, R3 ;  /* 0x000000ffff087224 */ /* 0x000fe200078e0003 */
[----:B------:R-:W-:-:S04]  /*bf00*/  @P4 SHF.R.U32.HI R8, RZ, c[0x0][0x2cc], R7 ;  /* 0x0000b300ff084a19 */ /* 0x000fc80000011607 */
[----:B---3--:R-:W-:-:S04]  /*bf10*/  IADD3 R5, -R5, R6, R8 ;  /* 0x0000000605057210 */ /* 0x008fc80007ffe108 */
        /* <DEDUP_REMOVED lines=12> */
.L_x_1251:
[----:B------:R-:W-:-:S13]  /*bfe0*/  ISETP.NE.AND P0, PT, R4, c[0x0][0x32c], PT ;  /* 0x0000cb0004007a0c */ /* 0x000fda0003f05270 */
[----:B------:R-:W-:-:S05]  /*bff0*/  @P0 IMAD.HI.U32 R4, R6, c[0x0][0x330], RZ ;  /* 0x0000cc0006040a27 */ /* 0x000fca00078e00ff */
[----:B------:R-:W-:Y:S02]  /*c000*/  @P0 SHF.R.U32.HI R6, RZ, c[0x0][0x334], R4 ;  /* 0x0000cd00ff060a19 */ /* 0x000fe40000011604 */
.L_x_1252:
[----:B------:R-:W-:Y:S05]  /*c010*/  BSYNC B0 ;  /* 0x0000000000007941 */ /* 0x000fea0003800000 */
.L_x_1250:
[----:B------:R-:W-:-:S05]  /*c020*/  MOV R5, c[0x0][0x32c] ;  /* 0x0000cb0000057a02 */ /* 0x000fca0000000f00 */
[----:B------:R-:W-:-:S05]  /*c030*/  IMAD R6, R6, R5, c[0x0][0x32c] ;  /* 0x0000cb0006067624 */ /* 0x000fca00078e0205 */
[----:B------:R-:W-:-:S04]  /*c040*/  IMNMX R7, R7, R6, PT ;  /* 0x0000000607077217 */ /* 0x000fc80003800200 */
.L_x_1249:
[----:B------:R-:W-:Y:S01]  /*c050*/  SHF.R.S32.HI R4, RZ, 0x1f, R7 ;  /* 0x0000001fff047819 */ /* 0x000fe20000011407 */
[----:B------:R-:W-:Y:S02]  /*c060*/  IMAD.MOV.U32 R181, RZ, RZ, 0x1 ;  /* 0x00000001ffb57424 */ /* 0x000fe400078e00ff */
[----:B------:R-:W-:Y:S01]  /*c070*/  IMAD.MOV.U32 R222, RZ, RZ, RZ ;  /* 0x000000ffffde7224 */ /* 0x000fe200078e00ff */
        /* <DEDUP_REMOVED lines=11> */
[----:B------:R-:W-:Y:S01]  /*c130*/  SEL R233, RZ, 0x10, P2 ;  /* 0x00000010ffe97807 */ /* 0x000fe20001000000 */
[----:B------:R-:W-:Y:S01]  /*c140*/  IMAD.MOV.U32 R222, RZ, RZ, RZ ;  /* 0x000000ffffde7224 */ /* 0x000fe200078e00ff */
[----:B------:R-:W-:Y:S01]  /*c150*/  SHF.L.U64.HI R232, R205, 0x1, R202 ;  /* 0x00000001cde87819 */ /* 0x000fe200000102ca */
[----:B------:R-:W-:Y:S02]  /*c160*/  IMAD.MOV.U32 R181, RZ, RZ, 0x1 ;  /* 0x00000001ffb57424 */ /* 0x000fe400078e00ff */
.L_x_1270:
[----:B------:R-:W-:Y:S04]  /*c170*/  DEPBAR.LE SB0, 0x2 ;  /* 0x000080800000791a */ /* 0x000fe80000000000 */
[----:B------:R-:W-:Y:S01]  /*c180*/  WARPSYNC 0xffffffff ;  /* 0xffffffff00007948 */ /* 0x000fe20003800000 */
[----:B------:R-:W-:Y:S01]  /*c190*/  BAR.SYNC.DEFER_BLOCKING 0x0 ;  /* 0x0000000000007b1d */ /* 0x000fe20000010000 */
[----:B------:R-:W-:Y:S01]  /*c1a0*/  MOV R189, 0x20 ;  /* 0x0000002000bd7802 */ /* 0x000fe20000000f00 */
[----:B------:R-:W-:Y:S01]  /*c1b0*/  IMAD R194, R181, 0x6000, R178 ;  /* 0x00006000b5c27824 */ /* 0x000fe200078e02b2 */
[----:B------:R-:W-:Y:S01]  /*c1c0*/  ISETP.GE.AND P0, PT, R201, R226, PT ;  /* 0x000000e2c900720c */ /* 0x000fe20003f06270 */
[----:B------:R-:W-:Y:S01]  /*c1d0*/  IMAD R3, R181, 0x6000, R188 ;  /* 0x00006000b5037824 */ /* 0x000fe200078e02bc */
[----:B------:R-:W-:Y:S04]  /*c1e0*/  SEL R189, R189, 0xffffffe0, !P1 ;  /* 0xffffffe0bdbd7807 */ /* 0x000fe80004800000 */
[----:B------:R-:W-:Y:S01]  /*c1f0*/  IADD3 R192, R194, R189, RZ ;  /* 0x000000bdc2c07210 */ /* 0x000fe20007ffe0ff */
[----:B------:R1:W2:Y:S01]  /*c200*/  LDSM.16.M88.4 R136, [R3+0xc100] ;  /* 0x00c100000388783b */ /* 0x0002a20000000200 */
[----:B------:R-:W-:Y:S03]  /*c210*/  BSSY B0, `(.L_x_1254) ;  /* 0x000003f000007945 */ /* 0x000fe60003800000 */
[----:B------:R1:W3:Y:S04]  /*c220*/  LDSM.16.M88.4 R140, [R3+0xc900] ;  /* 0x00c90000038c783b */ /* 0x0002e80000000200 */
[----:B------:R1:W4:Y:S04]  /*c230*/  LDSM.16.M88.4 R144, [R3+0xd100] ;  /* 0x00d100000390783b */ /* 0x0003280000000200 */
[----:B------:R1:W1:Y:S04]  /*c240*/  LDSM.16.M88.4 R148, [R3+0xd900] ;  /* 0x00d900000394783b */ /* 0x0002680000000200 */
[----:B------:R1:W1:Y:S04]  /*c250*/  LDSM.16.M88.4 R132, [R190] ;  /* 0x00000000be84783b */ /* 0x0002680000000200 */
[----:B------:R1:W1:Y:S04]  /*c260*/  LDSM.16.M88.4 R152, [R186] ;  /* 0x00000000ba98783b */ /* 0x0002680000000200 */
[----:B------:R1:W1:Y:S04]  /*c270*/  LDSM.16.M88.4 R156, [R192] ;  /* 0x00000000c09c783b */ /* 0x0002680000000200 */
[----:B------:R1:W1:Y:S04]  /*c280*/  LDSM.16.M88.4 R160, [R192+0x800] ;  /* 0x00080000c0a0783b */ /* 0x0002680000000200 */
[----:B------:R1:W1:Y:S04]  /*c290*/  LDSM.16.M88.4 R164, [R192+0x1000] ;  /* 0x00100000c0a4783b */ /* 0x0002680000000200 */
[----:B------:R1:W1:Y:S01]  /*c2a0*/  LDSM.16.M88.4 R168, [R192+0x1800] ;  /* 0x00180000c0a8783b */ /* 0x0002620000000200 */
[----:B------:R-:W-:-:S05]  /*c2b0*/  @P0 BRA `(.L_x_1255) ;  /* 0x0000034000000947 */ /* 0x000fca0003800000 */
[----:B------:R-:W-:Y:S01]  /*c2c0*/  IMAD.WIDE.U32 R6, R208, c[0x0][0x208], RZ ;  /* 0x00008200d0067a25 */ /* 0x000fe200078e00ff */
[----:B------:R-:W-:Y:S02]  /*c2d0*/  SHF.R.S32.HI R4, RZ, 0x1f, R208 ;  /* 0x0000001fff047819 */ /* 0x000fe400000114d0 */
[----:B-1----:R-:W-:Y:S03]  /*c2e0*/  SHF.R.S32.HI R3, RZ, 0x1f, R207 ;  /* 0x0000001fff037819 */ /* 0x002fe600000114cf */
        /* <DEDUP_REMOVED lines=11> */
[----:B------:R1:W4:Y:S02]  /*c3a0*/  SHFL.IDX PT, R6, R4, RZ, 0x181f ;  /* 0x00181fff04067589 */ /* 0x00032400000e0000 */
.L_x_1341:
[----:B------:R-:W-:-:S05]  /*c3b0*/  BRA.DIV ~URZ, `(.L_x_1257) ;  /* 0x0000d5a27f007947 */ /* 0x000fca000b800000 */
[----:B------:R-:W5:Y:S01]  /*c3c0*/  SHFL.IDX PT, R9, R3, RZ, 0x181f ;  /* 0x00181fff03097589 */ /* 0x000f6200000e0000 */
[----:B------:R-:W-:Y:S01]  /*c3d0*/  ISETP.GE.AND P2, PT, R229, c[0x0][0x1d4], PT ;  /* 0x00007500e5007a0c */ /* 0x000fe20003f46270 */
[----:B------:R-:W-:Y:S02]  /*c3e0*/  IMAD R5, R222, 0x6000, R203 ;  /* 0x00006000de057824 */ /* 0x000fe400078e02cb */
[----:B-1----:R-:W1:Y:S04]  /*c3f0*/  SHFL.IDX PT, R4, R4, 0x1, 0x181f ;  /* 0x00381f0004047f89 */ /* 0x002e6800000e0000 */
[----:B------:R4:W3:Y:S01]  /*c400*/  SHFL.IDX PT, R240, R3, 0x1, 0x181f ;  /* 0x00381f0003f07f89 */ /* 0x0008e200000e0000 */
[C---:B-----5:R-:W-:Y:S05]  /*c410*/  IADD3 R12, P0, R9.reuse, R236, RZ ;  /* 0x000000ec090c7210 */ /* 0x060fea0007f1e0ff */
[C---:B----4-:R-:W-:Y:S01]  /*c420*/  IMAD.X R13, R6.reuse, 0x1, R237, P0 ;  /* 0x00000001060d7824 */ /* 0x050fe200000e06ed */
[C---:B------:R-:W-:Y:S05]  /*c430*/  IADD3 R10, P0, R9.reuse, R234, RZ ;  /* 0x000000ea090a7210 */ /* 0x040fea0007f1e0ff */
[C---:B------:R-:W-:Y:S01]  /*c440*/  IMAD.X R11, R6.reuse, 0x1, R235, P0 ;  /* 0x00000001060b7824 */ /* 0x040fe200000e06eb */
[----:B------:R-:W-:Y:S05]  /*c450*/  IADD3 R8, P0, R9, R231, RZ ;  /* 0x000000e709087210 */ /* 0x000fea0007f1e0ff */
[----:B------:R-:W-:Y:S01]  /*c460*/  IMAD.X R9, R6, 0x1, R232, P0 ;  /* 0x0000000106097824 */ /* 0x000fe200000e06e8 */
[----:B------:R-:W-:Y:S11]  /*c470*/  ISETP.GE.AND P0, PT, R223, c[0x0][0x1d4], PT ;  /* 0x00007500df007a0c */ /* 0x000ff60003f06270 */
[----:B------:R-:W-:Y:S02]  /*c480*/  @!UPT UIADD3 URZ, URZ, URZ, URZ ;  /* 0x0000003f3f3ff290 */ /* 0x000fe4000fffe03f */
[----:B------:R4:W-:Y:S04]  /*c490*/  LDGSTS.E.BYPASS.LTC128B.128 [R5], [R12.64], !P0 ;  /* 0x000000000c057fae */ /* 0x0009e8000c101d46 */
[----:B------:R4:W-:Y:S04]  /*c4a0*/  LDGSTS.E.BYPASS.LTC128B.128 [R5+0x2000], [R10.64], !P2 ;  /* 0x020000000a057fae */ /* 0x0009e8000d101d46 */
[----:B------:R4:W-:Y:S02]  /*c4b0*/  LDGSTS.E.BYPASS.LTC128B.128 [R5+0x4000], [R8.64], !P6 ;  /* 0x0400000008057fae */ /* 0x0009e4000f101d46 */
.L_x_1342:
[----:B-1-3--:R-:W-:Y:S04]  /*c4c0*/  IADD3 R3, -R233, 0x10, RZ ;  /* 0x00000010e9037810 */ /* 0x00afe80007ffe1ff */
[----:B------:R-:W-:Y:S04]  /*c4d0*/  LOP3.LUT R3, R3, 0xf, RZ, 0xc0, !PT ;  /* 0x0000000f03037812 */ /* 0x000fe800078ec0ff */
[----:B------:R-:W-:Y:S02]  /*c4e0*/  IADD3 R6, P2, P0, R3, R240, R234 ;  /* 0x000000f003067210 */ /* 0x000fe4000785e0ea */
[----:B------:R-:W-:Y:S02]  /*c4f0*/  IADD3 R3, -R225, 0x10, RZ ;  /* 0x00000010e1037810 */ /* 0x000fe40007ffe1ff */
[----:B------:R-:W-:Y:S02]  /*c500*/  IADD3.X R7, RZ, R4, R235, P2, P0 ;  /* 0x00000004ff077210 */ /* 0x000fe400017e04eb */
[----:B------:R-:W-:Y:S04]  /*c510*/  LOP3.LUT R3, R3, 0xf, RZ, 0xc0, !PT ;  /* 0x0000000f03037812 */ /* 0x000fe800078ec0ff */
[----:B----4-:R-:W-:Y:S04]  /*c520*/  IADD3 R8, P2, P0, R3, R240, R231 ;  /* 0x000000f003087210 */ /* 0x010fe8000785e0e7 */
[----:B------:R-:W-:Y:S02]  /*c530*/  IADD3.X R9, RZ, R4, R232, P2, P0 ;  /* 0x00000004ff097210 */ /* 0x000fe400017e04e8 */
[----:B------:R-:W-:Y:S02]  /*c540*/  IADD3 R240, P0, R240, R236, RZ ;  /* 0x000000ecf0f07210 */ /* 0x000fe40007f1e0ff */
[----:B------:R-:W-:Y:S03]  /*c550*/  ISETP.GE.AND P2, PT, R223, c[0x0][0x1d4], PT ;  /* 0x00007500df007a0c */ /* 0x000fe60003f46270 */
[----:B------:R-:W-:Y:S01]  /*c560*/  IMAD.X R241, R4, 0x1, R237, P0 ;  /* 0x0000000104f17824 */ /* 0x000fe200000e06ed */
[----:B------:R-:W-:Y:S09]  /*c570*/  ISETP.NE.U32.AND P0, PT, R233, RZ, PT ;  /* 0x000000ffe900720c */ /* 0x000ff20003f05070 */
[----:B------:R-:W-:Y:S01]  /*c580*/  @!PT LDS RZ, [RZ] ;  /* 0x00000000fffff984 */ /* 0x000fe20000000800 */
[----:B------:R-:W-:Y:S01]  /*c590*/  @!PT LDS RZ, [RZ] ;  /* 0x00000000fffff984 */ /* 0x000fe20000000800 */
[----:B------:R-:W-:Y:S01]  /*c5a0*/  @!PT LDS RZ, [RZ] ;  /* 0x00000000fffff984 */ /* 0x000fe20000000800 */
[----:B------:R1:W-:Y:S04]  /*c5b0*/  LDGSTS.E.BYPASS.LTC128B.128 [R5+0x1000], [R240.64], !P2 ;  /* 0x01000000f0057fae */ /* 0x0003e8000d101d46 */
[----:B------:R1:W-:Y:S01]  /*c5c0*/  LDGSTS.E.BYPASS.LTC128B.128.ZFILL [R5+0x3000], [R6.64], P0 ;  /* 0x0300000006057fae */ /* 0x0003e20008141d46 */
[----:B------:R-:W-:Y:S11]  /*c5d0*/  ISETP.NE.U32.AND P0, PT, R225, RZ, PT ;  /* 0x000000ffe100720c */ /* 0x000ff60003f05070 */
[----:B------:R-:W-:Y:S02]  /*c5e0*/  @!UPT UIADD3 URZ, URZ, URZ, URZ ;  /* 0x0000003f3f3ff290 */ /* 0x000fe4000fffe03f */
[----:B------:R1:W-:Y:S02]  /*c5f0*/  LDGSTS.E.BYPASS.LTC128B.128.ZFILL [R5+0x5000], [R8.64], P0 ;  /* 0x0500000008057fae */ /* 0x0003e40008141d46 */
.L_x_1255:
[----:B------:R-:W-:Y:S05]  /*c600*/  BSYNC B0 ;  /* 0x0000000000007941 */ /* 0x000fea0003800000 */
.L_x_1254:
[----:B------:R-:W0:Y:S01]  /*c610*/  LDGDEPBAR ;  /* 0x00000000000079af */ /* 0x000e220000000000 */
[----:B------:R-:W-:Y:S01]  /*c620*/  WARPSYNC 0xffffffff ;  /* 0xffffffff00007948 */ /* 0x000fe20003800000 */
[C---:B-12---:R-:W-:Y:S03]  /*c630*/  HMMA.16816.F32.BF16 R4, R132.reuse, R136, RZ ;  /* 0x000000888404723c */ /* 0x046fe600000418ff */
[C---:B------:R-:W-:Y:S01]  /*c640*/  ISETP.GE.AND P0, PT, R222.reuse, 0x1, PT ;  /* 0x00000001de00780c */ /* 0x040fe20003f06270 */
[----:B------:R-:W2:Y:S01]  /*c650*/  LDL R241, [R1+0x4] ;  /* 0x0000040001f17983 */ /* 0x000ea20000100800 */
[----:B------:R-:W-:Y:S01]  /*c660*/  IMAD.IADD R3, R177, 0x1, R194 ;  /* 0x00000001b1037824 */ /* 0x000fe200078e02c2 */
[----:B------:R-:W-:Y:S01]  /*c670*/  IADD3 R179, R222, 0x1, RZ ;  /* 0x00000001deb37810 */ /* 0x000fe20007ffe0ff */
[----:B------:R-:W-:Y:S01]  /*c680*/  IMAD.IADD R191, R194, 0x1, R189 ;  /* 0x00000001c2bf7824 */ /* 0x000fe200078e02bd */
[C---:B------:R-:W-:Y:S01]  /*c690*/  HMMA.16816.F32.BF16 R8, R132.reuse, R138, RZ ;  /* 0x0000008a8408723c */ /* 0x040fe200000418ff */
[----:B------:R-:W-:Y:S01]  /*c6a0*/  IADD3 R189, R189, R194, R177 ;  /* 0x000000c2bdbd7210 */ /* 0x000fe20007ffe0b1 */
[----:B------:R-:W-:Y:S02]  /*c6b0*/  LDSM.16.M88.4 R136, [R184] ;  /* 0x00000000b888783b */ /* 0x000fe40000000200 */
[----:B------:R-:W-:Y:S01]  /*c6c0*/  SEL R222, R179, RZ, !P0 ;  /* 0x000000ffb3de7207 */ /* 0x000fe20004000000 */
[----:B------:R-:W-:Y:S03]  /*c6d0*/  IMAD.IADD R179, R177, 0x1, R192 ;  /* 0x00000001b1b37824 */ /* 0x000fe600078e02c0 */
[C---:B---3--:R-:W-:Y:S01]  /*c6e0*/  HMMA.16816.F32.BF16 R12, R132.reuse, R140, RZ ;  /* 0x0000008c840c723c */ /* 0x048fe200000418ff */
[----:B------:R-:W-:Y:S07]  /*c6f0*/  LDSM.16.M88.4 R172, [R3+0x800] ;  /* 0x0008000003ac783b */ /* 0x000fee0000000200 */
[C---:B------:R-:W-:Y:S01]  /*c700*/  HMMA.16816.F32.BF16 R16, R132.reuse, R142, RZ ;  /* 0x0000008e8410723c */ /* 0x040fe200000418ff */
[----:B------:R-:W1:Y:S07]  /*c710*/  LDSM.16.M88.4 R140, [R3] ;  /* 0x00000000038c783b */ /* 0x000e6e0000000200 */
[C---:B----4-:R-:W-:Y:S08]  /*c720*/  HMMA.16816.F32.BF16 R20, R132.reuse, R144, RZ ;  /* 0x000000908414723c */ /* 0x050ff000000418ff */
[C---:B------:R-:W-:Y:S01]  /*c730*/  HMMA.16816.F32.BF16 R24, R132.reuse, R146, RZ ;  /* 0x000000928418723c */ /* 0x040fe200000418ff */
[----:B------:R-:W-:Y:S07]  /*c740*/  LDSM.16.M88.4 R144, [R3+0x1800] ;  /* 0x001800000390783b */ /* 0x000fee0000000200 */
[C---:B------:R-:W-:Y:S08]  /*c750*/  HMMA.16816.F32.BF16 R28, R132.reuse, R148, RZ ;  /* 0x00000094841c723c */ /* 0x040ff000000418ff */
[----:B------:R-:W-:Y:S01]  /*c760*/  HMMA.16816.F32.BF16 R32, R132, R150, RZ ;  /* 0x000000968420723c */ /* 0x000fe200000418ff */
[----:B------:R-:W3:Y:S06]  /*c770*/  LDSM.16.M88.4 R132, [R3+0x1000] ;  /* 0x001000000384783b */ /* 0x000eec0000000200 */
[----:B------:R-:W-:Y:S01]  /*c780*/  LDSM.16.M88.4 R148, [R179] ;  /* 0x00000000b394783b */ /* 0x000fe20000000200 */
        /* <DEDUP_REMOVED lines=11> */
[----:B------:R-:W-:Y:S06]  /*c840*/  LDSM.16.M88.4 R152, [R179+0x800] ;  /* 0x00080000b398783b */ /* 0x000fec0000000200 */
[----:B------:R-:W-:Y:S01]  /*c850*/  LDSM.16.M88.4 R168, [R190+0x8000] ;  /* 0x00800000bea8783b */ /* 0x000fe20000000200 */
[C---:B-1----:R-:W-:Y:S08]  /*c860*/  HMMA.16816.F32.BF16 R4, R136.reuse, R140, R4 ;  /* 0x0000008c8804723c */ /* 0x042ff00000041804 */
[C---:B------:R-:W-:Y:S01]  /*c870*/  HMMA.16816.F32.BF16 R8, R136.reuse, R142, R8 ;  /* 0x0000008e8808723c */ /* 0x040fe20000041808 */
[----:B------:R-:W1:Y:S07]  /*c880*/  LDSM.16.M88.4 R140, [R183] ;  /* 0x00000000b78c783b */ /* 0x000e6e0000000200 */
        /* <DEDUP_REMOVED lines=8> */
[----:B------:R-:W-:Y:S06]  /*c910*/  LDSM.16.M88.4 R136, [R190+0x4000] ;  /* 0x00400000be88783b */ /* 0x000fec0000000200 */
[----:B------:R-:W4:Y:S01]  /*c920*/  LDSM.16.M88.4 R144, [R194+0x2000] ;  /* 0x00200000c290783b */ /* 0x000f220000000200 */
[C---:B-1----:R-:W-:Y:S08]  /*c930*/  HMMA.16816.F32.BF16 R4, R140.reuse, R148, R4 ;  /* 0x000000948c04723c */ /* 0x042ff00000041804 */
[C---:B------:R-:W-:Y:S01]  /*c940*/  HMMA.16816.F32.BF16 R8, R140.reuse, R150, R8 ;  /* 0x000000968c08723c */ /* 0x040fe20000041808 */
[----:B------:R-:W1:Y:S07]  /*c950*/  LDSM.16.M88.4 R148, [R194+0x2800] ;  /* 0x00280000c294783b */ /* 0x000e6e0000000200 */
        /* <DEDUP_REMOVED lines=8> */
[----:B------:R-:W5:Y:S06]  /*c9e0*/  LDSM.16.M88.4 R140, [R194+0x3800] ;  /* 0x00380000c28c783b */ /* 0x000f6c0000000200 */
[----:B------:R-:W2:Y:S01]  /*c9f0*/  LDSM.16.M88.4 R156, [R192+0x2000] ;  /* 0x00200000c09c783b */ /* 0x000ea20000000200 */
[C---:B----4-:R-:W-:Y:S08]  /*ca00*/  HMMA.16816.F32.BF16 R4, R136.reuse, R144, R4 ;  /* 0x000000908804723c */ /* 0x050ff00000041804 */
[C---:B------:R-:W-:Y:S01]  /*ca10*/  HMMA.16816.F32.BF16 R8, R136.reuse, R146, R8 ;  /* 0x000000928808723c */ /* 0x040fe20000041808 */
[----:B------:R-:W4:Y:S07]  /*ca20*/  LDSM.16.M88.4 R144, [R191+0x2800] ;  /* 0x00280000bf90783b */ /* 0x000f2e0000000200 */
[C---:B-1----:R-:W-:Y:S08]  /*ca30*/  HMMA.16816.F32.BF16 R12, R136.reuse, R148, R12 ;  /* 0x00000094880c723c */ /* 0x042ff0000004180c */
[C---:B------:R-:W-:Y:S01]  /*ca40*/  HMMA.16816.F32.BF16 R16, R136.reuse, R150, R16 ;  /* 0x000000968810723c */ /* 0x040fe20000041810 */
[----:B------:R-:W1:Y:S07]  /*ca50*/  LDSM.16.M88.4 R148, [R191+0x3000] ;  /* 0x00300000bf94783b */ /* 0x000e6e0000000200 */
[C---:B---3--:R-:W-:Y:S08]  /*ca60*/  HMMA.16816.F32.BF16 R20, R136.reuse, R132, R20 ;  /* 0x000000848814723c */ /* 0x048ff00000041814 */
[C---:B------:R-:W-:Y:S01]  /*ca70*/  HMMA.16816.F32.BF16 R24, R136.reuse, R134, R24 ;  /* 0x000000868818723c */ /* 0x040fe20000041818 */
[----:B------:R-:W3:Y:S07]  /*ca80*/  LDSM.16.M88.4 R132, [R191+0x3800] ;  /* 0x00380000bf84783b */ /* 0x000eee0000000200 */
[C---:B-----5:R-:W-:Y:S04]  /*ca90*/  HMMA.16816.F32.BF16 R28, R136.reuse, R140, R28 ;  /* 0x0000008c881c723c */ /* 0x060fe8000004181c */
[----:B--2---:R-:W-:Y:S04]  /*caa0*/  IMAD R241, R241, 0x80, R220 ;  /* 0x00000080f1f17824 */ /* 0x004fe800078e02dc */
        /* <DEDUP_REMOVED lines=8> */
[----:B------:R-:W4:Y:S07]  /*cb30*/  LDSM.16.M88.4 R144, [R3+0x2800] ;  /* 0x002800000390783b */ /* 0x000f2e0000000200 */
[C---:B-1----:R-:W-:Y:S08]  /*cb40*/  HMMA.16816.F32.BF16 R20, R152.reuse, R148, R20 ;  /* 0x000000949814723c */ /* 0x042ff00000041814 */
[C---:B------:R-:W-:Y:S01]  /*cb50*/  HMMA.16816.F32.BF16 R24, R152.reuse, R150, R24 ;  /* 0x000000969818723c */ /* 0x040fe20000041818 */
[----:B------:R-:W1:Y:S07]  /*cb60*/  LDSM.16.M88.4 R148, [R3+0x3000] ;  /* 0x003000000394783b */ /* 0x000e6e0000000200 */
[C---:B---3--:R-:W-:Y:S08]  /*cb70*/  HMMA.16816.F32.BF16 R28, R152.reuse, R132, R28 ;  /* 0x00000084981c723c */ /* 0x048ff0000004181c */
[----:B------:R-:W-:Y:S01]  /*cb80*/  HMMA.16816.F32.BF16 R32, R152, R134, R32 ;  /* 0x000000869820723c */ /* 0x000fe20000041820 */
[----:B------:R-:W3:Y:S06]  /*cb90*/  LDSM.16.M88.4 R132, [R189+0x2800] ;  /* 0x00280000bd84783b */ /* 0x000eec0000000200 */
[----:B------:R-:W-:Y:S01]  /*cba0*/  LDSM.16.M88.4 R152, [R189+0x3800] ;  /* 0x00380000bd98783b */ /* 0x000fe20000000200 */
[C---:B--2---:R-:W-:Y:S08]  /*cbb0*/  HMMA.16816.F32.BF16 R4, R136.reuse, R140, R4 ;  /* 0x0000008c8804723c */ /* 0x044ff00000041804 */
[C---:B------:R-:W-:Y:S01]  /*cbc0*/  HMMA.16816.F32.BF16 R8, R136.reuse, R142, R8 ;  /* 0x0000008e8808723c */ /* 0x040fe20000041808 */
[----:B------:R-:W2:Y:S07]  /*cbd0*/  LDSM.16.M88.4 R140, [R189+0x3000] ;  /* 0x00300000bd8c783b */ /* 0x000eae0000000200 */
[C---:B----4-:R-:W-:Y:S08]  /*cbe0*/  HMMA.16816.F32.BF16 R12, R136.reuse, R144, R12 ;  /* 0x00000090880c723c */ /* 0x050ff0000004180c */
        /* <DEDUP_REMOVED lines=9> */
[C---:B------:R-:W-:Y:S07]  /*cc80*/  HMMA.16816.F32.BF16 R4, R160.reuse, R164, R4 ;  /* 0x000000a4a004723c */ /* 0x040fee0000041804 */
[----:B------:R-:W-:Y:S01]  /*cc90*/  IMAD.SHL.U32 R164, R226, 0x40, RZ ;  /* 0x00000040e2a47824 */ /* 0x000fe200078e00ff */
[C---:B------:R-:W-:Y:S08]  /*cca0*/  HMMA.16816.F32.BF16 R8, R160.reuse, R166, R8 ;  /* 0x000000a6a008723c */ /* 0x040ff00000041808 */
[C---:B---3--:R-:W-:Y:S08]  /*ccb0*/  HMMA.16816.F32.BF16 R12, R160.reuse, R132, R12 ;  /* 0x00000084a00c723c */ /* 0x048ff0000004180c */
[C---:B------:R-:W-:Y:S01]  /*ccc0*/  HMMA.16816.F32.BF16 R16, R160.reuse, R134, R16 ;  /* 0x00000086a010723c */ /* 0x040fe20000041810 */
[----:B------:R-:W3:Y:S07]  /*ccd0*/  LDSM.16.M88.4 R132, [R194+0x5800] ;  /* 0x00580000c284783b */ /* 0x000eee0000000200 */
[C---:B--2---:R-:W-:Y:S08]  /*cce0*/  HMMA.16816.F32.BF16 R20, R160.reuse, R140, R20 ;  /* 0x0000008ca014723c */ /* 0x044ff00000041814 */
[C---:B------:R-:W-:Y:S01]  /*ccf0*/  HMMA.16816.F32.BF16 R24, R160.reuse, R142, R24 ;  /* 0x0000008ea018723c */ /* 0x040fe20000041818 */
[----:B------:R-:W2:Y:S07]  /*cd00*/  LDSM.16.M88.4 R140, [R186+0x8000] ;  /* 0x00800000ba8c783b */ /* 0x000eae0000000200 */
[C---:B------:R-:W-:Y:S08]  /*cd10*/  HMMA.16816.F32.BF16 R28, R160.reuse, R152, R28 ;  /* 0x00000098a01c723c */ /* 0x040ff0000004181c */
[----:B------:R-:W-:Y:S01]  /*cd20*/  HMMA.16816.F32.BF16 R32, R160, R154, R32 ;  /* 0x0000009aa020723c */ /* 0x000fe20000041820 */
[----:B------:R-:W4:Y:S06]  /*cd30*/  LDSM.16.M88.4 R152, [R191+0x4800] ;  /* 0x00480000bf98783b */ /* 0x000f2c0000000200 */
[----:B------:R-:W-:Y:S01]  /*cd40*/  LDSM.16.M88.4 R160, [R3+0x4000] ;  /* 0x0040000003a0783b */ /* 0x000fe20000000200 */
[C---:B------:R-:W-:Y:S08]  /*cd50*/  HMMA.16816.F32.BF16 R4, R168.reuse, R172, R4 ;  /* 0x000000aca804723c */ /* 0x040ff00000041804 */
[C---:B------:R-:W-:Y:S08]  /*cd60*/  HMMA.16816.F32.BF16 R8, R168.reuse, R174, R8 ;  /* 0x000000aea808723c */ /* 0x040ff00000041808 */
[C---:B-1----:R-:W-:Y:S08]  /*cd70*/  HMMA.16816.F32.BF16 R12, R168.reuse, R136, R12 ;  /* 0x00000088a80c723c */ /* 0x042ff0000004180c */
[C---:B------:R-:W-:Y:S01]  /*cd80*/  HMMA.16816.F32.BF16 R16, R168.reuse, R138, R16 ;  /* 0x0000008aa810723c */ /* 0x040fe20000041810 */
[----:B------:R-:W1:Y:S07]  /*cd90*/  LDSM.16.M88.4 R136, [R191+0x5800] ;  /* 0x00580000bf88783b */ /* 0x000e6e0000000200 */
[C---:B------:R-:W-:Y:S08]  /*cda0*/  HMMA.16816.F32.BF16 R20, R168.reuse, R144, R20 ;  /* 0x00000090a814723c */ /* 0x040ff00000041814 */
[C---:B------:R-:W-:Y:S01]  /*cdb0*/  HMMA.16816.F32.BF16 R24, R168.reuse, R146, R24 ;  /* 0x00000092a818723c */ /* 0x040fe20000041818 */
[----:B------:R-:W5:Y:S07]  /*cdc0*/  LDSM.16.M88.4 R144, [R184+0x8000] ;  /* 0x00800000b890783b */ /* 0x000f6e0000000200 */
[C---:B---3--:R-:W-:Y:S08]  /*cdd0*/  HMMA.16816.F32.BF16 R28, R168.reuse, R132, R28 ;  /* 0x00000084a81c723c */ /* 0x048ff0000004181c */
[----:B------:R-:W-:Y:S01]  /*cde0*/  HMMA.16816.F32.BF16 R32, R168, R134, R32 ;  /* 0x00000086a820723c */ /* 0x000fe20000041820 */
[----:B------:R-:W3:Y:S07]  /*cdf0*/  LDSM.16.M88.4 R132, [R3+0x4800] ;  /* 0x004800000384783b */ /* 0x000eee0000000200 */
[C---:B--2---:R-:W-:Y:S08]  /*ce00*/  HMMA.16816.F32.BF16 R4, R140.reuse, R148, R4 ;  /* 0x000000948c04723c */ /* 0x044ff00000041804 */
[C---:B------:R-:W-:Y:S01]  /*ce10*/  HMMA.16816.F32.BF16 R8, R140.reuse, R150, R8 ;  /* 0x000000968c08723c */ /* 0x040fe20000041808 */
[----:B------:R-:W2:Y:S07]  /*ce20*/  LDSM.16.M88.4 R148, [R3+0x5000] ;  /* 0x005000000394783b */ /* 0x000eae0000000200 */
[C---:B----4-:R-:W-:Y:S08]  /*ce30*/  HMMA.16816.F32.BF16 R12, R140.reuse, R152, R12 ;  /* 0x000000988c0c723c */ /* 0x050ff0000004180c */
[C---:B------:R-:W-:Y:S01]  /*ce40*/  HMMA.16816.F32.BF16 R16, R140.reuse, R154, R16 ;  /* 0x0000009a8c10723c */ /* 0x040fe20000041810 */
[----:B------:R-:W-:Y:S07]  /*ce50*/  LDSM.16.M88.4 R152, [R179+0x4000] ;  /* 0x00400000b398783b */ /* 0x000fee0000000200 */
[C---:B------:R-:W-:Y:S08]  /*ce60*/  HMMA.16816.F32.BF16 R20, R140.reuse, R156, R20 ;  /* 0x0000009c8c14723c */ /* 0x040ff00000041814 */
[C---:B------:R-:W-:Y:S01]  /*ce70*/  HMMA.16816.F32.BF16 R24, R140.reuse, R158, R24 ;  /* 0x0000009e8c18723c */ /* 0x040fe20000041818 */
[----:B------:R-:W-:Y:S07]  /*ce80*/  LDSM.16.M88.4 R156, [R189+0x4800] ;  /* 0x00480000bd9c783b */ /* 0x000fee0000000200 */
[C---:B-1----:R-:W-:Y:S08]  /*ce90*/  HMMA.16816.F32.BF16 R28, R140.reuse, R136, R28 ;  /* 0x000000888c1c723c */ /* 0x042ff0000004181c */
[----:B------:R-:W-:Y:S01]  /*cea0*/  HMMA.16816.F32.BF16 R32, R140, R138, R32 ;  /* 0x0000008a8c20723c */ /* 0x000fe20000041820 */
[----:B------:R-:W1:Y:S06]  /*ceb0*/  LDSM.16.M88.4 R136, [R3+0x5800] ;  /* 0x005800000388783b */ /* 0x000e6c0000000200 */
[----:B------:R-:W4:Y:S01]  /*cec0*/  LDSM.16.M88.4 R140, [R183+0x8000] ;  /* 0x00800000b78c783b */ /* 0x000f220000000200 */
[C---:B-----5:R-:W-:Y:S08]  /*ced0*/  HMMA.16816.F32.BF16 R4, R144.reuse, R160, R4 ;  /* 0x000000a09004723c */ /* 0x060ff00000041804 */
[C---:B------:R-:W-:Y:S01]  /*cee0*/  HMMA.16816.F32.BF16 R8, R144.reuse, R162, R8 ;  /* 0x000000a29008723c */ /* 0x040fe20000041808 */
[----:B------:R-:W5:Y:S07]  /*cef0*/  LDSM.16.M88.4 R160, [R189+0x5000] ;  /* 0x00500000bda0783b */ /* 0x000f6e0000000200 */
[C---:B---3--:R-:W-:Y:S08]  /*cf00*/  HMMA.16816.F32.BF16 R12, R144.reuse, R132, R12 ;  /* 0x00000084900c723c */ /* 0x048ff0000004180c */
[C---:B------:R-:W-:Y:S01]  /*cf10*/  HMMA.16816.F32.BF16 R16, R144.reuse, R134, R16 ;  /* 0x000000869010723c */ /* 0x040fe20000041810 */
[----:B------:R-:W3:Y:S07]  /*cf20*/  LDSM.16.M88.4 R132, [R189+0x5800] ;  /* 0x00580000bd84783b */ /* 0x000eee0000000200 */
[C---:B--2---:R-:W-:Y:S08]  /*cf30*/  HMMA.16816.F32.BF16 R20, R144.reuse, R148, R20 ;  /* 0x000000949014723c */ /* 0x044ff00000041814 */
[C---:B------:R-:W-:Y:S08]  /*cf40*/  HMMA.16816.F32.BF16 R24, R144.reuse, R150, R24 ;  /* 0x000000969018723c */ /* 0x040ff00000041818 */
[C---:B-1----:R-:W-:Y:S08]  /*cf50*/  HMMA.16816.F32.BF16 R28, R144.reuse, R136, R28 ;  /* 0x00000088901c723c */ /* 0x042ff0000004181c */
[----:B------:R-:W-:Y:S08]  /*cf60*/  HMMA.16816.F32.BF16 R32, R144, R138, R32 ;  /* 0x0000008a9020723c */ /* 0x000ff00000041820 */
[C---:B----4-:R-:W-:Y:S07]  /*cf70*/  HMMA.16816.F32.BF16 R4, R140.reuse, R152, R4 ;  /* 0x000000988c04723c */ /* 0x050fee0000041804 */
[----:B------:R-:W-:Y:S01]  /*cf80*/  IADD3 R153, R211, R241, R218 ;  /* 0x000000f1d3997210 */ /* 0x000fe20007ffe0da */
[C---:B------:R-:W-:Y:S04]  /*cf90*/  HMMA.16816.F32.BF16 R8, R140.reuse, R154, R8 ;  /* 0x0000009a8c08723c */ /* 0x040fe80000041808 */
[----:B------:R-:W-:Y:S03]  /*cfa0*/  @P4 IMAD.HI.U32 R152, R153, c[0x0][0x2c8], RZ ;  /* 0x0000b20099984a27 */ /* 0x000fe600078e00ff */
[----:B------:R-:W-:Y:S01]  /*cfb0*/  IADD3 R155, -R219, 0x1, -R164 ;  /* 0x00000001db9b7810 */ /* 0x000fe20007ffe9a4 */
[C---:B------:R-:W-:Y:S04]  /*cfc0*/  HMMA.16816.F32.BF16 R12, R140.reuse, R156, R12 ;  /* 0x0000009c8c0c723c */ /* 0x040fe8000004180c */
[----:B------:R-:W-:Y:S02]  /*cfd0*/  @P4 SHF.R.U32.HI R153, RZ, c[0x0][0x2cc], R152 ;  /* 0x0000b300ff994a19 */ /* 0x000fe40000011698 */
[----:B------:R-:W-:Y:S02]  /*cfe0*/  IADD3 R155, -R204, R155, R193 ;  /* 0x0000009bcc9b7210 */ /* 0x000fe40007ffe1c1 */
[C---:B------:R-:W-:Y:S01]  /*cff0*/  HMMA.16816.F32.BF16 R16, R140.reuse, R158, R16 ;  /* 0x0000009e8c10723c */ /* 0x040fe20000041810 */
[----:B------:R-:W1:Y:S03]  /*d000*/  SHFL.IDX PT, R152, R153, RZ, 0x1c1f ;  /* 0x001c1fff99987589 */ /* 0x000e6600000e0000 */
[C---:B------:R-:W-:Y:S02]  /*d010*/  IADD3 R157, R155.reuse, c[0x0][0x328], RZ ;  /* 0x0000ca009b9d7a10 */ /* 0x040fe40007ffe0ff */
[----:B------:R-:W-:Y:S02]  /*d020*/  IADD3 R155, R155, UR4, RZ ;  /* 0x000000049b9b7c10 */ /* 0x000fe4000fffe0ff */
[C---:B-----5:R-:W-:Y:S08]  /*d030*/  HMMA.16816.F32.BF16 R20, R140.reuse, R160, R20 ;  /* 0x000000a08c14723c */ /* 0x060ff00000041814 */
[C---:B------:R-:W-:Y:S08]  /*d040*/  HMMA.16816.F32.BF16 R24, R140.reuse, R162, R24 ;  /* 0x000000a28c18723c */ /* 0x040ff00000041818 */
[C---:B---3--:R-:W-:Y:S04]  /*d050*/  HMMA.16816.F32.BF16 R28, R140.reuse, R132, R28 ;  /* 0x000000848c1c723c */ /* 0x048fe8000004181c */
[--C-:B-1----:R-:W-:Y:S02]  /*d060*/  IMAD.IADD R161, R157, 0x1, R152.reuse ;  /* 0x000000019da17824 */ /* 0x102fe400078e0298 */
[----:B------:R-:W-:Y:S02]  /*d070*/  IMAD.IADD R159, R155, 0x1, R152 ;  /* 0x000000019b9f7824 */ /* 0x000fe400078e0298 */
        /* <DEDUP_REMOVED lines=15> */
.L_x_1260:
[----:B------:R-:W-:Y:S04]  /*d170*/  MOV R3, 0x1 ;  /* 0x0000000100037802 */ /* 0x000fe80000000f00 */
[----:B------:R-:W-:Y:S11]  /*d180*/  ISETP.NE.AND P0, PT, R3, c[0x0][0x32c], PT ;  /* 0x0000cb0003007a0c */ /* 0x000ff60003f05270 */
[----:B------:R-:W-:Y:S02]  /*d190*/  @!UPT UIADD3 URZ, URZ, URZ, URZ ;  /* 0x0000003f3f3ff290 */ /* 0x000fe4000fffe03f */
[----:B------:R-:W-:Y:S05]  /*d1a0*/  @P0 IMAD.HI.U32 R3, R133, c[0x0][0x330], RZ ;  /* 0x0000cc0085030a27 */ /* 0x000fea00078e00ff */
[----:B------:R-:W-:Y:S02]  /*d1b0*/  @P0 SHF.R.U32.HI R133, RZ, c[0x0][0x334], R3 ;  /* 0x0000cd00ff850a19 */ /* 0x000fe40000011603 */
.L_x_1261:
[----:B------:R-:W-:Y:S05]  /*d1c0*/  BSYNC B0 ;  /* 0x0000000000007941 */ /* 0x000fea0003800000 */
.L_x_1259:
[----:B------:R-:W-:Y:S04]  /*d1d0*/  IMAD R134, R133, c[0x0][0x32c], -R164 ;  /* 0x0000cb0085867a24 */ /* 0x000fe800078e0aa4 */
[----:B------:R-:W-:Y:S05]  /*d1e0*/  IMAD.IADD R134, R134, 0x1, -R219 ;  /* 0x0000000186867824 */ /* 0x000fea00078e0adb */
[----:B------:R-:W-:Y:S02]  /*d1f0*/  IADD3 R132, R134, c[0x0][0x32c], RZ ;  /* 0x0000cb0086847a10 */ /* 0x000fe40007ffe0ff */
[----:B------:R-:W-:Y:S02]  /*d200*/  IMNMX R159, R159, R134, !PT ;  /* 0x000000869f9f7217 */ /* 0x000fe40007800200 */
[----:B------:R-:W-:Y:S02]  /*d210*/  IMNMX R161, R161, R132, PT ;  /* 0x00000084a1a17217 */ /* 0x000fe40003800200 */
.L_x_1258:
        /* <DEDUP_REMOVED lines=10> */
[----:B------:R-:W-:Y:S01]  /*d2c0*/  ISETP.GT.AND P0, PT, R159, 0x9, P2 ;  /* 0x000000099f00780c */ /* 0x000fe20001704270 */
[----:B------:R-:W1:Y:S03]  /*d2d0*/  SHFL.IDX PT, R8, R153, 0x1, 0x1c1f ;  /* 0x003c1f0099087f89 */ /* 0x000e6600000e0000 */
[----:B------:R-:W-:Y:S04]  /*d2e0*/  ISETP.LT.OR P0, PT, R161, 0xa, P0 ;  /* 0x0000000aa100780c */ /* 0x000fe80000701670 */
[----:B------:R-:W-:Y:S02]  /*d2f0*/  FSEL R136, R9, -INF , !P0 ;  /* 0xff80000009887808 */ /* 0x000fe40004000000 */
[----:B------:R-:W-:Y:S04]  /*d300*/  ISETP.GT.AND P0, PT, R159, 0x10, P2 ;  /* 0x000000109f00780c */ /* 0x000fe80001704270 */
[----:B------:R-:W-:Y:S04]  /*d310*/  ISETP.LT.OR P0, PT, R161, 0x11, P0 ;  /* 0x00000011a100780c */ /* 0x000fe80000701670 */
[----:B------:R-:W-:Y:S02]  /*d320*/  FSEL R192, R12, -INF , !P0 ;  /* 0xff8000000cc07808 */ /* 0x000fe40004000000 */
[----:B------:R-:W-:Y:S04]  /*d330*/  ISETP.GT.AND P0, PT, R159, 0x11, P2 ;  /* 0x000000119f00780c */ /* 0x000fe80001704270 */
[----:B------:R-:W-:Y:S01]  /*d340*/  ISETP.LT.OR P0, PT, R161, 0x12, P0 ;  /* 0x00000012a100780c */ /* 0x000fe20000701670 */
[--C-:B-1----:R-:W-:Y:S02]  /*d350*/  IMAD.IADD R3, R157, 0x1, R8.reuse ;  /* 0x000000019d037824 */ /* 0x102fe400078e0208 */
[----:B------:R-:W-:Y:S01]  /*d360*/  IMAD.IADD R4, R155, 0x1, R8 ;  /* 0x000000019b047824 */ /* 0x000fe200078e0208 */
        /* <DEDUP_REMOVED lines=45> */
.L_x_1264:
[----:B------:R-:W-:Y:S04]  /*d640*/  MOV R5, 0x1 ;  /* 0x0000000100057802 */ /* 0x000fe80000000f00 */
[----:B------:R-:W-:Y:S11]  /*d650*/  ISETP.NE.AND P0, PT, R5, c[0x0][0x32c], PT ;  /* 0x0000cb0005007a0c */ /* 0x000ff60003f05270 */
[----:B------:R-:W-:Y:S02]  /*d660*/  @!UPT UIADD3 URZ, URZ, URZ, URZ ;  /* 0x0000003f3f3ff290 */ /* 0x000fe4000fffe03f */
[----:B------:R-:W-:Y:S05]  /*d670*/  @P0 IMAD.HI.U32 R5, R9, c[0x0][0x330], RZ ;  /* 0x0000cc0009050a27 */ /* 0x000fea00078e00ff */
[----:B------:R-:W-:Y:S02]  /*d680*/  @P0 SHF.R.U32.HI R9, RZ, c[0x0][0x334], R5 ;  /* 0x0000cd00ff090a19 */ /* 0x000fe40000011605 */
.L_x_1265:
[----:B------:R-:W-:Y:S05]  /*d690*/  BSYNC B0 ;  /* 0x0000000000007941 */ /* 0x000fea0003800000 */
.L_x_1263:
[----:B------:R-:W-:Y:S04]  /*d6a0*/  IMAD R8, R9, c[0x0][0x32c], -R164 ;  /* 0x0000cb0009087a24 */ /* 0x000fe800078e0aa4 */
[----:B------:R-:W-:Y:S05]  /*d6b0*/  IMAD.IADD R5, R8, 0x1, -R219 ;  /* 0x0000000108057824 */ /* 0x000fea00078e0adb */
[----:B------:R-:W-:Y:S02]  /*d6c0*/  IADD3 R8, R5, c[0x0][0x32c], RZ ;  /* 0x0000cb0005087a10 */ /* 0x000fe40007ffe0ff */
[----:B------:R-:W-:Y:S02]  /*d6d0*/  IMNMX R4, R4, R5, !PT ;  /* 0x0000000504047217 */ /* 0x000fe40007800200 */
[----:B------:R-:W-:Y:S02]  /*d6e0*/  IMNMX R3, R3, R8, PT ;  /* 0x0000000803037217 */ /* 0x000fe40003800200 */
.L_x_1262:
[----:B------:R-:W-:Y:S01]  /*d6f0*/  ISETP.GT.AND P0, PT, R4, RZ, P2 ;  /* 0x000000ff0400720c */ /* 0x000fe20001704270 */
[----:B------:R-:W-:Y:S04]  /*d700*/  DEPBAR.LE SB0, 0x2 ;  /* 0x000080800000791a */ /* 0x000fe80000000000 */
[----:B------:R-:W-:Y:S01]  /*d710*/  BAR.SYNC.DEFER_BLOCKING 0x0 ;  /* 0x0000000000007b1d */ /* 0x000fe20000010000 */
[----:B------:R-:W-:Y:S04]  /*d720*/  ISETP.LT.OR P0, PT, R3, 0x1, P0 ;  /* 0x000000010300780c */ /* 0x000fe80000701670 */
[----:B------:R-:W-:Y:S02]  /*d730*/  FSEL R17, R6, -INF , !P0 ;  /* 0xff80000006117808 */ /* 0x000fe40004000000 */
[C---:B------:R-:W-:Y:S02]  /*d740*/  ISETP.GT.AND P0, PT, R4.reuse, 0x1, P2 ;  /* 0x000000010400780c */ /* 0x040fe40001704270 */
[----:B------:R-:W-:Y:S02]  /*d750*/  FMNMX.FTZ R8, R17, R0, !PT ;  /* 0x0000000011087209 */ /* 0x000fe40007810000 */
[----:B------:R-:W-:Y:S04]  /*d760*/  ISETP.LT.OR P0, PT, R3, 0x2, P0 ;  /* 0x000000020300780c */ /* 0x000fe80000701670 */
        /* <DEDUP_REMOVED lines=67> */
[----:B------:R-:W1:Y:S01]  /*dba0*/  SHFL.BFLY PT, R4, R5, 0x2, 0x1f ;  /* 0x0c401f0005047f89 */ /* 0x000e6200000e0000 */
[----:B------:R-:W-:Y:S01]  /*dbb0*/  FMNMX.FTZ R8, R153, R8, !PT ;  /* 0x0000000899087209 */ /* 0x000fe20007810000 */
[----:B------:R-:W-:Y:S01]  /*dbc0*/  BSSY B0, `(.L_x_1266) ;  /* 0x00001c9000007945 */ /* 0x000fe20003800000 */
[----:B------:R-:W-:Y:S02]  /*dbd0*/  ISETP.LT.OR P0, PT, R3, 0x3a, P0 ;  /* 0x0000003a0300780c */ /* 0x000fe40000701670 */
[----:B------:R-:W-:Y:S02]  /*dbe0*/  FMNMX.FTZ R8, R149, R8, !PT ;  /* 0x0000000895087209 */ /* 0x000fe40007810000 */
[----:B------:R-:W-:Y:S02]  /*dbf0*/  FSEL R133, R35, -INF , !P0 ;  /* 0xff80000023857808 */ /* 0x000fe40004000000 */
[----:B------:R-:W-:Y:S04]  /*dc00*/  FMNMX.FTZ R8, R147, R8, !PT ;  /* 0x0000000893087209 */ /* 0x000fe80007810000 */
[----:B------:R-:W-:Y:S04]  /*dc10*/  FMNMX.FTZ R8, R145, R8, !PT ;  /* 0x0000000891087209 */ /* 0x000fe80007810000 */
[----:B------:R-:W-:Y:S02]  /*dc20*/  FMNMX.FTZ R6, R133, R8, !PT ;  /* 0x0000000885067209 */ /* 0x000fe40007810000 */
[----:B-1----:R-:W-:Y:S05]  /*dc30*/  FMNMX.FTZ R3, R5, R4, !PT ;  /* 0x0000000405037209 */ /* 0x002fea0007810000 */
[----:B------:R-:W1:Y:S02]  /*dc40*/  SHFL.BFLY PT, R132, R3, 0x1, 0x1f ;  /* 0x0c201f0003847f89 */ /* 0x000e6400000e0000 */
[----:B-1----:R-:W-:Y:S06]  /*dc50*/  FMNMX.FTZ R132, R3, R132, !PT ;  /* 0x0000008403847209 */ /* 0x002fec0007810000 */
[----:B------:R-:W1:Y:S01]  /*dc60*/  SHFL.BFLY PT, R3, R6, 0x2, 0x1f ;  /* 0x0c401f0006037f89 */ /* 0x000e6200000e0000 */
[C---:B------:R-:W-:Y:S01]  /*dc70*/  FSETP.NEU.FTZ.AND P0, PT, R132.reuse, -INF , PT ;  /* 0xff8000008400780b */ /* 0x040fe20003f1d000 */
[C---:B------:R-:W-:Y:S03]  /*dc80*/  FMUL.FTZ R151, R132.reuse, c[0x0][0x2d0] ;  /* 0x0000b40084977a20 */ /* 0x040fe60000410000 */
[----:B------:R-:W-:Y:S02]  /*dc90*/  FSEL R7, R132, RZ, P0 ;  /* 0x000000ff84077208 */ /* 0x000fe40000000000 */
[----:B------:R-:W-:Y:S03]  /*dca0*/  FSEL R151, R151, RZ, P0 ;  /* 0x000000ff97977208 */ /* 0x000fe60000000000 */
[----:B------:R-:W-:Y:S02]  /*dcb0*/  FADD.FTZ R7, -R7, R2 ;  /* 0x0000000207077221 */ /* 0x000fe40000010100 */
[--C-:B------:R-:W-:Y:S02]  /*dcc0*/  FFMA.FTZ R170, R135, c[0x0][0x2d0], -R151.reuse ;  /* 0x0000b40087aa7a23 */ /* 0x100fe40000010897 */
[--C-:B------:R-:W-:Y:S02]  /*dcd0*/  FFMA.FTZ R165, R160, c[0x0][0x2d0], -R151.reuse ;  /* 0x0000b400a0a57a23 */ /* 0x100fe40000010897 */
[--C-:B------:R-:W-:Y:S02]  /*dce0*/  FFMA.FTZ R166, R138, c[0x0][0x2d0], -R151.reuse ;  /* 0x0000b4008aa67a23 */ /* 0x100fe40000010897 */
[--C-:B------:R-:W-:Y:S01]  /*dcf0*/  FFMA.FTZ R163, R136, c[0x0][0x2d0], -R151.reuse ;  /* 0x0000b40088a37a23 */ /* 0x100fe20000010897 */
[----:B------:R-:W-:Y:S01]  /*dd00*/  MUFU.EX2 R170, R170 ;  /* 0x000000aa00aa7308 */ /* 0x000fe20000000800 */
[----:B------:R-:W-:Y:S02]  /*dd10*/  FMUL.FTZ R2, R7, c[0x0][0x2d0] ;  /* 0x0000b40007027a20 */ /* 0x000fe40000410000 */
[--C-:B------:R-:W-:Y:S01]  /*dd20*/  FFMA.FTZ R173, R142, c[0x0][0x2d0], -R151.reuse ;  /* 0x0000b4008ead7a23 */ /* 0x100fe20000010897 */
[----:B-1----:R-:W-:Y:S01]  /*dd30*/  FMNMX.FTZ R4, R6, R3, !PT ;  /* 0x0000000306047209 */ /* 0x002fe20007810000 */
[--C-:B------:R-:W-:Y:S02]  /*dd40*/  FFMA.FTZ R189, R158, c[0x0][0x2d0], -R151.reuse ;  /* 0x0000b4009ebd7a23 */ /* 0x100fe40000010897 */
[--C-:B------:R-:W-:Y:S02]  /*dd50*/  FFMA.FTZ R240, R156, c[0x0][0x2d0], -R151.reuse ;  /* 0x0000b4009cf07a23 */ /* 0x100fe40000010897 */
[----:B------:R-:W1:Y:S01]  /*dd60*/  SHFL.BFLY PT, R3, R4, 0x1, 0x1f ;  /* 0x0c201f0004037f89 */ /* 0x000e6200000e0000 */
[----:B------:R-:W2:Y:S01]  /*dd70*/  MUFU.EX2 R165, R165 ;  /* 0x000000a500a57308 */ /* 0x000ea20000000800 */
        /* <DEDUP_REMOVED lines=9> */
[----:B------:R-:W-:Y:S03]  /*de10*/  FFMA.FTZ R151, R134, c[0x0][0x2d0], -R151 ;  /* 0x0000b40086977a23 */ /* 0x000fe60000010897 */
[----:B------:R-:W3:Y:S01]  /*de20*/  MUFU.EX2 R163, R163 ;  /* 0x000000a300a37308 */ /* 0x000ee20000000800 */
[----:B-1----:R-:W-:Y:S02]  /*de30*/  FMNMX.FTZ R3, R4, R3, !PT ;  /* 0x0000000304037209 */ /* 0x002fe40007810000 */
[----:B--2---:R-:W-:Y:S02]  /*de40*/  F2FP.BF16.PACK_AB R136, R165, R170 ;  /* 0x000000aaa588723e */ /* 0x004fe400000010ff */
[C---:B------:R-:W-:Y:S01]  /*de50*/  FSETP.NEU.FTZ.AND P0, PT, R3.reuse, -INF , PT ;  /* 0xff8000000300780b */ /* 0x040fe20003f1d000 */
[C---:B------:R-:W-:Y:S04]  /*de60*/  FMUL.FTZ R144, R3.reuse, c[0x0][0x2d0] ;  /* 0x0000b40003907a20 */ /* 0x040fe80000410000 */
[----:B------:R-:W1:Y:S01]  /*de70*/  MUFU.EX2 R2, R2 ;  /* 0x0000000200027308 */ /* 0x000e620000000800 */
[----:B------:R-:W-:Y:S02]  /*de80*/  FSEL R5, R3, RZ, P0 ;  /* 0x000000ff03057208 */ /* 0x000fe40000000000 */
[----:B------:R-:W-:Y:S03]  /*de90*/  FSEL R144, R144, RZ, P0 ;  /* 0x000000ff90907208 */ /* 0x000fe60000000000 */
[----:B------:R-:W-:Y:S02]  /*dea0*/  FADD.FTZ R5, -R5, R0 ;  /* 0x0000000005057221 */ /* 0x000fe40000010100 */
[--C-:B------:R-:W-:Y:S02]  /*deb0*/  FFMA.FTZ R167, R9, c[0x0][0x2d0], -R144.reuse ;  /* 0x0000b40009a77a23 */ /* 0x100fe40000010890 */
[----:B------:R-:W-:Y:S01]  /*dec0*/  IMAD R9, R181, 0x6000, RZ ;  /* 0x00006000b5097824 */ /* 0x000fe200078e02ff */
[----:B------:R-:W-:Y:S01]  /*ded0*/  MUFU.EX2 R134, R151 ;  /* 0x0000009700867308 */ /* 0x000fe20000000800 */
[--C-:B------:R-:W-:Y:S02]  /*dee0*/  FFMA.FTZ R168, R13, c[0x0][0x2d0], -R144.reuse ;  /* 0x0000b4000da87a23 */ /* 0x100fe40000010890 */
[--C-:B------:R-:W-:Y:S01]  /*def0*/  FFMA.FTZ R169, R17, c[0x0][0x2d0], -R144.reuse ;  /* 0x0000b40011a97a23 */ /* 0x100fe20000010890 */
[----:B------:R-:W-:Y:S01]  /*df00*/  IADD3 R162, R182, R9, RZ ;  /* 0x00000009b6a27210 */ /* 0x000fe20007ffe0ff */
[--C-:B------:R-:W-:Y:S01]  /*df10*/  FFMA.FTZ R172, R11, c[0x0][0x2d0], -R144.reuse ;  /* 0x0000b4000bac7a23 */ /* 0x100fe20000010890 */
[----:B---3--:R-:W-:Y:S01]  /*df20*/  F2FP.BF16.PACK_AB R138, R163, R166 ;  /* 0x000000a6a38a723e */ /* 0x008fe200000010ff */
[----:B------:R-:W-:Y:S01]  /*df30*/  FMUL.FTZ R0, R5, c[0x0][0x2d0] ;  /* 0x0000b40005007a20 */ /* 0x000fe20000410000 */
[----:B------:R-:W-:Y:S01]  /*df40*/  IADD3 R135, R187, R162, RZ ;  /* 0x000000a2bb877210 */ /* 0x000fe20007ffe0ff */
[----:B------:R-:W2:Y:S01]  /*df50*/  LDSM.16.MT88.4 R12, [R162+0x100] ;  /* 0x00010000a20c783b */ /* 0x000ea20000004200 */
[----:B------:R-:W-:Y:S01]  /*df60*/  MUFU.EX2 R169, R169 ;  /* 0x000000a900a97308 */ /* 0x000fe20000000800 */
[----:B------:R-:W-:Y:S01]  /*df70*/  IADD3 R160, R9, R180, RZ ;  /* 0x000000b409a07210 */ /* 0x000fe20007ffe0ff */
[--C-:B------:R-:W-:Y:S02]  /*df80*/  FFMA.FTZ R238, R141, c[0x0][0x2d0], -R144.reuse ;  /* 0x0000b4008dee7a23 */ /* 0x100fe40000010890 */
[C---:B-1----:R-:W-:Y:S01]  /*df90*/  FMUL.FTZ R4, R2.reuse, R128 ;  /* 0x0000008002047220 */ /* 0x042fe20000410000 */
[----:B------:R-:W-:Y:S01]  /*dfa0*/  IADD3 R161, R187, R160, RZ ;  /* 0x000000a0bba17210 */ /* 0x000fe20007ffe0ff */
[C---:B------:R-:W-:Y:S01]  /*dfb0*/  FMUL.FTZ R5, R2.reuse, R129 ;  /* 0x0000008102057220 */ /* 0x040fe20000410000 */
[----:B------:R-:W1:Y:S01]  /*dfc0*/  LDSM.16.MT88.4 R20, [R135+0x100] ;  /* 0x000100008714783b */ /* 0x000e620000004200 */
[C---:B------:R-:W-:Y:S02]  /*dfd0*/  FMUL.FTZ R8, R2.reuse, R124 ;  /* 0x0000007c02087220 */ /* 0x040fe40000410000 */
[----:B------:R-:W3:Y:S01]  /*dfe0*/  MUFU.EX2 R168, R168 ;  /* 0x000000a800a87308 */ /* 0x000ee20000000800 */
[C---:B------:R-:W-:Y:S02]  /*dff0*/  FMUL.FTZ R9, R2.reuse, R125 ;  /* 0x0000007d02097220 */ /* 0x040fe40000410000 */
[C---:B------:R-:W-:Y:S02]  /*e000*/  FMUL.FTZ R16, R2.reuse, R104 ;  /* 0x0000006802107220 */ /* 0x040fe40000410000 */
[----:B------:R-:W4:Y:S01]  /*e010*/  LDSM.16.MT88.4 R28, [R160+0x100] ;  /* 0x00010000a01c783b */ /* 0x000f220000004200 */
[C---:B------:R-:W-:Y:S02]  /*e020*/  FMUL.FTZ R17, R2.reuse, R105 ;  /* 0x0000006902117220 */ /* 0x040fe40000410000 */
[C---:B------:R-:W-:Y:S02]  /*e030*/  FMUL.FTZ R24, R2.reuse, R112 ;  /* 0x0000007002187220 */ /* 0x040fe40000410000 */
[----:B------:R-:W-:Y:S01]  /*e040*/  MUFU.EX2 R167, R167 ;  /* 0x000000a700a77308 */ /* 0x000fe20000000800 */
[C---:B------:R-:W-:Y:S02]  /*e050*/  FMUL.FTZ R25, R2.reuse, R113 ;  /* 0x0000007102197220 */ /* 0x040fe40000410000 */
[C---:B------:R-:W-:Y:S02]  /*e060*/  FMUL.FTZ R32, R2.reuse, R120 ;  /* 0x0000007802207220 */ /* 0x040fe40000410000 */
[----:B------:R-:W-:Y:S02]  /*e070*/  FMUL.FTZ R33, R2, R121 ;  /* 0x0000007902217220 */ /* 0x000fe40000410000 */
[--C-:B------:R-:W-:Y:S02]  /*e080*/  FFMA.FTZ R241, R159, c[0x0][0x2d0], -R144.reuse ;  /* 0x0000b4009ff17a23 */ /* 0x100fe40000010890 */
[--C-:B------:R-:W-:Y:S01]  /*e090*/  FFMA.FTZ R244, R157, c[0x0][0x2d0], -R144.reuse ;  /* 0x0000b4009df47a23 */ /* 0x100fe20000010890 */
[----:B------:R-:W5:Y:S01]  /*e0a0*/  MUFU.EX2 R172, R172 ;  /* 0x000000ac00ac7308 */ /* 0x000f620000000800 */
[----:B------:R-:W-:Y:S01]  /*e0b0*/  LDSM.16.MT88.4 R156, [R162+0x5900] ;  /* 0x00590000a29c783b */ /* 0x000fe20000004200 */
[--C-:B------:R-:W-:Y:S01]  /*e0c0*/  FFMA.FTZ R243, R155, c[0x0][0x2d0], -R144.reuse ;  /* 0x0000b4009bf37a23 */ /* 0x100fe20000010890 */
[----:B---3--:R-:W-:Y:S01]  /*e0d0*/  F2FP.BF16.PACK_AB R137, R168, R169 ;  /* 0x000000a9a889723e */ /* 0x008fe200000010ff */
[--C-:B------:R-:W-:Y:S02]  /*e0e0*/  FFMA.FTZ R246, R153, c[0x0][0x2d0], -R144.reuse ;  /* 0x0000b40099f67a23 */ /* 0x100fe40000010890 */
[--C-:B------:R-:W-:Y:S03]  /*e0f0*/  FFMA.FTZ R249, R149, c[0x0][0x2d0], -R144.reuse ;  /* 0x0000b40095f97a23 */ /* 0x100fe60000010890 */
[----:B------:R-:W-:Y:S01]  /*e100*/  LDSM.16.MT88.4 R148, [R160+0x3900] ;  /* 0x00390000a094783b */ /* 0x000fe20000004200 */
[----:B------:R-:W3:Y:S01]  /*e110*/  MUFU.EX2 R0, R0 ;  /* 0x0000000000007308 */ /* 0x000ee20000000800 */
[--C-:B------:R-:W-:Y:S02]  /*e120*/  FFMA.FTZ R250, R147, c[0x0][0x2d0], -R144.reuse ;  /* 0x0000b40093fa7a23 */ /* 0x100fe40000010890 */
[--C-:B------:R-:W-:Y:S02]  /*e130*/  FFMA.FTZ R251, R145, c[0x0][0x2d0], -R144.reuse ;  /* 0x0000b40091fb7a23 */ /* 0x100fe40000010890 */
[C---:B------:R-:W-:Y:S02]  /*e140*/  FMUL.FTZ R36, R2.reuse, R36 ;  /* 0x0000002402247220 */ /* 0x040fe40000410000 */
[----:B------:R-:W-:Y:S01]  /*e150*/  LDSM.16.MT88.4 R152, [R161+0x3900] ;  /* 0x00390000a198783b */ /* 0x000fe20000004200 */
[C---:B------:R-:W-:Y:S02]  /*e160*/  FMUL.FTZ R37, R2.reuse, R37 ;  /* 0x0000002502257220 */ /* 0x040fe40000410000 */
[C---:B------:R-:W-:Y:S01]  /*e170*/  FMUL.FTZ R40, R2.reuse, R40 ;  /* 0x0000002802287220 */ /* 0x040fe20000410000 */
[----:B------:R-:W-:Y:S01]  /*e180*/  MUFU.EX2 R171, R171 ;  /* 0x000000ab00ab7308 */ /* 0x000fe20000000800 */
[----:B------:R-:W-:Y:S01]  /*e190*/  FMUL.FTZ R41, R2, R41 ;  /* 0x0000002902297220 */ /* 0x000fe20000410000 */
[----:B-----5:R-:W-:Y:S01]  /*e1a0*/  F2FP.BF16.PACK_AB R139, R172, R167 ;  /* 0x000000a7ac8b723e */ /* 0x020fe200000010ff */
[C---:B------:R-:W-:Y:S02]  /*e1b0*/  FMUL.FTZ R44, R2.reuse, R44 ;  /* 0x0000002c022c7220 */ /* 0x040fe40000410000 */
[C---:B------:R-:W-:Y:S02]  /*e1c0*/  FMUL.FTZ R45, R2.reuse, R45 ;  /* 0x0000002d022d7220 */ /* 0x040fe40000410000 */
[C---:B------:R-:W-:Y:S02]  /*e1d0*/  FMUL.FTZ R48, R2.reuse, R48 ;  /* 0x0000003002307220 */ /* 0x040fe40000410000 */
[C---:B------:R-:W-:Y:S01]  /*e1e0*/  FMUL.FTZ R49, R2.reuse, R49 ;  /* 0x0000003102317220 */ /* 0x040fe20000410000 */
[----:B------:R-:W5:Y:S01]  /*e1f0*/  MUFU.EX2 R174, R174 ;  /* 0x000000ae00ae7308 */ /* 0x000f620000000800 */
[----:B------:R-:W-:Y:S02]  /*e200*/  FMUL.FTZ R52, R2, R52 ;  /* 0x0000003402347220 */ /* 0x000fe40000410000 */
[C---:B---3--:R-:W-:Y:S02]  /*e210*/  FMUL.FTZ R6, R0.reuse, R130 ;  /* 0x0000008200067220 */ /* 0x048fe40000410000 */
[C---:B------:R-:W-:Y:S02]  /*e220*/  FMUL.FTZ R7, R0.reuse, R131 ;  /* 0x0000008300077220 */ /* 0x040fe40000410000 */
[----:B------:R-:W-:Y:S01]  /*e230*/  LDSM.16.MT88.4 R128, [R135+0x2900] ;  /* 0x002900008780783b */ /* 0x000fe20000004200 */
[C---:B------:R-:W-:Y:S02]  /*e240*/  FMUL.FTZ R10, R0.reuse, R126 ;  /* 0x0000007e000a7220 */ /* 0x040fe40000410000 */
[C---:B------:R-:W-:Y:S01]  /*e250*/  FMUL.FTZ R11, R0.reuse, R127 ;  /* 0x0000007f000b7220 */ /* 0x040fe20000410000 */
[----:B------:R-:W-:Y:S01]  /*e260*/  MUFU.EX2 R173, R173 ;  /* 0x000000ad00ad7308 */ /* 0x000fe20000000800 */
[C---:B--2---:R-:W-:Y:S03]  /*e270*/  HMMA.16816.F32.BF16 R4, R136.reuse, R12, R4 ;  /* 0x0000000c8804723c */ /* 0x044fe60000041804 */
[----:B------:R-:W-:Y:S02]  /*e280*/  LDSM.16.MT88.4 R124, [R162+0x2900] ;  /* 0x00290000a27c783b */ /* 0x000fe40000004200 */
[----:B------:R-:W-:Y:S02]  /*e290*/  FMUL.FTZ R18, R0, R106 ;  /* 0x0000006a00127220 */ /* 0x000fe40000410000 */
[C---:B------:R-:W-:Y:S01]  /*e2a0*/  FMUL.FTZ R12, R2.reuse, R100 ;  /* 0x00000064020c7220 */ /* 0x040fe20000410000 */
[C---:B------:R-:W-:Y:S01]  /*e2b0*/  HMMA.16816.F32.BF16 R8, R136.reuse, R14, R8 ;  /* 0x0000000e8808723c */ /* 0x040fe20000041808 */
[----:B------:R-:W2:Y:S03]  /*e2c0*/  MUFU.EX2 R192, R192 ;  /* 0x000000c000c07308 */ /* 0x000ea60000000800 */
[----:B------:R-:W-:Y:S02]  /*e2d0*/  FMUL.FTZ R13, R2, R101 ;  /* 0x00000065020d7220 */ /* 0x000fe40000410000 */
[C---:B------:R-:W-:Y:S02]  /*e2e0*/  FMUL.FTZ R19, R0.reuse, R107 ;  /* 0x0000006b00137220 */ /* 0x040fe40000410000 */
[C---:B------:R-:W-:Y:S01]  /*e2f0*/  FMUL.FTZ R14, R0.reuse, R102 ;  /* 0x00000066000e7220 */ /* 0x040fe20000410000 */
[----:B------:R-:W-:Y:S02]  /*e300*/  LDSM.16.MT88.4 R104, [R162+0x2100] ;  /* 0x00210000a268783b */ /* 0x000fe40000004200 */
[----:B------:R-:W-:Y:S01]  /*e310*/  MUFU.EX2 R238, R238 ;  /* 0x000000ee00ee7308 */ /* 0x000fe20000000800 */
[C---:B------:R-:W-:Y:S02]  /*e320*/  FMUL.FTZ R15, R0.reuse, R103 ;  /* 0x00000067000f7220 */ /* 0x040fe40000410000 */
[C---:B------:R-:W-:Y:S02]  /*e330*/  FMUL.FTZ R26, R0.reuse, R114 ;  /* 0x00000072001a7220 */ /* 0x040fe40000410000 */
[C---:B------:R-:W-:Y:S01]  /*e340*/  FMUL.FTZ R27, R0.reuse, R115 ;  /* 0x00000073001b7220 */ /* 0x040fe20000410000 */
[----:B------:R-:W3:Y:S01]  /*e350*/  LDSM.16.MT88.4 R100, [R161+0x100] ;  /* 0x00010000a164783b */ /* 0x000ee20000004200 */
[C---:B------:R-:W-:Y:S01]  /*e360*/  FMUL.FTZ R34, R0.reuse, R122 ;  /* 0x0000007a00227220 */ /* 0x040fe20000410000 */
[C---:B-1----:R-:W-:Y:S02]  /*e370*/  HMMA.16816.F32.BF16 R12, R136.reuse, R20, R12 ;  /* 0x00000014880c723c */ /* 0x042fe4000004180c */
[----:B------:R-:W-:Y:S01]  /*e380*/  MUFU.EX2 R189, R189 ;  /* 0x000000bd00bd7308 */ /* 0x000fe20000000800 */
[C---:B------:R-:W-:Y:S02]  /*e390*/  FMUL.FTZ R35, R0.reuse, R123 ;  /* 0x0000007b00237220 */ /* 0x040fe40000410000 */
[----:B------:R-:W-:Y:S01]  /*e3a0*/  FMUL.FTZ R38, R0, R38 ;  /* 0x0000002600267220 */ /* 0x000fe20000410000 */
[----:B------:R-:W-:Y:S01]  /*e3b0*/  LDSM.16.MT88.4 R112, [R162+0x900] ;  /* 0x00090000a270783b */ /* 0x000fe20000004200 */
[C---:B------:R-:W-:Y:S01]  /*e3c0*/  FMUL.FTZ R20, R2.reuse, R108 ;  /* 0x0000006c02147220 */ /* 0x040fe20000410000 */
[C---:B------:R-:W-:Y:S04]  /*e3d0*/  HMMA.16816.F32.BF16 R16, R136.reuse, R22, R16 ;  /* 0x000000168810723c */ /* 0x040fe80000041810 */
[----:B------:R-:W-:Y:S01]  /*e3e0*/  FMUL.FTZ R21, R2, R109 ;  /* 0x0000006d02157220 */ /* 0x000fe20000410000 */
[----:B------:R-:W-:Y:S01]  /*e3f0*/  MUFU.EX2 R240, R240 ;  /* 0x000000f000f07308 */ /* 0x000fe20000000800 */
[----:B------:R-:W-:Y:S01]  /*e400*/  LDSM.16.MT88.4 R120, [R161+0x900] ;  /* 0x00090000a178783b */ /* 0x000fe20000004200 */
[C---:B------:R-:W-:Y:S02]  /*e410*/  FMUL.FTZ R22, R0.reuse, R110 ;  /* 0x0000006e00167220 */ /* 0x040fe40000410000 */
[C---:B------:R-:W-:Y:S03]  /*e420*/  FMUL.FTZ R23, R0.reuse, R111 ;  /* 0x0000006f00177220 */ /* 0x040fe60000410000 */
[C---:B------:R-:W-:Y:S02]  /*e430*/  FMUL.FTZ R39, R0.reuse, R39 ;  /* 0x0000002700277220 */ /* 0x040fe40000410000 */
[----:B------:R-:W1:Y:S01]  /*e440*/  LDSM.16.MT88.4 R108, [R135+0x2100] ;  /* 0x00210000876c783b */ /* 0x000e620000004200 */
[C---:B------:R-:W-:Y:S01]  /*e450*/  FMUL.FTZ R42, R0.reuse, R42 ;  /* 0x0000002a002a7220 */ /* 0x040fe20000410000 */
[C---:B----4-:R-:W-:Y:S01]  /*e460*/  HMMA.16816.F32.BF16 R20, R136.reuse, R28, R20 ;  /* 0x0000001c8814723c */ /* 0x050fe20000041814 */
[----:B------:R-:W-:Y:S02]  /*e470*/  MUFU.EX2 R191, R191 ;  /* 0x000000bf00bf7308 */ /* 0x000fe40000000800 */
[C---:B------:R-:W-:Y:S02]  /*e480*/  FMUL.FTZ R43, R0.reuse, R43 ;  /* 0x0000002b002b7220 */ /* 0x040fe40000410000 */
[----:B------:R-:W-:Y:S02]  /*e490*/  FMUL.FTZ R46, R0, R46 ;  /* 0x0000002e002e7220 */ /* 0x000fe40000410000 */
[C---:B------:R-:W-:Y:S01]  /*e4a0*/  FMUL.FTZ R28, R2.reuse, R116 ;  /* 0x00000074021c7220 */ /* 0x040fe20000410000 */
[C---:B------:R-:W-:Y:S03]  /*e4b0*/  HMMA.16816.F32.BF16 R24, R136.reuse, R30, R24 ;  /* 0x0000001e8818723c */ /* 0x040fe60000041818 */
[----:B------:R-:W-:Y:S01]  /*e4c0*/  MUFU.EX2 R242, R242 ;  /* 0x000000f200f27308 */ /* 0x000fe20000000800 */
[----:B------:R-:W-:Y:S02]  /*e4d0*/  FMUL.FTZ R29, R2, R117 ;  /* 0x00000075021d7220 */ /* 0x000fe40000410000 */
[C---:B------:R-:W-:Y:S02]  /*e4e0*/  FMUL.FTZ R47, R0.reuse, R47 ;  /* 0x0000002f002f7220 */ /* 0x040fe40000410000 */
[C---:B------:R-:W-:Y:S04]  /*e4f0*/  FMUL.FTZ R30, R0.reuse, R118 ;  /* 0x00000076001e7220 */ /* 0x040fe80000410000 */
[C---:B------:R-:W-:Y:S01]  /*e500*/  FMUL.FTZ R31, R0.reuse, R119 ;  /* 0x00000077001f7220 */ /* 0x040fe20000410000 */
[----:B------:R-:W-:Y:S01]  /*e510*/  MUFU.EX2 R241, R241 ;  /* 0x000000f100f17308 */ /* 0x000fe20000000800 */
[----:B------:R-:W-:Y:S01]  /*e520*/  LDSM.16.MT88.4 R116, [R135+0x900] ;  /* 0x000900008774783b */ /* 0x000fe20000004200 */
[C---:B------:R-:W-:Y:S02]  /*e530*/  FMUL.FTZ R50, R0.reuse, R50 ;  /* 0x0000003200327220 */ /* 0x040fe40000410000 */
[----:B------:R-:W-:Y:S02]  /*e540*/  FMUL.FTZ R51, R0, R51 ;  /* 0x0000003300337220 */ /* 0x000fe40000410000 */
[C---:B---3--:R-:W-:Y:S03]  /*e550*/  HMMA.16816.F32.BF16 R28, R136.reuse, R100, R28 ;  /* 0x00000064881c723c */ /* 0x048fe6000004181c */
[----:B------:R-:W-:Y:S01]  /*e560*/  FMUL.FTZ R53, R2, R53 ;  /* 0x0000003502357220 */ /* 0x000fe20000410000 */
[----:B------:R-:W-:Y:S01]  /*e570*/  MUFU.EX2 R244, R244 ;  /* 0x000000f400f47308 */ /* 0x000fe20000000800 */
[C---:B------:R-:W-:Y:S02]  /*e580*/  FMUL.FTZ R54, R0.reuse, R54 ;  /* 0x0000003600367220 */ /* 0x040fe40000410000 */
[----:B------:R-:W-:Y:S01]  /*e590*/  FMUL.FTZ R55, R0, R55 ;  /* 0x0000003700377220 */ /* 0x000fe20000410000 */
[C---:B------:R-:W-:Y:S01]  /*e5a0*/  HMMA.16816.F32.BF16 R32, R136.reuse, R102, R32 ;  /* 0x000000668820723c */ /* 0x040fe20000041820 */
[----:B------:R-:W3:Y:S03]  /*e5b0*/  LDSM.16.MT88.4 R100, [R160+0x2100] ;  /* 0x00210000a064783b */ /* 0x000ee60000004200 */
[C---:B------:R-:W-:Y:S02]  /*e5c0*/  FMUL.FTZ R56, R2.reuse, R56 ;  /* 0x0000003802387220 */ /* 0x040fe40000410000 */
[----:B------:R-:W-:Y:S01]  /*e5d0*/  FMUL.FTZ R57, R2, R57 ;  /* 0x0000003902397220 */ /* 0x000fe20000410000 */
[----:B------:R-:W-:Y:S01]  /*e5e0*/  MUFU.EX2 R243, R243 ;  /* 0x000000f300f37308 */ /* 0x000fe20000000800 */
[C---:B------:R-:W-:Y:S04]  /*e5f0*/  HMMA.16816.F32.BF16 R36, R136.reuse, R104, R36 ;  /* 0x000000688824723c */ /* 0x040fe80000041824 */
[C---:B------:R-:W-:Y:S02]  /*e600*/  FMUL.FTZ R58, R0.reuse, R58 ;  /* 0x0000003a003a7220 */ /* 0x040fe40000410000 */
[----:B------:R-:W-:Y:S02]  /*e610*/  FMUL.FTZ R59, R0, R59 ;  /* 0x0000003b003b7220 */ /* 0x000fe40000410000 */
[C---:B------:R-:W-:Y:S01]  /*e620*/  HMMA.16816.F32.BF16 R40, R136.reuse, R106, R40 ;  /* 0x0000006a8828723c */ /* 0x040fe20000041828 */
[----:B------:R-:W4:Y:S01]  /*e630*/  LDSM.16.MT88.4 R104, [R161+0x2100] ;  /* 0x00210000a168783b */ /* 0x000f220000004200 */
[----:B------:R-:W-:Y:S02]  /*e640*/  MUFU.EX2 R246, R246 ;  /* 0x000000f600f67308 */ /* 0x000fe40000000800 */
[C---:B------:R-:W-:Y:S02]  /*e650*/  FMUL.FTZ R60, R2.reuse, R60 ;  /* 0x0000003c023c7220 */ /* 0x040fe40000410000 */
[----:B------:R-:W-:Y:S02]  /*e660*/  FMUL.FTZ R61, R2, R61 ;  /* 0x0000003d023d7220 */ /* 0x000fe40000410000 */
[C---:B-1----:R-:W-:Y:S04]  /*e670*/  HMMA.16816.F32.BF16 R44, R136.reuse, R108, R44 ;  /* 0x0000006c882c723c */ /* 0x042fe8000004182c */
[C---:B------:R-:W-:Y:S01]  /*e680*/  FMUL.FTZ R62, R0.reuse, R62 ;  /* 0x0000003e003e7220 */ /* 0x040fe20000410000 */
[----:B------:R-:W-:Y:S01]  /*e690*/  MUFU.EX2 R245, R245 ;  /* 0x000000f500f57308 */ /* 0x000fe20000000800 */
[----:B------:R-:W-:Y:S02]  /*e6a0*/  FMUL.FTZ R63, R0, R63 ;  /* 0x0000003f003f7220 */ /* 0x000fe40000410000 */
[C---:B------:R-:W-:Y:S01]  /*e6b0*/  HMMA.16816.F32.BF16 R48, R136.reuse, R110, R48 ;  /* 0x0000006e8830723c */ /* 0x040fe20000041830 */
[----:B------:R-:W1:Y:S03]  /*e6c0*/  LDSM.16.MT88.4 R108, [R162+0x4100] ;  /* 0x00410000a26c783b */ /* 0x000e660000004200 */
[C---:B------:R-:W-:Y:S02]  /*e6d0*/  FMUL.FTZ R64, R2.reuse, R64 ;  /* 0x0000004002407220 */ /* 0x040fe40000410000 */
[----:B------:R-:W-:Y:S01]  /*e6e0*/  FMUL.FTZ R65, R2, R65 ;  /* 0x0000004102417220 */ /* 0x000fe20000410000 */
[----:B------:R-:W-:Y:S01]  /*e6f0*/  MUFU.EX2 R248, R248 ;  /* 0x000000f800f87308 */ /* 0x000fe20000000800 */
[C---:B------:R-:W-:Y:S01]  /*e700*/  FMUL.FTZ R66, R0.reuse, R66 ;  /* 0x0000004200427220 */ /* 0x040fe20000410000 */
[C---:B---3--:R-:W-:Y:S03]  /*e710*/  HMMA.16816.F32.BF16 R52, R136.reuse, R100, R52 ;  /* 0x000000648834723c */ /* 0x048fe60000041834 */
[----:B------:R-:W-:Y:S02]  /*e720*/  FMUL.FTZ R67, R0, R67 ;  /* 0x0000004300437220 */ /* 0x000fe40000410000 */
[C---:B------:R-:W-:Y:S02]  /*e730*/  FMUL.FTZ R68, R2.reuse, R68 ;  /* 0x0000004402447220 */ /* 0x040fe40000410000 */
[----:B------:R-:W-:Y:S01]  /*e740*/  FMUL.FTZ R69, R2, R69 ;  /* 0x0000004502457220 */ /* 0x000fe20000410000 */
[C---:B------:R-:W-:Y:S01]  /*e750*/  HMMA.16816.F32.BF16 R56, R136.reuse, R102, R56 ;  /* 0x000000668838723c */ /* 0x040fe20000041838 */
[----:B------:R-:W3:Y:S01]  /*e760*/  LDSM.16.MT88.4 R100, [R135+0x4100] ;  /* 0x004100008764783b */ /* 0x000ee20000004200 */
[----:B------:R-:W-:Y:S02]  /*e770*/  MUFU.EX2 R247, R247 ;  /* 0x000000f700f77308 */ /* 0x000fe40000000800 */
[C---:B------:R-:W-:Y:S02]  /*e780*/  FMUL.FTZ R70, R0.reuse, R70 ;  /* 0x0000004600467220 */ /* 0x040fe40000410000 */
[----:B------:R-:W-:Y:S02]  /*e790*/  FMUL.FTZ R71, R0, R71 ;  /* 0x0000004700477220 */ /* 0x000fe40000410000 */
[C---:B----4-:R-:W-:Y:S04]  /*e7a0*/  HMMA.16816.F32.BF16 R60, R136.reuse, R104, R60 ;  /* 0x00000068883c723c */ /* 0x050fe8000004183c */
[C---:B------:R-:W-:Y:S01]  /*e7b0*/  FMUL.FTZ R72, R2.reuse, R72 ;  /* 0x0000004802487220 */ /* 0x040fe20000410000 */
[----:B------:R-:W-:Y:S01]  /*e7c0*/  MUFU.EX2 R249, R249 ;  /* 0x000000f900f97308 */ /* 0x000fe20000000800 */
[----:B------:R-:W-:Y:S02]  /*e7d0*/  FMUL.FTZ R73, R2, R73 ;  /* 0x0000004902497220 */ /* 0x000fe40000410000 */
[C---:B------:R-:W-:Y:S01]  /*e7e0*/  HMMA.16816.F32.BF16 R64, R136.reuse, R106, R64 ;  /* 0x0000006a8840723c */ /* 0x040fe20000041840 */
[----:B------:R-:W4:Y:S03]  /*e7f0*/  LDSM.16.MT88.4 R104, [R160+0x4100] ;  /* 0x00410000a068783b */ /* 0x000f260000004200 */
[C---:B------:R-:W-:Y:S02]  /*e800*/  FMUL.FTZ R74, R0.reuse, R74 ;  /* 0x0000004a004a7220 */ /* 0x040fe40000410000 */
[----:B------:R-:W-:Y:S01]  /*e810*/  FMUL.FTZ R75, R0, R75 ;  /* 0x0000004b004b7220 */ /* 0x000fe20000410000 */
        /* <DEDUP_REMOVED lines=8> */
[----:B------:R-:W-:Y:S02]  /*e8a0*/  FMUL.FTZ R79, R0, R79 ;  /* 0x0000004f004f7220 */ /* 0x000fe40000410000 */
[C---:B------:R-:W-:Y:S04]  /*e8b0*/  FMUL.FTZ R80, R2.reuse, R80 ;  /* 0x0000005002507220 */ /* 0x040fe80000410000 */
[----:B------:R-:W-:Y:S01]  /*e8c0*/  FMUL.FTZ R81, R2, R81 ;  /* 0x0000005102517220 */ /* 0x000fe20000410000 */
[C---:B---3--:R-:W-:Y:S03]  /*e8d0*/  HMMA.16816.F32.BF16 R76, R136.reuse, R100, R76 ;  /* 0x00000064884c723c */ /* 0x048fe6000004184c */
[C---:B------:R-:W-:Y:S02]  /*e8e0*/  FMUL.FTZ R82, R0.reuse, R82 ;  /* 0x0000005200527220 */ /* 0x040fe40000410000 */
[----:B------:R-:W-:Y:S02]  /*e8f0*/  FMUL.FTZ R83, R0, R83 ;  /* 0x0000005300537220 */ /* 0x000fe40000410000 */
[----:B------:R-:W-:Y:S01]  /*e900*/  FMUL.FTZ R84, R2, R84 ;  /* 0x0000005402547220 */ /* 0x000fe20000410000 */
[----:B-----5:R-:W-:Y:S01]  /*e910*/  F2FP.BF16.PACK_AB R100, R174, R171 ;  /* 0x000000abae64723e */ /* 0x020fe200000010ff */
[----:B------:R-:W-:Y:S03]  /*e920*/  FMUL.FTZ R85, R2, R85 ;  /* 0x0000005502557220 */ /* 0x000fe60000410000 */
[C---:B------:R-:W-:Y:S03]  /*e930*/  HMMA.16816.F32.BF16 R80, R136.reuse, R102, R80 ;  /* 0x000000668850723c */ /* 0x040fe60000041850 */
[C---:B------:R-:W-:Y:S02]  /*e940*/  FMUL.FTZ R86, R0.reuse, R86 ;  /* 0x0000005600567220 */ /* 0x040fe40000410000 */
[----:B------:R-:W-:Y:S02]  /*e950*/  FMUL.FTZ R87, R0, R87 ;  /* 0x0000005700577220 */ /* 0x000fe40000410000 */
[--C-:B------:R-:W-:Y:S01]  /*e960*/  FFMA.FTZ R175, R175, c[0x0][0x2d0], -R144.reuse ;  /* 0x0000b400afaf7a23 */ /* 0x100fe20000010890 */
[----:B--2---:R-:W-:Y:S01]  /*e970*/  F2FP.BF16.PACK_AB R102, R192, R173 ;  /* 0x000000adc066723e */ /* 0x004fe200000010ff */
[--C-:B------:R-:W-:Y:S03]  /*e980*/  FFMA.FTZ R194, R179, c[0x0][0x2d0], -R144.reuse ;  /* 0x0000b400b3c27a23 */ /* 0x100fe60000010890 */
[C---:B----4-:R-:W-:Y:S01]  /*e990*/  HMMA.16816.F32.BF16 R84, R136.reuse, R104, R84 ;  /* 0x000000688854723c */ /* 0x050fe20000041854 */
[----:B------:R-:W-:Y:S02]  /*e9a0*/  MUFU.EX2 R175, R175 ;  /* 0x000000af00af7308 */ /* 0x000fe40000000800 */
[--C-:B------:R-:W-:Y:S02]  /*e9b0*/  FFMA.FTZ R179, R143, c[0x0][0x2d0], -R144.reuse ;  /* 0x0000b4008fb37a23 */ /* 0x100fe40000010890 */
[C---:B------:R-:W-:Y:S01]  /*e9c0*/  FMUL.FTZ R88, R2.reuse, R88 ;  /* 0x0000005802587220 */ /* 0x040fe20000410000 */
[----:B------:R-:W-:Y:S01]  /*e9d0*/  LDSM.16.MT88.4 R140, [R160+0x2900] ;  /* 0x00290000a08c783b */ /* 0x000fe20000004200 */
[----:B------:R-:W-:Y:S02]  /*e9e0*/  FMUL.FTZ R89, R2, R89 ;  /* 0x0000005902597220 */ /* 0x000fe40000410000 */
[C---:B------:R-:W-:Y:S02]  /*e9f0*/  FMUL.FTZ R90, R0.reuse, R90 ;  /* 0x0000005a005a7220 */ /* 0x040fe40000410000 */
[----:B------:R-:W2:Y:S01]  /*ea00*/  MUFU.EX2 R194, R194 ;  /* 0x000000c200c27308 */ /* 0x000ea20000000800 */
[----:B------:R-:W-:Y:S02]  /*ea10*/  FMUL.FTZ R91, R0, R91 ;  /* 0x0000005b005b7220 */ /* 0x000fe40000410000 */
[----:B------:R-:W-:Y:S02]  /*ea20*/  FFMA.FTZ R144, R133, c[0x0][0x2d0], -R144 ;  /* 0x0000b40085907a23 */ /* 0x000fe40000010890 */
[C---:B------:R-:W-:Y:S02]  /*ea30*/  FMUL.FTZ R92, R2.reuse, R92 ;  /* 0x0000005c025c7220 */ /* 0x040fe40000410000 */
[----:B------:R-:W-:Y:S01]  /*ea40*/  FMUL.FTZ R93, R2, R93 ;  /* 0x0000005d025d7220 */ /* 0x000fe20000410000 */
[C---:B------:R-:W-:Y:S01]  /*ea50*/  HMMA.16816.F32.BF16 R88, R136.reuse, R106, R88 ;  /* 0x0000006a8858723c */ /* 0x040fe20000041858 */
[----:B------:R-:W3:Y:S01]  /*ea60*/  LDSM.16.MT88.4 R104, [R160+0x900] ;  /* 0x00090000a068783b */ /* 0x000ee20000004200 */
[----:B------:R-:W4:Y:S01]  /*ea70*/  MUFU.EX2 R179, R179 ;  /* 0x000000b300b37308 */ /* 0x000f220000000800 */
[C---:B------:R-:W-:Y:S02]  /*ea80*/  FMUL.FTZ R94, R0.reuse, R94 ;  /* 0x0000005e005e7220 */ /* 0x040fe40000410000 */
[----:B------:R-:W-:Y:S02]  /*ea90*/  FMUL.FTZ R95, R0, R95 ;  /* 0x0000005f005f7220 */ /* 0x000fe40000410000 */
[C---:B------:R-:W-:Y:S02]  /*eaa0*/  FMUL.FTZ R96, R2.reuse, R96 ;  /* 0x0000006002607220 */ /* 0x040fe40000410000 */
[----:B------:R-:W-:Y:S03]  /*eab0*/  FMUL.FTZ R97, R2, R97 ;  /* 0x0000006102617220 */ /* 0x000fe60000410000 */
[C---:B-1----:R-:W-:Y:S01]  /*eac0*/  HMMA.16816.F32.BF16 R92, R136.reuse, R108, R92 ;  /* 0x0000006c885c723c */ /* 0x042fe2000004185c */
[----:B------:R1:W5:Y:S02]  /*ead0*/  MUFU.EX2 R252, R144 ;  /* 0x0000009000fc7308 */ /* 0x0003640000000800 */
[----:B------:R-:W-:Y:S01]  /*eae0*/  FMUL.FTZ R98, R0, R98 ;  /* 0x0000006200627220 */ /* 0x000fe20000410000 */
[----:B--2---:R-:W-:Y:S01]  /*eaf0*/  F2FP.BF16.PACK_AB R101, R194, R175 ;  /* 0x000000afc265723e */ /* 0x004fe200000010ff */
[----:B------:R-:W-:Y:S02]  /*eb00*/  FMUL.FTZ R99, R0, R99 ;  /* 0x0000006300637220 */ /* 0x000fe40000410000 */
[----:B------:R-:W-:Y:S02]  /*eb10*/  FFMA.FTZ R170, R2, R221, R170 ;  /* 0x000000dd02aa7223 */ /* 0x000fe400000100aa */
[----:B------:R-:W-:Y:S03]  /*eb20*/  FFMA.FTZ R169, R0, R224, R169 ;  /* 0x000000e000a97223 */ /* 0x000fe600000100a9 */
[----:B------:R-:W-:Y:S01]  /*eb30*/  HMMA.16816.F32.BF16 R96, R136, R110, R96 ;  /* 0x0000006e8860723c */ /* 0x000fe20000041860 */
[----:B------:R-:W2:Y:S02]  /*eb40*/  LDSM.16.MT88.4 R108, [R161+0x2900] ;  /* 0x00290000a16c783b */ /* 0x000ea40000004200 */
[----:B----4-:R-:W-:Y:S01]  /*eb50*/  F2FP.BF16.PACK_AB R103, R238, R179 ;  /* 0x000000b3ee67723e */ /* 0x010fe200000010ff */
[----:B------:R-:W-:Y:S01]  /*eb60*/  FADD.FTZ R165, R165, R170 ;  /* 0x000000aaa5a57221 */ /* 0x000fe20000010000 */
[----:B------:R-:W-:Y:S01]  /*eb70*/  IADD3 R0, R226, -0x2, RZ ;  /* 0xfffffffee2007810 */ /* 0x000fe20007ffe0ff */
[----:B------:R-:W-:Y:S02]  /*eb80*/  FADD.FTZ R168, R168, R169 ;  /* 0x000000a9a8a87221 */ /* 0x000fe40000010000 */
[----:B------:R-:W-:Y:S01]  /*eb90*/  FADD.FTZ R166, R166, R165 ;  /* 0x000000a5a6a67221 */ /* 0x000fe20000010000 */
[----:B------:R-:W-:Y:S01]  /*eba0*/  LDSM.16.MT88.4 R136, [R160+0x3100] ;  /* 0x00310000a088783b */ /* 0x000fe20000004200 */
[C---:B------:R-:W-:Y:S05]  /*ebb0*/  HMMA.16816.F32.BF16 R4, R100.reuse, R112, R4 ;  /* 0x000000706404723c */ /* 0x040fea0000041804 */
[----:B------:R-:W-:Y:S01]  /*ebc0*/  FADD.FTZ R167, R167, R168 ;  /* 0x000000a8a7a77221 */ /* 0x000fe20000010000 */
[----:B------:R-:W-:Y:S01]  /*ebd0*/  ISETP.GE.AND P0, PT, R0, R201, PT ;  /* 0x000000c90000720c */ /* 0x000fe20003f06270 */
[----:B-1----:R-:W-:Y:S01]  /*ebe0*/  LDSM.16.MT88.4 R144, [R135+0x3900] ;  /* 0x003900008790783b */ /* 0x002fe20000004200 */
[C---:B------:R-:W-:Y:S04]  /*ebf0*/  HMMA.16816.F32.BF16 R8, R100.reuse, R114, R8 ;  /* 0x000000726408723c */ /* 0x040fe80000041808 */
[----:B------:R-:W-:Y:S02]  /*ec00*/  FADD.FTZ R166, R163, R166 ;  /* 0x000000a6a3a67221 */ /* 0x000fe40000010000 */
[----:B------:R-:W-:Y:S01]  /*ec10*/  FADD.FTZ R172, R172, R167 ;  /* 0x000000a7acac7221 */ /* 0x000fe20000010000 */
[----:B------:R-:W-:Y:S01]  /*ec20*/  LDSM.16.MT88.4 R112, [R135+0x4900] ;  /* 0x004900008770783b */ /* 0x000fe20000004200 */
[C---:B------:R-:W-:Y:S04]  /*ec30*/  HMMA.16816.F32.BF16 R12, R100.reuse, R116, R12 ;  /* 0x00000074640c723c */ /* 0x040fe8000004180c */
[----:B------:R-:W-:Y:S02]  /*ec40*/  FADD.FTZ R171, R171, R166 ;  /* 0x000000a6abab7221 */ /* 0x000fe40000010000 */
[----:B------:R-:W-:Y:S02]  /*ec50*/  FADD.FTZ R175, R175, R172 ;  /* 0x000000acafaf7221 */ /* 0x000fe40000010000 */
[C---:B------:R-:W-:Y:S01]  /*ec60*/  HMMA.16816.F32.BF16 R16, R100.reuse, R118, R16 ;  /* 0x000000766410723c */ /* 0x040fe20000041810 */
[----:B------:R-:W-:Y:S03]  /*ec70*/  LDSM.16.MT88.4 R116, [R160+0x4900] ;  /* 0x00490000a074783b */ /* 0x000fe60000004200 */
[----:B------:R-:W-:Y:S02]  /*ec80*/  FADD.FTZ R174, R174, R171 ;  /* 0x000000abaeae7221 */ /* 0x000fe40000010000 */
[----:B------:R-:W-:Y:S02]  /*ec90*/  FADD.FTZ R194, R194, R175 ;  /* 0x000000afc2c27221 */ /* 0x000fe40000010000 */
[C---:B---3--:R-:W-:Y:S04]  /*eca0*/  HMMA.16816.F32.BF16 R20, R100.reuse, R104, R20 ;  /* 0x000000686414723c */ /* 0x048fe80000041814 */
[----:B------:R-:W-:Y:S02]  /*ecb0*/  FADD.FTZ R173, R173, R174 ;  /* 0x000000aeadad7221 */ /* 0x000fe40000010000 */
[----:B------:R-:W-:Y:S02]  /*ecc0*/  FADD.FTZ R179, R179, R194 ;  /* 0x000000c2b3b37221 */ /* 0x000fe40000010000 */
[C---:B------:R-:W-:Y:S01]  /*ecd0*/  HMMA.16816.F32.BF16 R24, R100.reuse, R106, R24 ;  /* 0x0000006a6418723c */ /* 0x040fe20000041818 */
[----:B------:R-:W1:Y:S03]  /*ece0*/  LDSM.16.MT88.4 R104, [R162+0x4900] ;  /* 0x00490000a268783b */ /* 0x000e660000004200 */
        /* <DEDUP_REMOVED lines=65> */
[----:B-----5:R-:W-:Y:S01]  /*f100*/  F2FP.BF16.PACK_AB R139, R252, R251 ;  /* 0x000000fbfc8b723e */ /* 0x020fe200000010ff */
        /* <DEDUP_REMOVED lines=46> */
[----:B------:R-:W-:Y:S07]  /*f3f0*/  @!UPT UIADD3 URZ, URZ, URZ, URZ ;  /* 0x0000003f3f3ff290 */ /* 0x000fee000fffe03f */
[----:B------:R-:W-:-:S11]  /*f400*/  @!P0 BRA `(.L_x_1267) ;  /* 0x0000044000008947 */ /* 0x000fd60003800000 */
[----:B------:R-:W-:Y:S01]  /*f410*/  IMAD.MOV.U32 R0, RZ, RZ, 0x1 ;  /* 0x00000001ff007424 */ /* 0x000fe200078e00ff */
[----:B------:R-:W-:Y:S01]  /*f420*/  IADD3 R208, R209, R164, R210 ;  /* 0x000000a4d1d07210 */ /* 0x000fe20007ffe0d2 */
[----:B------:R-:W-:Y:S02]  /*f430*/  IMAD.MOV.U32 R207, RZ, RZ, RZ ;  /* 0x000000ffffcf7224 */ /* 0x000fe400078e00ff */
[----:B------:R-:W-:Y:S01]  /*f440*/  IMAD R4, R222, 0x3000, R206 ;  /* 0x00003000de047824 */ /* 0x000fe200078e02ce */
[----:B------:R-:W-:Y:S02]  /*f450*/  ISETP.NE.AND P0, PT, R0, c[0x0][0x2b8], PT ;  /* 0x0000ae0000007a0c */ /* 0x000fe40003f05270 */
[----:B------:R-:W-:Y:S05]  /*f460*/  IADD3 R208, R208, -0x80, RZ ;  /* 0xffffff80d0d07810 */ /* 0x000fea0007ffe0ff */
        /* <DEDUP_REMOVED lines=25> */
.L_x_1343:
[----:B------:R-:W-:-:S05]  /*f600*/  BRA.DIV ~URZ, `(.L_x_1269) ;  /* 0x0000a6127f007947 */ /* 0x000fca000b800000 */
[----:B------:R-:W3:Y:S01]  /*f610*/  SHFL.IDX PT, R9, R0, RZ, 0x181f ;  /* 0x00181fff00097589 */ /* 0x000ee200000e0000 */
[----:B------:R-:W-:Y:S01]  /*f620*/  ISETP.GE.AND P2, PT, R229, c[0x0][0x1d4], PT ;  /* 0x00007500e5007a0c */ /* 0x000fe20003f46270 */
[----:B------:R-:W-:Y:S02]  /*f630*/  IMAD.SHL.U32 R4, R4, 0x2, RZ ;  /* 0x0000000204047824 */ /* 0x000fe400078e00ff */
[----:B-1----:R-:W1:Y:S04]  /*f640*/  SHFL.IDX PT, R2, R2, 0x1, 0x181f ;  /* 0x00381f0002027f89 */ /* 0x002e6800000e0000 */
[----:B------:R4:W2:Y:S01]  /*f650*/  SHFL.IDX PT, R240, R0, 0x1, 0x181f ;  /* 0x00381f0000f07f89 */ /* 0x0008a200000e0000 */
[C---:B---3--:R-:W-:Y:S05]  /*f660*/  IADD3 R12, P0, R9.reuse, R236, RZ ;  /* 0x000000ec090c7210 */ /* 0x048fea0007f1e0ff */
[C---:B--2---:R-:W-:Y:S01]  /*f670*/  IMAD.X R13, R6.reuse, 0x1, R237, P0 ;  /* 0x00000001060d7824 */ /* 0x044fe200000e06ed */
[C---:B------:R-:W-:Y:S05]  /*f680*/  IADD3 R10, P0, R9.reuse, R234, RZ ;  /* 0x000000ea090a7210 */ /* 0x040fea0007f1e0ff */
[C---:B------:R-:W-:Y:S01]  /*f690*/  IMAD.X R11, R6.reuse, 0x1, R235, P0 ;  /* 0x00000001060b7824 */ /* 0x040fe200000e06eb */
[----:B------:R-:W-:Y:S05]  /*f6a0*/  IADD3 R8, P0, R9, R231, RZ ;  /* 0x000000e709087210 */ /* 0x000fea0007f1e0ff */
[----:B------:R-:W-:Y:S01]  /*f6b0*/  IMAD.X R9, R6, 0x1, R232, P0 ;  /* 0x0000000106097824 */ /* 0x000fe200000e06e8 */
[----:B------:R-:W-:Y:S11]  /*f6c0*/  ISETP.GE.AND P0, PT, R223, c[0x0][0x1d4], PT ;  /* 0x00007500df007a0c */ /* 0x000ff60003f06270 */
[----:B------:R-:W-:Y:S02]  /*f6d0*/  @!UPT UIADD3 URZ, URZ, URZ, URZ ;  /* 0x0000003f3f3ff290 */ /* 0x000fe4000fffe03f */
[----:B------:R4:W-:Y:S04]  /*f6e0*/  LDGSTS.E.BYPASS.LTC128B.128 [R4+0xc100], [R12.64], !P0 ;  /* 0x0c1000000c047fae */ /* 0x0009e8000c101d46 */
[----:B------:R4:W-:Y:S04]  /*f6f0*/  LDGSTS.E.BYPASS.LTC128B.128 [R4+0xe100], [R10.64], !P2 ;  /* 0x0e1000000a047fae */ /* 0x0009e8000d101d46 */
[----:B------:R4:W-:Y:S02]  /*f700*/  LDGSTS.E.BYPASS.LTC128B.128 [R4+0x10100], [R8.64], !P6 ;  /* 0x1010000008047fae */ /* 0x0009e4000f101d46 */
.L_x_1344:
[----:B-1----:R-:W-:Y:S02]  /*f710*/  IADD3 R5, -R233, 0x10, RZ ;  /* 0x00000010e9057810 */ /* 0x002fe40007ffe1ff */
[----:B----4-:R-:W-:Y:S02]  /*f720*/  IADD3 R0, -R225, 0x10, RZ ;  /* 0x00000010e1007810 */ /* 0x010fe40007ffe1ff */
[----:B------:R-:W-:Y:S02]  /*f730*/  LOP3.LUT R5, R5, 0xf, RZ, 0xc0, !PT ;  /* 0x0000000f05057812 */ /* 0x000fe400078ec0ff */
[----:B------:R-:W-:Y:S02]  /*f740*/  LOP3.LUT R0, R0, 0xf, RZ, 0xc0, !PT ;  /* 0x0000000f00007812 */ /* 0x000fe400078ec0ff */
[----:B------:R-:W-:Y:S04]  /*f750*/  IADD3 R6, P2, P0, R5, R240, R234 ;  /* 0x000000f005067210 */ /* 0x000fe8000785e0ea */
[----:B------:R-:W-:Y:S02]  /*f760*/  IADD3.X R7, RZ, R2, R235, P2, P0 ;  /* 0x00000002ff077210 */ /* 0x000fe400017e04eb */
[----:B------:R-:W-:Y:S04]  /*f770*/  IADD3 R8, P2, P0, R0, R240, R231 ;  /* 0x000000f000087210 */ /* 0x000fe8000785e0e7 */
        /* <DEDUP_REMOVED lines=13> */
.L_x_1267:
[----:B------:R-:W-:Y:S05]  /*f850*/  BSYNC B0 ;  /* 0x0000000000007941 */ /* 0x000fea0003800000 */
.L_x_1266:
[C---:B------:R-:W-:Y:S01]  /*f860*/  IADD3 R0, R181.reuse, 0x1, RZ ;  /* 0x00000001b5007810 */ /* 0x040fe20007ffe0ff */
[----:B------:R-:W0:Y:S01]  /*f870*/  LDGDEPBAR ;  /* 0x00000000000079af */ /* 0x000e220000000000 */
[----:B------:R-:W-:Y:S01]  /*f880*/  ISETP.GE.AND P0, PT, R181, 0x1, PT ;  /* 0x00000001b500780c */ /* 0x000fe20003f06270 */
[----:B------:R-:W-:Y:S01]  /*f890*/  IMAD.MOV.U32 R2, RZ, RZ, R132 ;  /* 0x000000ffff027224 */ /* 0x000fe200078e0084 */
[----:B-1----:R-:W-:Y:S02]  /*f8a0*/  IADD3 R4, R226, -0x1, RZ ;  /* 0xffffffffe2047810 */ /* 0x002fe40007ffe0ff */
[----:B------:R-:W-:Y:S01]  /*f8b0*/  SEL R181, R0, RZ, !P0 ;  /* 0x000000ff00b57207 */ /* 0x000fe20004000000 */
[----:B------:R-:W-:Y:S01]  /*f8c0*/  IMAD.MOV.U32 R0, RZ, RZ, R3 ;  /* 0x000000ffff007224 */ /* 0x000fe200078e0003 */
[----:B------:R-:W-:Y:S01]  /*f8d0*/  ISETP.GT.AND P0, PT, R226, R239, PT ;  /* 0x000000efe200720c */ /* 0x000fe20003f04270 */
[----:B------:R-:W-:Y:S11]  /*f8e0*/  IMAD.MOV.U32 R226, RZ, RZ, R4 ;  /* 0x000000ffffe27224 */ /* 0x000ff600078e0004 */
[----:B------:R-:W-:Y:S01]  /*f8f0*/  @!UPT UIADD3 URZ, URZ, URZ, URZ ;  /* 0x0000003f3f3ff290 */ /* 0x000fe2000fffe03f */
[----:B------:R-:W-:-:S05]  /*f900*/  @P0 BRA `(.L_x_1270) ;  /* 0xffffc86000000947 */ /* 0x000fca000383ffff */
[----:B------:R-:W2:Y:S01]  /*f910*/  LDL R5, [R1+0x4] ;  /* 0x0000040001057983 */ /* 0x000ea20000100800 */
[----:B------:R-:W-:Y:S01]  /*f920*/  IMAD.MOV.U32 R0, RZ, RZ, R3 ;  /* 0x000000ffff007224 */ /* 0x000fe200078e0003 */
[----:B------:R-:W-:Y:S01]  /*f930*/  MOV R226, R4 ;  /* 0x0000000400e27202 */ /* 0x000fe20000000f00 */
[----:B------:R-:W-:Y:S01]  /*f940*/  IMAD.MOV.U32 R2, RZ, RZ, R132 ;  /* 0x000000ffff027224 */ /* 0x000fe200078e0084 */
[----:B--2---:R-:W-:Y:S02]  /*f950*/  SHF.L.U32 R3, R5, 0x7, RZ ;  /* 0x0000000705037819 */ /* 0x004fe400000006ff */
.L_x_1253:
[----:B------:R-:W2:Y:S04]  /*f960*/  LDL R5, [R1+0x64] ;  /* 0x0000640001057983 */ /* 0x000ea80000100800 */
[----:B------:R-:W3:Y:S01]  /*f970*/  LDL R4, [R1+0x58] ;  /* 0x0000580001047983 */ /* 0x000ee20000100800 */
[----:B------:R-:W-:Y:S01]  /*f980*/  IMAD.MOV.U32 R194, RZ, RZ, 0x1 ;  /* 0x00000001ffc27424 */ /* 0x000fe200078e00ff */
[----:B------:R-:W-:-:S02]  /*f990*/  IADD3 R6, R3, 0x7f, RZ ;  /* 0x0000007f03067810 */ /* 0x000fc40007ffe0ff */
[----:B------:R-:W-:Y:S02]  /*f9a0*/  LOP3.LUT R228, R228, 0xfffffffd, RZ, 0xc0, !PT ;  /* 0xfffffffde4e47812 */ /* 0x000fe400078ec0ff */
[----:B------:R-:W-:-:S13]  /*f9b0*/  ISETP.NE.AND P0, PT, R194, c[0x0][0x2c4], PT ;  /* 0x0000b100c2007a0c */ /* 0x000fda0003f05270 */
[----:B------:R-:W-:Y:S01]  /*f9c0*/  @P0 IMAD.HI.U32 R3, R6, c[0x0][0x2c8], RZ ;  /* 0x0000b20006030a27 */ /* 0x000fe200078e00ff */
[----:B------:R-:W-:-:S04]  /*f9d0*/  @P0 LOP3.LUT R228, R228, 0x2, RZ, 0xfc, !PT ;  /* 0x00000002e4e40812 */ /* 0x000fc800078efcff */
[----:B------:R-:W-:Y:S02]  /*f9e0*/  @P0 SHF.R.U32.HI R6, RZ, c[0x0][0x2cc], R3 ;  /* 0x0000b300ff060a19 */ /* 0x000fe40000011603 */
[----:B------:R-:W-:Y:S02]  /*f9f0*/  ISETP.LE.AND P0, PT, R194, c[0x0][0x32c], PT ;  /* 0x0000cb00c2007a0c */ /* 0x000fe40003f03270 */
[----:B------:R-:W-:-:S11]  /*fa00*/  LOP3.LUT R228, R228, 0xfffffffe, RZ, 0xc0, !PT ;  /* 0xfffffffee4e47812 */ /* 0x000fd600078ec0ff */
[----:B------:R-:W-:Y:S02]  /*fa10*/  @P0 LOP3.LUT R228, R228, 0x1, RZ, 0xfc, !PT ;  /* 0x00000001e4e40812 */ /* 0x000fe400078efcff */
        /* <DEDUP_REMOVED lines=13> */
.L_x_1273:
[----:B------:R-:W-:-:S13]  /*faf0*/  ISETP.NE.AND P0, PT, R194, c[0x0][0x32c], PT ;  /* 0x0000cb00c2007a0c */ /* 0x000fda0003f05270 */
[----:B------:R-:W-:-:S05]  /*fb00*/  @P0 IMAD.HI.U32 R4, R5, c[0x0][0x330], RZ ;  /* 0x0000cc0005040a27 */ /* 0x000fca00078e00ff */
[----:B------:R-:W-:Y:S02]  /*fb10*/  @P0 SHF.R.U32.HI R5, RZ, c[0x0][0x334], R4 ;  /* 0x0000cd00ff050a19 */ /* 0x000fe40000011604 */
.L_x_1274:
[----:B------:R-:W-:Y:S05]  /*fb20*/  BSYNC B0 ;  /* 0x0000000000007941 */ /* 0x000fea0003800000 */
.L_x_1272:
[----:B------:R-:W-:-:S05]  /*fb30*/  IMAD R4, R5, c[0x0][0x32c], RZ ;  /* 0x0000cb0005047a24 */ /* 0x000fca00078e02ff */
[----:B------:R-:W-:-:S04]  /*fb40*/  IMNMX R3, R3, R4, !PT ;  /* 0x0000000403037217 */ /* 0x000fc80007800200 */
.L_x_1271:
[----:B------:R-:W-:Y:S01]  /*fb50*/  IADD3 R4, R3, 0x3f, RZ ;  /* 0x0000003f03047810 */ /* 0x000fe20007ffe0ff */
[----:B------:R-:W-:Y:S02]  /*fb60*/  IMAD.MOV.U32 R228, RZ, RZ, 0x1f ;  /* 0x0000001fffe47424 */ /* 0x000fe400078e00ff */
[----:B------:R-:W-:Y:S01]  /*fb70*/  IMAD.MOV.U32 R191, RZ, RZ, -0x1 ;  /* 0xffffffffffbf7424 */ /* 0x000fe200078e00ff */
[----:B------:R-:W-:-:S04]  /*fb80*/  SHF.R.S32.HI R3, RZ, 0x1f, R4 ;  /* 0x0000001fff037819 */ /* 0x000fc80000011404 */
[----:B------:R-:W-:-:S04]  /*fb90*/  LEA.HI R4, R3, R4, RZ, 0x6 ;  /* 0x0000000403047211 */ /* 0x000fc800078f30ff */
[----:B------:R-:W-:-:S04]  /*fba0*/  SHF.R.S32.HI R4, RZ, 0x6, R4 ;  /* 0x00000006ff047819 */ /* 0x000fc80000011404 */
[----:B------:R-:W-:-:S04]  /*fbb0*/  IMNMX R189, R201, R4, !PT ;  /* 0x00000004c9bd7217 */ /* 0x000fc80007800200 */
[----:B------:R-:W-:-:S13]  /*fbc0*/  ISETP.GE.AND P0, PT, R226, R189, PT ;  /* 0x000000bde200720c */ /* 0x000fda0003f06270 */
[----:B------:R-:W-:Y:S05]  /*fbd0*/  @!P0 BRA `(.L_x_1275) ;  /* 0x00002d6000008947 */ /* 0x000fea0003800000 */
[----:B------:R-:W-:Y:S01]  /*fbe0*/  IADD3 R3, R223, 0x40, RZ ;  /* 0x00000040df037810 */ /* 0x000fe20007ffe0ff */
[----:B------:R-:W-:Y:S01]  /*fbf0*/  IMAD.MOV.U32 R133, RZ, RZ, R2 ;  /* 0x000000ffff857224 */ /* 0x000fe200078e0002 */
[----:B------:R-:W-:Y:S01]  /*fc00*/  SHF.R.S32.HI R232, RZ, 0x1f, R223 ;  /* 0x0000001fffe87819 */ /* 0x000fe200000114df */
[----:B------:R-:W-:Y:S01]  /*fc10*/  IMAD.MOV.U32 R234, RZ, RZ, R226 ;  /* 0x000000ffffea7224 */ /* 0x000fe200078e00e2 */
[----:B------:R-:W-:Y:S01]  /*fc20*/  ISETP.GE.AND P4, PT, R3, c[0x0][0x1d4], PT ;  /* 0x0000750003007a0c */ /* 0x000fe20003f86270 */
[----:B------:R-:W-:Y:S01]  /*fc30*/  IMAD.MOV.U32 R3, RZ, RZ, R0 ;  /* 0x000000ffff037224 */ /* 0x000fe200078e0000 */
[C---:B------:R-:W-:Y:S01]  /*fc40*/  SHF.L.U64.HI R227, R230.reuse, 0x1, R227 ;  /* 0x00000001e6e37819 */ /* 0x040fe200000102e3 */
[----:B------:R-:W-:Y:S01]  /*fc50*/  IMAD.SHL.U32 R230, R230, 0x2, RZ ;  /* 0x00000002e6e67824 */ /* 0x000fe200078e00ff */
[C---:B------:R-:W-:Y:S01]  /*fc60*/  ISETP.GE.AND P3, PT, R223.reuse, c[0x0][0x1d4], PT ;  /* 0x00007500df007a0c */ /* 0x040fe20003f66270 */
[----:B------:R-:W-:Y:S01]  /*fc70*/  IMAD.SHL.U32 R231, R223, 0x2, RZ ;  /* 0x00000002dfe77824 */ /* 0x000fe200078e00ff */
[C---:B------:R-:W-:Y:S01]  /*fc80*/  SHF.L.U64.HI R192, R205.reuse, 0x1, R202 ;  /* 0x00000001cdc07819 */ /* 0x040fe200000102ca */
[----:B------:R-:W-:Y:S01]  /*fc90*/  IMAD.SHL.U32 R178, R205, 0x2, RZ ;  /* 0x00000002cdb27824 */ /* 0x000fe200078e00ff */
[----:B------:R-:W-:-:S02]  /*fca0*/  SHF.L.U64.HI R232, R223, 0x1, R232 ;  /* 0x00000001dfe87819 */ /* 0x000fc400000102e8 */
[----:B------:R-:W-:Y:S02]  /*fcb0*/  SEL R229, RZ, 0x10, P4 ;  /* 0x00000010ffe57807 */ /* 0x000fe40002000000 */
.L_x_1285:
[----:B------:R-:W-:Y:S04]  /*fcc0*/  DEPBAR.LE SB0, 0x2 ;  /* 0x000080800000791a */ /* 0x000fe80000000000 */
[----:B------:R-:W-:Y:S01]  /*fcd0*/  WARPSYNC 0xffffffff ;  /* 0xffffffff00007948 */ /* 0x000fe20003800000 */
[----:B------:R-:W-:Y:S01]  /*fce0*/  BAR.SYNC.DEFER_BLOCKING 0x0 ;  /* 0x0000000000007b1d */ /* 0x000fe20000010000 */
[----:B------:R-:W-:Y:S01]  /*fcf0*/  IMAD R135, R181, 0x6000, RZ ;  /* 0x00006000b5877824 */ /* 0x000fe200078e02ff */
[----:B------:R-:W-:Y:S01]  /*fd00*/  ISETP.GE.AND P0, PT, R201, R234, PT ;  /* 0x000000eac900720c */ /* 0x000fe20003f06270 */
[----:B------:R-:W-:Y:S03]  /*fd10*/  IMAD.MOV.U32 R179, RZ, RZ, 0x20 ;  /* 0x00000020ffb37424 */ /* 0x000fe600078e00ff */
[----:B------:R-:W-:Y:S02]  /*fd20*/  IADD3 R134, R188, R135, RZ ;  /* 0x00000087bc867210 */ /* 0x000fe40007ffe0ff */
[----:B------:R-:W-:Y:S05]  /*fd30*/  SEL R179, R179, 0xffffffe0, !P1 ;  /* 0xffffffe0b3b37807 */ /* 0x000fea0004800000 */
[----:B------:R-:W-:Y:S01]  /*fd40*/  IMAD.IADD R2, R179, 0x1, R134 ;  /* 0x00000001b3027824 */ /* 0x000fe200078e0286 */
[----:B------:R1:W2:Y:S01]  /*fd50*/  LDSM.16.M88.4 R32, [R190] ;  /* 0x00000000be20783b */ /* 0x0002a20000000200 */
[----:B------:R-:W-:Y:S03]  /*fd60*/  BSSY B0, `(.L_x_1276) ;  /* 0x000003b000007945 */ /* 0x000fe60003800000 */
[----:B------:R1:W3:Y:S04]  /*fd70*/  LDSM.16.M88.4 R8, [R134+0xc100] ;  /* 0x00c100008608783b */ /* 0x0002e80000000200 */
[----:B------:R1:W4:Y:S04]  /*fd80*/  LDSM.16.M88.4 R16, [R134+0xc900] ;  /* 0x00c900008610783b */ /* 0x0003280000000200 */
[----:B------:R1:W1:Y:S04]  /*fd90*/  LDSM.16.M88.4 R24, [R134+0xd100] ;  /* 0x00d100008618783b */ /* 0x0002680000000200 */
[----:B------:R1:W1:Y:S04]  /*fda0*/  LDSM.16.M88.4 R136, [R134+0xd900] ;  /* 0x00d900008688783b */ /* 0x0002680000000200 */
[----:B------:R1:W1:Y:S04]  /*fdb0*/  LDSM.16.M88.4 R140, [R186] ;  /* 0x00000000ba8c783b */ /* 0x0002680000000200 */
[----:B------:R1:W1:Y:S04]  /*fdc0*/  LDSM.16.M88.4 R144, [R2+0xc100] ;  /* 0x00c100000290783b */ /* 0x0002680000000200 */
        /* <DEDUP_REMOVED lines=19> */
.L_x_1345:
[----:B------:R-:W-:-:S05]  /*ff00*/  BRA.DIV ~URZ, `(.L_x_1279) ;  /* 0x00009fd27f007947 */ /* 0x000fca000b800000 */
[----:B------:R-:W5:Y:S01]  /*ff10*/  SHFL.IDX PT, R13, R0, RZ, 0x181f ;  /* 0x00181fff000d7589 */ /* 0x000f6200000e0000 */
[----:B------:R-:W-:Y:S03]  /*ff20*/  IMAD R4, R222, 0x6000, R203 ;  /* 0x00006000de047824 */ /* 0x000fe600078e02cb */
[----:B----4-:R-:W4:Y:S04]  /*ff30*/  SHFL.IDX PT, R5, R5, 0x1, 0x181f ;  /* 0x00381f0005057f89 */ /* 0x010f2800000e0000 */
[----:B------:R3:W2:Y:S01]  /*ff40*/  SHFL.IDX PT, R240, R0, 0x1, 0x181f ;  /* 0x00381f0000f07f89 */ /* 0x0006a200000e0000 */
[----:B-----5:R-:W-:Y:S05]  /*ff50*/  IADD3 R20, P0, R13, R231, RZ ;  /* 0x000000e70d147210 */ /* 0x020fea0007f1e0ff */
[----:B---3--:R-:W-:Y:S01]  /*ff60*/  IMAD.X R21, R7, 0x1, R232, P0 ;  /* 0x0000000107157824 */ /* 0x008fe200000e06e8 */
[----:B------:R-:W-:Y:S04]  /*ff70*/  IADD3 R14, P0, R13, R230, RZ ;  /* 0x000000e60d0e7210 */ /* 0x000fe80007f1e0ff */
[----:B------:R3:W-:Y:S01]  /*ff80*/  LDGSTS.E.BYPASS.LTC128B.128 [R4], [R20.64], !P3 ;  /* 0x0000000014047fae */ /* 0x0007e2000d901d46 */
[----:B------:R-:W-:Y:S02]  /*ff90*/  IADD3.X R15, R7, R227, RZ, P0, !PT ;  /* 0x000000e3070f7210 */ /* 0x000fe400007fe4ff */
[----:B------:R-:W-:Y:S03]  /*ffa0*/  IADD3 R6, P0, R13, R178, RZ ;  /* 0x000000b20d067210 */ /* 0x000fe60007f1e0ff */
[----:B------:R3:W-:Y:S02]  /*ffb0*/  LDGSTS.E.BYPASS.LTC128B.128 [R4+0x2000], [R14.64], !P4 ;  /* 0x020000000e047fae */ /* 0x0007e4000e101d46 */
[----:B------:R-:W-:Y:S05]  /*ffc0*/  IMAD.X R7, R7, 0x1, R192, P0 ;  /* 0x0000000107077824 */ /* 0x000fea00000e06c0 */
[----:B------:R3:W-:Y:S03]  /*ffd0*/  LDGSTS.E.BYPASS.LTC128B.128 [R4+0x4000], [R6.64], !P6 ;  /* 0x0400000006047fae */ /* 0x0007e6000f101d46 */
.L_x_1346:
[----:B--234-:R-:W-:Y:S04]  /*ffe0*/  IADD3 R7, -R229, 0x10, RZ ;  /* 0x00000010e5077810 */ /* 0x01cfe80007ffe1ff */
        /* <DEDUP_REMOVED lines=18> */
.L_x_1277:
[----:B------:R-:W-:Y:S05]  /*10110*/  BSYNC B0 ;  /* 0x0000000000007941 */ /* 0x000fea0003800000 */
.L_x_1276:
[----:B------:R-:W0:Y:S01]  /*10120*/  LDGDEPBAR ;  /* 0x00000000000079af */ /* 0x000e220000000000 */
[----:B------:R-:W-:Y:S01]  /*10130*/  WARPSYNC 0xffffffff ;  /* 0xffffffff00007948 */ /* 0x000fe20003800000 */
[C---:B--23--:R-:W-:Y:S03]  /*10140*/  HMMA.16816.F32.BF16 R4, R32.reuse, R8, RZ ;  /* 0x000000082004723c */ /* 0x04cfe600000418ff */
[C---:B------:R-:W-:Y:S01]  /*10150*/  ISETP.GE.AND P0, PT, R222.reuse, 0x1, PT ;  /* 0x00000001de00780c */ /* 0x040fe20003f06270 */
[----:B------:R-:W-:Y:S01]  /*10160*/  IMAD.IADD R132, R177, 0x1, R2 ;  /* 0x00000001b1847824 */ /* 0x000fe200078e0202 */
[----:B------:R-:W-:Y:S01]  /*10170*/  LDSM.16.M88.4 R160, [R184] ;  /* 0x00000000b8a0783b */ /* 0x000fe20000000200 */
[----:B------:R-:W-:Y:S02]  /*10180*/  IADD3 R179, R179, R134, R177 ;  /* 0x00000086b3b37210 */ /* 0x000fe40007ffe0b1 */
[C---:B------:R-:W-:Y:S01]  /*10190*/  HMMA.16816.F32.BF16 R8, R32.reuse, R10, RZ ;  /* 0x0000000a2008723c */ /* 0x040fe200000418ff */
[----:B------:R-:W-:Y:S03]  /*101a0*/  IADD3 R0, R222, 0x1, RZ ;  /* 0x00000001de007810 */ /* 0x000fe60007ffe0ff */
[----:B------:R-:W-:Y:S01]  /*101b0*/  LDSM.16.M88.4 R168, [R132+0xc100] ;  /* 0x00c1000084a8783b */ /* 0x000fe20000000200 */
[----:B------:R-:W-:Y:S01]  /*101c0*/  SEL R222, R0, RZ, !P0 ;  /* 0x000000ff00de7207 */ /* 0x000fe20004000000 */
[----:B------:R-:W-:Y:S02]  /*101d0*/  IMAD.IADD R0, R177, 0x1, R134 ;  /* 0x00000001b1007824 */ /* 0x000fe400078e0286 */
[C---:B----4-:R-:W-:Y:S03]  /*101e0*/  HMMA.16816.F32.BF16 R12, R32.reuse, R16, RZ ;  /* 0x00000010200c723c */ /* 0x050fe600000418ff */
[----:B------:R-:W2:Y:S05]  /*101f0*/  LDSM.16.M88.4 R164, [R0+0xc100] ;  /* 0x00c1000000a4783b */ /* 0x000eaa0000000200 */
[C---:B------:R-:W-:Y:S02]  /*10200*/  HMMA.16816.F32.BF16 R16, R32.reuse, R18, RZ ;  /* 0x000000122010723c */ /* 0x040fe400000418ff */
[----:B------:R-:W-:Y:S06]  /*10210*/  LDSM.16.M88.4 R172, [R2+0xf900] ;  /* 0x00f9000002ac783b */ /* 0x000fec0000000200 */
[C---:B-1----:R-:W-:Y:S08]  /*10220*/  HMMA.16816.F32.BF16 R20, R32.reuse, R24, RZ ;  /* 0x000000182014723c */ /* 0x042ff000000418ff */
[C---:B------:R-:W-:Y:S08]  /*10230*/  HMMA.16816.F32.BF16 R24, R32.reuse, R26, RZ ;  /* 0x0000001a2018723c */ /* 0x040ff000000418ff */
[C---:B------:R-:W-:Y:S08]  /*10240*/  HMMA.16816.F32.BF16 R28, R32.reuse, R136, RZ ;  /* 0x00000088201c723c */ /* 0x040ff000000418ff */
[----:B------:R-:W-:Y:S01]  /*10250*/  HMMA.16816.F32.BF16 R32, R32, R138, RZ ;  /* 0x0000008a2020723c */ /* 0x000fe200000418ff */
[----:B------:R-:W1:Y:S07]  /*10260*/  LDSM.16.M88.4 R136, [R0+0xc900] ;  /* 0x00c900000088783b */ /* 0x000e6e0000000200 */
        /* <DEDUP_REMOVED lines=20> */
[C---:B------:R-:W-:Y:S01]  /*103b0*/  HMMA.16816.F32.BF16 R24, R160.reuse, R146, R24 ;  /* 0x00000092a018723c */ /* 0x040fe20000041818 */
[----:B------:R-:W-:Y:S07]  /*103c0*/  LDSM.16.M88.4 R144, [R190+0x4000] ;  /* 0x00400000be90783b */ /* 0x000fee0000000200 */
[C---:B----4-:R-:W-:Y:S08]  /*103d0*/  HMMA.16816.F32.BF16 R28, R160.reuse, R148, R28 ;  /* 0x00000094a01c723c */ /* 0x050ff0000004181c */
[----:B------:R-:W-:Y:S01]  /*103e0*/  HMMA.16816.F32.BF16 R32, R160, R150, R32 ;  /* 0x00000096a020723c */ /* 0x000fe20000041820 */
[----:B------:R-:W3:Y:S07]  /*103f0*/  LDSM.16.M88.4 R148, [R134+0xe100] ;  /* 0x00e100008694783b */ /* 0x000eee0000000200 */
[C---:B-----5:R-:W-:Y:S01]  /*10400*/  HMMA.16816.F32.BF16 R4, R152.reuse, R168, R4 ;  /* 0x000000a89804723c */ /* 0x060fe20000041804 */
[----:B------:R-:W-:Y:S07]  /*10410*/  LDSM.16.M88.4 R160, [R134+0xf100] ;  /* 0x00f1000086a0783b */ /* 0x000fee0000000200 */
[C---:B------:R-:W-:Y:S01]  /*10420*/  HMMA.16816.F32.BF16 R8, R152.reuse, R170, R8 ;  /* 0x000000aa9808723c */ /* 0x040fe20000041808 */
[----:B------:R-:W-:Y:S07]  /*10430*/  LDSM.16.M88.4 R168, [R2+0xe100] ;  /* 0x00e1000002a8783b */ /* 0x000fee0000000200 */
[C---:B------:R-:W-:Y:S08]  /*10440*/  HMMA.16816.F32.BF16 R12, R152.reuse, R140, R12 ;  /* 0x0000008c980c723c */ /* 0x040ff0000004180c */
[C---:B------:R-:W-:Y:S01]  /*10450*/  HMMA.16816.F32.BF16 R16, R152.reuse, R142, R16 ;  /* 0x0000008e9810723c */ /* 0x040fe20000041810 */
[----:B------:R-:W4:Y:S07]  /*10460*/  LDSM.16.M88.4 R140, [R134+0xe900] ;  /* 0x00e90000868c783b */ /* 0x000f2e0000000200 */
[C---:B--2---:R-:W-:Y:S08]  /*10470*/  HMMA.16816.F32.BF16 R20, R152.reuse, R156, R20 ;  /* 0x0000009c9814723c */ /* 0x044ff00000041814 */
[C---:B------:R-:W-:Y:S01]  /*10480*/  HMMA.16816.F32.BF16 R24, R152.reuse, R158, R24 ;  /* 0x0000009e9818723c */ /* 0x040fe20000041818 */
[----:B------:R-:W2:Y:S07]  /*10490*/  LDSM.16.M88.4 R156, [R186+0x4000] ;  /* 0x00400000ba9c783b */ /* 0x000eae0000000200 */
[C---:B-1----:R-:W-:Y:S08]  /*104a0*/  HMMA.16816.F32.BF16 R28, R152.reuse, R136, R28 ;  /* 0x00000088981c723c */ /* 0x042ff0000004181c */
[----:B------:R-:W-:Y:S01]  /*104b0*/  HMMA.16816.F32.BF16 R32, R152, R138, R32 ;  /* 0x0000008a9820723c */ /* 0x000fe20000041820 */
[----:B------:R-:W1:Y:S07]  /*104c0*/  LDSM.16.M88.4 R136, [R2+0xe900] ;  /* 0x00e900000288783b */ /* 0x000e6e0000000200 */
[C---:B---3--:R-:W-:Y:S01]  /*104d0*/  HMMA.16816.F32.BF16 R4, R144.reuse, R148, R4 ;  /* 0x000000949004723c */ /* 0x048fe20000041804 */
[----:B------:R-:W3:Y:S07]  /*104e0*/  LDSM.16.M88.4 R152, [R2+0xf100] ;  /* 0x00f100000298783b */ /* 0x000eee0000000200 */
[C---:B------:R-:W-:Y:S01]  /*104f0*/  HMMA.16816.F32.BF16 R8, R144.reuse, R150, R8 ;  /* 0x000000969008723c */ /* 0x040fe20000041808 */
[----:B------:R-:W-:Y:S07]  /*10500*/  LDSM.16.M88.4 R148, [R0+0xe100] ;  /* 0x00e100000094783b */ /* 0x000fee0000000200 */
[C---:B----4-:R-:W-:Y:S08]  /*10510*/  HMMA.16816.F32.BF16 R12, R144.reuse, R140, R12 ;  /* 0x0000008c900c723c */ /* 0x050ff0000004180c */
        /* <DEDUP_REMOVED lines=21> */
[C---:B----4-:R-:W-:Y:S08]  /*10670*/  HMMA.16816.F32.BF16 R4, R140.reuse, R148, R4 ;  /* 0x000000948c04723c */ /* 0x050ff00000041804 */
[C---:B------:R-:W-:Y:S01]  /*10680*/  HMMA.16816.F32.BF16 R8, R140.reuse, R150, R8 ;  /* 0x000000968c08723c */ /* 0x040fe20000041808 */
[----:B------:R-:W-:Y:S07]  /*10690*/  LDSM.16.M88.4 R148, [R134+0x10900] ;  /* 0x010900008694783b */ /* 0x000fee0000000200 */
[C---:B-----5:R-:W-:Y:S08]  /*106a0*/  HMMA.16816.F32.BF16 R12, R140.reuse, R144, R12 ;  /* 0x000000908c0c723c */ /* 0x060ff0000004180c */
[C---:B------:R-:W-:Y:S01]  /*106b0*/  HMMA.16816.F32.BF16 R16, R140.reuse, R146, R16 ;  /* 0x000000928c10723c */ /* 0x040fe20000041810 */
[----:B------:R-:W4:Y:S07]  /*106c0*/  LDSM.16.M88.4 R144, [R179+0xf900] ;  /* 0x00f90000b390783b */ /* 0x000f2e0000000200 */
[C---:B------:R-:W-:Y:S08]  /*106d0*/  HMMA.16816.F32.BF16 R20, R140.reuse, R160, R20 ;  /* 0x000000a08c14723c */ /* 0x040ff00000041814 */
[C---:B------:R-:W-:Y:S01]  /*106e0*/  HMMA.16816.F32.BF16 R24, R140.reuse, R162, R24 ;  /* 0x000000a28c18723c */ /* 0x040fe20000041818 */
[----:B------:R-:W-:Y:S07]  /*106f0*/  LDSM.16.M88.4 R160, [R134+0x11900] ;  /* 0x0119000086a0783b */ /* 0x000fee0000000200 */
[C---:B-1----:R-:W-:Y:S08]  /*10700*/  HMMA.16816.F32.BF16 R28, R140.reuse, R136, R28 ;  /* 0x000000888c1c723c */ /* 0x042ff0000004181c */
[----:B------:R-:W-:Y:S01]  /*10710*/  HMMA.16816.F32.BF16 R32, R140, R138, R32 ;  /* 0x0000008a8c20723c */ /* 0x000fe20000041820 */
[----:B------:R-:W-:Y:S07]  /*10720*/  LDSM.16.M88.4 R136, [R190+0x8000] ;  /* 0x00800000be88783b */ /* 0x000fee0000000200 */
[C---:B--2---:R-:W-:Y:S01]  /*10730*/  HMMA.16816.F32.BF16 R4, R152.reuse, R164, R4 ;  /* 0x000000a49804723c */ /* 0x044fe20000041804 */
[----:B------:R-:W1:Y:S07]  /*10740*/  LDSM.16.M88.4 R140, [R134+0x10100] ;  /* 0x01010000868c783b */ /* 0x000e6e0000000200 */
[C---:B------:R-:W-:Y:S01]  /*10750*/  HMMA.16816.F32.BF16 R8, R152.reuse, R166, R8 ;  /* 0x000000a69808723c */ /* 0x040fe20000041808 */
[----:B------:R-:W-:Y:S07]  /*10760*/  LDSM.16.M88.4 R164, [R186+0x8000] ;  /* 0x00800000baa4783b */ /* 0x000fee0000000200 */
[C---:B---3--:R-:W-:Y:S08]  /*10770*/  HMMA.16816.F32.BF16 R12, R152.reuse, R156, R12 ;  /* 0x0000009c980c723c */ /* 0x048ff0000004180c */
[C---:B------:R-:W-:Y:S01]  /*10780*/  HMMA.16816.F32.BF16 R16, R152.reuse, R158, R16 ;  /* 0x0000009e9810723c */ /* 0x040fe20000041810 */
[----:B------:R-:W2:Y:S07]  /*10790*/  LDSM.16.M88.4 R156, [R134+0x11100] ;  /* 0x01110000869c783b */ /* 0x000eae0000000200 */
[C---:B------:R-:W-:Y:S08]  /*107a0*/  HMMA.16816.F32.BF16 R20, R152.reuse, R168, R20 ;  /* 0x000000a89814723c */ /* 0x040ff00000041814 */
[C---:B------:R-:W-:Y:S01]  /*107b0*/  HMMA.16816.F32.BF16 R24, R152.reuse, R170, R24 ;  /* 0x000000aa9818723c */ /* 0x040fe20000041818 */
[----:B------:R-:W3:Y:S07]  /*107c0*/  LDSM.16.M88.4 R168, [R2+0x10100] ;  /* 0x0101000002a8783b */ /* 0x000eee0000000200 */
[C---:B----4-:R-:W-:Y:S08]  /*107d0*/  HMMA.16816.F32.BF16 R28, R152.reuse, R144, R28 ;  /* 0x00000090981c723c */ /* 0x050ff0000004181c */
[----:B------:R-:W-:Y:S01]  /*107e0*/  HMMA.16816.F32.BF16 R32, R152, R146, R32 ;  /* 0x000000929820723c */ /* 0x000fe20000041820 */
[----:B------:R-:W4:Y:S07]  /*107f0*/  LDSM.16.M88.4 R144, [R2+0x10900] ;  /* 0x010900000290783b */ /* 0x000f2e0000000200 */
[C---:B-1----:R-:W-:Y:S01]  /*10800*/  HMMA.16816.F32.BF16 R4, R136.reuse, R140, R4 ;  /* 0x0000008c8804723c */ /* 0x042fe20000041804 */
[----:B------:R-:W1:Y:S07]  /*10810*/  LDSM.16.M88.4 R152, [R2+0x11100] ;  /* 0x011100000298783b */ /* 0x000e6e0000000200 */
        /* <DEDUP_REMOVED lines=8> */
[C---:B------:R-:W-:Y:S08]  /*108a0*/  HMMA.16816.F32.BF16 R28, R136.reuse, R160, R28 ;  /* 0x000000a0881c723c */ /* 0x040ff0000004181c */
[----:B------:R-:W-:Y:S01]  /*108b0*/  HMMA.16816.F32.BF16 R32, R136, R162, R32 ;  /* 0x000000a28820723c */ /* 0x000fe20000041820 */
[----:B------:R-:W2:Y:S07]  /*108c0*/  LDSM.16.M88.4 R136, [R2+0x11900] ;  /* 0x011900000288783b */ /* 0x000eae0000000200 */
[C---:B---3--:R-:W-:Y:S01]  /*108d0*/  HMMA.16816.F32.BF16 R4, R164.reuse, R168, R4 ;  /* 0x000000a8a404723c */ /* 0x048fe20000041804 */
[----:B------:R-:W-:Y:S07]  /*108e0*/  LDSM.16.M88.4 R160, [R0+0x11900] ;  /* 0x0119000000a0783b */ /* 0x000fee0000000200 */
        /* <DEDUP_REMOVED lines=8> */
[C---:B--2---:R-:W-:Y:S08]  /*10970*/  HMMA.16816.F32.BF16 R28, R164.reuse, R136, R28 ;  /* 0x00000088a41c723c */ /* 0x044ff0000004181c */
[----:B------:R-:W-:Y:S01]  /*10980*/  HMMA.16816.F32.BF16 R32, R164, R138, R32 ;  /* 0x0000008aa420723c */ /* 0x000fe20000041820 */
[----:B------:R-:W2:Y:S07]  /*10990*/  LDSM.16.M88.4 R136, [R179+0x10900] ;  /* 0x01090000b388783b */ /* 0x000eae0000000200 */
[C---:B------:R-:W-:Y:S08]  /*109a0*/  HMMA.16816.F32.BF16 R4, R140.reuse, R148, R4 ;  /* 0x000000948c04723c */ /* 0x040ff00000041804 */
[C---:B------:R-:W-:Y:S08]  /*109b0*/  HMMA.16816.F32.BF16 R8, R140.reuse, R150, R8 ;  /* 0x000000968c08723c */ /* 0x040ff00000041808 */
[C---:B---3--:R-:W-:Y:S08]  /*109c0*/  HMMA.16816.F32.BF16 R12, R140.reuse, R144, R12 ;  /* 0x000000908c0c723c */ /* 0x048ff0000004180c */
[C---:B------:R-:W-:Y:S01]  /*109d0*/  HMMA.16816.F32.BF16 R16, R140.reuse, R146, R16 ;  /* 0x000000928c10723c */ /* 0x040fe20000041810 */
[----:B------:R-:W3:Y:S07]  /*109e0*/  LDSM.16.M88.4 R144, [R179+0x11100] ;  /* 0x01110000b390783b */ /* 0x000eee0000000200 */
[C---:B------:R-:W-:Y:S08]  /*109f0*/  HMMA.16816.F32.BF16 R20, R140.reuse, R156, R20 ;  /* 0x0000009c8c14723c */ /* 0x040ff00000041814 */
[C---:B------:R-:W-:Y:S08]  /*10a00*/  HMMA.16816.F32.BF16 R24, R140.reuse, R158, R24 ;  /* 0x0000009e8c18723c */ /* 0x040ff00000041818 */
[C---:B------:R-:W-:Y:S08]  /*10a10*/  HMMA.16816.F32.BF16 R28, R140.reuse, R160, R28 ;  /* 0x000000a08c1c723c */ /* 0x040ff0000004181c */
[----:B------:R-:W-:Y:S01]  /*10a20*/  HMMA.16816.F32.BF16 R32, R140, R162, R32 ;  /* 0x000000a28c20723c */ /* 0x000fe20000041820 */
[----:B------:R-:W4:Y:S07]  /*10a30*/  LDSM.16.M88.4 R140, [R179+0x11900] ;  /* 0x01190000b38c783b */ /* 0x000f2e0000000200 */
[C---:B-1----:R-:W-:Y:S08]  /*10a40*/  HMMA.16816.F32.BF16 R4, R152.reuse, R168, R4 ;  /* 0x000000a89804723c */ /* 0x042ff00000041804 */
[C---:B------:R-:W-:Y:S08]  /*10a50*/  HMMA.16816.F32.BF16 R8, R152.reuse, R170, R8 ;  /* 0x000000aa9808723c */ /* 0x040ff00000041808 */
[C---:B--2---:R-:W-:Y:S08]  /*10a60*/  HMMA.16816.F32.BF16 R12, R152.reuse, R136, R12 ;  /* 0x00000088980c723c */ /* 0x044ff0000004180c */
[----:B------:R-:W-:Y:S01]  /*10a70*/  FMNMX.FTZ R2, R4, R133, !PT ;  /* 0x0000008504027209 */ /* 0x000fe20007810000 */
[C---:B------:R-:W-:Y:S03]  /*10a80*/  HMMA.16816.F32.BF16 R16, R152.reuse, R138, R16 ;  /* 0x0000008a9810723c */ /* 0x040fe60000041810 */
[----:B------:R-:W-:Y:S04]  /*10a90*/  FMNMX.FTZ R0, R6, R3, !PT ;  /* 0x0000000306007209 */ /* 0x000fe80007810000 */
[----:B------:R-:W-:Y:S01]  /*10aa0*/  FMNMX.FTZ R139, R5, R2, !PT ;  /* 0x00000002058b7209 */ /* 0x000fe20007810000 */
[C---:B---3--:R-:W-:Y:S04]  /*10ab0*/  HMMA.16816.F32.BF16 R20, R152.reuse, R144, R20 ;  /* 0x000000909814723c */ /* 0x048fe80000041814 */
[----:B------:R-:W-:Y:S02]  /*10ac0*/  FMNMX.FTZ R137, R7, R0, !PT ;  /* 0x0000000007897209 */ /* 0x000fe40007810000 */
[----:B------:R-:W-:Y:S02]  /*10ad0*/  FMNMX.FTZ R2, R8, R139, !PT ;  /* 0x0000008b08027209 */ /* 0x000fe40007810000 */
[----:B------:R-:W-:Y:S01]  /*10ae0*/  FMNMX.FTZ R0, R10, R137, !PT ;  /* 0x000000890a007209 */ /* 0x000fe20007810000 */
[C---:B------:R-:W-:Y:S03]  /*10af0*/  HMMA.16816.F32.BF16 R24, R152.reuse, R146, R24 ;  /* 0x000000929818723c */ /* 0x040fe60000041818 */
[----:B------:R-:W-:Y:S02]  /*10b00*/  FMNMX.FTZ R139, R9, R2, !PT ;  /* 0x00000002098b7209 */ /* 0x000fe40007810000 */
[----:B------:R-:W-:Y:S02]  /*10b10*/  FMNMX.FTZ R137, R11, R0, !PT ;  /* 0x000000000b897209 */ /* 0x000fe40007810000 */
[----:B------:R-:W-:Y:S01]  /*10b20*/  FMNMX.FTZ R2, R12, R139, !PT ;  /* 0x0000008b0c027209 */ /* 0x000fe20007810000 */
[C---:B----4-:R-:W-:Y:S04]  /*10b30*/  HMMA.16816.F32.BF16 R28, R152.reuse, R140, R28 ;  /* 0x0000008c981c723c */ /* 0x050fe8000004181c */
[----:B------:R-:W-:Y:S02]  /*10b40*/  FMNMX.FTZ R0, R14, R137, !PT ;  /* 0x000000890e007209 */ /* 0x000fe40007810000 */
[----:B------:R-:W-:Y:S02]  /*10b50*/  FMNMX.FTZ R139, R13, R2, !PT ;  /* 0x000000020d8b7209 */ /* 0x000fe40007810000 */
[----:B------:R-:W-:Y:S01]  /*10b60*/  FMNMX.FTZ R137, R15, R0, !PT ;  /* 0x000000000f897209 */ /* 0x000fe20007810000 */
[----:B------:R-:W-:Y:S03]  /*10b70*/  HMMA.16816.F32.BF16 R32, R152, R142, R32 ;  /* 0x0000008e9820723c */ /* 0x000fe60000041820 */
[----:B------:R-:W-:Y:S02]  /*10b80*/  FMNMX.FTZ R2, R16, R139, !PT ;  /* 0x0000008b10027209 */ /* 0x000fe40007810000 */
[----:B------:R-:W-:Y:S02]  /*10b90*/  FMNMX.FTZ R0, R18, R137, !PT ;  /* 0x0000008912007209 */ /* 0x000fe40007810000 */
[----:B------:R-:W-:Y:S02]  /*10ba0*/  FMNMX.FTZ R139, R17, R2, !PT ;  /* 0x00000002118b7209 */ /* 0x000fe40007810000 */
[----:B------:R-:W-:Y:S03]  /*10bb0*/  FMNMX.FTZ R137, R19, R0, !PT ;  /* 0x0000000013897209 */ /* 0x000fe60007810000 */
        /* <DEDUP_REMOVED lines=18> */
.L_x_1347:
[----:B--2---:R-:W-:Y:S01]  /*10ce0*/  FMNMX.FTZ R139, R137, R139, !PT ;  /* 0x0000008b898b7209 */ /* 0x004fe20007810000 */
[----:B------:R-:W-:Y:S04]  /*10cf0*/  DEPBAR.LE SB0, 0x2 ;  /* 0x000080800000791a */ /* 0x000fe80000000000 */
[----:B------:R-:W-:Y:S01]  /*10d00*/  SHFL.BFLY PT, R2, R139, 0x1, 0x1f ;  /* 0x0c201f008b027f89 */ /* 0x000fe200000e0000 */
[----:B------:R-:W-:Y:S01]  /*10d10*/  IADD3 R160, R182, R135, RZ ;  /* 0x00000087b6a07210 */ /* 0x000fe20007ffe0ff */
[----:B------:R-:W-:Y:S06]  /*10d20*/  BSSY B0, `(.L_x_1281) ;  /* 0x00001b6000007945 */ /* 0x000fec0003800000 */
[----:B-1----:R-:W1:Y:S08]  /*10d30*/  SHFL.BFLY PT, R137, R136, 0x2, 0x1f ;  /* 0x0c401f0088897f89 */ /* 0x002e7000000e0000 */
[----:B------:R-:W-:Y:S01]  /*10d40*/  BAR.SYNC.DEFER_BLOCKING 0x0 ;  /* 0x0000000000007b1d */ /* 0x000fe20000010000 */
[----:B-1----:R-:W-:Y:S02]  /*10d50*/  FMNMX.FTZ R134, R136, R137, !PT ;  /* 0x0000008988867209 */ /* 0x002fe40007810000 */
[----:B------:R-:W-:Y:S05]  /*10d60*/  FMNMX.FTZ R2, R139, R2, !PT ;  /* 0x000000028b027209 */ /* 0x000fea0007810000 */
[C---:B------:R-:W-:Y:S01]  /*10d70*/  FADD.FTZ R0, -R2.reuse, R133 ;  /* 0x0000008502007221 */ /* 0x040fe20000010100 */
[----:B------:R-:W-:Y:S01]  /*10d80*/  LDSM.16.MT88.4 R140, [R160+0x100] ;  /* 0x00010000a08c783b */ /* 0x000fe20000004200 */
[----:B------:R-:W-:Y:S02]  /*10d90*/  FMUL.FTZ R170, R2, c[0x0][0x2d0] ;  /* 0x0000b40002aa7a20 */ /* 0x000fe40000410000 */
[----:B------:R-:W-:Y:S02]  /*10da0*/  FMUL.FTZ R132, R0, c[0x0][0x2d0] ;  /* 0x0000b40000847a20 */ /* 0x000fe40000410000 */
[--C-:B------:R-:W-:Y:S02]  /*10db0*/  FFMA.FTZ R164, R4, c[0x0][0x2d0], -R170.reuse ;  /* 0x0000b40004a47a23 */ /* 0x100fe400000108aa */
[--C-:B------:R-:W-:Y:S01]  /*10dc0*/  FFMA.FTZ R161, R5, c[0x0][0x2d0], -R170.reuse ;  /* 0x0000b40005a17a23 */ /* 0x100fe200000108aa */
[----:B------:R-:W1:Y:S01]  /*10dd0*/  SHFL.BFLY PT, R133, R134, 0x1, 0x1f ;  /* 0x0c201f0086857f89 */ /* 0x000e6200000e0000 */
[--C-:B------:R-:W-:Y:S01]  /*10de0*/  FFMA.FTZ R162, R8, c[0x0][0x2d0], -R170.reuse ;  /* 0x0000b40008a27a23 */ /* 0x100fe200000108aa */
[----:B------:R-:W2:Y:S01]  /*10df0*/  MUFU.EX2 R132, R132 ;  /* 0x0000008400847308 */ /* 0x000ea20000000800 */
        /* <DEDUP_REMOVED lines=9> */
[----:B------:R-:W-:Y:S05]  /*10e90*/  FFMA.FTZ R172, R13, c[0x0][0x2d0], -R170 ;  /* 0x0000b4000dac7a23 */ /* 0x000fea00000108aa */
[----:B------:R-:W3:Y:S01]  /*10ea0*/  MUFU.EX2 R161, R161 ;  /* 0x000000a100a17308 */ /* 0x000ee20000000800 */
[----:B-1----:R-:W-:Y:S02]  /*10eb0*/  FMNMX.FTZ R0, R134, R133, !PT ;  /* 0x0000008586007209 */ /* 0x002fe40007810000 */
[----:B------:R-:W-:Y:S01]  /*10ec0*/  IADD3 R133, R187, R160, RZ ;  /* 0x000000a0bb857210 */ /* 0x000fe20007ffe0ff */
[----:B--2---:R-:W-:Y:S01]  /*10ed0*/  FMUL.FTZ R5, R132, R129 ;  /* 0x0000008184057220 */ /* 0x004fe20000410000 */
[----:B------:R-:W-:Y:S01]  /*10ee0*/  IADD3 R134, R135, R180, RZ ;  /* 0x000000b487867210 */ /* 0x000fe20007ffe0ff */
[C---:B------:R-:W-:Y:S02]  /*10ef0*/  FADD.FTZ R4, -R0.reuse, R3 ;  /* 0x0000000300047221 */ /* 0x040fe40000010100 */
[----:B------:R-:W-:Y:S02]  /*10f00*/  FMUL.FTZ R169, R0, c[0x0][0x2d0] ;  /* 0x0000b40000a97a20 */ /* 0x000fe40000410000 */
[----:B------:R-:W-:Y:S01]  /*10f10*/  MUFU.EX2 R162, R162 ;  /* 0x000000a200a27308 */ /* 0x000fe20000000800 */
[----:B------:R-:W-:Y:S01]  /*10f20*/  FMUL.FTZ R3, R4, c[0x0][0x2d0] ;  /* 0x0000b40004037a20 */ /* 0x000fe20000410000 */
[----:B------:R-:W1:Y:S01]  /*10f30*/  LDSM.16.MT88.4 R144, [R133+0x100] ;  /* 0x000100008590783b */ /* 0x000e620000004200 */
[--C-:B------:R-:W-:Y:S01]  /*10f40*/  FFMA.FTZ R168, R6, c[0x0][0x2d0], -R169.reuse ;  /* 0x0000b40006a87a23 */ /* 0x100fe200000108a9 */
[----:B------:R-:W-:Y:S01]  /*10f50*/  IADD3 R135, R187, R134, RZ ;  /* 0x00000086bb877210 */ /* 0x000fe20007ffe0ff */
[--C-:B------:R-:W-:Y:S02]  /*10f60*/  FFMA.FTZ R165, R7, c[0x0][0x2d0], -R169.reuse ;  /* 0x0000b40007a57a23 */ /* 0x100fe400000108a9 */
[--C-:B------:R-:W-:Y:S02]  /*10f70*/  FFMA.FTZ R166, R10, c[0x0][0x2d0], -R169.reuse ;  /* 0x0000b4000aa67a23 */ /* 0x100fe400000108a9 */
[--C-:B------:R-:W-:Y:S01]  /*10f80*/  FFMA.FTZ R167, R11, c[0x0][0x2d0], -R169.reuse ;  /* 0x0000b4000ba77a23 */ /* 0x100fe200000108a9 */
[----:B------:R-:W2:Y:S01]  /*10f90*/  MUFU.EX2 R3, R3 ;  /* 0x0000000300037308 */ /* 0x000ea20000000800 */
[C---:B------:R-:W-:Y:S01]  /*10fa0*/  FMUL.FTZ R4, R132.reuse, R128 ;  /* 0x0000008084047220 */ /* 0x040fe20000410000 */
[----:B------:R-:W-:Y:S01]  /*10fb0*/  LDSM.16.MT88.4 R152, [R133+0x2900] ;  /* 0x002900008598783b */ /* 0x000fe20000004200 */
[C---:B------:R-:W-:Y:S01]  /*10fc0*/  FMUL.FTZ R8, R132.reuse, R124 ;  /* 0x0000007c84087220 */ /* 0x040fe20000410000 */
[----:B---3--:R-:W-:Y:S01]  /*10fd0*/  F2FP.BF16.PACK_AB R136, R161, R164 ;  /* 0x000000a4a188723e */ /* 0x008fe200000010ff */
[C---:B------:R-:W-:Y:S02]  /*10fe0*/  FMUL.FTZ R9, R132.reuse, R125 ;  /* 0x0000007d84097220 */ /* 0x040fe40000410000 */
[C---:B------:R-:W-:Y:S02]  /*10ff0*/  FMUL.FTZ R100, R132.reuse, R100 ;  /* 0x0000006484647220 */ /* 0x040fe40000410000 */
[C---:B------:R-:W-:Y:S01]  /*11000*/  FMUL.FTZ R101, R132.reuse, R101 ;  /* 0x0000006584657220 */ /* 0x040fe20000410000 */
[----:B------:R-:W3:Y:S01]  /*11010*/  MUFU.EX2 R163, R163 ;  /* 0x000000a300a37308 */ /* 0x000ee20000000800 */
[C---:B------:R-:W-:Y:S01]  /*11020*/  FMUL.FTZ R104, R132.reuse, R104 ;  /* 0x0000006884687220 */ /* 0x040fe20000410000 */
[----:B------:R-:W-:Y:S01]  /*11030*/  LDSM.16.MT88.4 R156, [R134+0x2900] ;  /* 0x00290000869c783b */ /* 0x000fe20000004200 */
[C---:B------:R-:W-:Y:S02]  /*11040*/  FMUL.FTZ R105, R132.reuse, R105 ;  /* 0x0000006984697220 */ /* 0x040fe40000410000 */
[C---:B------:R-:W-:Y:S02]  /*11050*/  FMUL.FTZ R108, R132.reuse, R108 ;  /* 0x0000006c846c7220 */ /* 0x040fe40000410000 */
[----:B------:R-:W-:Y:S02]  /*11060*/  FMUL.FTZ R109, R132, R109 ;  /* 0x0000006d846d7220 */ /* 0x000fe40000410000 */
        /* <DEDUP_REMOVED lines=8> */
[----:B------:R-:W4:Y:S01]  /*110f0*/  LDSM.16.MT88.4 R128, [R134+0x100] ;  /* 0x000100008680783b */ /* 0x000f220000004200 */
[----:B------:R-:W-:Y:S01]  /*11100*/  FMUL.FTZ R11, R3, R127 ;  /* 0x0000007f030b7220 */ /* 0x000fe20000410000 */
[----:B---3--:R-:W-:Y:S01]  /*11110*/  F2FP.BF16.PACK_AB R138, R163, R162 ;  /* 0x000000a2a38a723e */ /* 0x008fe200000010ff */
[C---:B------:R-:W-:Y:S02]  /*11120*/  FMUL.FTZ R102, R3.reuse, R102 ;  /* 0x0000006603667220 */ /* 0x040fe40000410000 */
[C---:B------:R-:W-:Y:S03]  /*11130*/  FMUL.FTZ R103, R3.reuse, R103 ;  /* 0x0000006703677220 */ /* 0x040fe60000410000 */
[----:B------:R-:W3:Y:S01]  /*11140*/  LDSM.16.MT88.4 R124, [R135+0x100] ;  /* 0x00010000877c783b */ /* 0x000ee20000004200 */
[----:B------:R-:W-:Y:S01]  /*11150*/  MUFU.EX2 R166, R166 ;  /* 0x000000a600a67308 */ /* 0x000fe20000000800 */
[C---:B------:R-:W-:Y:S02]  /*11160*/  FMUL.FTZ R106, R3.reuse, R106 ;  /* 0x0000006a036a7220 */ /* 0x040fe40000410000 */
[C---:B------:R-:W-:Y:S02]  /*11170*/  FMUL.FTZ R107, R3.reuse, R107 ;  /* 0x0000006b036b7220 */ /* 0x040fe40000410000 */
[C---:B------:R-:W-:Y:S02]  /*11180*/  FMUL.FTZ R110, R3.reuse, R110 ;  /* 0x0000006e036e7220 */ /* 0x040fe40000410000 */
[----:B------:R-:W-:Y:S02]  /*11190*/  FMUL.FTZ R111, R3, R111 ;  /* 0x0000006f036f7220 */ /* 0x000fe40000410000 */
[--C-:B------:R-:W-:Y:S01]  /*111a0*/  FFMA.FTZ R237, R30, c[0x0][0x2d0], -R169.reuse ;  /* 0x0000b4001eed7a23 */ /* 0x100fe200000108a9 */
[----:B------:R-:W5:Y:S01]  /*111b0*/  MUFU.EX2 R167, R167 ;  /* 0x000000a700a77308 */ /* 0x000f620000000800 */
[--C-:B------:R-:W-:Y:S02]  /*111c0*/  FFMA.FTZ R240, R31, c[0x0][0x2d0], -R169.reuse ;  /* 0x0000b4001ff07a23 */ /* 0x100fe400000108a9 */
[----:B------:R-:W-:Y:S01]  /*111d0*/  LDSM.16.MT88.4 R28, [R134+0x1900] ;  /* 0x00190000861c783b */ /* 0x000fe20000004200 */
[----:B--2---:R-:W-:Y:S01]  /*111e0*/  F2FP.BF16.PACK_AB R137, R165, R168 ;  /* 0x000000a8a589723e */ /* 0x004fe200000010ff */
[--C-:B------:R-:W-:Y:S02]  /*111f0*/  FFMA.FTZ R239, R34, c[0x0][0x2d0], -R169.reuse ;  /* 0x0000b40022ef7a23 */ /* 0x100fe400000108a9 */
        /* <DEDUP_REMOVED lines=9> */
[----:B------:R-:W-:Y:S02]  /*11290*/  FMUL.FTZ R119, R3, R119 ;  /* 0x0000007703777220 */ /* 0x000fe40000410000 */
[C---:B------:R-:W-:Y:S01]  /*112a0*/  FMUL.FTZ R120, R132.reuse, R120 ;  /* 0x0000007884787220 */ /* 0x040fe20000410000 */
[----:B-----5:R-:W-:Y:S01]  /*112b0*/  F2FP.BF16.PACK_AB R139, R167, R166 ;  /* 0x000000a6a78b723e */ /* 0x020fe200000010ff */
[C---:B------:R-:W-:Y:S02]  /*112c0*/  FMUL.FTZ R121, R132.reuse, R121 ;  /* 0x0000007984797220 */ /* 0x040fe40000410000 */
[C---:B------:R-:W-:Y:S02]  /*112d0*/  FMUL.FTZ R122, R3.reuse, R122 ;  /* 0x0000007a037a7220 */ /* 0x040fe40000410000 */
[C---:B------:R-:W-:Y:S01]  /*112e0*/  FMUL.FTZ R123, R3.reuse, R123 ;  /* 0x0000007b037b7220 */ /* 0x040fe20000410000 */
[----:B------:R-:W-:Y:S01]  /*112f0*/  MUFU.EX2 R173, R173 ;  /* 0x000000ad00ad7308 */ /* 0x000fe20000000800 */
[C---:B------:R-:W-:Y:S05]  /*11300*/  HMMA.16816.F32.BF16 R4, R136.reuse, R140, R4 ;  /* 0x0000008c8804723c */ /* 0x040fea0000041804 */
[C---:B------:R-:W-:Y:S02]  /*11310*/  FMUL.FTZ R36, R132.reuse, R36 ;  /* 0x0000002484247220 */ /* 0x040fe40000410000 */
[----:B------:R-:W-:Y:S01]  /*11320*/  FMUL.FTZ R37, R132, R37 ;  /* 0x0000002584257220 */ /* 0x000fe20000410000 */
[C---:B------:R-:W-:Y:S01]  /*11330*/  HMMA.16816.F32.BF16 R8, R136.reuse, R142, R8 ;  /* 0x0000008e8808723c */ /* 0x040fe20000041808 */
[----:B------:R-:W5:Y:S01]  /*11340*/  LDSM.16.MT88.4 R140, [R160+0x2100] ;  /* 0x00210000a08c783b */ /* 0x000f620000004200 */
[----:B------:R-:W3:Y:S02]  /*11350*/  MUFU.EX2 R174, R174 ;  /* 0x000000ae00ae7308 */ /* 0x000ee40000000800 */
[C---:B------:R-:W-:Y:S01]  /*11360*/  FMUL.FTZ R38, R3.reuse, R38 ;  /* 0x0000002603267220 */ /* 0x040fe20000410000 */
[----:B--2---:R-:W-:Y:S01]  /*11370*/  F2FP.BF16.PACK_AB R12, R172, R171 ;  /* 0x000000abac0c723e */ /* 0x004fe200000010ff */
[C---:B------:R-:W-:Y:S02]  /*11380*/  FMUL.FTZ R39, R3.reuse, R39 ;  /* 0x0000002703277220 */ /* 0x040fe40000410000 */
[C---:B-1----:R-:W-:Y:S04]  /*11390*/  HMMA.16816.F32.BF16 R100, R136.reuse, R144, R100 ;  /* 0x000000908864723c */ /* 0x042fe80000041864 */
[C---:B------:R-:W-:Y:S01]  /*113a0*/  FMUL.FTZ R40, R132.reuse, R40 ;  /* 0x0000002884287220 */ /* 0x040fe20000410000 */
[----:B------:R-:W-:Y:S01]  /*113b0*/  MUFU.EX2 R179, R179 ;  /* 0x000000b300b37308 */ /* 0x000fe20000000800 */
[C---:B------:R-:W-:Y:S02]  /*113c0*/  FMUL.FTZ R41, R132.reuse, R41 ;  /* 0x0000002984297220 */ /* 0x040fe40000410000 */
[C---:B------:R-:W-:Y:S01]  /*113d0*/  HMMA.16816.F32.BF16 R104, R136.reuse, R146, R104 ;  /* 0x000000928868723c */ /* 0x040fe20000041868 */
[----:B------:R-:W-:Y:S03]  /*113e0*/  LDSM.16.MT88.4 R144, [R133+0x900] ;  /* 0x000900008590783b */ /* 0x000fe60000004200 */
[C---:B------:R-:W-:Y:S02]  /*113f0*/  FMUL.FTZ R42, R3.reuse, R42 ;  /* 0x0000002a032a7220 */ /* 0x040fe40000410000 */
[C---:B------:R-:W-:Y:S01]  /*11400*/  FMUL.FTZ R43, R3.reuse, R43 ;  /* 0x0000002b032b7220 */ /* 0x040fe20000410000 */
[----:B------:R-:W1:Y:S01]  /*11410*/  MUFU.EX2 R236, R236 ;  /* 0x000000ec00ec7308 */ /* 0x000e620000000800 */
[C---:B----4-:R-:W-:Y:S04]  /*11420*/  HMMA.16816.F32.BF16 R108, R136.reuse, R128, R108 ;  /* 0x00000080886c723c */ /* 0x050fe8000004186c */
        /* <DEDUP_REMOVED lines=15> */
[----:B------:R-:W-:Y:S01]  /*11520*/  MUFU.EX2 R235, R235 ;  /* 0x000000eb00eb7308 */ /* 0x000fe20000000800 */
[C---:B-----5:R-:W-:Y:S04]  /*11530*/  HMMA.16816.F32.BF16 R36, R136.reuse, R140, R36 ;  /* 0x0000008c8824723c */ /* 0x060fe80000041824 */
[C---:B------:R-:W-:Y:S02]  /*11540*/  FMUL.FTZ R52, R132.reuse, R52 ;  /* 0x0000003484347220 */ /* 0x040fe40000410000 */
[C---:B------:R-:W-:Y:S02]  /*11550*/  FMUL.FTZ R53, R132.reuse, R53 ;  /* 0x0000003584357220 */ /* 0x040fe40000410000 */
[C---:B------:R-:W-:Y:S01]  /*11560*/  HMMA.16816.F32.BF16 R40, R136.reuse, R142, R40 ;  /* 0x0000008e8828723c */ /* 0x040fe20000041828 */
[----:B------:R-:W4:Y:S01]  /*11570*/  LDSM.16.MT88.4 R140, [R135+0x2100] ;  /* 0x00210000878c783b */ /* 0x000f220000004200 */
        /* <DEDUP_REMOVED lines=14> */
[C---:B---3--:R-:W-:Y:S04]  /*11660*/  HMMA.16816.F32.BF16 R52, R136.reuse, R124, R52 ;  /* 0x0000007c8834723c */ /* 0x048fe80000041834 */
[C---:B------:R-:W-:Y:S02]  /*11670*/  FMUL.FTZ R62, R3.reuse, R62 ;  /* 0x0000003e033e7220 */ /* 0x040fe40000410000 */
[C---:B------:R-:W-:Y:S02]  /*11680*/  FMUL.FTZ R63, R3.reuse, R63 ;  /* 0x0000003f033f7220 */ /* 0x040fe40000410000 */
[C---:B------:R-:W-:Y:S01]  /*11690*/  HMMA.16816.F32.BF16 R56, R136.reuse, R126, R56 ;  /* 0x0000007e8838723c */ /* 0x040fe20000041838 */
[----:B------:R-:W3:Y:S03]  /*116a0*/  LDSM.16.MT88.4 R124, [R133+0x4100] ;  /* 0x00410000857c783b */ /* 0x000ee60000004200 */
[C---:B------:R-:W-:Y:S02]  /*116b0*/  FMUL.FTZ R64, R132.reuse, R64 ;  /* 0x0000004084407220 */ /* 0x040fe40000410000 */
[C---:B------:R-:W-:Y:S02]  /*116c0*/  FMUL.FTZ R65, R132.reuse, R65 ;  /* 0x0000004184417220 */ /* 0x040fe40000410000 */
[C---:B----4-:R-:W-:Y:S04]  /*116d0*/  HMMA.16816.F32.BF16 R60, R136.reuse, R140, R60 ;  /* 0x0000008c883c723c */ /* 0x050fe8000004183c */
[C---:B------:R-:W-:Y:S02]  /*116e0*/  FMUL.FTZ R66, R3.reuse, R66 ;  /* 0x0000004203427220 */ /* 0x040fe40000410000 */
[C---:B------:R-:W-:Y:S02]  /*116f0*/  FMUL.FTZ R67, R3.reuse, R67 ;  /* 0x0000004303437220 */ /* 0x040fe40000410000 */
[C---:B------:R-:W-:Y:S04]  /*11700*/  FMUL.FTZ R68, R132.reuse, R68 ;  /* 0x0000004484447220 */ /* 0x040fe80000410000 */
[C---:B------:R-:W-:Y:S01]  /*11710*/  FMUL.FTZ R69, R132.reuse, R69 ;  /* 0x0000004584457220 */ /* 0x040fe20000410000 */
[C---:B------:R-:W-:Y:S01]  /*11720*/  HMMA.16816.F32.BF16 R64, R136.reuse, R142, R64 ;  /* 0x0000008e8840723c */ /* 0x040fe20000041840 */
[----:B------:R-:W4:Y:S02]  /*11730*/  LDSM.16.MT88.4 R140, [R134+0x4100] ;  /* 0x00410000868c783b */ /* 0x000f240000004200 */
        /* <DEDUP_REMOVED lines=19> */
[----:B------:R-:W-:Y:S03]  /*11870*/  FMUL.FTZ R85, R132, R85 ;  /* 0x0000005584557220 */ /* 0x000fe60000410000 */
[C---:B------:R-:W-:Y:S01]  /*11880*/  HMMA.16816.F32.BF16 R80, R136.reuse, R126, R80 ;  /* 0x0000007e8850723c */ /* 0x040fe20000041850 */
[----:B------:R-:W3:Y:S02]  /*11890*/  LDSM.16.MT88.4 R124, [R160+0x900] ;  /* 0x00090000a07c783b */ /* 0x000ee40000004200 */
[C---:B------:R-:W-:Y:S02]  /*118a0*/  FMUL.FTZ R86, R3.reuse, R86 ;  /* 0x0000005603567220 */ /* 0x040fe40000410000 */
[----:B------:R-:W-:Y:S02]  /*118b0*/  FMUL.FTZ R87, R3, R87 ;  /* 0x0000005703577220 */ /* 0x000fe40000410000 */
[--C-:B------:R-:W-:Y:S01]  /*118c0*/  FFMA.FTZ R175, R14, c[0x0][0x2d0], -R169.reuse ;  /* 0x0000b4000eaf7a23 */ /* 0x100fe200000108a9 */
[----:B------:R-:W-:Y:S01]  /*118d0*/  F2FP.BF16.PACK_AB R14, R174, R173 ;  /* 0x000000adae0e723e */ /* 0x000fe200000010ff */
[----:B------:R-:W-:Y:S03]  /*118e0*/  FFMA.FTZ R226, R15, c[0x0][0x2d0], -R169 ;  /* 0x0000b4000fe27a23 */ /* 0x000fe600000108a9 */
[C---:B----4-:R-:W-:Y:S01]  /*118f0*/  HMMA.16816.F32.BF16 R84, R136.reuse, R140, R84 ;  /* 0x0000008c8854723c */ /* 0x050fe20000041854 */
[----:B------:R-:W-:Y:S02]  /*11900*/  MUFU.EX2 R175, R175 ;  /* 0x000000af00af7308 */ /* 0x000fe40000000800 */
[----:B------:R-:W-:Y:S01]  /*11910*/  FMUL.FTZ R88, R132, R88 ;  /* 0x0000005884587220 */ /* 0x000fe20000410000 */
[----:B-1----:R-:W-:Y:S01]  /*11920*/  F2FP.BF16.PACK_AB R15, R236, R179 ;  /* 0x000000b3ec0f723e */ /* 0x002fe200000010ff */
[C---:B------:R-:W-:Y:S02]  /*11930*/  FMUL.FTZ R89, R132.reuse, R89 ;  /* 0x0000005984597220 */ /* 0x040fe40000410000 */
[C---:B------:R-:W-:Y:S02]  /*11940*/  FMUL.FTZ R90, R3.reuse, R90 ;  /* 0x0000005a035a7220 */ /* 0x040fe40000410000 */
[C---:B------:R-:W-:Y:S02]  /*11950*/  FMUL.FTZ R91, R3.reuse, R91 ;  /* 0x0000005b035b7220 */ /* 0x040fe40000410000 */
[----:B------:R-:W1:Y:S01]  /*11960*/  MUFU.EX2 R226, R226 ;  /* 0x000000e200e27308 */ /* 0x000e620000000800 */
[C---:B------:R-:W-:Y:S02]  /*11970*/  FMUL.FTZ R92, R132.reuse, R92 ;  /* 0x0000005c845c7220 */ /* 0x040fe40000410000 */
[C---:B------:R-:W-:Y:S02]  /*11980*/  FMUL.FTZ R93, R132.reuse, R93 ;  /* 0x0000005d845d7220 */ /* 0x040fe40000410000 */
[C---:B------:R-:W-:Y:S01]  /*11990*/  HMMA.16816.F32.BF16 R88, R136.reuse, R142, R88 ;  /* 0x0000008e8858723c */ /* 0x040fe20000041858 */
[----:B------:R-:W4:Y:S02]  /*119a0*/  LDSM.16.MT88.4 R140, [R135+0x900] ;  /* 0x00090000878c783b */ /* 0x000f240000004200 */
[C---:B------:R-:W-:Y:S02]  /*119b0*/  FMUL.FTZ R94, R3.reuse, R94 ;  /* 0x0000005e035e7220 */ /* 0x040fe40000410000 */
[C---:B------:R-:W-:Y:S02]  /*119c0*/  FMUL.FTZ R95, R3.reuse, R95 ;  /* 0x0000005f035f7220 */ /* 0x040fe40000410000 */
[C---:B------:R-:W-:Y:S02]  /*119d0*/  FMUL.FTZ R96, R132.reuse, R96 ;  /* 0x0000006084607220 */ /* 0x040fe40000410000 */
[----:B------:R-:W-:Y:S03]  /*119e0*/  FMUL.FTZ R97, R132, R97 ;  /* 0x0000006184617220 */ /* 0x000fe60000410000 */
[C---:B--2---:R-:W-:Y:S03]  /*119f0*/  HMMA.16816.F32.BF16 R92, R136.reuse, R128, R92 ;  /* 0x00000080885c723c */ /* 0x044fe6000004185c */
[C---:B------:R-:W-:Y:S02]  /*11a00*/  FMUL.FTZ R98, R3.reuse, R98 ;  /* 0x0000006203627220 */ /* 0x040fe40000410000 */
[C---:B------:R-:W-:Y:S01]  /*11a10*/  FMUL.FTZ R99, R3.reuse, R99 ;  /* 0x0000006303637220 */ /* 0x040fe20000410000 */
[----:B-1----:R-:W-:Y:S01]  /*11a20*/  F2FP.BF16.PACK_AB R13, R226, R175 ;  /* 0x000000afe20d723e */ /* 0x002fe200000010ff */
[----:B------:R-:W-:Y:S05]  /*11a30*/  FFMA.FTZ R164, R132, R221, R164 ;  /* 0x000000dd84a47223 */ /* 0x000fea00000100a4 */
[----:B------:R-:W-:Y:S01]  /*11a40*/  HMMA.16816.F32.BF16 R96, R136, R130, R96 ;  /* 0x000000828860723c */ /* 0x000fe20000041860 */
[----:B------:R-:W-:Y:S02]  /*11a50*/  LDSM.16.MT88.4 R128, [R133+0x4900] ;  /* 0x004900008580783b */ /* 0x000fe40000004200 */
[----:B------:R-:W-:Y:S02]  /*11a60*/  FFMA.FTZ R168, R3, R224, R168 ;  /* 0x000000e003a87223 */ /* 0x000fe400000100a8 */
[----:B------:R-:W-:Y:S02]  /*11a70*/  FADD.FTZ R161, R161, R164 ;  /* 0x000000a4a1a17221 */ /* 0x000fe40000010000 */
[----:B------:R-:W-:Y:S01]  /*11a80*/  FADD.FTZ R165, R165, R168 ;  /* 0x000000a8a5a57221 */ /* 0x000fe20000010000 */
[C---:B---3--:R-:W-:Y:S01]  /*11a90*/  HMMA.16816.F32.BF16 R4, R12.reuse, R124, R4 ;  /* 0x0000007c0c04723c */ /* 0x048fe20000041804 */
        /* <DEDUP_REMOVED lines=18> */
[----:B------:R-:W2:Y:S03]  /*11bc0*/  LDSM.16.MT88.4 R16, [R160+0x4900] ;  /* 0x00490000a010783b */ /* 0x000ea60000004200 */
[----:B------:R-:W-:Y:S02]  /*11bd0*/  FADD.FTZ R173, R174, R173 ;  /* 0x000000adaead7221 */ /* 0x000fe40000010000 */
[----:B------:R-:W-:Y:S02]  /*11be0*/  FADD.FTZ R179, R236, R179 ;  /* 0x000000b3ecb37221 */ /* 0x000fe40000010000 */
[C---:B----4-:R-:W-:Y:S08]  /*11bf0*/  HMMA.16816.F32.BF16 R116, R12.reuse, R140, R116 ;  /* 0x0000008c0c74723c */ /* 0x050ff00000041874 */
        /* <DEDUP_REMOVED lines=102> */
[C---:B---3--:R-:W-:Y:S01]  /*12260*/  HMMA.16816.F32.BF16 R128, R12.reuse, R20, R4 ;  /* 0x000000140c80723c */ /* 0x048fe20000041804 */
[----:B------:R-:W1:Y:S02]  /*12270*/  LDSM.16.MT88.4 R4, [R133+0x5900] ;  /* 0x005900008504783b */ /* 0x000e640000004200 */
[----:B------:R-:W-:Y:S02]  /*12280*/  FADD.FTZ R239, R239, R240 ;  /* 0x000000f0efef7221 */ /* 0x000fe40000010000 */
[----:B------:R-:W-:Y:S02]  /*12290*/  FADD.FTZ R221, R170, R221 ;  /* 0x000000ddaadd7221 */ /* 0x000fe40000010000 */
[----:B------:R-:W-:Y:S01]  /*122a0*/  FADD.FTZ R224, R242, R239 ;  /* 0x000000eff2e07221 */ /* 0x000fe20000010000 */
        /* <DEDUP_REMOVED lines=21> */
[C---:B------:R-:W-:Y:S03]  /*12400*/  HMMA.16816.F32.BF16 R80, R12.reuse, R6, R80 ;  /* 0x000000060c50723c */ /* 0x040fe60000041850 */
[----:B------:R-:W-:Y:S05]  /*12410*/  ISETP.GE.AND P0, PT, R4, R201, PT ;  /* 0x000000c90400720c */ /* 0x000fea0003f06270 */
[C---:B---3--:R-:W-:Y:S08]  /*12420*/  HMMA.16816.F32.BF16 R84, R12.reuse, R8, R84 ;  /* 0x000000080c54723c */ /* 0x048ff00000041854 */
[C---:B------:R-:W-:Y:S08]  /*12430*/  HMMA.16816.F32.BF16 R88, R12.reuse, R10, R88 ;  /* 0x0000000a0c58723c */ /* 0x040ff00000041858 */
[C---:B--2---:R-:W-:Y:S08]  /*12440*/  HMMA.16816.F32.BF16 R92, R12.reuse, R16, R92 ;  /* 0x000000100c5c723c */ /* 0x044ff0000004185c */
[----:B------:R-:W-:Y:S01]  /*12450*/  HMMA.16816.F32.BF16 R96, R12, R18, R96 ;  /* 0x000000120c60723c */ /* 0x000fe20000041860 */
[----:B------:R-:W-:Y:S07]  /*12460*/  @!UPT UIADD3 URZ, URZ, URZ, URZ ;  /* 0x0000003f3f3ff290 */ /* 0x000fee000fffe03f */
[----:B------:R-:W-:-:S11]  /*12470*/  @!P0 BRA `(.L_x_1282) ;  /* 0x0000040000008947 */ /* 0x000fd60003800000 */
[----:B------:R-:W-:Y:S01]  /*12480*/  IMAD.MOV.U32 R3, RZ, RZ, c[0x0][0x2b8] ;  /* 0x0000ae00ff037624 */ /* 0x000fe200078e00ff */
[----:B------:R-:W-:Y:S01]  /*12490*/  MOV R207, RZ ;  /* 0x000000ff00cf7202 */ /* 0x000fe20000000f00 */
[----:B------:R-:W-:Y:S03]  /*124a0*/  IMAD R208, R234, 0x40, R210 ;  /* 0x00000040ead07824 */ /* 0x000fe600078e02d2 */
[----:B------:R-:W-:Y:S02]  /*124b0*/  ISETP.NE.AND P0, PT, R3, 0x1, PT ;  /* 0x000000010300780c */ /* 0x000fe40003f05270 */
        /* <DEDUP_REMOVED lines=24> */
[----:B------:R-:W-:Y:S01]  /*12640*/  IMAD R4, R222, 0x3000, R206 ;  /* 0x00003000de047824 */ /* 0x000fe200078e02ce */
[----:B------:R-:W-:-:S05]  /*12650*/  BRA.DIV ~URZ, `(.L_x_1283) ;  /* 0x00007ad27f007947 */ /* 0x000fca000b800000 */
[----:B------:R1:W2:Y:S02]  /*12660*/  SHFL.IDX PT, R7, R5, RZ, 0x181f ;  /* 0x00181fff05077589 */ /* 0x0002a400000e0000 */
.L_x_1348:
[----:B------:R-:W-:-:S05]  /*12670*/  BRA.DIV ~URZ, `(.L_x_1284) ;  /* 0x00007b327f007947 */ /* 0x000fca000b800000 */
[----:B------:R-:W3:Y:S01]  /*12680*/  SHFL.IDX PT, R9, R3, RZ, 0x181f ;  /* 0x00181fff03097589 */ /* 0x000ee200000e0000 */
[----:B------:R-:W-:Y:S03]  /*12690*/  IMAD.SHL.U32 R4, R4, 0x2, RZ ;  /* 0x0000000204047824 */ /* 0x000fe600078e00ff */
[----:B-1----:R-:W1:Y:S04]  /*126a0*/  SHFL.IDX PT, R5, R5, 0x1, 0x181f ;  /* 0x00381f0005057f89 */ /* 0x002e6800000e0000 */
[----:B------:R4:W2:Y:S01]  /*126b0*/  SHFL.IDX PT, R240, R3, 0x1, 0x181f ;  /* 0x00381f0003f07f89 */ /* 0x0008a200000e0000 */
[----:B---3--:R-:W-:Y:S05]  /*126c0*/  IADD3 R12, P0, R9, R231, RZ ;  /* 0x000000e7090c7210 */ /* 0x008fea0007f1e0ff */
[----:B--2---:R-:W-:Y:S01]  /*126d0*/  IMAD.X R13, R7, 0x1, R232, P0 ;  /* 0x00000001070d7824 */ /* 0x004fe200000e06e8 */
[----:B------:R-:W-:Y:S04]  /*126e0*/  IADD3 R10, P0, R9, R230, RZ ;  /* 0x000000e6090a7210 */ /* 0x000fe80007f1e0ff */
[----:B------:R4:W-:Y:S01]  /*126f0*/  LDGSTS.E.BYPASS.LTC128B.128 [R4+0xc100], [R12.64], !P3 ;  /* 0x0c1000000c047fae */ /* 0x0009e2000d901d46 */
[----:B------:R-:W-:Y:S01]  /*12700*/  IMAD.X R11, R7, 0x1, R227, P0 ;  /* 0x00000001070b7824 */ /* 0x000fe200000e06e3 */
[----:B------:R-:W-:Y:S04]  /*12710*/  IADD3 R6, P0, R9, R178, RZ ;  /* 0x000000b209067210 */ /* 0x000fe80007f1e0ff */
[----:B------:R4:W-:Y:S01]  /*12720*/  LDGSTS.E.BYPASS.LTC128B.128 [R4+0xe100], [R10.64], !P4 ;  /* 0x0e1000000a047fae */ /* 0x0009e2000e101d46 */
[----:B------:R-:W-:Y:S05]  /*12730*/  IADD3.X R7, R7, R192, RZ, P0, !PT ;  /* 0x000000c007077210 */ /* 0x000fea00007fe4ff */
[----:B------:R4:W-:Y:S03]  /*12740*/  LDGSTS.E.BYPASS.LTC128B.128 [R4+0x10100], [R6.64], !P6 ;  /* 0x1010000006047fae */ /* 0x0009e6000f101d46 */
.L_x_1349:
        /* <DEDUP_REMOVED lines=19> */
.L_x_1282:
[----:B------:R-:W-:Y:S05]  /*12880*/  BSYNC B0 ;  /* 0x0000000000007941 */ /* 0x000fea0003800000 */
.L_x_1281:
[C---:B------:R-:W-:Y:S01]  /*12890*/  IADD3 R3, R181.reuse, 0x1, RZ ;  /* 0x00000001b5037810 */ /* 0x040fe20007ffe0ff */
[----:B------:R-:W0:Y:S01]  /*128a0*/  LDGDEPBAR ;  /* 0x00000000000079af */ /* 0x000e220000000000 */
[----:B------:R-:W-:Y:S01]  /*128b0*/  ISETP.GE.AND P0, PT, R181, 0x1, PT ;  /* 0x00000001b500780c */ /* 0x000fe20003f06270 */
[----:B------:R-:W-:Y:S01]  /*128c0*/  IMAD.MOV.U32 R133, RZ, RZ, R2 ;  /* 0x000000ffff857224 */ /* 0x000fe200078e0002 */
[C---:B------:R-:W-:Y:S02]  /*128d0*/  IADD3 R226, R234.reuse, -0x1, RZ ;  /* 0xffffffffeae27810 */ /* 0x040fe40007ffe0ff */
[----:B------:R-:W-:Y:S01]  /*128e0*/  SEL R181, R3, RZ, !P0 ;  /* 0x000000ff03b57207 */ /* 0x000fe20004000000 */
[----:B------:R-:W-:Y:S01]  /*128f0*/  IMAD.MOV.U32 R3, RZ, RZ, R0 ;  /* 0x000000ffff037224 */ /* 0x000fe200078e0000 */
[----:B------:R-:W-:Y:S01]  /*12900*/  ISETP.GT.AND P0, PT, R234, R189, PT ;  /* 0x000000bdea00720c */ /* 0x000fe20003f04270 */
[----:B------:R-:W-:Y:S11]  /*12910*/  IMAD.MOV.U32 R234, RZ, RZ, R226 ;  /* 0x000000ffffea7224 */ /* 0x000ff600078e00e2 */
[----:B------:R-:W-:Y:S01]  /*12920*/  @!UPT UIADD3 URZ, URZ, URZ, URZ ;  /* 0x0000003f3f3ff290 */ /* 0x000fe2000fffe03f */
[----:B-1----:R-:W-:-:S05]  /*12930*/  @P0 BRA `(.L_x_1285) ;  /* 0xffffd38000000947 */ /* 0x002fca000383ffff */
.L_x_1275:
[----:B------:R-:W-:-:S13]  /*12940*/  ISETP.GE.AND P0, PT, R226, R201, PT ;  /* 0x000000c9e200720c */ /* 0x000fda0003f06270 */
[----:B------:R-:W-:Y:S05]  /*12950*/  @!P0 BRA `(.L_x_1286) ;  /* 0x0000376000008947 */ /* 0x000fea0003800000 */
[----:B------:R-:W-:Y:S01]  /*12960*/  IADD3 R3, R223, 0x40, RZ ;  /* 0x00000040df037810 */ /* 0x000fe20007ffe0ff */
[----:B------:R-:W-:Y:S01]  /*12970*/  IMAD.MOV.U32 R189, RZ, RZ, 0x40 ;  /* 0x00000040ffbd7424 */ /* 0x000fe200078e00ff */
[----:B------:R-:W-:Y:S01]  /*12980*/  LOP3.LUT P0, RZ, R176, 0x4, RZ, 0xc0, !PT ;  /* 0x00000004b0ff7812 */ /* 0x000fe2000780c0ff */
[----:B------:R-:W-:Y:S01]  /*12990*/  IMAD.MOV.U32 R132, RZ, RZ, R2 ;  /* 0x000000ffff847224 */ /* 0x000fe200078e0002 */
[----:B------:R-:W-:Y:S02]  /*129a0*/  SHF.R.S32.HI R4, RZ, 0x1f, R3 ;  /* 0x0000001fff047819 */ /* 0x000fe40000011403 */
[----:B------:R-:W-:Y:S02]  /*129b0*/  ISETP.GE.AND P3, PT, R3, c[0x0][0x1d4], PT ;  /* 0x0000750003007a0c */ /* 0x000fe40003f66270 */
[----:B------:R-:W-:Y:S01]  /*129c0*/  LEA.HI R227, R4, R3, RZ, 0x3 ;  /* 0x0000000304e37211 */ /* 0x000fe200078f18ff */
[----:B------:R-:W-:Y:S01]  /*129d0*/  IMAD.MOV.U32 R3, RZ, RZ, R0 ;  /* 0x000000ffff037224 */ /* 0x000fe200078e0000 */
[----:B------:R-:W-:-:S02]  /*129e0*/  SHF.R.S32.HI R4, RZ, 0x1f, R223 ;  /* 0x0000001fff047819 */ /* 0x000fc400000114df */
[----:B------:R-:W-:Y:S02]  /*129f0*/  LOP3.LUT R227, R227, 0xfffffff8, RZ, 0xc0, !PT ;  /* 0xfffffff8e3e37812 */ /* 0x000fe400078ec0ff */
[C---:B------:R-:W-:Y:S02]  /*12a00*/  ISETP.GE.AND P2, PT, R223.reuse, c[0x0][0x1d4], PT ;  /* 0x00007500df007a0c */ /* 0x040fe40003f46270 */
[----:B------:R-:W-:Y:S02]  /*12a10*/  SHF.R.S32.HI R0, RZ, 0x1f, R227 ;  /* 0x0000001fff007819 */ /* 0x000fe400000114e3 */
[C---:B------:R-:W-:Y:S01]  /*12a20*/  SHF.L.U64.HI R225, R223.reuse, 0x1, R4 ;  /* 0x00000001dfe17819 */ /* 0x040fe20000010204 */
[----:B------:R-:W-:Y:S01]  /*12a30*/  IMAD.SHL.U32 R223, R223, 0x2, RZ ;  /* 0x00000002dfdf7824 */ /* 0x000fe200078e00ff */
[C---:B------:R-:W-:Y:S01]  /*12a40*/  SHF.L.U64.HI R229, R227.reuse, 0x1, R0 ;  /* 0x00000001e3e57819 */ /* 0x040fe20000010200 */
[----:B------:R-:W-:Y:S01]  /*12a50*/  IMAD.SHL.U32 R227, R227, 0x2, RZ ;  /* 0x00000002e3e37824 */ /* 0x000fe200078e00ff */
[----:B------:R-:W-:-:S02]  /*12a60*/  SEL R189, R189, 0xffffffc0, !P0 ;  /* 0xffffffc0bdbd7807 */ /* 0x000fc40004000000 */
.L_x_1303:
[----:B------:R-:W-:Y:S04]  /*12a70*/  DEPBAR.LE SB0, 0x2 ;  /* 0x000080800000791a */ /* 0x000fe80000000000 */
[----:B------:R-:W-:Y:S01]  /*12a80*/  WARPSYNC 0xffffffff ;  /* 0xffffffff00007948 */ /* 0x000fe20003800000 */
[----:B------:R-:W-:Y:S01]  /*12a90*/  BAR.SYNC.DEFER_BLOCKING 0x0 ;  /* 0x0000000000007b1d */ /* 0x000fe20000010000 */
[----:B------:R-:W-:Y:S01]  /*12aa0*/  IMAD R133, R181, 0x6000, RZ ;  /* 0x00006000b5857824 */ /* 0x000fe200078e02ff */
[----:B------:R-:W-:Y:S04]  /*12ab0*/  ISETP.GE.AND P0, PT, R201, R226, PT ;  /* 0x000000e2c900720c */ /* 0x000fe80003f06270 */
[----:B------:R-:W-:Y:S04]  /*12ac0*/  IADD3 R192, R188, R133, RZ ;  /* 0x00000085bcc07210 */ /* 0x000fe80007ffe0ff */
[----:B------:R-:W-:Y:S01]  /*12ad0*/  IADD3 R2, R185, R192, RZ ;  /* 0x000000c0b9027210 */ /* 0x000fe20007ffe0ff */
        /* <DEDUP_REMOVED lines=27> */
.L_x_1350:
[----:B------:R-:W-:-:S05]  /*12c90*/  BRA.DIV ~URZ, `(.L_x_1290) ;  /* 0x000077a27f007947 */ /* 0x000fca000b800000 */
[----:B------:R-:W5:Y:S01]  /*12ca0*/  SHFL.IDX PT, R14, R4, RZ, 0x181f ;  /* 0x00181fff040e7589 */ /* 0x000f6200000e0000 */
[C---:B------:R-:W-:Y:S01]  /*12cb0*/  IMAD.SHL.U32 R7, R205.reuse, 0x2, RZ ;  /* 0x00000002cd077824 */ /* 0x040fe200078e00ff */
[----:B------:R-:W-:Y:S01]  /*12cc0*/  SHF.L.U64.HI R5, R205, 0x1, R202 ;  /* 0x00000001cd057819 */ /* 0x000fe200000102ca */
[----:B------:R-:W-:Y:S01]  /*12cd0*/  IMAD R6, R222, 0x6000, R203 ;  /* 0x00006000de067824 */ /* 0x000fe200078e02cb */
        /* <DEDUP_REMOVED lines=11> */
.L_x_1351:
[----:B--234-:R-:W-:Y:S05]  /*12d90*/  IADD3 R14, P0, R240, R223, RZ ;  /* 0x000000dff00e7210 */ /* 0x01cfea0007f1e0ff */
        /* <DEDUP_REMOVED lines=11> */
.L_x_1288:
[----:B------:R-:W-:Y:S05]  /*12e50*/  BSYNC B0 ;  /* 0x0000000000007941 */ /* 0x000fea0003800000 */
.L_x_1287:
[----:B------:R-:W0:Y:S01]  /*12e60*/  LDGDEPBAR ;  /* 0x00000000000079af */ /* 0x000e220000000000 */
[----:B------:R-:W-:Y:S01]  /*12e70*/  WARPSYNC 0xffffffff ;  /* 0xffffffff00007948 */ /* 0x000fe20003800000 */
[C---:B--23--:R-:W-:Y:S03]  /*12e80*/  HMMA.16816.F32.BF16 R4, R32.reuse, R8, RZ ;  /* 0x000000082004723c */ /* 0x04cfe600000418ff */
[C---:B------:R-:W-:Y:S01]  /*12e90*/  ISETP.NE.AND P0, PT, R194.reuse, c[0x0][0x2c4], PT ;  /* 0x0000b100c2007a0c */ /* 0x040fe20003f05270 */
[----:B------:R-:W2:Y:S01]  /*12ea0*/  LDL R231, [R1+0x4] ;  /* 0x0000040001e77983 */ /* 0x000ea20000100800 */
[C---:B------:R-:W-:Y:S01]  /*12eb0*/  IMAD.IADD R0, R189.reuse, 0x1, R192 ;  /* 0x00000001bd007824 */ /* 0x040fe200078e02c0 */
[----:B------:R-:W-:Y:S01]  /*12ec0*/  ISETP.LE.AND P4, PT, R194, c[0x0][0x32c], PT ;  /* 0x0000cb00c2007a0c */ /* 0x000fe20003f83270 */
[----:B------:R-:W-:Y:S01]  /*12ed0*/  IMAD.IADD R134, R189, 0x1, R2 ;  /* 0x00000001bd867824 */ /* 0x000fe200078e0202 */
[C---:B------:R-:W-:Y:S02]  /*12ee0*/  HMMA.16816.F32.BF16 R8, R32.reuse, R10, RZ ;  /* 0x0000000a2008723c */ /* 0x040fe400000418ff */
[----:B------:R-:W-:Y:S06]  /*12ef0*/  LDSM.16.M88.4 R160, [R184] ;  /* 0x00000000b8a0783b */ /* 0x000fec0000000200 */
[C---:B----4-:R-:W-:Y:S01]  /*12f00*/  HMMA.16816.F32.BF16 R12, R32.reuse, R16, RZ ;  /* 0x00000010200c723c */ /* 0x050fe200000418ff */
[----:B------:R-:W3:Y:S06]  /*12f10*/  LDSM.16.M88.4 R164, [R0+0xc100] ;  /* 0x00c1000000a4783b */ /* 0x000eec0000000200 */
[----:B------:R-:W-:Y:S01]  /*12f20*/  LDSM.16.M88.4 R168, [R192+0xe100] ;  /* 0x00e10000c0a8783b */ /* 0x000fe20000000200 */
[C---:B------:R-:W-:Y:S05]  /*12f30*/  HMMA.16816.F32.BF16 R16, R32.reuse, R18, RZ ;  /* 0x000000122010723c */ /* 0x040fea00000418ff */
[----:B------:R-:W-:Y:S03]  /*12f40*/  LDSM.16.M88.4 R172, [R2+0x10100] ;  /* 0x0101000002ac783b */ /* 0x000fe60000000200 */
[C---:B-1----:R-:W-:Y:S03]  /*12f50*/  HMMA.16816.F32.BF16 R20, R32.reuse, R24, RZ ;  /* 0x000000182014723c */ /* 0x042fe600000418ff */
[----:B------:R-:W-:Y:S05]  /*12f60*/  LDSM.16.M88.4 R176, [R2+0x10900] ;  /* 0x0109000002b0783b */ /* 0x000fea0000000200 */
        /* <DEDUP_REMOVED lines=9> */
[----:B------:R-:W-:Y:S07]  /*13000*/  LDSM.16.M88.4 R148, [R183] ;  /* 0x00000000b794783b */ /* 0x000fee0000000200 */
[C---:B------:R-:W-:Y:S08]  /*13010*/  HMMA.16816.F32.BF16 R20, R140.reuse, R152, R20 ;  /* 0x000000988c14723c */ /* 0x040ff00000041814 */
[C---:B------:R-:W-:Y:S01]  /*13020*/  HMMA.16816.F32.BF16 R24, R140.reuse, R154, R24 ;  /* 0x0000009a8c18723c */ /* 0x040fe20000041818 */
[----:B------:R-:W-:Y:S07]  /*13030*/  LDSM.16.M88.4 R152, [R134+0xc100] ;  /* 0x00c100008698783b */ /* 0x000fee0000000200 */
[C---:B------:R-:W-:Y:S08]  /*13040*/  HMMA.16816.F32.BF16 R28, R140.reuse, R156, R28 ;  /* 0x0000009c8c1c723c */ /* 0x040ff0000004181c */
[----:B------:R-:W-:Y:S01]  /*13050*/  HMMA.16816.F32.BF16 R32, R140, R158, R32 ;  /* 0x0000009e8c20723c */ /* 0x000fe20000041820 */
[----:B------:R-:W4:Y:S06]  /*13060*/  LDSM.16.M88.4 R140, [R0+0xd100] ;  /* 0x00d10000008c783b */ /* 0x000f2c0000000200 */
[----:B------:R-:W-:Y:S01]  /*13070*/  LDSM.16.M88.4 R156, [R134+0xd900] ;  /* 0x00d90000869c783b */ /* 0x000fe20000000200 */
[C---:B---3--:R-:W-:Y:S08]  /*13080*/  HMMA.16816.F32.BF16 R4, R160.reuse, R164, R4 ;  /* 0x000000a4a004723c */ /* 0x048ff00000041804 */
[C---:B------:R-:W-:Y:S01]  /*13090*/  HMMA.16816.F32.BF16 R8, R160.reuse, R166, R8 ;  /* 0x000000a6a008723c */ /* 0x040fe20000041808 */
[----:B------:R-:W-:Y:S07]  /*130a0*/  LDSM.16.M88.4 R164, [R190+0x4000] ;  /* 0x00400000bea4783b */ /* 0x000fee0000000200 */
[C---:B-1----:R-:W-:Y:S08]  /*130b0*/  HMMA.16816.F32.BF16 R12, R160.reuse, R136, R12 ;  /* 0x00000088a00c723c */ /* 0x042ff0000004180c */
[C---:B------:R-:W-:Y:S01]  /*130c0*/  HMMA.16816.F32.BF16 R16, R160.reuse, R138, R16 ;  /* 0x0000008aa010723c */ /* 0x040fe20000041810 */
[----:B------:R-:W1:Y:S07]  /*130d0*/  LDSM.16.M88.4 R136, [R134+0xc900] ;  /* 0x00c900008688783b */ /* 0x000e6e0000000200 */
[C---:B----4-:R-:W-:Y:S08]  /*130e0*/  HMMA.16816.F32.BF16 R20, R160.reuse, R140, R20 ;  /* 0x0000008ca014723c */ /* 0x050ff00000041814 */
[C---:B------:R-:W-:Y:S01]  /*130f0*/  HMMA.16816.F32.BF16 R24, R160.reuse, R142, R24 ;  /* 0x0000008ea018723c */ /* 0x040fe20000041818 */
[----:B------:R-:W3:Y:S07]  /*13100*/  LDSM.16.M88.4 R140, [R134+0xd100] ;  /* 0x00d10000868c783b */ /* 0x000eee0000000200 */
[C---:B------:R-:W-:Y:S08]  /*13110*/  HMMA.16816.F32.BF16 R28, R160.reuse, R144, R28 ;  /* 0x00000090a01c723c */ /* 0x040ff0000004181c */
[----:B------:R-:W-:Y:S01]  /*13120*/  HMMA.16816.F32.BF16 R32, R160, R146, R32 ;  /* 0x00000092a020723c */ /* 0x000fe20000041820 */
[----:B------:R-:W4:Y:S06]  /*13130*/  LDSM.16.M88.4 R144, [R192+0xe900] ;  /* 0x00e90000c090783b */ /* 0x000f2c0000000200 */
[----:B------:R-:W-:Y:S01]  /*13140*/  LDSM.16.M88.4 R160, [R0+0xe100] ;  /* 0x00e1000000a0783b */ /* 0x000fe20000000200 */
[C---:B------:R-:W-:Y:S08]  /*13150*/  HMMA.16816.F32.BF16 R4, R148.reuse, R152, R4 ;  /* 0x000000989404723c */ /* 0x040ff00000041804 */
[C---:B------:R-:W-:Y:S01]  /*13160*/  HMMA.16816.F32.BF16 R8, R148.reuse, R154, R8 ;  /* 0x0000009a9408723c */ /* 0x040fe20000041808 */
[----:B------:R-:W5:Y:S07]  /*13170*/  LDSM.16.M88.4 R152, [R192+0xf100] ;  /* 0x00f10000c098783b */ /* 0x000f6e0000000200 */
[C---:B-1----:R-:W-:Y:S08]  /*13180*/  HMMA.16816.F32.BF16 R12, R148.reuse, R136, R12 ;  /* 0x00000088940c723c */ /* 0x042ff0000004180c */
[C---:B------:R-:W-:Y:S01]  /*13190*/  HMMA.16816.F32.BF16 R16, R148.reuse, R138, R16 ;  /* 0x0000008a9410723c */ /* 0x040fe20000041810 */
[----:B------:R-:W1:Y:S07]  /*131a0*/  LDSM.16.M88.4 R136, [R192+0xf900] ;  /* 0x00f90000c088783b */ /* 0x000e6e0000000200 */
[C---:B---3--:R-:W-:Y:S08]  /*131b0*/  HMMA.16816.F32.BF16 R20, R148.reuse, R140, R20 ;  /* 0x0000008c9414723c */ /* 0x048ff00000041814 */
[C---:B------:R-:W-:Y:S01]  /*131c0*/  HMMA.16816.F32.BF16 R24, R148.reuse, R142, R24 ;  /* 0x0000008e9418723c */ /* 0x040fe20000041818 */
[----:B------:R-:W-:Y:S07]  /*131d0*/  LDSM.16.M88.4 R140, [R186+0x4000] ;  /* 0x00400000ba8c783b */ /* 0x000fee0000000200 */
[C---:B------:R-:W-:Y:S08]  /*131e0*/  HMMA.16816.F32.BF16 R28, R148.reuse, R156, R28 ;  /* 0x0000009c941c723c */ /* 0x040ff0000004181c */
[----:B------:R-:W-:Y:S01]  /*131f0*/  HMMA.16816.F32.BF16 R32, R148, R158, R32 ;  /* 0x0000009e9420723c */ /* 0x000fe20000041820 */
[----:B------:R-:W3:Y:S06]  /*13200*/  LDSM.16.M88.4 R148, [R2+0xe100] ;  /* 0x00e100000294783b */ /* 0x000eec0000000200 */
[----:B------:R-:W1:Y:S01]  /*13210*/  LDSM.16.M88.4 R156, [R2+0xe900] ;  /* 0x00e90000029c783b */ /* 0x000e620000000200 */
[C---:B------:R-:W-:Y:S08]  /*13220*/  HMMA.16816.F32.BF16 R4, R164.reuse, R168, R4 ;  /* 0x000000a8a404723c */ /* 0x040ff00000041804 */
[C---:B------:R-:W-:Y:S01]  /*13230*/  HMMA.16816.F32.BF16 R8, R164.reuse, R170, R8 ;  /* 0x000000aaa408723c */ /* 0x040fe20000041808 */
[----:B------:R-:W-:Y:S07]  /*13240*/  LDSM.16.M88.4 R168, [R192+0x10100] ;  /* 0x01010000c0a8783b */ /* 0x000fee0000000200 */
[C---:B----4-:R-:W-:Y:S08]  /*13250*/  HMMA.16816.F32.BF16 R12, R164.reuse, R144, R12 ;  /* 0x00000090a40c723c */ /* 0x050ff0000004180c */
[C---:B------:R-:W-:Y:S01]  /*13260*/  HMMA.16816.F32.BF16 R16, R164.reuse, R146, R16 ;  /* 0x00000092a410723c */ /* 0x040fe20000041810 */
[----:B------:R-:W4:Y:S07]  /*13270*/  LDSM.16.M88.4 R144, [R2+0xf100] ;  /* 0x00f100000290783b */ /* 0x000f2e0000000200 */
[C---:B-----5:R-:W-:Y:S08]  /*13280*/  HMMA.16816.F32.BF16 R20, R164.reuse, R152, R20 ;  /* 0x00000098a414723c */ /* 0x060ff00000041814 */
[C---:B------:R-:W-:Y:S01]  /*13290*/  HMMA.16816.F32.BF16 R24, R164.reuse, R154, R24 ;  /* 0x0000009aa418723c */ /* 0x040fe20000041818 */
[----:B------:R-:W5:Y:S03]  /*132a0*/  LDSM.16.M88.4 R152, [R2+0xf900] ;  /* 0x00f900000298783b */ /* 0x000f660000000200 */
[----:B--2---:R-:W-:Y:S04]  /*132b0*/  IMAD R231, R231, 0x80, R220 ;  /* 0x00000080e7e77824 */ /* 0x004fe800078e02dc */
[C---:B-1----:R-:W-:Y:S08]  /*132c0*/  HMMA.16816.F32.BF16 R28, R164.reuse, R136, R28 ;  /* 0x00000088a41c723c */ /* 0x042ff0000004181c */
[----:B------:R-:W-:Y:S01]  /*132d0*/  HMMA.16816.F32.BF16 R32, R164, R138, R32 ;  /* 0x0000008aa420723c */ /* 0x000fe20000041820 */
[----:B------:R-:W1:Y:S06]  /*132e0*/  LDSM.16.M88.4 R136, [R184+0x4000] ;  /* 0x00400000b888783b */ /* 0x000e6c0000000200 */
[----:B------:R-:W-:Y:S01]  /*132f0*/  LDSM.16.M88.4 R164, [R190+0x8000] ;  /* 0x00800000bea4783b */ /* 0x000fe20000000200 */
[C---:B---3--:R-:W-:Y:S08]  /*13300*/  HMMA.16816.F32.BF16 R4, R140.reuse, R148, R4 ;  /* 0x000000948c04723c */ /* 0x048ff00000041804 */
[C---:B------:R-:W-:Y:S01]  /*13310*/  HMMA.16816.F32.BF16 R8, R140.reuse, R150, R8 ;  /* 0x000000968c08723c */ /* 0x040fe20000041808 */
[----:B------:R-:W2:Y:S07]  /*13320*/  LDSM.16.M88.4 R148, [R0+0xe900] ;  /* 0x00e900000094783b */ /* 0x000eae0000000200 */
[C---:B------:R-:W-:Y:S08]  /*13330*/  HMMA.16816.F32.BF16 R12, R140.reuse, R156, R12 ;  /* 0x0000009c8c0c723c */ /* 0x040ff0000004180c */
[C---:B------:R-:W-:Y:S01]  /*13340*/  HMMA.16816.F32.BF16 R16, R140.reuse, R158, R16 ;  /* 0x0000009e8c10723c */ /* 0x040fe20000041810 */
[----:B------:R-:W3:Y:S07]  /*13350*/  LDSM.16.M88.4 R156, [R0+0xf100] ;  /* 0x00f10000009c783b */ /* 0x000eee0000000200 */
[C---:B----4-:R-:W-:Y:S08]  /*13360*/  HMMA.16816.F32.BF16 R20, R140.reuse, R144, R20 ;  /* 0x000000908c14723c */ /* 0x050ff00000041814 */
[C---:B------:R-:W-:Y:S01]  /*13370*/  HMMA.16816.F32.BF16 R24, R140.reuse, R146, R24 ;  /* 0x000000928c18723c */ /* 0x040fe20000041818 */
[----:B------:R-:W4:Y:S07]  /*13380*/  LDSM.16.M88.4 R144, [R0+0xf900] ;  /* 0x00f900000090783b */ /* 0x000f2e0000000200 */
[C---:B-----5:R-:W-:Y:S08]  /*13390*/  HMMA.16816.F32.BF16 R28, R140.reuse, R152, R28 ;  /* 0x000000988c1c723c */ /* 0x060ff0000004181c */
[----:B------:R-:W-:Y:S01]  /*133a0*/  HMMA.16816.F32.BF16 R32, R140, R154, R32 ;  /* 0x0000009a8c20723c */ /* 0x000fe20000041820 */
[----:B------:R-:W-:Y:S06]  /*133b0*/  LDSM.16.M88.4 R140, [R183+0x4000] ;  /* 0x00400000b78c783b */ /* 0x000fec0000000200 */
[----:B------:R-:W5:Y:S01]  /*133c0*/  LDSM.16.M88.4 R152, [R134+0xe100] ;  /* 0x00e100008698783b */ /* 0x000f620000000200 */
[C---:B-1----:R-:W-:Y:S07]  /*133d0*/  HMMA.16816.F32.BF16 R4, R136.reuse, R160, R4 ;  /* 0x000000a08804723c */ /* 0x042fee0000041804 */
[----:B------:R-:W-:Y:S01]  /*133e0*/  IADD3 R160, R189, R188, R133 ;  /* 0x000000bcbda07210 */ /* 0x000fe20007ffe085 */
[C---:B------:R-:W-:Y:S04]  /*133f0*/  HMMA.16816.F32.BF16 R8, R136.reuse, R162, R8 ;  /* 0x000000a28808723c */ /* 0x040fe80000041808 */
[----:B------:R-:W-:Y:S04]  /*13400*/  IMAD.IADD R135, R185, 0x1, R160 ;  /* 0x00000001b9877824 */ /* 0x000fe800078e02a0 */
[C---:B--2---:R-:W-:Y:S01]  /*13410*/  HMMA.16816.F32.BF16 R12, R136.reuse, R148, R12 ;  /* 0x00000094880c723c */ /* 0x044fe2000004180c */
[----:B------:R-:W1:Y:S07]  /*13420*/  LDSM.16.M88.4 R160, [R135+0xe900] ;  /* 0x00e9000087a0783b */ /* 0x000e6e0000000200 */
[C---:B------:R-:W-:Y:S01]  /*13430*/  HMMA.16816.F32.BF16 R16, R136.reuse, R150, R16 ;  /* 0x000000968810723c */ /* 0x040fe20000041810 */
[----:B------:R-:W2:Y:S07]  /*13440*/  LDSM.16.M88.4 R148, [R135+0xf100] ;  /* 0x00f100008794783b */ /* 0x000eae0000000200 */
[C---:B---3--:R-:W-:Y:S08]  /*13450*/  HMMA.16816.F32.BF16 R20, R136.reuse, R156, R20 ;  /* 0x0000009c8814723c */ /* 0x048ff00000041814 */
[C---:B------:R-:W-:Y:S01]  /*13460*/  HMMA.16816.F32.BF16 R24, R136.reuse, R158, R24 ;  /* 0x0000009e8818723c */ /* 0x040fe20000041818 */
[----:B------:R-:W3:Y:S07]  /*13470*/  LDSM.16.M88.4 R156, [R135+0xf900] ;  /* 0x00f90000879c783b */ /* 0x000eee0000000200 */
[C---:B----4-:R-:W-:Y:S08]  /*13480*/  HMMA.16816.F32.BF16 R28, R136.reuse, R144, R28 ;  /* 0x00000090881c723c */ /* 0x050ff0000004181c */
[----:B------:R-:W-:Y:S01]  /*13490*/  HMMA.16816.F32.BF16 R32, R136, R146, R32 ;  /* 0x000000928820723c */ /* 0x000fe20000041820 */
[----:B------:R-:W4:Y:S06]  /*134a0*/  LDSM.16.M88.4 R136, [R192+0x10900] ;  /* 0x01090000c088783b */ /* 0x000f2c0000000200 */
[----:B------:R-:W3:Y:S01]  /*134b0*/  LDSM.16.M88.4 R144, [R192+0x11100] ;  /* 0x01110000c090783b */ /* 0x000ee20000000200 */
[C---:B-----5:R-:W-:Y:S08]  /*134c0*/  HMMA.16816.F32.BF16 R4, R140.reuse, R152, R4 ;  /* 0x000000988c04723c */ /* 0x060ff00000041804 */
[C---:B------:R-:W-:Y:S01]  /*134d0*/  HMMA.16816.F32.BF16 R8, R140.reuse, R154, R8 ;  /* 0x0000009a8c08723c */ /* 0x040fe20000041808 */
[----:B------:R-:W5:Y:S07]  /*134e0*/  LDSM.16.M88.4 R152, [R192+0x11900] ;  /* 0x01190000c098783b */ /* 0x000f6e0000000200 */
[C---:B-1----:R-:W-:Y:S08]  /*134f0*/  HMMA.16816.F32.BF16 R12, R140.reuse, R160, R12 ;  /* 0x000000a08c0c723c */ /* 0x042ff0000004180c */
[C---:B------:R-:W-:Y:S01]  /*13500*/  HMMA.16816.F32.BF16 R16, R140.reuse, R162, R16 ;  /* 0x000000a28c10723c */ /* 0x040fe20000041810 */
[----:B------:R-:W1:Y:S07]  /*13510*/  LDSM.16.M88.4 R160, [R186+0x8000] ;  /* 0x00800000baa0783b */ /* 0x000e6e0000000200 */
[C---:B--2---:R-:W-:Y:S08]  /*13520*/  HMMA.16816.F32.BF16 R20, R140.reuse, R148, R20 ;  /* 0x000000948c14723c */ /* 0x044ff00000041814 */
[C---:B------:R-:W-:Y:S01]  /*13530*/  HMMA.16816.F32.BF16 R24, R140.reuse, R150, R24 ;  /* 0x000000968c18723c */ /* 0x040fe20000041818 */
[----:B------:R-:W-:Y:S07]  /*13540*/  LDSM.16.M88.4 R148, [R184+0x8000] ;  /* 0x00800000b894783b */ /* 0x000fee0000000200 */
[C---:B---3--:R-:W-:Y:S08]  /*13550*/  HMMA.16816.F32.BF16 R28, R140.reuse, R156, R28 ;  /* 0x0000009c8c1c723c */ /* 0x048ff0000004181c */
[----:B------:R-:W-:Y:S01]  /*13560*/  HMMA.16816.F32.BF16 R32, R140, R158, R32 ;  /* 0x0000009e8c20723c */ /* 0x000fe20000041820 */
[----:B------:R-:W2:Y:S06]  /*13570*/  LDSM.16.M88.4 R140, [R2+0x11100] ;  /* 0x01110000028c783b */ /* 0x000eac0000000200 */
[----:B------:R-:W-:Y:S01]  /*13580*/  LDSM.16.M88.4 R156, [R0+0x10100] ;  /* 0x01010000009c783b */ /* 0x000fe20000000200 */
[C---:B------:R-:W-:Y:S08]  /*13590*/  HMMA.16816.F32.BF16 R4, R164.reuse, R168, R4 ;  /* 0x000000a8a404723c */ /* 0x040ff00000041804 */
[C---:B------:R-:W-:Y:S01]  /*135a0*/  HMMA.16816.F32.BF16 R8, R164.reuse, R170, R8 ;  /* 0x000000aaa408723c */ /* 0x040fe20000041808 */
[----:B------:R-:W-:Y:S07]  /*135b0*/  LDSM.16.M88.4 R168, [R0+0x10900] ;  /* 0x0109000000a8783b */ /* 0x000fee0000000200 */
[C---:B----4-:R-:W-:Y:S08]  /*135c0*/  HMMA.16816.F32.BF16 R12, R164.reuse, R136, R12 ;  /* 0x00000088a40c723c */ /* 0x050ff0000004180c */
[C---:B------:R-:W-:Y:S01]  /*135d0*/  HMMA.16816.F32.BF16 R16, R164.reuse, R138, R16 ;  /* 0x0000008aa410723c */ /* 0x040fe20000041810 */
[----:B------:R-:W3:Y:S07]  /*135e0*/  LDSM.16.M88.4 R136, [R2+0x11900] ;  /* 0x011900000288783b */ /* 0x000eee0000000200 */
[C---:B------:R-:W-:Y:S08]  /*135f0*/  HMMA.16816.F32.BF16 R20, R164.reuse, R144, R20 ;  /* 0x00000090a414723c */ /* 0x040ff00000041814 */
[C---:B------:R-:W-:Y:S01]  /*13600*/  HMMA.16816.F32.BF16 R24, R164.reuse, R146, R24 ;  /* 0x00000092a418723c */ /* 0x040fe20000041818 */
[----:B------:R-:W4:Y:S07]  /*13610*/  LDSM.16.M88.4 R144, [R0+0x11100] ;  /* 0x011100000090783b */ /* 0x000f2e0000000200 */
[C---:B-----5:R-:W-:Y:S08]  /*13620*/  HMMA.16816.F32.BF16 R28, R164.reuse, R152, R28 ;  /* 0x00000098a41c723c */ /* 0x060ff0000004181c */
[----:B------:R-:W-:Y:S01]  /*13630*/  HMMA.16816.F32.BF16 R32, R164, R154, R32 ;  /* 0x0000009aa420723c */ /* 0x000fe20000041820 */
[----:B------:R5:W3:Y:S06]  /*13640*/  LDSM.16.M88.4 R152, [R0+0x11900] ;  /* 0x011900000098783b */ /* 0x000aec0000000200 */
[----:B------:R-:W-:Y:S01]  /*13650*/  LDSM.16.M88.4 R164, [R183+0x8000] ;  /* 0x00800000b7a4783b */ /* 0x000fe20000000200 */
[C---:B-1----:R-:W-:Y:S08]  /*13660*/  HMMA.16816.F32.BF16 R4, R160.reuse, R172, R4 ;  /* 0x000000aca004723c */ /* 0x042ff00000041804 */
[C---:B------:R-:W-:Y:S01]  /*13670*/  HMMA.16816.F32.BF16 R8, R160.reuse, R174, R8 ;  /* 0x000000aea008723c */ /* 0x040fe20000041808 */
[----:B------:R-:W1:Y:S07]  /*13680*/  LDSM.16.M88.4 R172, [R134+0x10100] ;  /* 0x0101000086ac783b */ /* 0x000e6e0000000200 */
[C---:B------:R-:W-:Y:S04]  /*13690*/  HMMA.16816.F32.BF16 R12, R160.reuse, R176, R12 ;  /* 0x000000b0a00c723c */ /* 0x040fe8000004180c */
[----:B-----5:R-:W-:Y:S04]  /*136a0*/  IADD3 R0, R211, R231, R218 ;  /* 0x000000e7d3007210 */ /* 0x020fe80007ffe0da */
[C---:B------:R-:W-:Y:S01]  /*136b0*/  HMMA.16816.F32.BF16 R16, R160.reuse, R178, R16 ;  /* 0x000000b2a010723c */ /* 0x040fe20000041810 */
[----:B------:R-:W5:Y:S03]  /*136c0*/  LDSM.16.M88.4 R176, [R135+0x10900] ;  /* 0x0109000087b0783b */ /* 0x000f660000000200 */
[----:B------:R-:W-:Y:S04]  /*136d0*/  @P0 IMAD.HI.U32 R2, R0, c[0x0][0x2c8], RZ ;  /* 0x0000b20000020a27 */ /* 0x000fe800078e00ff */
[C---:B--2---:R-:W-:Y:S04]  /*136e0*/  HMMA.16816.F32.BF16 R20, R160.reuse, R140, R20 ;  /* 0x0000008ca014723c */ /* 0x044fe80000041814 */
[----:B------:R-:W-:Y:S02]  /*136f0*/  @P0 SHF.R.U32.HI R0, RZ, c[0x0][0x2cc], R2 ;  /* 0x0000b300ff000a19 */ /* 0x000fe40000011602 */
[C---:B------:R-:W-:Y:S02]  /*13700*/  ISETP.GE.AND P0, PT, R222.reuse, 0x1, PT ;  /* 0x00000001de00780c */ /* 0x040fe40003f06270 */
[C---:B------:R-:W-:Y:S01]  /*13710*/  HMMA.16816.F32.BF16 R24, R160.reuse, R142, R24 ;  /* 0x0000008ea018723c */ /* 0x040fe20000041818 */
[----:B------:R-:W-:Y:S03]  /*13720*/  LDSM.16.M88.4 R140, [R135+0x11900] ;  /* 0x01190000878c783b */ /* 0x000fe60000000200 */
[----:B------:R-:W-:Y:S03]  /*13730*/  IADD3 R222, R222, 0x1, RZ ;  /* 0x00000001dede7810 */ /* 0x000fe60007ffe0ff */
[----:B------:R-:W2:Y:S01]  /*13740*/  SHFL.IDX PT, R2, R0, RZ, 0x1c1f ;  /* 0x001c1fff00027589 */ /* 0x000ea200000e0000 */
[C---:B---3--:R-:W-:Y:S04]  /*13750*/  HMMA.16816.F32.BF16 R28, R160.reuse, R136, R28 ;  /* 0x00000088a01c723c */ /* 0x048fe8000004181c */
[----:B------:R-:W-:Y:S04]  /*13760*/  SEL R222, R222, RZ, !P0 ;  /* 0x000000ffdede7207 */ /* 0x000fe80004000000 */
[----:B------:R-:W-:Y:S01]  /*13770*/  HMMA.16816.F32.BF16 R32, R160, R138, R32 ;  /* 0x0000008aa020723c */ /* 0x000fe20000041820 */
[----:B------:R-:W3:Y:S07]  /*13780*/  LDSM.16.M88.4 R136, [R135+0x11100] ;  /* 0x011100008788783b */ /* 0x000eee0000000200 */
[C---:B------:R-:W-:Y:S08]  /*13790*/  HMMA.16816.F32.BF16 R4, R148.reuse, R156, R4 ;  /* 0x0000009c9404723c */ /* 0x040ff00000041804 */
[C---:B------:R-:W-:Y:S08]  /*137a0*/  HMMA.16816.F32.BF16 R8, R148.reuse, R158, R8 ;  /* 0x0000009e9408723c */ /* 0x040ff00000041808 */
[C---:B------:R-:W-:Y:S08]  /*137b0*/  HMMA.16816.F32.BF16 R12, R148.reuse, R168, R12 ;  /* 0x000000a8940c723c */ /* 0x040ff0000004180c */
[C---:B------:R-:W-:Y:S08]  /*137c0*/  HMMA.16816.F32.BF16 R16, R148.reuse, R170, R16 ;  /* 0x000000aa9410723c */ /* 0x040ff00000041810 */
[C---:B----4-:R-:W-:Y:S08]  /*137d0*/  HMMA.16816.F32.BF16 R20, R148.reuse, R144, R20 ;  /* 0x000000909414723c */ /* 0x050ff00000041814 */
[C---:B------:R-:W-:Y:S08]  /*137e0*/  HMMA.16816.F32.BF16 R24, R148.reuse, R146, R24 ;  /* 0x000000929418723c */ /* 0x040ff00000041818 */
[C---:B------:R-:W-:Y:S08]  /*137f0*/  HMMA.16816.F32.BF16 R28, R148.reuse, R152, R28 ;  /* 0x00000098941c723c */ /* 0x040ff0000004181c */
[----:B------:R-:W-:Y:S07]  /*13800*/  HMMA.16816.F32.BF16 R32, R148, R154, R32 ;  /* 0x0000009a9420723c */ /* 0x000fee0000041820 */
[----:B------:R-:W-:Y:S01]  /*13810*/  IMAD.SHL.U32 R150, R226, 0x40, RZ ;  /* 0x00000040e2967824 */ /* 0x000fe200078e00ff */
[C---:B-1----:R-:W-:Y:S05]  /*13820*/  HMMA.16816.F32.BF16 R4, R164.reuse, R172, R4 ;  /* 0x000000aca404723c */ /* 0x042fea0000041804 */
[----:B------:R-:W-:Y:S03]  /*13830*/  IADD3 R151, -R219, 0x1, -R150 ;  /* 0x00000001db977810 */ /* 0x000fe60007ffe996 */
[C---:B------:R-:W-:Y:S04]  /*13840*/  HMMA.16816.F32.BF16 R8, R164.reuse, R174, R8 ;  /* 0x000000aea408723c */ /* 0x040fe80000041808 */
[----:B------:R-:W-:Y:S04]  /*13850*/  IADD3 R151, -R204, R151, R193 ;  /* 0x00000097cc977210 */ /* 0x000fe80007ffe1c1 */
[C---:B-----5:R-:W-:Y:S04]  /*13860*/  HMMA.16816.F32.BF16 R12, R164.reuse, R176, R12 ;  /* 0x000000b0a40c723c */ /* 0x060fe8000004180c */
[C---:B------:R-:W-:Y:S02]  /*13870*/  IADD3 R153, R151.reuse, c[0x0][0x328], RZ ;  /* 0x0000ca0097997a10 */ /* 0x040fe40007ffe0ff */
[----:B------:R-:W-:Y:S02]  /*13880*/  IADD3 R151, R151, UR4, RZ ;  /* 0x0000000497977c10 */ /* 0x000fe4000fffe0ff */
[C---:B------:R-:W-:Y:S04]  /*13890*/  HMMA.16816.F32.BF16 R16, R164.reuse, R178, R16 ;  /* 0x000000b2a410723c */ /* 0x040fe80000041810 */
[--C-:B--2---:R-:W-:Y:S04]  /*138a0*/  IMAD.IADD R134, R151, 0x1, R2.reuse ;  /* 0x0000000197867824 */ /* 0x104fe800078e0202 */
[C---:B---3--:R-:W-:Y:S07]  /*138b0*/  HMMA.16816.F32.BF16 R20, R164.reuse, R136, R20 ;  /* 0x00000088a414723c */ /* 0x048fee0000041814 */
[----:B------:R-:W-:Y:S01]  /*138c0*/  IMAD.IADD R136, R153, 0x1, R2 ;  /* 0x0000000199887824 */ /* 0x000fe200078e0202 */
        /* <DEDUP_REMOVED lines=17> */
.L_x_1293:
[----:B------:R-:W-:Y:S04]  /*139e0*/  MOV R2, 0x1 ;  /* 0x0000000100027802 */ /* 0x000fe80000000f00 */
[----:B------:R-:W-:Y:S11]  /*139f0*/  ISETP.NE.AND P0, PT, R2, c[0x0][0x32c], PT ;  /* 0x0000cb0002007a0c */ /* 0x000ff60003f05270 */
[----:B------:R-:W-:Y:S02]  /*13a00*/  @!UPT UIADD3 URZ, URZ, URZ, URZ ;  /* 0x0000003f3f3ff290 */ /* 0x000fe4000fffe03f */
[----:B------:R-:W-:Y:S05]  /*13a10*/  @P0 IMAD.HI.U32 R2, R135, c[0x0][0x330], RZ ;  /* 0x0000cc0087020a27 */ /* 0x000fea00078e00ff */
[----:B------:R-:W-:Y:S02]  /*13a20*/  @P0 SHF.R.U32.HI R135, RZ, c[0x0][0x334], R2 ;  /* 0x0000cd00ff870a19 */ /* 0x000fe40000011602 */
.L_x_1294:
[----:B------:R-:W-:Y:S05]  /*13a30*/  BSYNC B0 ;  /* 0x0000000000007941 */ /* 0x000fea0003800000 */
.L_x_1292:
[----:B------:R-:W-:Y:S04]  /*13a40*/  IMAD R2, R135, c[0x0][0x32c], -R150 ;  /* 0x0000cb0087027a24 */ /* 0x000fe800078e0a96 */
[----:B------:R-:W-:Y:S05]  /*13a50*/  IMAD.IADD R137, R2, 0x1, -R219 ;  /* 0x0000000102897824 */ /* 0x000fea00078e0adb */
[----:B------:R-:W-:Y:S02]  /*13a60*/  IADD3 R135, R137, c[0x0][0x32c], RZ ;  /* 0x0000cb0089877a10 */ /* 0x000fe40007ffe0ff */
[----:B------:R-:W-:Y:S02]  /*13a70*/  IMNMX R134, R134, R137, !PT ;  /* 0x0000008986867217 */ /* 0x000fe40007800200 */
[----:B------:R-:W-:Y:S02]  /*13a80*/  IMNMX R136, R136, R135, PT ;  /* 0x0000008788887217 */ /* 0x000fe40003800200 */
.L_x_1291:
[----:B------:R-:W-:Y:S01]  /*13a90*/  ISETP.GT.AND P1, PT, R226, -0x1, PT ;  /* 0xffffffffe200780c */ /* 0x000fe20003f24270 */
[----:B------:R-:W1:Y:S03]  /*13aa0*/  SHFL.IDX PT, R0, R0, 0x1, 0x1c1f ;  /* 0x003c1f0000007f89 */ /* 0x000e6600000e0000 */
[----:B------:R-:W-:Y:S04]  /*13ab0*/  ISETP.GT.AND P0, PT, R134, RZ, P1 ;  /* 0x000000ff8600720c */ /* 0x000fe80000f04270 */
        /* <DEDUP_REMOVED lines=63> */
.L_x_1297:
[----:B------:R-:W-:Y:S04]  /*13eb0*/  MOV R0, 0x1 ;  /* 0x0000000100007802 */ /* 0x000fe80000000f00 */
[----:B------:R-:W-:Y:S11]  /*13ec0*/  ISETP.NE.AND P0, PT, R0, c[0x0][0x32c], PT ;  /* 0x0000cb0000007a0c */ /* 0x000ff60003f05270 */
[----:B------:R-:W-:Y:S02]  /*13ed0*/  @!UPT UIADD3 URZ, URZ, URZ, URZ ;  /* 0x0000003f3f3ff290 */ /* 0x000fe4000fffe03f */
[----:B------:R-:W-:Y:S05]  /*13ee0*/  @P0 IMAD.HI.U32 R0, R13, c[0x0][0x330], RZ ;  /* 0x0000cc000d000a27 */ /* 0x000fea00078e00ff */
[----:B------:R-:W-:Y:S02]  /*13ef0*/  @P0 SHF.R.U32.HI R13, RZ, c[0x0][0x334], R0 ;  /* 0x0000cd00ff0d0a19 */ /* 0x000fe40000011600 */
.L_x_1298:
[----:B------:R-:W-:Y:S05]  /*13f00*/  BSYNC B0 ;  /* 0x0000000000007941 */ /* 0x000fea0003800000 */
.L_x_1296:
[----:B------:R-:W-:Y:S04]  /*13f10*/  IMAD R2, R13, c[0x0][0x32c], -R150 ;  /* 0x0000cb000d027a24 */ /* 0x000fe800078e0a96 */
[----:B------:R-:W-:Y:S05]  /*13f20*/  IMAD.IADD R2, R2, 0x1, -R219 ;  /* 0x0000000102027824 */ /* 0x000fea00078e0adb */
[----:B------:R-:W-:Y:S02]  /*13f30*/  IADD3 R0, R2, c[0x0][0x32c], RZ ;  /* 0x0000cb0002007a10 */ /* 0x000fe40007ffe0ff */
[----:B------:R-:W-:Y:S02]  /*13f40*/  IMNMX R151, R151, R2, !PT ;  /* 0x0000000297977217 */ /* 0x000fe40007800200 */
[----:B------:R-:W-:Y:S02]  /*13f50*/  IMNMX R153, R153, R0, PT ;  /* 0x0000000099997217 */ /* 0x000fe40003800200 */
.L_x_1295:
        /* <DEDUP_REMOVED lines=73> */
[----:B------:R-:W-:Y:S01]  /*143f0*/  FMNMX.FTZ R13, R170, R13, !PT ;  /* 0x0000000daa0d7209 */ /* 0x000fe20007810000 */
[----:B------:R-:W-:Y:S01]  /*14400*/  BSSY B0, `(.L_x_1299) ;  /* 0x00001c2000007945 */ /* 0x000fe20003800000 */
        /* <DEDUP_REMOVED lines=8> */
[----:B------:R-:W-:Y:S02]  /*14490*/  IADD3 R148, R182, R133, RZ ;  /* 0x00000085b6947210 */ /* 0x000fe40007ffe0ff */
[----:B------:R-:W-:Y:S02]  /*144a0*/  FMNMX.FTZ R11, R140, R15, !PT ;  /* 0x0000000f8c0b7209 */ /* 0x000fe40007810000 */
[----:B------:R-:W-:Y:S01]  /*144b0*/  IADD3 R14, R133, R180, RZ ;  /* 0x000000b4850e7210 */ /* 0x000fe20007ffe0ff */
[----:B------:R-:W-:Y:S03]  /*144c0*/  LDSM.16.MT88.4 R20, [R148+0x100] ;  /* 0x000100009414783b */ /* 0x000fe60000004200 */
[----:B------:R-:W-:Y:S05]  /*144d0*/  IADD3 R15, R187, R14, RZ ;  /* 0x0000000ebb0f7210 */ /* 0x000fea0007ffe0ff */
[----:B------:R-:W2:Y:S08]  /*144e0*/  SHFL.BFLY PT, R0, R11, 0x2, 0x1f ;  /* 0x0c401f000b007f89 */ /* 0x000eb000000e0000 */
[----:B------:R-:W-:Y:S01]  /*144f0*/  LDSM.16.MT88.4 R28, [R14+0x100] ;  /* 0x000100000e1c783b */ /* 0x000fe20000004200 */
[----:B-1----:R-:W-:Y:S07]  /*14500*/  FMNMX.FTZ R4, R7, R4, !PT ;  /* 0x0000000407047209 */ /* 0x002fee0007810000 */
[----:B------:R-:W1:Y:S01]  /*14510*/  SHFL.BFLY PT, R13, R4, 0x1, 0x1f ;  /* 0x0c201f00040d7f89 */ /* 0x000e6200000e0000 */
[----:B--2---:R-:W-:Y:S07]  /*14520*/  FMNMX.FTZ R7, R11, R0, !PT ;  /* 0x000000000b077209 */ /* 0x004fee0007810000 */
[----:B------:R-:W2:Y:S01]  /*14530*/  SHFL.BFLY PT, R0, R7, 0x1, 0x1f ;  /* 0x0c201f0007007f89 */ /* 0x000ea200000e0000 */
[----:B-1----:R-:W-:Y:S02]  /*14540*/  FMNMX.FTZ R2, R4, R13, !PT ;  /* 0x0000000d04027209 */ /* 0x002fe40007810000 */
[----:B------:R-:W-:Y:S02]  /*14550*/  IADD3 R13, R187, R148, RZ ;  /* 0x00000094bb0d7210 */ /* 0x000fe40007ffe0ff */
[C---:B------:R-:W-:Y:S01]  /*14560*/  FSETP.NEU.FTZ.AND P0, PT, R2.reuse, -INF , PT ;  /* 0xff8000000200780b */ /* 0x040fe20003f1d000 */
[----:B------:R-:W-:Y:S02]  /*14570*/  FMUL.FTZ R160, R2, c[0x0][0x2d0] ;  /* 0x0000b40002a07a20 */ /* 0x000fe40000410000 */
[----:B------:R-:W1:Y:S03]  /*14580*/  LDSM.16.MT88.4 R24, [R13+0x100] ;  /* 0x000100000d18783b */ /* 0x000e660000004200 */
[----:B------:R-:W-:Y:S02]  /*14590*/  FSEL R160, R160, RZ, P0 ;  /* 0x000000ffa0a07208 */ /* 0x000fe40000000000 */
[----:B--2---:R-:W-:Y:S03]  /*145a0*/  FMNMX.FTZ R0, R7, R0, !PT ;  /* 0x0000000007007209 */ /* 0x004fe60007810000 */
[--C-:B------:R-:W-:Y:S02]  /*145b0*/  FFMA.FTZ R152, R149, c[0x0][0x2d0], -R160.reuse ;  /* 0x0000b40095987a23 */ /* 0x100fe400000108a0 */
[--C-:B------:R-:W-:Y:S01]  /*145c0*/  FFMA.FTZ R149, R5, c[0x0][0x2d0], -R160.reuse ;  /* 0x0000b40005957a23 */ /* 0x100fe200000108a0 */
[----:B------:R-:W-:Y:S01]  /*145d0*/  FSEL R5, R2, RZ, P0 ;  /* 0x000000ff02057208 */ /* 0x000fe20000000000 */
[----:B------:R-:W-:Y:S01]  /*145e0*/  FFMA.FTZ R151, R141, c[0x0][0x2d0], -R160 ;  /* 0x0000b4008d977a23 */ /* 0x000fe200000108a0 */
[C---:B------:R-:W-:Y:S01]  /*145f0*/  FSETP.NEU.FTZ.AND P0, PT, R0.reuse, -INF , PT ;  /* 0xff8000000000780b */ /* 0x040fe20003f1d000 */
[----:B------:R-:W-:Y:S01]  /*14600*/  FMUL.FTZ R141, R0, c[0x0][0x2d0] ;  /* 0x0000b400008d7a20 */ /* 0x000fe20000410000 */
[----:B------:R-:W-:Y:S01]  /*14610*/  MUFU.EX2 R152, R152 ;  /* 0x0000009800987308 */ /* 0x000fe20000000800 */
[----:B------:R-:W-:Y:S02]  /*14620*/  FADD.FTZ R4, -R5, R132 ;  /* 0x0000008405047221 */ /* 0x000fe40000010100 */
[--C-:B------:R-:W-:Y:S01]  /*14630*/  FFMA.FTZ R154, R9, c[0x0][0x2d0], -R160.reuse ;  /* 0x0000b400099a7a23 */ /* 0x100fe200000108a0 */
[----:B------:R-:W-:Y:S01]  /*14640*/  FSEL R141, R141, RZ, P0 ;  /* 0x000000ff8d8d7208 */ /* 0x000fe20000000000 */
[----:B------:R-:W-:Y:S01]  /*14650*/  FMUL.FTZ R12, R4, c[0x0][0x2d0] ;  /* 0x0000b400040c7a20 */ /* 0x000fe20000410000 */
[----:B------:R-:W-:Y:S01]  /*14660*/  FSEL R4, R0, RZ, P0 ;  /* 0x000000ff00047208 */ /* 0x000fe20000000000 */
[--C-:B------:R-:W-:Y:S02]  /*14670*/  FFMA.FTZ R162, R139, c[0x0][0x2d0], -R160.reuse ;  /* 0x0000b4008ba27a23 */ /* 0x100fe400000108a0 */
[----:B------:R-:W-:Y:S01]  /*14680*/  FFMA.FTZ R156, R16, c[0x0][0x2d0], -R141 ;  /* 0x0000b400109c7a23 */ /* 0x000fe2000001088d */
[----:B------:R-:W2:Y:S01]  /*14690*/  MUFU.EX2 R151, R151 ;  /* 0x0000009700977308 */ /* 0x000ea20000000800 */
[----:B------:R-:W-:Y:S02]  /*146a0*/  FADD.FTZ R4, -R4, R3 ;  /* 0x0000000304047221 */ /* 0x000fe40000010100 */
[--C-:B------:R-:W-:Y:S02]  /*146b0*/  FFMA.FTZ R155, R8, c[0x0][0x2d0], -R141.reuse ;  /* 0x0000b400089b7a23 */ /* 0x100fe4000001088d */
[--C-:B------:R-:W-:Y:S02]  /*146c0*/  FFMA.FTZ R153, R10, c[0x0][0x2d0], -R141.reuse ;  /* 0x0000b4000a997a23 */ /* 0x100fe4000001088d */
[--C-:B------:R-:W-:Y:S02]  /*146d0*/  FFMA.FTZ R158, R6, c[0x0][0x2d0], -R141.reuse ;  /* 0x0000b400069e7a23 */ /* 0x100fe4000001088d */
[----:B------:R-:W-:Y:S01]  /*146e0*/  FMUL.FTZ R3, R4, c[0x0][0x2d0] ;  /* 0x0000b40004037a20 */ /* 0x000fe20000410000 */
[----:B------:R-:W3:Y:S01]  /*146f0*/  MUFU.EX2 R12, R12 ;  /* 0x0000000c000c7308 */ /* 0x000ee20000000800 */
[--C-:B------:R-:W-:Y:S02]  /*14700*/  FFMA.FTZ R161, R137, c[0x0][0x2d0], -R160.reuse ;  /* 0x0000b40089a17a23 */ /* 0x100fe400000108a0 */
[--C-:B------:R-:W-:Y:S02]  /*14710*/  FFMA.FTZ R164, R135, c[0x0][0x2d0], -R160.reuse ;  /* 0x0000b40087a47a23 */ /* 0x100fe400000108a0 */
[--C-:B------:R-:W-:Y:S02]  /*14720*/  FFMA.FTZ R166, R138, c[0x0][0x2d0], -R141.reuse ;  /* 0x0000b4008aa67a23 */ /* 0x100fe4000001088d */
[--C-:B------:R-:W-:Y:S02]  /*14730*/  FFMA.FTZ R163, R136, c[0x0][0x2d0], -R141.reuse ;  /* 0x0000b40088a37a23 */ /* 0x100fe4000001088d */
[----:B------:R-:W-:Y:S01]  /*14740*/  LDSM.16.MT88.4 R136, [R14+0x2900] ;  /* 0x002900000e88783b */ /* 0x000fe20000004200 */
[----:B------:R-:W4:Y:S01]  /*14750*/  MUFU.EX2 R3, R3 ;  /* 0x0000000300037308 */ /* 0x000f220000000800 */
[--C-:B------:R-:W-:Y:S02]  /*14760*/  FFMA.FTZ R165, R134, c[0x0][0x2d0], -R141.reuse ;  /* 0x0000b40086a57a23 */ /* 0x100fe4000001088d */
[--C-:B------:R-:W-:Y:S01]  /*14770*/  FFMA.FTZ R168, R32, c[0x0][0x2d0], -R141.reuse ;  /* 0x0000b40020a87a23 */ /* 0x100fe2000001088d */
[----:B--2---:R-:W-:Y:S01]  /*14780*/  F2FP.BF16.PACK_AB R16, R151, R152 ;  /* 0x000000989710723e */ /* 0x004fe200000010ff */
[--C-:B------:R-:W-:Y:S02]  /*14790*/  FFMA.FTZ R175, R145, c[0x0][0x2d0], -R160.reuse ;  /* 0x0000b40091af7a23 */ /* 0x100fe400000108a0 */
[----:B------:R-:W-:Y:S01]  /*147a0*/  LDSM.16.MT88.4 R32, [R14+0x900] ;  /* 0x000900000e20783b */ /* 0x000fe20000004200 */
[--C-:B------:R-:W-:Y:S02]  /*147b0*/  FFMA.FTZ R177, R144, c[0x0][0x2d0], -R141.reuse ;  /* 0x0000b40090b17a23 */ /* 0x100fe4000001088d */
[----:B------:R-:W-:Y:S01]  /*147c0*/  MUFU.EX2 R149, R149 ;  /* 0x0000009500957308 */ /* 0x000fe20000000800 */
[--C-:B------:R-:W-:Y:S02]  /*147d0*/  FFMA.FTZ R179, R142, c[0x0][0x2d0], -R141.reuse ;  /* 0x0000b4008eb37a23 */ /* 0x100fe4000001088d */
[--C-:B------:R-:W-:Y:S02]  /*147e0*/  FFMA.FTZ R159, R159, c[0x0][0x2d0], -R160.reuse ;  /* 0x0000b4009f9f7a23 */ /* 0x100fe400000108a0 */
[C---:B---3--:R-:W-:Y:S01]  /*147f0*/  FMUL.FTZ R4, R12.reuse, R128 ;  /* 0x000000800c047220 */ /* 0x048fe20000410000 */
[----:B------:R-:W-:Y:S01]  /*14800*/  LDSM.16.MT88.4 R132, [R13+0x2900] ;  /* 0x002900000d84783b */ /* 0x000fe20000004200 */
[C---:B------:R-:W-:Y:S02]  /*14810*/  FMUL.FTZ R5, R12.reuse, R129 ;  /* 0x000000810c057220 */ /* 0x040fe40000410000 */
[C---:B------:R-:W-:Y:S01]  /*14820*/  FMUL.FTZ R8, R12.reuse, R124 ;  /* 0x0000007c0c087220 */ /* 0x040fe20000410000 */
[----:B------:R-:W2:Y:S01]  /*14830*/  MUFU.EX2 R154, R154 ;  /* 0x0000009a009a7308 */ /* 0x000ea20000000800 */
[C---:B------:R-:W-:Y:S02]  /*14840*/  FMUL.FTZ R9, R12.reuse, R125 ;  /* 0x0000007d0c097220 */ /* 0x040fe40000410000 */
[C---:B------:R-:W-:Y:S02]  /*14850*/  FMUL.FTZ R100, R12.reuse, R100 ;  /* 0x000000640c647220 */ /* 0x040fe40000410000 */
[C---:B----4-:R-:W-:Y:S02]  /*14860*/  FMUL.FTZ R6, R3.reuse, R130 ;  /* 0x0000008203067220 */ /* 0x050fe40000410000 */
        /* <DEDUP_REMOVED lines=9> */
[----:B------:R-:W3:Y:S01]  /*14900*/  MUFU.EX2 R155, R155 ;  /* 0x0000009b009b7308 */ /* 0x000ee20000000800 */
[----:B------:R-:W-:Y:S01]  /*14910*/  FMUL.FTZ R105, R12, R105 ;  /* 0x000000690c697220 */ /* 0x000fe20000410000 */
[----:B------:R-:W-:Y:S01]  /*14920*/  LDSM.16.MT88.4 R124, [R15+0x900] ;  /* 0x000900000f7c783b */ /* 0x000fe20000004200 */
        /* <DEDUP_REMOVED lines=25> */
[----:B------:R-:W-:Y:S02]  /*14ac0*/  FMUL.FTZ R37, R12, R37 ;  /* 0x000000250c257220 */ /* 0x000fe40000410000 */
        /* <DEDUP_REMOVED lines=38> */
[----:B------:R-:W2:Y:S03]  /*14d30*/  LDSM.16.MT88.4 R20, [R14+0x2100] ;  /* 0x002100000e14783b */ /* 0x000ea60000004200 */
        /* <DEDUP_REMOVED lines=46> */
[C---:B------:R-:W-:Y:S02]  /*15020*/  FMUL.FTZ R85, R12.reuse, R85 ;  /* 0x000000550c557220 */ /* 0x040fe40000410000 */
[C---:B------:R-:W-:Y:S01]  /*15030*/  FMUL.FTZ R86, R3.reuse, R86 ;  /* 0x0000005603567220 */ /* 0x040fe20000410000 */
[C---:B------:R-:W-:Y:S01]  /*15040*/  HMMA.16816.F32.BF16 R80, R16.reuse, R22, R80 ;  /* 0x000000161050723c */ /* 0x040fe20000041850 */
[----:B------:R-:W2:Y:S02]  /*15050*/  LDSM.16.MT88.4 R20, [R148+0x900] ;  /* 0x000900009414783b */ /* 0x000ea40000004200 */
[C---:B------:R-:W-:Y:S02]  /*15060*/  FMUL.FTZ R87, R3.reuse, R87 ;  /* 0x0000005703577220 */ /* 0x040fe40000410000 */
[C---:B------:R-:W-:Y:S02]  /*15070*/  FMUL.FTZ R88, R12.reuse, R88 ;  /* 0x000000580c587220 */ /* 0x040fe40000410000 */
[C---:B------:R-:W-:Y:S02]  /*15080*/  FMUL.FTZ R89, R12.reuse, R89 ;  /* 0x000000590c597220 */ /* 0x040fe40000410000 */
[C---:B------:R-:W-:Y:S01]  /*15090*/  FMUL.FTZ R90, R3.reuse, R90 ;  /* 0x0000005a035a7220 */ /* 0x040fe20000410000 */
[C---:B-1----:R-:W-:Y:S03]  /*150a0*/  HMMA.16816.F32.BF16 R84, R16.reuse, R24, R84 ;  /* 0x000000181054723c */ /* 0x042fe60000041854 */
[C---:B------:R-:W-:Y:S02]  /*150b0*/  FMUL.FTZ R91, R3.reuse, R91 ;  /* 0x0000005b035b7220 */ /* 0x040fe40000410000 */
[C---:B------:R-:W-:Y:S02]  /*150c0*/  FMUL.FTZ R92, R12.reuse, R92 ;  /* 0x0000005c0c5c7220 */ /* 0x040fe40000410000 */
[C---:B------:R-:W-:Y:S02]  /*150d0*/  FMUL.FTZ R93, R12.reuse, R93 ;  /* 0x0000005d0c5d7220 */ /* 0x040fe40000410000 */
[C---:B------:R-:W-:Y:S01]  /*150e0*/  FMUL.FTZ R94, R3.reuse, R94 ;  /* 0x0000005e035e7220 */ /* 0x040fe20000410000 */
[C---:B------:R-:W-:Y:S01]  /*150f0*/  HMMA.16816.F32.BF16 R88, R16.reuse, R26, R88 ;  /* 0x0000001a1058723c */ /* 0x040fe20000041858 */
[----:B------:R-:W1:Y:S02]  /*15100*/  LDSM.16.MT88.4 R24, [R13+0x900] ;  /* 0x000900000d18783b */ /* 0x000e640000004200 */
[C---:B------:R-:W-:Y:S02]  /*15110*/  FMUL.FTZ R95, R3.reuse, R95 ;  /* 0x0000005f035f7220 */ /* 0x040fe40000410000 */
[C---:B------:R-:W-:Y:S02]  /*15120*/  FMUL.FTZ R96, R12.reuse, R96 ;  /* 0x000000600c607220 */ /* 0x040fe40000410000 */
[----:B------:R-:W-:Y:S02]  /*15130*/  FMUL.FTZ R97, R12, R97 ;  /* 0x000000610c617220 */ /* 0x000fe40000410000 */
[C---:B------:R-:W-:Y:S01]  /*15140*/  FMUL.FTZ R98, R3.reuse, R98 ;  /* 0x0000006203627220 */ /* 0x040fe20000410000 */
[C---:B---3--:R-:W-:Y:S03]  /*15150*/  HMMA.16816.F32.BF16 R92, R16.reuse, R28, R92 ;  /* 0x0000001c105c723c */ /* 0x048fe6000004185c */
[----:B------:R-:W-:Y:S02]  /*15160*/  FMUL.FTZ R99, R3, R99 ;  /* 0x0000006303637220 */ /* 0x000fe40000410000 */
[--C-:B------:R-:W-:Y:S02]  /*15170*/  FFMA.FTZ R173, R173, c[0x0][0x2d0], -R160.reuse ;  /* 0x0000b400adad7a23 */ /* 0x100fe400000108a0 */
[--C-:B------:R-:W-:Y:S02]  /*15180*/  FFMA.FTZ R178, R171, c[0x0][0x2d0], -R160.reuse ;  /* 0x0000b400abb27a23 */ /* 0x100fe400000108a0 */
[--C-:B------:R-:W-:Y:S01]  /*15190*/  FFMA.FTZ R169, R169, c[0x0][0x2d0], -R160.reuse ;  /* 0x0000b400a9a97a23 */ /* 0x100fe200000108a0 */
        /* <DEDUP_REMOVED lines=14> */
[----:B------:R-:W-:Y:S01]  /*15280*/  LDSM.16.MT88.4 R144, [R148+0x5900] ;  /* 0x005900009490783b */ /* 0x000fe20000004200 */
[--C-:B------:R-:W-:Y:S01]  /*15290*/  FFMA.FTZ R170, R170, c[0x0][0x2d0], -R141.reuse ;  /* 0x0000b400aaaa7a23 */ /* 0x100fe2000001088d */
[C---:B--2---:R-:W-:Y:S03]  /*152a0*/  HMMA.16816.F32.BF16 R4, R16.reuse, R20, R4 ;  /* 0x000000141004723c */ /* 0x044fe60000041804 */
[----:B------:R-:W-:Y:S02]  /*152b0*/  FFMA.FTZ R141, R140, c[0x0][0x2d0], -R141 ;  /* 0x0000b4008c8d7a23 */ /* 0x000fe4000001088d */
[--C-:B------:R-:W-:Y:S01]  /*152c0*/  FFMA.FTZ R157, R157, c[0x0][0x2d0], -R160.reuse ;  /* 0x0000b4009d9d7a23 */ /* 0x100fe200000108a0 */
[----:B------:R-:W-:Y:S01]  /*152d0*/  MUFU.EX2 R169, R169 ;  /* 0x000000a900a97308 */ /* 0x000fe20000000800 */
[----:B------:R-:W-:Y:S01]  /*152e0*/  FFMA.FTZ R160, R143, c[0x0][0x2d0], -R160 ;  /* 0x0000b4008fa07a23 */ /* 0x000fe200000108a0 */
[C---:B------:R-:W-:Y:S01]  /*152f0*/  HMMA.16816.F32.BF16 R8, R16.reuse, R22, R8 ;  /* 0x000000161008723c */ /* 0x040fe20000041808 */
[----:B------:R-:W2:Y:S03]  /*15300*/  LDSM.16.MT88.4 R20, [R148+0x4900] ;  /* 0x004900009414783b */ /* 0x000ea60000004200 */
[----:B------:R-:W-:Y:S02]  /*15310*/  FFMA.FTZ R152, R12, R221, R152 ;  /* 0x000000dd0c987223 */ /* 0x000fe40000010098 */
[----:B------:R-:W-:Y:S02]  /*15320*/  FFMA.FTZ R156, R3, R224, R156 ;  /* 0x000000e0039c7223 */ /* 0x000fe4000001009c */
[C---:B-1----:R-:W-:Y:S01]  /*15330*/  HMMA.16816.F32.BF16 R100, R16.reuse, R24, R100 ;  /* 0x000000181064723c */ /* 0x042fe20000041864 */
[----:B------:R1:W-:Y:S03]  /*15340*/  MUFU.EX2 R230, R141 ;  /* 0x0000008d00e67308 */ /* 0x0003e60000000800 */
[----:B------:R-:W-:Y:S02]  /*15350*/  FADD.FTZ R152, R151, R152 ;  /* 0x0000009897987221 */ /* 0x000fe40000010000 */
[----:B------:R-:W-:Y:S02]  /*15360*/  FADD.FTZ R156, R155, R156 ;  /* 0x0000009c9b9c7221 */ /* 0x000fe40000010000 */
[C---:B------:R-:W-:Y:S01]  /*15370*/  HMMA.16816.F32.BF16 R104, R16.reuse, R26, R104 ;  /* 0x0000001a1068723c */ /* 0x040fe20000041868 */
[----:B------:R-:W5:Y:S02]  /*15380*/  LDSM.16.MT88.4 R24, [R13+0x4900] ;  /* 0x004900000d18783b */ /* 0x000f640000004200 */
[----:B------:R-:W2:Y:S01]  /*15390*/  MUFU.EX2 R192, R192 ;  /* 0x000000c000c07308 */ /* 0x000ea20000000800 */
[----:B------:R-:W-:Y:S02]  /*153a0*/  FADD.FTZ R149, R149, R152 ;  /* 0x0000009895957221 */ /* 0x000fe40000010000 */
[----:B------:R-:W-:Y:S02]  /*153b0*/  FADD.FTZ R153, R153, R156 ;  /* 0x0000009c99997221 */ /* 0x000fe40000010000 */
[C---:B------:R-:W-:Y:S04]  /*153c0*/  HMMA.16816.F32.BF16 R108, R16.reuse, R32, R108 ;  /* 0x00000020106c723c */ /* 0x040fe8000004186c */
[----:B------:R-:W-:Y:S01]  /*153d0*/  FADD.FTZ R154, R154, R149 ;  /* 0x000000959a9a7221 */ /* 0x000fe20000010000 */
[----:B------:R-:W-:Y:S01]  /*153e0*/  MUFU.EX2 R167, R167 ;  /* 0x000000a700a77308 */ /* 0x000fe20000000800 */
[----:B------:R-:W-:Y:S02]  /*153f0*/  FADD.FTZ R153, R158, R153 ;  /* 0x000000999e997221 */ /* 0x000fe40000010000 */
[C---:B------:R-:W-:Y:S01]  /*15400*/  HMMA.16816.F32.BF16 R112, R16.reuse, R34, R112 ;  /* 0x000000221070723c */ /* 0x040fe20000041870 */
[----:B------:R-:W-:Y:S03]  /*15410*/  LDSM.16.MT88.4 R32, [R15+0x4900] ;  /* 0x004900000f20783b */ /* 0x000fe60000004200 */
[----:B------:R-:W-:Y:S02]  /*15420*/  FADD.FTZ R159, R159, R154 ;  /* 0x0000009a9f9f7221 */ /* 0x000fe40000010000 */
[----:B------:R-:W-:Y:S01]  /*15430*/  FADD.FTZ R166, R166, R153 ;  /* 0x00000099a6a67221 */ /* 0x000fe20000010000 */
[----:B------:R-:W2:Y:S01]  /*15440*/  MUFU.EX2 R174, R174 ;  /* 0x000000ae00ae7308 */ /* 0x000ea20000000800 */
[C---:B------:R-:W-:Y:S01]  /*15450*/  HMMA.16816.F32.BF16 R116, R16.reuse, R124, R116 ;  /* 0x0000007c1074723c */ /* 0x040fe20000041874 */
[----:B-1----:R-:W-:Y:S03]  /*15460*/  LDSM.16.MT88.4 R140, [R15+0x3900] ;  /* 0x003900000f8c783b */ /* 0x002fe60000004200 */
[----:B------:R-:W-:Y:S02]  /*15470*/  FADD.FTZ R162, R162, R159 ;  /* 0x0000009fa2a27221 */ /* 0x000fe40000010000 */
[----:B------:R-:W-:Y:S02]  /*15480*/  FADD.FTZ R166, R163, R166 ;  /* 0x000000a6a3a67221 */ /* 0x000fe40000010000 */
[C---:B------:R-:W-:Y:S01]  /*15490*/  HMMA.16816.F32.BF16 R120, R16.reuse, R126, R120 ;  /* 0x0000007e1078723c */ /* 0x040fe20000041878 */
[----:B------:R-:W-:Y:S01]  /*154a0*/  LDSM.16.MT88.4 R124, [R13+0x1100] ;  /* 0x001100000d7c783b */ /* 0x000fe20000004200 */
[----:B------:R-:W-:Y:S02]  /*154b0*/  MUFU.EX2 R171, R171 ;  /* 0x000000ab00ab7308 */ /* 0x000fe40000000800 */
[----:B------:R-:W-:Y:S02]  /*154c0*/  FADD.FTZ R161, R161, R162 ;  /* 0x000000a2a1a17221 */ /* 0x000fe40000010000 */
[----:B------:R-:W-:Y:S02]  /*154d0*/  FADD.FTZ R165, R165, R166 ;  /* 0x000000a6a5a57221 */ /* 0x000fe40000010000 */
[C---:B------:R-:W-:Y:S04]  /*154e0*/  HMMA.16816.F32.BF16 R36, R16.reuse, R128, R36 ;  /* 0x000000801024723c */ /* 0x040fe80000041824 */
[----:B------:R-:W1:Y:S01]  /*154f0*/  MUFU.EX2 R170, R170 ;  /* 0x000000aa00aa7308 */ /* 0x000e620000000800 */
[----:B------:R-:W-:Y:S02]  /*15500*/  FADD.FTZ R164, R164, R161 ;  /* 0x000000a1a4a47221 */ /* 0x000fe40000010000 */
[----:B------:R-:W-:Y:S01]  /*15510*/  FADD.FTZ R168, R168, R165 ;  /* 0x000000a5a8a87221 */ /* 0x000fe20000010000 */
[C---:B------:R-:W-:Y:S01]  /*15520*/  HMMA.16816.F32.BF16 R40, R16.reuse, R130, R40 ;  /* 0x000000821028723c */ /* 0x040fe20000041828 */
[----:B------:R-:W-:Y:S05]  /*15530*/  LDSM.16.MT88.4 R128, [R15+0x1100] ;  /* 0x001100000f80783b */ /* 0x000fea0000004200 */
[----:B------:R-:W-:Y:S02]  /*15540*/  MUFU.EX2 R157, R157 ;  /* 0x0000009d009d7308 */ /* 0x000fe40000000800 */
[C---:B------:R-:W-:Y:S08]  /*15550*/  HMMA.16816.F32.BF16 R44, R16.reuse, R132, R44 ;  /* 0x00000084102c723c */ /* 0x040ff0000004182c */
[C---:B------:R-:W-:Y:S01]  /*15560*/  HMMA.16816.F32.BF16 R48, R16.reuse, R134, R48 ;  /* 0x000000861030723c */ /* 0x040fe20000041830 */
[----:B------:R-:W-:Y:S01]  /*15570*/  LDSM.16.MT88.4 R132, [R15+0x1900] ;  /* 0x001900000f84783b */ /* 0x000fe20000004200 */
[----:B------:R-:W1:Y:S06]  /*15580*/  MUFU.EX2 R172, R172 ;  /* 0x000000ac00ac7308 */ /* 0x000e6c0000000800 */
[C---:B------:R-:W-:Y:S04]  /*15590*/  HMMA.16816.F32.BF16 R52, R16.reuse, R136, R52 ;  /* 0x000000881034723c */ /* 0x040fe80000041834 */
[----:B------:R-:W1:Y:S04]  /*155a0*/  MUFU.EX2 R160, R160 ;  /* 0x000000a000a07308 */ /* 0x000e680000000800 */
[C---:B------:R-:W-:Y:S01]  /*155b0*/  HMMA.16816.F32.BF16 R56, R16.reuse, R138, R56 ;  /* 0x0000008a1038723c */ /* 0x040fe20000041838 */
[----:B------:R-:W-:Y:S05]  /*155c0*/  LDSM.16.MT88.4 R136, [R14+0x3900] ;  /* 0x003900000e88783b */ /* 0x000fea0000004200 */
[----:B------:R-:W1:Y:S02]  /*155d0*/  MUFU.EX2 R176, R176 ;  /* 0x000000b000b07308 */ /* 0x000e640000000800 */
[C---:B---3--:R-:W-:Y:S08]  /*155e0*/  HMMA.16816.F32.BF16 R60, R16.reuse, R28, R60 ;  /* 0x0000001c103c723c */ /* 0x048ff0000004183c */
[C---:B------:R-:W-:Y:S01]  /*155f0*/  HMMA.16816.F32.BF16 R64, R16.reuse, R30, R64 ;  /* 0x0000001e1040723c */ /* 0x040fe20000041840 */
[----:B------:R-:W3:Y:S07]  /*15600*/  LDSM.16.MT88.4 R28, [R14+0x4900] ;  /* 0x004900000e1c783b */ /* 0x000eee0000004200 */
[C---:B--2---:R-:W-:Y:S08]  /*15610*/  HMMA.16816.F32.BF16 R68, R16.reuse, R20, R68 ;  /* 0x000000141044723c */ /* 0x044ff00000041844 */
[C---:B------:R-:W-:Y:S01]  /*15620*/  HMMA.16816.F32.BF16 R72, R16.reuse, R22, R72 ;  /* 0x000000161048723c */ /* 0x040fe20000041848 */
[----:B------:R-:W2:Y:S07]  /*15630*/  LDSM.16.MT88.4 R20, [R148+0x1100] ;  /* 0x001100009414783b */ /* 0x000eae0000004200 */
[C---:B-----5:R-:W-:Y:S08]  /*15640*/  HMMA.16816.F32.BF16 R76, R16.reuse, R24, R76 ;  /* 0x00000018104c723c */ /* 0x060ff0000004184c */
[C---:B------:R-:W-:Y:S01]  /*15650*/  HMMA.16816.F32.BF16 R80, R16.reuse, R26, R80 ;  /* 0x0000001a1050723c */ /* 0x040fe20000041850 */
[----:B------:R-:W5:Y:S07]  /*15660*/  LDSM.16.MT88.4 R24, [R14+0x1100] ;  /* 0x001100000e18783b */ /* 0x000f6e0000004200 */
[C---:B---3--:R-:W-:Y:S08]  /*15670*/  HMMA.16816.F32.BF16 R84, R16.reuse, R28, R84 ;  /* 0x0000001c1054723c */ /* 0x048ff00000041854 */
[C---:B------:R-:W-:Y:S01]  /*15680*/  HMMA.16816.F32.BF16 R88, R16.reuse, R30, R88 ;  /* 0x0000001e1058723c */ /* 0x040fe20000041858 */
[----:B------:R-:W3:Y:S07]  /*15690*/  LDSM.16.MT88.4 R28, [R148+0x3100] ;  /* 0x00310000941c783b */ /* 0x000eee0000004200 */
[C---:B------:R-:W-:Y:S08]  /*156a0*/  HMMA.16816.F32.BF16 R92, R16.reuse, R32, R92 ;  /* 0x00000020105c723c */ /* 0x040ff0000004185c */
[----:B------:R-:W-:Y:S01]  /*156b0*/  HMMA.16816.F32.BF16 R96, R16, R34, R96 ;  /* 0x000000221060723c */ /* 0x000fe20000041860 */
[----:B------:R-:W3:Y:S06]  /*156c0*/  LDSM.16.MT88.4 R32, [R13+0x3100] ;  /* 0x003100000d20783b */ /* 0x000eec0000004200 */
[----:B----4-:R-:W-:Y:S01]  /*156d0*/  F2FP.BF16.PACK_AB R16, R178, R173 ;  /* 0x000000adb210723e */ /* 0x010fe200000010ff */
[----:B------:R-:W-:Y:S01]  /*156e0*/  FADD.FTZ R173, R173, R164 ;  /* 0x000000a4adad7221 */ /* 0x000fe20000010000 */
[----:B------:R-:W-:Y:S03]  /*156f0*/  F2FP.BF16.PACK_AB R18, R192, R169 ;  /* 0x000000a9c012723e */ /* 0x000fe600000010ff */
[----:B------:R-:W-:Y:S01]  /*15700*/  F2FP.BF16.PACK_AB R17, R174, R167 ;  /* 0x000000a7ae11723e */ /* 0x000fe200000010ff */
[----:B------:R-:W-:Y:S01]  /*15710*/  FADD.FTZ R167, R167, R168 ;  /* 0x000000a8a7a77221 */ /* 0x000fe20000010000 */
[----:B-1----:R-:W-:Y:S01]  /*15720*/  F2FP.BF16.PACK_AB R19, R170, R171 ;  /* 0x000000abaa13723e */ /* 0x002fe200000010ff */
        /* <DEDUP_REMOVED lines=12> */
[C---:B-----5:R-:W-:Y:S08]  /*157f0*/  HMMA.16816.F32.BF16 R108, R16.reuse, R24, R108 ;  /* 0x00000018106c723c */ /* 0x060ff0000004186c */
[C---:B------:R-:W-:Y:S01]  /*15800*/  HMMA.16816.F32.BF16 R112, R16.reuse, R26, R112 ;  /* 0x0000001a1070723c */ /* 0x040fe20000041870 */
[----:B------:R-:W2:Y:S07]  /*15810*/  LDSM.16.MT88.4 R24, [R15+0x3100] ;  /* 0x003100000f18783b */ /* 0x000eae0000004200 */
[C---:B------:R-:W-:Y:S08]  /*15820*/  HMMA.16816.F32.BF16 R116, R16.reuse, R128, R116 ;  /* 0x000000801074723c */ /* 0x040ff00000041874 */
[C---:B------:R-:W-:Y:S08]  /*15830*/  HMMA.16816.F32.BF16 R120, R16.reuse, R130, R120 ;  /* 0x000000821078723c */ /* 0x040ff00000041878 */
        /* <DEDUP_REMOVED lines=39> */
[----:B------:R-:W1:Y:S07]  /*15ab0*/  LDSM.16.MT88.4 R8, [R14+0x5900] ;  /* 0x005900000e08783b */ /* 0x000e6e0000004200 */
        /* <DEDUP_REMOVED lines=18> */
[----:B------:R-:W-:Y:S01]  /*15be0*/  IADD3 R4, R226, -0x2, RZ ;  /* 0xfffffffee2047810 */ /* 0x000fe20007ffe0ff */
[C---:B------:R-:W-:Y:S03]  /*15bf0*/  HMMA.16816.F32.BF16 R80, R16.reuse, R6, R80 ;  /* 0x000000061050723c */ /* 0x040fe60000041850 */
[----:B------:R-:W-:Y:S05]  /*15c00*/  ISETP.GE.AND P0, PT, R4, R201, PT ;  /* 0x000000c90400720c */ /* 0x000fea0003f06270 */
[C---:B------:R-:W-:Y:S08]  /*15c10*/  HMMA.16816.F32.BF16 R84, R16.reuse, R8, R84 ;  /* 0x000000081054723c */ /* 0x040ff00000041854 */
[C---:B------:R-:W-:Y:S08]  /*15c20*/  HMMA.16816.F32.BF16 R88, R16.reuse, R10, R88 ;  /* 0x0000000a1058723c */ /* 0x040ff00000041858 */
[C---:B-1----:R-:W-:Y:S08]  /*15c30*/  HMMA.16816.F32.BF16 R92, R16.reuse, R20, R92 ;  /* 0x00000014105c723c */ /* 0x042ff0000004185c */
[----:B------:R-:W-:Y:S01]  /*15c40*/  HMMA.16816.F32.BF16 R96, R16, R22, R96 ;  /* 0x000000161060723c */ /* 0x000fe20000041860 */
[----:B------:R-:W-:Y:S07]  /*15c50*/  @!UPT UIADD3 URZ, URZ, URZ, URZ ;  /* 0x0000003f3f3ff290 */ /* 0x000fee000fffe03f */
[----:B------:R-:W-:-:S11]  /*15c60*/  @!P0 BRA `(.L_x_1300) ;  /* 0x000003b000008947 */ /* 0x000fd60003800000 */
[----:B------:R-:W-:Y:S01]  /*15c70*/  IMAD.MOV.U32 R3, RZ, RZ, 0x1 ;  /* 0x00000001ff037424 */ /* 0x000fe200078e00ff */
[----:B------:R-:W-:Y:S01]  /*15c80*/  IADD3 R208, R209, R150, R210 ;  /* 0x00000096d1d07210 */ /* 0x000fe20007ffe0d2 */
[----:B------:R-:W-:Y:S03]  /*15c90*/  IMAD.MOV.U32 R207, RZ, RZ, RZ ;  /* 0x000000ffffcf7224 */ /* 0x000fe600078e00ff */
        /* <DEDUP_REMOVED lines=16> */
[----:B------:R-:W-:Y:S02]  /*15da0*/  IMAD.IADD R9, R9, 0x1, R3 ;  /* 0x0000000109097824 */ /* 0x000fe400078e0203 */
[----:B------:R-:W-:Y:S01]  /*15db0*/  IMAD R3, R222, 0x3000, R206 ;  /* 0x00003000de037824 */ /* 0x000fe200078e02ce */
[----:B--2---:R-:W-:Y:S01]  /*15dc0*/  SHF.R.S32.HI R4, RZ, 0x1f, R207 ;  /* 0x0000001fff047819 */ /* 0x004fe200000114cf */
        /* <DEDUP_REMOVED lines=9> */
.L_x_1352:
[----:B------:R-:W-:-:S05]  /*15e60*/  BRA.DIV ~URZ, `(.L_x_1302) ;  /* 0x000048827f007947 */ /* 0x000fca000b800000 */
[----:B------:R-:W3:Y:S01]  /*15e70*/  SHFL.IDX PT, R10, R5, RZ, 0x181f ;  /* 0x00181fff050a7589 */ /* 0x000ee200000e0000 */
[C---:B------:R-:W-:Y:S01]  /*15e80*/  IMAD.SHL.U32 R7, R205.reuse, 0x2, RZ ;  /* 0x00000002cd077824 */ /* 0x040fe200078e00ff */
[----:B------:R-:W-:Y:S01]  /*15e90*/  SHF.L.U64.HI R6, R205, 0x1, R202 ;  /* 0x00000001cd067819 */ /* 0x000fe200000102ca */
[----:B------:R-:W-:Y:S01]  /*15ea0*/  IMAD.SHL.U32 R3, R3, 0x2, RZ ;  /* 0x0000000203037824 */ /* 0x000fe200078e00ff */
[----:B-1----:R-:W1:Y:S04]  /*15eb0*/  SHFL.IDX PT, R4, R4, 0x1, 0x181f ;  /* 0x00381f0004047f89 */ /* 0x002e6800000e0000 */
[----:B------:R4:W2:Y:S01]  /*15ec0*/  SHFL.IDX PT, R240, R5, 0x1, 0x181f ;  /* 0x00381f0005f07f89 */ /* 0x0008a200000e0000 */
[----:B---3--:R-:W-:Y:S05]  /*15ed0*/  IADD3 R14, P0, R10, R223, RZ ;  /* 0x000000df0a0e7210 */ /* 0x008fea0007f1e0ff */
[----:B--2---:R-:W-:Y:S01]  /*15ee0*/  IMAD.X R15, R8, 0x1, R225, P0 ;  /* 0x00000001080f7824 */ /* 0x004fe200000e06e1 */
[----:B------:R-:W-:Y:S04]  /*15ef0*/  IADD3 R12, P0, R10, R227, RZ ;  /* 0x000000e30a0c7210 */ /* 0x000fe80007f1e0ff */
[----:B------:R4:W-:Y:S01]  /*15f00*/  LDGSTS.E.BYPASS.LTC128B.128 [R3+0xc100], [R14.64], !P2 ;  /* 0x0c1000000e037fae */ /* 0x0009e2000d101d46 */
[----:B------:R-:W-:Y:S02]  /*15f10*/  IADD3.X R13, R8, R229, RZ, P0, !PT ;  /* 0x000000e5080d7210 */ /* 0x000fe400007fe4ff */
[----:B------:R-:W-:Y:S03]  /*15f20*/  IADD3 R10, P0, R10, R7, RZ ;  /* 0x000000070a0a7210 */ /* 0x000fe60007f1e0ff */
[----:B------:R4:W-:Y:S01]  /*15f30*/  LDGSTS.E.BYPASS.LTC128B.128 [R3+0xe100], [R12.64], !P3 ;  /* 0x0e1000000c037fae */ /* 0x0009e2000d901d46 */
[----:B------:R-:W-:Y:S05]  /*15f40*/  IADD3.X R11, R8, R6, RZ, P0, !PT ;  /* 0x00000006080b7210 */ /* 0x000fea00007fe4ff */
[----:B------:R4:W-:Y:S04]  /*15f50*/  LDGSTS.E.BYPASS.LTC128B.128 [R3+0x10100], [R10.64], !P6 ;  /* 0x101000000a037fae */ /* 0x0009e8000f101d46 */
.L_x_1353:
[----:B-1--4-:R-:W-:Y:S05]  /*15f60*/  IADD3 R10, P0, R240, R223, RZ ;  /* 0x000000dff00a7210 */ /* 0x012fea0007f1e0ff */
        /* <DEDUP_REMOVED lines=11> */
.L_x_1300:
[----:B------:R-:W-:Y:S05]  /*16020*/  BSYNC B0 ;  /* 0x0000000000007941 */ /* 0x000fea0003800000 */
.L_x_1299:
[C---:B------:R-:W-:Y:S01]  /*16030*/  ISETP.GE.AND P0, PT, R181.reuse, 0x1, PT ;  /* 0x00000001b500780c */ /* 0x040fe20003f06270 */
[----:B------:R-:W0:Y:S01]  /*16040*/  LDGDEPBAR ;  /* 0x00000000000079af */ /* 0x000e220000000000 */
[----:B------:R-:W-:Y:S01]  /*16050*/  IADD3 R181, R181, 0x1, RZ ;  /* 0x00000001b5b57810 */ /* 0x000fe20007ffe0ff */
[----:B-1----:R-:W-:Y:S02]  /*16060*/  IMAD.MOV.U32 R3, RZ, RZ, R0 ;  /* 0x000000ffff037224 */ /* 0x002fe400078e0000 */
[----:B------:R-:W-:Y:S01]  /*16070*/  IMAD.MOV.U32 R132, RZ, RZ, R2 ;  /* 0x000000ffff847224 */ /* 0x000fe200078e0002 */
[----:B------:R-:W-:Y:S02]  /*16080*/  SEL R181, R181, RZ, !P0 ;  /* 0x000000ffb5b57207 */ /* 0x000fe40004000000 */
[----:B------:R-:W-:Y:S02]  /*16090*/  ISETP.GE.AND P0, PT, R201, R226, PT ;  /* 0x000000e2c900720c */ /* 0x000fe40003f06270 */
[----:B------:R-:W-:Y:S11]  /*160a0*/  IADD3 R226, R226, -0x1, RZ ;  /* 0xffffffffe2e27810 */ /* 0x000ff60007ffe0ff */
[----:B------:R-:W-:-:S05]  /*160b0*/  @!P0 BRA `(.L_x_1303) ;  /* 0xffffc9b000008947 */ /* 0x000fca000383ffff */
.L_x_1286:
[----:B------:R-:W-:Y:S05]  /*160c0*/  BRA.DIV ~URZ, `(.L_x_1304) ;  /* 0x000048527f007947 */ /* 0x000fea000b800000 */
[----:B------:R1:W2:Y:S02]  /*160d0*/  SHFL.BFLY PT, R139, R221, 0x2, 0x1f ;  /* 0x0c401f00dd8b7f89 */ /* 0x0002a400000e0000 */
.L_x_1354:
[----:B--2---:R-:W-:Y:S01]  /*160e0*/  FADD.FTZ R137, R139, R221 ;  /* 0x000000dd8b897221 */ /* 0x004fe20000010000 */
[----:B------:R-:W-:Y:S05]  /*160f0*/  BRA.DIV ~URZ, `(.L_x_1305) ;  /* 0x000048727f007947 */ /* 0x000fea000b800000 */
[----:B------:R-:W2:Y:S04]  /*16100*/  SHFL.BFLY PT, R3, R224, 0x2, 0x1f ;  /* 0x0c401f00e0037f89 */ /* 0x000ea800000e0000 */
[----:B------:R-:W3:Y:S01]  /*16110*/  SHFL.BFLY PT, R6, R137, 0x1, 0x1f ;  /* 0x0c201f0089067f89 */ /* 0x000ee200000e0000 */
[----:B--2---:R-:W-:-:S02]  /*16120*/  FADD.FTZ R4, R3, R224 ;  /* 0x000000e003047221 */ /* 0x004fc40000010000 */
[----:B---3--:R-:W-:-:S03]  /*16130*/  FADD.FTZ R3, R137, R6 ;  /* 0x0000000689037221 */ /* 0x008fc60000010000 */
[----:B------:R2:W3:Y:S04]  /*16140*/  SHFL.BFLY PT, R139, R4, 0x1, 0x1f ;  /* 0x0c201f00048b7f89 */ /* 0x0004e800000e0000 */
.L_x_1355:
[----:B---3--:R-:W-:Y:S01]  /*16150*/  FADD.FTZ R6, R139, R4 ;  /* 0x000000048b067221 */ /* 0x008fe20000010000 */
[----:B------:R-:W-:Y:S02]  /*16160*/  FSETP.NE.FTZ.AND P1, PT, R3, RZ, PT ;  /* 0x000000ff0300720b */ /* 0x000fe40003f35000 */
[----:B------:R-:W-:Y:S02]  /*16170*/  MOV R7, RZ ;  /* 0x000000ff00077202 */ /* 0x000fe40000000f00 */
[----:B------:R-:W-:Y:S02]  /*16180*/  FSETP.NE.FTZ.AND P0, PT, R6, RZ, PT ;  /* 0x000000ff0600720b */ /* 0x000fe40003f15000 */
[----:B------:R-:W-:Y:S02]  /*16190*/  MOV R5, RZ ;  /* 0x000000ff00057202 */ /* 0x000fe40000000f00 */
[----:B--2---:R-:W-:-:S05]  /*161a0*/  MOV R4, 0xff800000 ;  /* 0xff80000000047802 */ /* 0x004fca0000000f00 */
[----:B------:R-:W2:Y:S01]  /*161b0*/  @P1 MUFU.LG2 R9, R3 ;  /* 0x0000000300091308 */ /* 0x000ea20000000c00 */
[----:B------:R-:W-:-:S03]  /*161c0*/  @P1 MOV R8, 0x3f317218 ;  /* 0x3f31721800081802 */ /* 0x000fc60000000f00 */
[----:B------:R-:W-:Y:S02]  /*161d0*/  @P0 MOV R11, 0x3f317218 ;  /* 0x3f317218000b0802 */ /* 0x000fe40000000f00 */
[----:B------:R-:W-:Y:S02]  /*161e0*/  @P1 FMUL.FTZ R8, R8, c[0x0][0x2d0] ;  /* 0x0000b40008081a20 */ /* 0x000fe40000410000 */
[----:B------:R-:W3:Y:S01]  /*161f0*/  @P0 MUFU.RCP R7, R6 ;  /* 0x0000000600070308 */ /* 0x000ee20000001000 */
[----:B------:R-:W-:-:S07]  /*16200*/  @P0 FMUL.FTZ R11, R11, c[0x0][0x2d0] ;  /* 0x0000b4000b0b0a20 */ /* 0x000fce0000410000 */
[----:B------:R-:W4:Y:S01]  /*16210*/  @P0 MUFU.LG2 R6, R6 ;  /* 0x0000000600060308 */ /* 0x000f220000000c00 */
[----:B--2---:R-:W-:-:S04]  /*16220*/  @P1 FMUL.FTZ R9, R9, 0.69314718246459960938 ;  /* 0x3f31721809091820 */ /* 0x004fc80000410000 */
[----:B------:R-:W-:Y:S01]  /*16230*/  @P1 FFMA.FTZ R4, R8, R2, R9 ;  /* 0x0000000208041223 */ /* 0x000fe20000010009 */
[----:B------:R-:W-:Y:S02]  /*16240*/  MOV R9, 0xff800000 ;  /* 0xff80000000097802 */ /* 0x000fe40000000f00 */
[----:B------:R-:W2:Y:S01]  /*16250*/  @P1 MUFU.RCP R5, R3 ;  /* 0x0000000300051308 */ /* 0x000ea20000001000 */
[C---:B---3--:R-:W-:Y:S01]  /*16260*/  FMUL.FTZ R130, R7.reuse, R130 ;  /* 0x0000008207827220 */ /* 0x048fe20000410000 */
[----:B------:R-:W-:Y:S01]  /*16270*/  PLOP3.LUT P1, PT, PT, PT, PT, 0x8, 0x0 ;  /* 0x000000000000781c */ /* 0x000fe20003f2e170 */
[C---:B------:R-:W-:Y:S02]  /*16280*/  FMUL.FTZ R131, R7.reuse, R131 ;  /* 0x0000008307837220 */ /* 0x040fe40000410000 */
[C---:B------:R-:W-:Y:S02]  /*16290*/  FMUL.FTZ R126, R7.reuse, R126 ;  /* 0x0000007e077e7220 */ /* 0x040fe40000410000 */
[----:B------:R-:W-:-:S02]  /*162a0*/  FMUL.FTZ R127, R7, R127 ;  /* 0x0000007f077f7220 */ /* 0x000fc40000410000 */
[----:B----4-:R-:W-:Y:S02]  /*162b0*/  @P0 FMUL.FTZ R6, R6, 0.69314718246459960938 ;  /* 0x3f31721806060820 */ /* 0x010fe40000410000 */
[C---:B------:R-:W-:Y:S02]  /*162c0*/  FMUL.FTZ R102, R7.reuse, R102 ;  /* 0x0000006607667220 */ /* 0x040fe40000410000 */
[C---:B------:R-:W-:Y:S02]  /*162d0*/  FMUL.FTZ R103, R7.reuse, R103 ;  /* 0x0000006707677220 */ /* 0x040fe40000410000 */
[----:B------:R-:W-:Y:S02]  /*162e0*/  FMUL.FTZ R106, R7, R106 ;  /* 0x0000006a076a7220 */ /* 0x000fe40000410000 */
[C---:B--2---:R-:W-:Y:S02]  /*162f0*/  FMUL.FTZ R128, R5.reuse, R128 ;  /* 0x0000008005807220 */ /* 0x044fe40000410000 */
        /* <DEDUP_REMOVED lines=85> */
[----:B------:R-:W-:Y:S02]  /*16850*/  FMUL.FTZ R98, R7, R98 ;  /* 0x0000006207627220 */ /* 0x000fe40000410000 */
[----:B------:R-:W-:Y:S02]  /*16860*/  FMUL.FTZ R5, R5, R97 ;  /* 0x0000006105057220 */ /* 0x000fe40000410000 */
[----:B------:R-:W-:Y:S02]  /*16870*/  FMUL.FTZ R7, R7, R99 ;  /* 0x0000006307077220 */ /* 0x000fe40000410000 */
[----:B------:R-:W-:Y:S02]  /*16880*/  @P0 FFMA.FTZ R9, R11, R0, R6 ;  /* 0x000000000b090223 */ /* 0x000fe40000010006 */
.L_x_1215:
[----:B------:R-:W-:Y:S05]  /*16890*/  @P1 BRA `(.L_x_1306) ;  /* 0x0000169000001947 */ /* 0x000fea0003800000 */
[----:B------:R-:W3:Y:S01]  /*168a0*/  S2R R0, SR_TID.X ;  /* 0x0000000000007919 */ /* 0x000ee20000002100 */
[----:B------:R-:W-:Y:S01]  /*168b0*/  WARPSYNC 0xffffffff ;  /* 0xffffffff00007948 */ /* 0x000fe20003800000 */
[----:B------:R-:W-:Y:S02]  /*168c0*/  F2FP.BF16.PACK_AB R96, R5, R96 ;  /* 0x000000600560723e */ /* 0x000fe400000010ff */
        /* <DEDUP_REMOVED lines=11> */
[----:B---3--:R-:W-:Y:S02]  /*16980*/  SHF.R.S32.HI R11, RZ, 0x1f, R0 ;  /* 0x0000001fff0b7819 */ /* 0x008fe40000011400 */
[----:B------:R-:W-:Y:S02]  /*16990*/  F2FP.BF16.PACK_AB R112, R113, R112 ;  /* 0x000000707170723e */ /* 0x000fe400000010ff */
[----:B------:R-:W-:-:S02]  /*169a0*/  LEA.HI R6, R11, R0, RZ, 0x2 ;  /* 0x000000000b067211 */ /* 0x000fc400078f10ff */
[----:B------:R-:W-:Y:S02]  /*169b0*/  F2FP.BF16.PACK_AB R114, R115, R114 ;  /* 0x000000727372723e */ /* 0x000fe400000010ff */
[--C-:B------:R-:W-:Y:S02]  /*169c0*/  SHF.R.S32.HI R13, RZ, 0x2, R6.reuse ;  /* 0x00000002ff0d7819 */ /* 0x100fe40000011406 */
[----:B--2---:R-:W-:Y:S02]  /*169d0*/  SHF.R.S32.HI R8, RZ, 0x1f, R6 ;  /* 0x0000001fff087819 */ /* 0x004fe40000011406 */
        /* <DEDUP_REMOVED lines=17> */
[----:B------:R-:W-:Y:S02]  /*16af0*/  R2P PR, R13, 0x6 ;  /* 0x000000060d007804 */ /* 0x000fe40000000000 */
[----:B------:R-:W-:Y:S01]  /*16b00*/  F2FP.BF16.PACK_AB R36, R37, R36 ;  /* 0x000000242524723e */ /* 0x000fe200000010ff */
[----:B------:R-:W-:Y:S01]  /*16b10*/  IMAD.U32 R12, R12, 0x2, R17 ;  /* 0x000000020c0c7824 */ /* 0x000fe200078e0011 */
[----:B------:R-:W-:-:S02]  /*16b20*/  F2FP.BF16.PACK_AB R38, R39, R38 ;  /* 0x000000262726723e */ /* 0x000fc400000010ff */
[----:B------:R-:W-:Y:S01]  /*16b30*/  F2FP.BF16.PACK_AB R40, R41, R40 ;  /* 0x000000282928723e */ /* 0x000fe200000010ff */
        /* <DEDUP_REMOVED lines=8> */
[----:B------:R-:W-:Y:S01]  /*16bc0*/  IMAD.MOV.U32 R6, RZ, RZ, 0x40 ;  /* 0x00000040ff067424 */ /* 0x000fe200078e00ff */
[----:B------:R-:W-:Y:S01]  /*16bd0*/  SEL R12, R12, 0xffffffe0, !P1 ;  /* 0xffffffe00c0c7807 */ /* 0x000fe20004800000 */
[----:B------:R-:W-:Y:S01]  /*16be0*/  STS [R17+0x480], R130 ;  /* 0x0004808211007388 */ /* 0x000fe20000000800 */
[----:B------:R-:W-:-:S02]  /*16bf0*/  F2FP.BF16.PACK_AB R46, R47, R46 ;  /* 0x0000002e2f2e723e */ /* 0x000fc400000010ff */
[----:B------:R-:W-:Y:S01]  /*16c00*/  SEL R6, R6, 0xffffffc0, !P2 ;  /* 0xffffffc006067807 */ /* 0x000fe20005000000 */
[----:B------:R-:W-:Y:S01]  /*16c10*/  IMAD.IADD R13, R17, 0x1, R12 ;  /* 0x00000001110d7824 */ /* 0x000fe200078e020c */
[----:B------:R-:W-:Y:S01]  /*16c20*/  STS [R5], R124 ;  /* 0x0000007c05007388 */ /* 0x000fe20000000800 */
[--C-:B------:R-:W-:Y:S01]  /*16c30*/  IMAD.IADD R19, R12, 0x1, R5.reuse ;  /* 0x000000010c137824 */ /* 0x100fe200078e0205 */
        /* <DEDUP_REMOVED lines=8> */
[----:B------:R-:W-:Y:S01]  /*16cc0*/  F2FP.BF16.PACK_AB R52, R53, R52 ;  /* 0x000000343534723e */ /* 0x000fe200000010ff */
[----:B------:R-:W-:Y:S01]  /*16cd0*/  IMAD.MOV.U32 R6, RZ, RZ, 0x4 ;  /* 0x00000004ff067424 */ /* 0x000fe200078e00ff */
        /* <DEDUP_REMOVED lines=56> */
[----:B------:R3:W-:Y:S04]  /*17060*/  STS [R5+0x8400], R74 ;  /* 0x0084004a05007388 */ /* 0x0007e80000000800 */
[----:B------:R-:W-:Y:S04]  /*17070*/  STS [R13+0x8080], R76 ;  /* 0x0080804c0d007388 */ /* 0x000fe80000000800 */
[----:B------:R-:W-:Y:S04]  /*17080*/  STS [R13+0x8480], R78 ;  /* 0x0084804e0d007388 */ /* 0x000fe80000000800 */
[----:B------:R-:W-:Y:S04]  /*17090*/  STS [R19+0x8000], R80 ;  /* 0x0080005013007388 */ /* 0x000fe80000000800 */
[----:B------:R-:W-:Y:S01]  /*170a0*/  STS [R19+0x8400], R82 ;  /* 0x0084005213007388 */ /* 0x000fe20000000800 */
[----:B--2---:R-:W-:-:S03]  /*170b0*/  IMAD.WIDE R16, R197, R6, c[0x0][0x500] ;  /* 0x00014000c5107625 */ /* 0x004fc600078e0206 */
        /* <DEDUP_REMOVED lines=9> */
[----:B---3--:R-:W-:-:S02]  /*17150*/  IMAD.MOV.U32 R5, RZ, RZ, c[0x0][0x388] ;  /* 0x0000e200ff057624 */ /* 0x008fc400078e00ff */
[----:B--2---:R-:W-:-:S03]  /*17160*/  @P1 IMAD.WIDE R20, R197, R6, c[0x0][0x508] ;  /* 0x00014200c5141625 */ /* 0x004fc600078e0206 */
        /* <DEDUP_REMOVED lines=10> */
.L_x_1307:
[----:B-1----:R-:W-:Y:S01]  /*17210*/  LOP3.LUT R7, R8, 0xffffffe0, RZ, 0xc0, !PT ;  /* 0xffffffe008077812 */ /* 0x002fe200078ec0ff */
        /* <DEDUP_REMOVED lines=13> */
[----:B------:R-:W-:Y:S01]  /*172f0*/  IADD3 R10, R10, -R17, RZ ;  /* 0x800000110a0a7210 */ /* 0x000fe20007ffe0ff */
[----:B------:R-:W-:Y:S01]  /*17300*/  IMAD R17, R195, c[0x0][0x3e8], RZ ;  /* 0x0000fa00c3117a24 */ /* 0x000fe200078e02ff */
[----:B------:R-:W-:Y:S02]  /*17310*/  SHF.R.S32.HI R3, RZ, 0x2, R6 ;  /* 0x00000002ff037819 */ /* 0x000fe40000011406 */
[----:B------:R-:W-:Y:S01]  /*17320*/  ISETP.NE.AND P1, PT, R2, 0x1, PT ;  /* 0x000000010200780c */ /* 0x000fe20003f25270 */
[----:B------:R-:W-:Y:S01]  /*17330*/  IMAD R17, R196, c[0x0][0x3ec], R17 ;  /* 0x0000fb00c4117a24 */ /* 0x000fe200078e0211 */
[----:B------:R-:W-:Y:S01]  /*17340*/  LOP3.LUT P2, RZ, R7, 0x3, RZ, 0xc0, !PT ;  /* 0x0000000307ff7812 */ /* 0x000fe2000784c0ff */
[----:B------:R-:W-:Y:S01]  /*17350*/  IMAD R2, R10, 0x10, R3 ;  /* 0x000000100a027824 */ /* 0x000fe200078e0203 */
[----:B------:R-:W-:Y:S01]  /*17360*/  LEA.HI R6, R11, R0, RZ, 0x3 ;  /* 0x000000000b067211 */ /* 0x000fe200078f18ff */
[----:B------:R-:W-:Y:S01]  /*17370*/  IMAD R3, R195, c[0x0][0x490], RZ ;  /* 0x00012400c3037a24 */ /* 0x000fe200078e02ff */
[----:B------:R-:W-:Y:S01]  /*17380*/  MOV R20, R12 ;  /* 0x0000000c00147202 */ /* 0x000fe20000000f00 */
[----:B------:R-:W-:Y:S01]  /*17390*/  IMAD R8, R15, 0x8, R2 ;  /* 0x000000080f087824 */ /* 0x000fe200078e0202 */
[----:B------:R-:W-:Y:S01]  /*173a0*/  LEA.HI R11, R11, R0, RZ, 0x6 ;  /* 0x000000000b0b7211 */ /* 0x000fe200078f30ff */
[----:B------:R-:W-:-:S02]  /*173b0*/  IMAD R7, R13, c[0x0][0x3a0], RZ ;  /* 0x0000e8000d077a24 */ /* 0x000fc400078e02ff */
[----:B------:R-:W-:Y:S01]  /*173c0*/  IMAD R13, R196, c[0x0][0x494], R3 ;  /* 0x00012500c40d7a24 */ /* 0x000fe200078e0203 */
[----:B-1----:R-:W-:Y:S01]  /*173d0*/  LEA R8, R57, R8, 0x7 ;  /* 0x0000000839087211 */ /* 0x002fe200078e38ff */
[----:B------:R-:W-:Y:S01]  /*173e0*/  IMAD R7, R12, c[0x0][0x3a4], R7 ;  /* 0x0000e9000c077a24 */ /* 0x000fe200078e0207 */
[----:B------:R-:W-:Y:S01]  /*173f0*/  LOP3.LUT R3, R6, 0xfffffff8, RZ, 0xc0, !PT ;  /* 0xfffffff806037812 */ /* 0x000fe200078ec0ff */
[----:B------:R-:W-:Y:S01]  /*17400*/  IMAD.WIDE.U32 R14, R12, c[0x0][0x3a0], RZ ;  /* 0x0000e8000c0e7a25 */ /* 0x000fe200078e00ff */
[----:B------:R-:W-:-:S03]  /*17410*/  SHF.R.S32.HI R6, RZ, 0x3, R6 ;  /* 0x00000003ff067819 */ /* 0x000fc60000011406 */
[----:B------:R-:W-:Y:S01]  /*17420*/  @P1 IMAD.HI.U32 R10, R8, c[0x0][0x4ec], RZ ;  /* 0x00013b00080a1a27 */ /* 0x000fe200078e00ff */
[----:B------:R-:W-:Y:S02]  /*17430*/  IADD3 R15, R15, R7, RZ ;  /* 0x000000070f0f7210 */ /* 0x000fe40007ffe0ff */
[----:B------:R-:W-:Y:S01]  /*17440*/  SHF.R.S32.HI R7, RZ, 0x1f, R197 ;  /* 0x0000001fff077819 */ /* 0x000fe200000114c5 */
[----:B------:R-:W-:Y:S01]  /*17450*/  IMAD.IADD R3, R0, 0x1, -R3 ;  /* 0x0000000100037824 */ /* 0x000fe200078e0a03 */
[----:B------:R-:W-:Y:S01]  /*17460*/  SEL R197, R197, RZ, !P0 ;  /* 0x000000ffc5c57207 */ /* 0x000fe20004000000 */
[----:B------:R-:W-:Y:S01]  /*17470*/  IMAD.MOV.U32 R0, RZ, RZ, R8 ;  /* 0x000000ffff007224 */ /* 0x000fe200078e0008 */
[----:B------:R-:W-:Y:S01]  /*17480*/  @P1 SHF.R.U32.HI R0, RZ, c[0x0][0x4f0], R10 ;  /* 0x00013c00ff001a19 */ /* 0x000fe2000001160a */
[----:B------:R-:W-:Y:S01]  /*17490*/  IMAD.WIDE.U32 R20, R196, c[0x0][0x490], R20 ;  /* 0x00012400c4147a25 */ /* 0x000fe200078e0014 */
[----:B------:R-:W-:Y:S02]  /*174a0*/  SEL R7, R7, RZ, !P0 ;  /* 0x000000ff07077207 */ /* 0x000fe40004000000 */
[----:B------:R-:W-:Y:S01]  /*174b0*/  LEA R10, R3, R6, 0x5 ;  /* 0x00000006030a7211 */ /* 0x000fe200078e28ff */
[----:B------:R-:W-:-:S02]  /*174c0*/  IMAD.IADD R21, R21, 0x1, R13 ;  /* 0x0000000115157824 */ /* 0x000fc400078e020d */
[----:B------:R-:W-:Y:S02]  /*174d0*/  IMAD.MOV R13, RZ, RZ, -R0 ;  /* 0x000000ffff0d7224 */ /* 0x000fe400078e0a00 */
[----:B------:R-:W-:-:S04]  /*174e0*/  IMAD.WIDE.U32 R14, R196, c[0x0][0x3e8], R14 ;  /* 0x0000fa00c40e7a25 */ /* 0x000fc800078e000e */
[----:B------:R-:W-:Y:S01]  /*174f0*/  IMAD.WIDE.U32 R20, R197, c[0x0][0x498], R20 ;  /* 0x00012600c5147a25 */ /* 0x000fe200078e0014 */
[----:B------:R-:W-:Y:S02]  /*17500*/  IADD3 R15, R15, R17, RZ ;  /* 0x000000110f0f7210 */ /* 0x000fe40007ffe0ff */
[----:B------:R-:W-:Y:S01]  /*17510*/  SHF.R.S32.HI R17, RZ, 0x1f, R0 ;  /* 0x0000001fff117819 */ /* 0x000fe20000011400 */
[----:B------:R-:W-:Y:S01]  /*17520*/  IMAD R12, R13, c[0x0][0x4e8], R8 ;  /* 0x00013a000d0c7a24 */ /* 0x000fe200078e0208 */
[----:B------:R-:W-:Y:S01]  /*17530*/  IADD3 R20, P0, R0, R20, RZ ;  /* 0x0000001400147210 */ /* 0x000fe20007f1e0ff */
[----:B------:R-:W-:Y:S02]  /*17540*/  IMAD R16, R7, c[0x0][0x498], RZ ;  /* 0x0001260007107a24 */ /* 0x000fe400078e02ff */
[----:B------:R-:W-:Y:S01]  /*17550*/  IMAD.SHL.U32 R13, R6, 0x40, RZ ;  /* 0x00000040060d7824 */ /* 0x000fe200078e00ff */
[----:B------:R-:W-:Y:S01]  /*17560*/  SHF.R.S32.HI R0, RZ, 0x1f, R12 ;  /* 0x0000001fff007819 */ /* 0x000fe2000001140c */
[----:B------:R-:W-:-:S02]  /*17570*/  IMAD R16, R197, c[0x0][0x49c], R16 ;  /* 0x00012700c5107a24 */ /* 0x000fc400078e0210 */
[----:B------:R-:W-:Y:S01]  /*17580*/  IMAD R10, R57, 0x80, R10 ;  /* 0x00000080390a7824 */ /* 0x000fe200078e020a */
[----:B------:R-:W-:Y:S01]  /*17590*/  LOP3.LUT R13, R13, 0x1c0, RZ, 0xc0, !PT ;  /* 0x000001c00d0d7812 */ /* 0x000fe200078ec0ff */
[----:B------:R-:W-:Y:S01]  /*175a0*/  IMAD.WIDE.U32 R14, R197, c[0x0][0x3f0], R14 ;  /* 0x0000fc00c50e7a25 */ /* 0x000fe200078e000e */
[----:B------:R-:W-:-:S03]  /*175b0*/  IADD3.X R21, R17, R21, R16, P0, !PT ;  /* 0x0000001511157210 */ /* 0x000fc600007fe410 */
[----:B------:R-:W-:Y:S02]  /*175c0*/  IMAD R17, R0, c[0x0][0x488], RZ ;  /* 0x0001220000117a24 */ /* 0x000fe400078e02ff */
[----:B------:R-:W-:-:S04]  /*175d0*/  IMAD.WIDE.U32 R20, R12, c[0x0][0x488], R20 ;  /* 0x000122000c147a25 */ /* 0x000fc800078e0014 */
[----:B------:R-:W-:Y:S02]  /*175e0*/  IMAD R17, R12, c[0x0][0x48c], R17 ;  /* 0x000123000c117a24 */ /* 0x000fe400078e0211 */
[----:B------:R-:W-:Y:S01]  /*175f0*/  IMAD R12, R7, c[0x0][0x3f0], RZ ;  /* 0x0000fc00070c7a24 */ /* 0x000fe200078e02ff */
[----:B------:R-:W-:Y:S01]  /*17600*/  LEA R7, P0, R20, c[0x0][0x450], 0x2 ;  /* 0x0001140014077a11 */ /* 0x000fe200078010ff */
[----:B------:R-:W-:Y:S01]  /*17610*/  IMAD.SHL.U32 R0, R3, 0x8, RZ ;  /* 0x0000000803007824 */ /* 0x000fe200078e00ff */
[----:B------:R-:W-:Y:S01]  /*17620*/  IADD3 R17, R21, R17, RZ ;  /* 0x0000001115117210 */ /* 0x000fe20007ffe0ff */
[----:B------:R-:W-:Y:S01]  /*17630*/  @P1 IMAD.HI.U32 R18, R10, c[0x0][0x4ec], RZ ;  /* 0x00013b000a121a27 */ /* 0x000fe200078e00ff */
[----:B------:R-:W-:Y:S01]  /*17640*/  SHF.R.U32.HI R3, RZ, 0x3, R13 ;  /* 0x00000003ff037819 */ /* 0x000fe2000001160d */
[----:B------:R-:W-:Y:S01]  /*17650*/  SHFL.IDX PT, R48, R7, RZ, 0x1c1f ;  /* 0x001c1fff07307589 */ /* 0x000fe200000e0000 */
[----:B------:R-:W-:Y:S01]  /*17660*/  LEA.HI.X R17, R20, c[0x0][0x454], R17, 0x2, P0 ;  /* 0x0001150014117a11 */ /* 0x000fe200000f1411 */
[----:B------:R-:W-:Y:S01]  /*17670*/  IMAD.MOV.U32 R8, RZ, RZ, R10 ;  /* 0x000000ffff087224 */ /* 0x000fe200078e000a */
[----:B------:R-:W-:Y:S01]  /*17680*/  LOP3.LUT R16, R13, 0x38, R0, 0xf8, !PT ;  /* 0x000000380d107812 */ /* 0x000fe200078ef800 */
[----:B------:R1:W-:Y:S01]  /*17690*/  SHFL.IDX PT, R50, R7, 0x1, 0x1c1f ;  /* 0x003c1f0007327f89 */ /* 0x0003e200000e0000 */
[----:B------:R-:W-:Y:S01]  /*176a0*/  @P1 SHF.R.U32.HI R8, RZ, c[0x0][0x4f0], R18 ;  /* 0x00013c00ff081a19 */ /* 0x000fe20000011612 */
[----:B------:R-:W-:Y:S01]  /*176b0*/  IMAD R12, R197, c[0x0][0x3f4], R12 ;  /* 0x0000fd00c50c7a24 */ /* 0x000fe200078e020c */
[----:B------:R-:W-:Y:S01]  /*176c0*/  LOP3.LUT R3, R16, R3, RZ, 0x3c, !PT ;  /* 0x0000000310037212 */ /* 0x000fe200078e3cff */
[----:B------:R-:W2:Y:S01]  /*176d0*/  SHFL.IDX PT, R49, R17, RZ, 0x1c1f ;  /* 0x001c1fff11317589 */ /* 0x000ea200000e0000 */
[----:B------:R-:W-:Y:S01]  /*176e0*/  SHF.R.S32.HI R16, RZ, 0x1f, R8 ;  /* 0x0000001fff107819 */ /* 0x000fe20000011408 */
[----:B------:R-:W-:Y:S01]  /*176f0*/  IMAD R19, R57, 0x80, R2 ;  /* 0x0000008039137824 */ /* 0x000fe200078e0202 */
[----:B------:R-:W-:Y:S01]  /*17700*/  IADD3 R15, R15, R12, RZ ;  /* 0x0000000c0f0f7210 */ /* 0x000fe20007ffe0ff */
[----:B------:R-:W3:Y:S01]  /*17710*/  SHFL.IDX PT, R51, R17, 0x1, 0x1c1f ;  /* 0x003c1f0011337f89 */ /* 0x000ee200000e0000 */
[----:B------:R-:W-:Y:S01]  /*17720*/  IMAD.MOV R13, RZ, RZ, -R8 ;  /* 0x000000ffff0d7224 */ /* 0x000fe200078e0a08 */
[----:B------:R-:W-:Y:S01]  /*17730*/  LEA R57, R57, R6, 0x7 ;  /* 0x0000000639397211 */ /* 0x000fe200078e38ff */
[----:B-----5:R-:W-:Y:S01]  /*17740*/  IMAD R2, R5, c[0x0][0x4e8], RZ ;  /* 0x00013a0005027a24 */ /* 0x020fe200078e02ff */
[----:B------:R-:W-:Y:S01]  /*17750*/  IADD3 R5, R19, 0x8, RZ ;  /* 0x0000000813057810 */ /* 0x000fe20007ffe0ff */
[----:B------:R-:W-:-:S02]  /*17760*/  IMAD R21, R16, c[0x0][0x3e0], RZ ;  /* 0x0000f80010157a24 */ /* 0x000fc400078e02ff */
[----:B------:R-:W-:Y:S01]  /*17770*/  IMAD R13, R13, c[0x0][0x4e8], R10 ;  /* 0x00013a000d0d7a24 */ /* 0x000fe200078e020a */
[-C--:B------:R-:W-:Y:S01]  /*17780*/  ISETP.GE.OR P1, PT, R19, R2.reuse, P2 ;  /* 0x000000021300720c */ /* 0x080fe20001726670 */
[C---:B------:R-:W-:Y:S01]  /*17790*/  IMAD R21, R8.reuse, c[0x0][0x3e4], R21 ;  /* 0x0000f90008157a24 */ /* 0x040fe200078e0215 */
[----:B------:R-:W-:Y:S01]  /*177a0*/  ISETP.GE.OR P0, PT, R5, R2, P2 ;  /* 0x000000020500720c */ /* 0x000fe20001706670 */
[----:B------:R-:W-:Y:S01]  /*177b0*/  IMAD.WIDE.U32 R14, R8, c[0x0][0x3e0], R14 ;  /* 0x0000f800080e7a25 */ /* 0x000fe200078e000e */
[----:B------:R-:W-:Y:S02]  /*177c0*/  SHF.L.U32 R8, R11, 0x3, RZ ;  /* 0x000000030b087819 */ /* 0x000fe400000006ff */
[----:B-1----:R-:W-:Y:S01]  /*177d0*/  SHF.R.S32.HI R7, RZ, 0x1f, R13 ;  /* 0x0000001fff077819 */ /* 0x002fe2000001140d */
[----:B------:R-:W-:Y:S01]  /*177e0*/  IMAD.IADD R15, R15, 0x1, R21 ;  /* 0x000000010f0f7824 */ /* 0x000fe200078e0215 */
[----:B------:R-:W-:-:S03]  /*177f0*/  LOP3.LUT R8, R3, 0x7ffffe00, R8, 0xf8, !PT ;  /* 0x7ffffe0003087812 */ /* 0x000fc600078ef808 */
[----:B------:R-:W-:Y:S01]  /*17800*/  IMAD R10, R7, c[0x0][0x3d8], RZ ;  /* 0x0000f600070a7a24 */ /* 0x000fe200078e02ff */
[----:B------:R-:W-:Y:S01]  /*17810*/  SHF.L.U32 R58, R8, 0x1, RZ ;  /* 0x00000001083a7819 */ /* 0x000fe200000006ff */
[----:B--2---:R1:W-:Y:S02]  /*17820*/  @!P1 ST.E [R48.64], R4 ;  /* 0x0000000430009985 */ /* 0x0043e4000c101906 */
[C---:B------:R-:W-:Y:S02]  /*17830*/  IMAD R3, R13.reuse, c[0x0][0x3dc], R10 ;  /* 0x0000f7000d037a24 */ /* 0x040fe400078e020a */
[----:B------:R-:W-:Y:S01]  /*17840*/  IMAD.WIDE.U32 R10, R13, c[0x0][0x3d8], R14 ;  /* 0x0000f6000d0a7a25 */ /* 0x000fe200078e000e */
[----:B---3--:R1:W-:Y:S03]  /*17850*/  @!P0 ST.E [R50.64], R9 ;  /* 0x0000000932008985 */ /* 0x0083e6000c101906 */
        /* <DEDUP_REMOVED lines=36> */
.L_x_1309:
[----:B--2---:R-:W-:Y:S05]  /*17aa0*/  BSYNC B0 ;  /* 0x0000000000007941 */ /* 0x004fea0003800000 */
.L_x_1308:
        /* <DEDUP_REMOVED lines=23> */
.L_x_1311:
[----:B------:R-:W-:Y:S05]  /*17c20*/  BSYNC B0 ;  /* 0x0000000000007941 */ /* 0x000fea0003800000 */
.L_x_1310:
        /* <DEDUP_REMOVED lines=23> */
.L_x_1313:
[----:B------:R-:W-:Y:S05]  /*17da0*/  BSYNC B0 ;  /* 0x0000000000007941 */ /* 0x000fea0003800000 */
.L_x_1312:
        /* <DEDUP_REMOVED lines=24> */
.L_x_1306:
        /* <DEDUP_REMOVED lines=8> */
[----:B------:R-:W3:Y:S04]  /*17fb0*/  @P0 LDG.E R3, [R4.64] ;  /* 0x0000000604030981 */ /* 0x000ee8000c1e1900 */
[----:B------:R1:W5:Y:S01]  /*17fc0*/  @P1 LDG.E R0, [R6.64] ;  /* 0x0000000606001981 */ /* 0x000362000c1e1900 */
[----:B--2---:R-:W-:Y:S02]  /*17fd0*/  CS2R R8, SRZ ;  /* 0x0000000000087805 */ /* 0x004fe4000001ff00 */
[--C-:B---3--:R-:W-:Y:S01]  /*17fe0*/  @P0 SHF.R.S32.HI R9, RZ, 0x1f, R3.reuse ;  /* 0x0000001fff090819 */ /* 0x108fe20000011403 */
[----:B------:R-:W-:Y:S01]  /*17ff0*/  @P0 IMAD.MOV.U32 R8, RZ, RZ, R3 ;  /* 0x000000ffff080224 */ /* 0x000fe200078e0003 */
[----:B------:R-:W-:Y:S05]  /*18000*/  @P1 BRA `(.L_x_1314) ;  /* 0x0000004000001947 */ /* 0x000fea0003800000 */
[----:B-1----:R-:W-:Y:S05]  /*18010*/  @!P0 BRA `(.L_x_1314) ;  /* 0x0000003000008947 */ /* 0x002fea0003800000 */
[----:B-----5:R-:W2:Y:S04]  /*18020*/  LDG.E R0, [R4.64] ;  /* 0x0000000604007981 */ /* 0x020ea8000c1e1900 */
[----:B------:R-:W2:Y:S02]  /*18030*/  LDG.E R3, [R4.64+0x4] ;  /* 0x0000040604037981 */ /* 0x000ea4000c1e1900 */
[----:B--2---:R-:W-:-:S02]  /*18040*/  IADD3 R0, -R0, R3, RZ ;  /* 0x0000000300007210 */ /* 0x004fc40007ffe1ff */
.L_x_1314:
        /* <DEDUP_REMOVED lines=14> */
[----:B------:R-:W-:Y:S01]  /*18130*/  MOV R10, R8 ;  /* 0x00000008000a7202 */ /* 0x000fe20000000f00 */
[----:B------:R-:W-:Y:S01]  /*18140*/  IMAD R14, R4, c[0x0][0x498], RZ ;  /* 0x00012600040e7a24 */ /* 0x000fe200078e02ff */
[----:B------:R-:W-:Y:S01]  /*18150*/  ISETP.NE.AND P0, PT, R3, 0x1, PT ;  /* 0x000000010300780c */ /* 0x000fe20003f05270 */
[----:B------:R-:W-:Y:S01]  /*18160*/  IMAD R3, R195, c[0x0][0x490], RZ ;  /* 0x00012400c3037a24 */ /* 0x000fe200078e02ff */
[----:B------:R-:W-:Y:S01]  /*18170*/  MOV R6, R7 ;  /* 0x0000000700067202 */ /* 0x000fe20000000f00 */
[----:B------:R-:W-:-:S04]  /*18180*/  IMAD.WIDE.U32 R10, R196, c[0x0][0x490], R10 ;  /* 0x00012400c40a7a25 */ /* 0x000fc800078e000a */
[----:B------:R-:W-:-:S05]  /*18190*/  IMAD R3, R196, c[0x0][0x494], R3 ;  /* 0x00012500c4037a24 */ /* 0x000fca00078e0203 */
[----:B------:R-:W-:Y:S01]  /*181a0*/  IADD3 R11, R3, R11, RZ ;  /* 0x0000000b030b7210 */ /* 0x000fe20007ffe0ff */
        /* <DEDUP_REMOVED lines=18> */
.L_x_1316:
[----:B------:R-:W-:Y:S05]  /*182d0*/  BSYNC B0 ;  /* 0x0000000000007941 */ /* 0x000fea0003800000 */
.L_x_1315:
[----:B-1----:R-:W1:Y:S01]  /*182e0*/  S2R R3, SR_CTAID.X ;  /* 0x0000000000037919 */ /* 0x002e620000002500 */
[----:B------:R-:W-:Y:S01]  /*182f0*/  SHF.R.S32.HI R5, RZ, 0x1f, R2 ;  /* 0x0000001fff057819 */ /* 0x000fe20000011402 */
[----:B------:R-:W-:Y:S02]  /*18300*/  IMAD R7, R9, c[0x0][0x3a0], RZ ;  /* 0x0000e80009077a24 */ /* 0x000fe400078e02ff */
[----:B------:R-:W-:Y:S01]  /*18310*/  IMAD.WIDE.U32 R10, R8, c[0x0][0x3a0], RZ ;  /* 0x0000e800080a7a25 */ /* 0x000fe200078e00ff */
[----:B------:R-:W-:-:S03]  /*18320*/  LEA.HI R5, R5, R2, RZ, 0x3 ;  /* 0x0000000205057211 */ /* 0x000fc600078f18ff */
[----:B------:R-:W-:Y:S01]  /*18330*/  IMAD R6, R8, c[0x0][0x3a4], R7 ;  /* 0x0000e90008067a24 */ /* 0x000fe200078e0207 */
[----:B------:R-:W-:Y:S01]  /*18340*/  LOP3.LUT R9, R5, 0xfffffff8, RZ, 0xc0, !PT ;  /* 0xfffffff805097812 */ /* 0x000fe200078ec0ff */
[----:B------:R-:W-:Y:S01]  /*18350*/  IMAD R195, R195, c[0x0][0x3e8], RZ ;  /* 0x0000fa00c3c37a24 */ /* 0x000fe200078e02ff */
[----:B------:R-:W-:Y:S01]  /*18360*/  MOV R7, c[0x0][0x4e8] ;  /* 0x00013a0000077a02 */ /* 0x000fe20000000f00 */
[----:B------:R-:W-:Y:S01]  /*18370*/  IMAD R8, R4, c[0x0][0x3f0], RZ ;  /* 0x0000fc0004087a24 */ /* 0x000fe200078e02ff */
[----:B------:R-:W-:Y:S01]  /*18380*/  IADD3 R11, R11, R6, RZ ;  /* 0x000000060b0b7210 */ /* 0x000fe20007ffe0ff */
[----:B------:R-:W-:Y:S01]  /*18390*/  IMAD.IADD R9, R2, 0x1, -R9 ;  /* 0x0000000102097824 */ /* 0x000fe200078e0a09 */
[----:B------:R-:W-:Y:S01]  /*183a0*/  ISETP.NE.AND P0, PT, R7, 0x1, PT ;  /* 0x000000010700780c */ /* 0x000fe20003f05270 */
[C---:B------:R-:W-:Y:S01]  /*183b0*/  IMAD R195, R196.reuse, c[0x0][0x3ec], R195 ;  /* 0x0000fb00c4c37a24 */ /* 0x040fe200078e02c3 */
[----:B------:R-:W-:Y:S01]  /*183c0*/  SHF.R.S32.HI R2, RZ, 0x3, R5 ;  /* 0x00000003ff027819 */ /* 0x000fe20000011405 */
[----:B------:R-:W-:-:S03]  /*183d0*/  IMAD.WIDE.U32 R10, R196, c[0x0][0x3e8], R10 ;  /* 0x0000fa00c40a7a25 */ /* 0x000fc600078e000a */
[-C--:B------:R-:W-:Y:S01]  /*183e0*/  LEA R6, R9, R2.reuse, 0x5 ;  /* 0x0000000209067211 */ /* 0x080fe200078e28ff */
[----:B------:R-:W-:Y:S01]  /*183f0*/  IMAD R8, R197, c[0x0][0x3f4], R8 ;  /* 0x0000fd00c5087a24 */ /* 0x000fe200078e0208 */
[----:B------:R-:W-:Y:S02]  /*18400*/  IADD3 R11, R195, R11, RZ ;  /* 0x0000000bc30b7210 */ /* 0x000fe40007ffe0ff */
[C---:B-1----:R-:W-:Y:S01]  /*18410*/  LEA R2, R3.reuse, R2, 0x7 ;  /* 0x0000000203027211 */ /* 0x042fe200078e38ff */
[----:B------:R-:W-:Y:S02]  /*18420*/  IMAD R6, R3, 0x80, R6 ;  /* 0x0000008003067824 */ /* 0x000fe400078e0206 */
[----:B------:R-:W-:-:S03]  /*18430*/  IMAD.WIDE.U32 R10, R197, c[0x0][0x3f0], R10 ;  /* 0x0000fc00c50a7a25 */ /* 0x000fc600078e000a */
[----:B------:R-:W-:Y:S01]  /*18440*/  MOV R5, R6 ;  /* 0x0000000600057202 */ /* 0x000fe20000000f00 */
[----:B------:R-:W-:-:S04]  /*18450*/  @P0 IMAD.HI.U32 R4, R6, c[0x0][0x4ec], RZ ;  /* 0x00013b0006040a27 */ /* 0x000fc800078e00ff */
[----:B------:R-:W-:Y:S01]  /*18460*/  IMAD.IADD R11, R11, 0x1, R8 ;  /* 0x000000010b0b7824 */ /* 0x000fe200078e0208 */
[----:B------:R-:W-:-:S04]  /*18470*/  @P0 SHF.R.U32.HI R5, RZ, c[0x0][0x4f0], R4 ;  /* 0x00013c00ff050a19 */ /* 0x000fc80000011604 */
[----:B------:R-:W-:Y:S01]  /*18480*/  SHF.R.S32.HI R4, RZ, 0x1f, R5 ;  /* 0x0000001fff047819 */ /* 0x000fe20000011405 */
[C---:B------:R-:W-:Y:S01]  /*18490*/  IMAD.WIDE.U32 R10, R5.reuse, c[0x0][0x3e0], R10 ;  /* 0x0000f800050a7a25 */ /* 0x040fe200078e000a */
[----:B------:R-:W-:-:S03]  /*184a0*/  IADD3 R7, -R5, RZ, RZ ;  /* 0x000000ff05077210 */ /* 0x000fc60007ffe1ff */
[----:B------:R-:W-:Y:S02]  /*184b0*/  IMAD R4, R4, c[0x0][0x3e0], RZ ;  /* 0x0000f80004047a24 */ /* 0x000fe400078e02ff */
[----:B------:R-:W-:Y:S02]  /*184c0*/  IMAD R7, R7, c[0x0][0x4e8], R6 ;  /* 0x00013a0007077a24 */ /* 0x000fe400078e0206 */
[----:B------:R-:W-:-:S03]  /*184d0*/  IMAD R5, R5, c[0x0][0x3e4], R4 ;  /* 0x0000f90005057a24 */ /* 0x000fc600078e0204 */
[----:B------:R-:W-:Y:S02]  /*184e0*/  SHF.R.S32.HI R4, RZ, 0x1f, R7 ;  /* 0x0000001fff047819 */ /* 0x000fe40000011407 */
[----:B------:R-:W-:Y:S01]  /*184f0*/  IADD3 R11, R11, R5, RZ ;  /* 0x000000050b0b7210 */ /* 0x000fe20007ffe0ff */
[----:B------:R-:W-:Y:S02]  /*18500*/  IMAD.SHL.U32 R5, R9, 0x8, RZ ;  /* 0x0000000809057824 */ /* 0x000fe400078e00ff */
[----:B------:R-:W-:Y:S02]  /*18510*/  IMAD R4, R4, c[0x0][0x3d8], RZ ;  /* 0x0000f60004047a24 */ /* 0x000fe400078e02ff */
[----:B------:R-:W-:Y:S01]  /*18520*/  IMAD.WIDE.U32 R10, R7, c[0x0][0x3d8], R10 ;  /* 0x0000f600070a7a25 */ /* 0x000fe200078e000a */
[----:B------:R-:W-:-:S03]  /*18530*/  IADD3 R3, R5, 0x80, RZ ;  /* 0x0000008005037810 */ /* 0x000fc60007ffe0ff */
[----:B------:R-:W-:Y:S01]  /*18540*/  IMAD R13, R7, c[0x0][0x3dc], R4 ;  /* 0x0000f700070d7a24 */ /* 0x000fe200078e0204 */
[----:B------:R-:W-:Y:S02]  /*18550*/  LEA R7, P0, R10, c[0x0][0x380], 0x1 ;  /* 0x0000e0000a077a11 */ /* 0x000fe400078008ff */
[----:B------:R-:W-:Y:S02]  /*18560*/  IADD3 R4, R5, 0x40, RZ ;  /* 0x0000004005047810 */ /* 0x000fe40007ffe0ff */
[----:B------:R-:W-:-:S04]  /*18570*/  IADD3 R9, R11, R13, RZ ;  /* 0x0000000d0b097210 */ /* 0x000fc80007ffe0ff */
[----:B------:R-:W-:Y:S01]  /*18580*/  LEA.HI.X R6, R10, c[0x0][0x384], R9, 0x1, P0 ;  /* 0x0000e1000a067a11 */ /* 0x000fe200000f0c09 */
[----:B------:R-:W-:Y:S05]  /*18590*/  BRA.DIV ~URZ, `(.L_x_1317) ;  /* 0x000024b27f007947 */ /* 0x000fea000b800000 */
[----:B------:R1:W2:Y:S02]  /*185a0*/  SHFL.IDX PT, R9, R6, RZ, 0x181f ;  /* 0x00181fff06097589 */ /* 0x0002a400000e0000 */
.L_x_1356:
[----:B------:R-:W-:Y:S05]  /*185b0*/  BRA.DIV ~URZ, `(.L_x_1318) ;  /* 0x000025127f007947 */ /* 0x000fea000b800000 */
[----:B------:R3:W1:Y:S02]  /*185c0*/  SHFL.IDX PT, R12, R7, RZ, 0x181f ;  /* 0x00181fff070c7589 */ /* 0x00066400000e0000 */
.L_x_1357:
[----:B-----5:R-:W-:Y:S01]  /*185d0*/  IMAD R11, R0, c[0x0][0x4e8], RZ ;  /* 0x00013a00000b7a24 */ /* 0x020fe200078e02ff */
[----:B------:R-:W-:Y:S01]  /*185e0*/  BSSY B0, `(.L_x_1319) ;  /* 0x0000013000007945 */ /* 0x000fe20003800000 */
[----:B--2---:R-:W-:-:S03]  /*185f0*/  MOV R13, R9 ;  /* 0x00000009000d7202 */ /* 0x004fc60000000f00 */
        /* <DEDUP_REMOVED lines=17> */
.L_x_1320:
[----:B------:R-:W-:Y:S05]  /*18710*/  BSYNC B0 ;  /* 0x0000000000007941 */ /* 0x000fea0003800000 */
.L_x_1319:
[----:B------:R-:W-:Y:S05]  /*18720*/  BRA.DIV ~URZ, `(.L_x_1321) ;  /* 0x000024227f007947 */ /* 0x000fea000b800000 */
[----:B-1----:R1:W2:Y:S04]  /*18730*/  SHFL.IDX PT, R9, R6, 0x1, 0x181f ;  /* 0x00381f0006097f89 */ /* 0x0022a800000e0000 */
[----:B------:R1:W3:Y:S02]  /*18740*/  SHFL.IDX PT, R12, R7, 0x1, 0x181f ;  /* 0x00381f00070c7f89 */ /* 0x0002e400000e0000 */
.L_x_1358:
[----:B------:R-:W-:Y:S01]  /*18750*/  IADD3 R0, R2, 0x20, RZ ;  /* 0x0000002002007810 */ /* 0x000fe20007ffe0ff */
[----:B------:R-:W-:Y:S01]  /*18760*/  BSSY B0, `(.L_x_1322) ;  /* 0x0000013000007945 */ /* 0x000fe20003800000 */
[----:B--2---:R-:W-:-:S02]  /*18770*/  IMAD.MOV.U32 R13, RZ, RZ, R9 ;  /* 0x000000ffff0d7224 */ /* 0x004fc400078e0009 */
        /* <DEDUP_REMOVED lines=8> */
[--C-:B---3--:R-:W-:Y:S01]  /*18800*/  @!P2 IMAD.WIDE R14, R5, 0x2, R12.reuse ;  /* 0x00000002050ea825 */ /* 0x108fe200078e020c */
        /* <DEDUP_REMOVED lines=8> */
.L_x_1323:
[----:B------:R-:W-:Y:S05]  /*18890*/  BSYNC B0 ;  /* 0x0000000000007941 */ /* 0x000fea0003800000 */
.L_x_1322:
[----:B------:R-:W-:Y:S05]  /*188a0*/  BRA.DIV ~URZ, `(.L_x_1324) ;  /* 0x000023927f007947 */ /* 0x000fea000b800000 */
[----:B--2---:R2:W1:Y:S02]  /*188b0*/  SHFL.IDX PT, R9, R6, 0x2, 0x181f ;  /* 0x00581f0006097f89 */ /* 0x00446400000e0000 */
.L_x_1359:
[----:B------:R-:W-:Y:S05]  /*188c0*/  BRA.DIV ~URZ, `(.L_x_1325) ;  /* 0x000023f27f007947 */ /* 0x000fea000b800000 */
[----:B---3--:R3:W2:Y:S02]  /*188d0*/  SHFL.IDX PT, R12, R7, 0x2, 0x181f ;  /* 0x00581f00070c7f89 */ /* 0x0086a400000e0000 */
.L_x_1360:
[----:B------:R-:W-:Y:S01]  /*188e0*/  IADD3 R0, R2, 0x40, RZ ;  /* 0x0000004002007810 */ /* 0x000fe20007ffe0ff */
[----:B------:R-:W-:Y:S01]  /*188f0*/  BSSY B0, `(.L_x_1326) ;  /* 0x0000013000007945 */ /* 0x000fe20003800000 */
[----:B-1----:R-:W-:Y:S02]  /*18900*/  IMAD.MOV.U32 R13, RZ, RZ, R9 ;  /* 0x000000ffff0d7224 */ /* 0x002fe400078e0009 */
        /* <DEDUP_REMOVED lines=17> */
.L_x_1327:
[----:B------:R-:W-:Y:S05]  /*18a20*/  BSYNC B0 ;  /* 0x0000000000007941 */ /* 0x000fea0003800000 */
.L_x_1326:
[----:B------:R-:W-:Y:S05]  /*18a30*/  BRA.DIV ~URZ, `(.L_x_1328) ;  /* 0x000023027f007947 */ /* 0x000fea000b800000 */
[----:B-1----:R1:W3:Y:S04]  /*18a40*/  SHFL.IDX PT, R9, R6, 0x3, 0x181f ;  /* 0x00781f0006097f89 */ /* 0x0022e800000e0000 */
[----:B------:R1:W4:Y:S02]  /*18a50*/  SHFL.IDX PT, R240, R7, 0x3, 0x181f ;  /* 0x00781f0007f07f89 */ /* 0x00032400000e0000 */
.L_x_1361:
[----:B------:R-:W-:Y:S01]  /*18a60*/  IADD3 R2, R2, 0x60, RZ ;  /* 0x0000006002027810 */ /* 0x000fe20007ffe0ff */
[----:B---3--:R-:W-:-:S03]  /*18a70*/  IMAD.MOV.U32 R241, RZ, RZ, R9 ;  /* 0x000000fffff17224 */ /* 0x008fc600078e0009 */
[----:B------:R-:W-:-:S13]  /*18a80*/  ISETP.GE.AND P0, PT, R2, R11, PT ;  /* 0x0000000b0200720c */ /* 0x000fda0003f06270 */
[----:B------:R-:W-:Y:S05]  /*18a90*/  @P0 EXIT ;  /* 0x000000000000094d */ /* 0x000fea0003800000 */
[----:B------:R-:W-:Y:S02]  /*18aa0*/  ISETP.GE.AND P0, PT, R4, c[0x0][0x3c8], PT ;  /* 0x0000f20004007a0c */ /* 0x000fe40003f06270 */
[----:B------:R-:W-:-:S11]  /*18ab0*/  ISETP.GE.AND P1, PT, R5, c[0x0][0x3c8], PT ;  /* 0x0000f20005007a0c */ /* 0x000fd60003f26270 */
[----:B-1----:R-:W-:-:S04]  /*18ac0*/  @!P0 SHF.R.S32.HI R7, RZ, 0x1f, R4 ;  /* 0x0000001fff078819 */ /* 0x002fc80000011404 */
[----:B------:R-:W-:Y:S01]  /*18ad0*/  @!P0 LEA.HI R7, R7, R4, RZ, 0x3 ;  /* 0x0000000407078211 */ /* 0x000fe200078f18ff */
[----:B----4-:R-:W-:-:S03]  /*18ae0*/  @!P1 IMAD.WIDE R4, R5, 0x2, R240 ;  /* 0x0000000205049825 */ /* 0x010fc600078e02f0 */
        /* <DEDUP_REMOVED lines=12> */
.L_x_1216:
[----:B-1----:R-:W-:Y:S01]  /*18bb0*/  IMAD.MOV.U32 R238, RZ, RZ, R15 ;  /* 0x000000ffffee7224 */ /* 0x002fe200078e000f */
[----:B------:R-:W-:Y:S01]  /*18bc0*/  MOV R174, 0x181f ;  /* 0x0000181f00ae7802 */ /* 0x000fe20000000f00 */
[----:B------:R-:W-:Y:S01]  /*18bd0*/  IMAD.MOV.U32 R175, RZ, RZ, RZ ;  /* 0x000000ffffaf7224 */ /* 0x000fe200078e00ff */
[----:B------:R-:W-:Y:S02]  /*18be0*/  MOV R173, 0xffffffff ;  /* 0xffffffff00ad7802 */ /* 0x000fe40000000f00 */
[----:B------:R-:W-:Y:S02]  /*18bf0*/  MOV R172, 0x18c10 ;  /* 0x00018c1000ac7802 */ /* 0x000fe40000000f00 */
[----:B----45:R-:W-:Y:S05]  /*18c00*/  CALL.REL.NOINC `($__internal_5_$__cuda_sm70_shflsync_idx_p) ;  /* 0x0000a76000007944 */ /* 0x030fea0003c00000 */
[----:B--2---:R-:W-:Y:S01]  /*18c10*/  MOV R17, R240 ;  /* 0x000000f000117202 */ /* 0x004fe20000000f00 */
[----:B-1----:R-:W-:Y:S05]  /*18c20*/  BRA `(.L_x_1329) ;  /* 0xfffee97000007947 */ /* 0x002fea000383ffff */
.L_x_1217:
[----:B------:R-:W-:Y:S01]  /*18c30*/  IMAD.MOV.U32 R238, RZ, RZ, R16 ;  /* 0x000000ffffee7224 */ /* 0x000fe200078e0010 */
[----:B------:R-:W-:Y:S01]  /*18c40*/  MOV R174, 0x181f ;  /* 0x0000181f00ae7802 */ /* 0x000fe20000000f00 */
[----:B------:R-:W-:Y:S01]  /*18c50*/  IMAD.MOV.U32 R175, RZ, RZ, RZ ;  /* 0x000000ffffaf7224 */ /* 0x000fe200078e00ff */
[----:B------:R-:W-:-:S02]  /*18c60*/  MOV R173, 0xffffffff ;  /* 0xffffffff00ad7802 */ /* 0x000fc40000000f00 */
[----:B------:R-:W-:Y:S02]  /*18c70*/  MOV R172, 0x18c90 ;  /* 0x00018c9000ac7802 */ /* 0x000fe40000000f00 */
[----:B-12-45:R-:W-:Y:S05]  /*18c80*/  CALL.REL.NOINC `($__internal_5_$__cuda_sm70_shflsync_idx_p) ;  /* 0x0000a6e000007944 */ /* 0x036fea0003c00000 */
[----:B--2---:R-:W-:Y:S01]  /*18c90*/  MOV R20, R240 ;  /* 0x000000f000147202 */ /* 0x004fe20000000f00 */
[----:B-1----:R-:W-:Y:S05]  /*18ca0*/  BRA `(.L_x_1330) ;  /* 0xfffee91000007947 */ /* 0x002fea000383ffff */
.L_x_1220:
[----:B------:R-:W-:Y:S01]  /*18cb0*/  IMAD.MOV.U32 R238, RZ, RZ, R15 ;  /* 0x000000ffffee7224 */ /* 0x000fe200078e000f */
[----:B------:R-:W-:Y:S01]  /*18cc0*/  MOV R174, 0x181f ;  /* 0x0000181f00ae7802 */ /* 0x000fe20000000f00 */
[----:B------:R-:W-:Y:S01]  /*18cd0*/  IMAD.MOV.U32 R175, RZ, RZ, 0x1 ;  /* 0x00000001ffaf7424 */ /* 0x000fe200078e00ff */
[----:B------:R-:W-:Y:S02]  /*18ce0*/  MOV R173, 0xffffffff ;  /* 0xffffffff00ad7802 */ /* 0x000fe40000000f00 */
[----:B------:R-:W-:Y:S02]  /*18cf0*/  MOV R172, 0x18d10 ;  /* 0x00018d1000ac7802 */ /* 0x000fe40000000f00 */
[----:B-1-345:R-:W-:Y:S05]  /*18d00*/  CALL.REL.NOINC `($__internal_5_$__cuda_sm70_shflsync_idx_p) ;  /* 0x0000a66000007944 */ /* 0x03afea0003c00000 */
[----:B--2---:R-:W-:Y:S01]  /*18d10*/  IMAD.MOV.U32 R17, RZ, RZ, R240 ;  /* 0x000000ffff117224 */ /* 0x004fe200078e00f0 */
[----:B-1----:R-:W-:Y:S01]  /*18d20*/  MOV R238, R16 ;  /* 0x0000001000ee7202 */ /* 0x002fe20000000f00 */
[----:B------:R-:W-:Y:S01]  /*18d30*/  IMAD.MOV.U32 R175, RZ, RZ, 0x1 ;  /* 0x00000001ffaf7424 */ /* 0x000fe200078e00ff */
[----:B------:R-:W-:Y:S01]  /*18d40*/  MOV R174, 0x181f ;  /* 0x0000181f00ae7802 */ /* 0x000fe20000000f00 */
[----:B------:R-:W-:Y:S01]  /*18d50*/  IMAD.MOV.U32 R173, RZ, RZ, -0x1 ;  /* 0xffffffffffad7424 */ /* 0x000fe200078e00ff */
[----:B------:R-:W-:-:S02]  /*18d60*/  MOV R172, 0x18d80 ;  /* 0x00018d8000ac7802 */ /* 0x000fc40000000f00 */
[----:B------:R-:W-:Y:S05]  /*18d70*/  CALL.REL.NOINC `($__internal_5_$__cuda_sm70_shflsync_idx_p) ;  /* 0x0000a5f000007944 */ /* 0x000fea0003c00000 */
[----:B--2---:R-:W-:Y:S01]  /*18d80*/  MOV R20, R240 ;  /* 0x000000f000147202 */ /* 0x004fe20000000f00 */
[----:B-1----:R-:W-:Y:S05]  /*18d90*/  BRA `(.L_x_1331) ;  /* 0xfffee9c000007947 */ /* 0x002fea000383ffff */
.L_x_1223:
[----:B------:R-:W-:Y:S01]  /*18da0*/  IMAD.MOV.U32 R238, RZ, RZ, R15 ;  /* 0x000000ffffee7224 */ /* 0x000fe200078e000f */
[----:B------:R-:W-:Y:S01]  /*18db0*/  MOV R174, 0x181f ;  /* 0x0000181f00ae7802 */ /* 0x000fe20000000f00 */
[----:B------:R-:W-:Y:S01]  /*18dc0*/  IMAD.MOV.U32 R175, RZ, RZ, 0x2 ;  /* 0x00000002ffaf7424 */ /* 0x000fe200078e00ff */
[----:B------:R-:W-:-:S02]  /*18dd0*/  MOV R173, 0xffffffff ;  /* 0xffffffff00ad7802 */ /* 0x000fc40000000f00 */
[----:B------:R-:W-:Y:S02]  /*18de0*/  MOV R172, 0x18e00 ;  /* 0x00018e0000ac7802 */ /* 0x000fe40000000f00 */
[----:B-12-45:R-:W-:Y:S05]  /*18df0*/  CALL.REL.NOINC `($__internal_5_$__cuda_sm70_shflsync_idx_p) ;  /* 0x0000a57000007944 */ /* 0x036fea0003c00000 */
[----:B--2---:R-:W-:Y:S01]  /*18e00*/  MOV R17, R240 ;  /* 0x000000f000117202 */ /* 0x004fe20000000f00 */
[----:B-1----:R-:W-:Y:S05]  /*18e10*/  BRA `(.L_x_1332) ;  /* 0xfffeeac000007947 */ /* 0x002fea000383ffff */
.L_x_1224:
[----:B------:R-:W-:Y:S01]  /*18e20*/  IMAD.MOV.U32 R238, RZ, RZ, R16 ;  /* 0x000000ffffee7224 */ /* 0x000fe200078e0010 */
[----:B------:R-:W-:Y:S01]  /*18e30*/  MOV R174, 0x181f ;  /* 0x0000181f00ae7802 */ /* 0x000fe20000000f00 */
[----:B------:R-:W-:Y:S01]  /*18e40*/  IMAD.MOV.U32 R175, RZ, RZ, 0x2 ;  /* 0x00000002ffaf7424 */ /* 0x000fe200078e00ff */
[----:B------:R-:W-:Y:S02]  /*18e50*/  MOV R173, 0xffffffff ;  /* 0xffffffff00ad7802 */ /* 0x000fe40000000f00 */
[----:B------:R-:W-:Y:S02]  /*18e60*/  MOV R172, 0x18e80 ;  /* 0x00018e8000ac7802 */ /* 0x000fe40000000f00 */
[----:B-12345:R-:W-:Y:S05]  /*18e70*/  CALL.REL.NOINC `($__internal_5_$__cuda_sm70_shflsync_idx_p) ;  /* 0x0000a4f000007944 */ /* 0x03efea0003c00000 */
[----:B--2---:R-:W-:Y:S01]  /*18e80*/  MOV R20, R240 ;  /* 0x000000f000147202 */ /* 0x004fe20000000f00 */
[----:B-1----:R-:W-:Y:S05]  /*18e90*/  BRA `(.L_x_1333) ;  /* 0xfffeea6000007947 */ /* 0x002fea000383ffff */
.L_x_1227:
[----:B------:R-:W-:Y:S01]  /*18ea0*/  IMAD.MOV.U32 R238, RZ, RZ, R15 ;  /* 0x000000ffffee7224 */ /* 0x000fe200078e000f */
[----:B------:R-:W-:Y:S01]  /*18eb0*/  MOV R174, 0x181f ;  /* 0x0000181f00ae7802 */ /* 0x000fe20000000f00 */
[----:B------:R-:W-:Y:S01]  /*18ec0*/  IMAD.MOV.U32 R175, RZ, RZ, 0x3 ;  /* 0x00000003ffaf7424 */ /* 0x000fe200078e00ff */
[----:B------:R-:W-:-:S02]  /*18ed0*/  MOV R173, 0xffffffff ;  /* 0xffffffff00ad7802 */ /* 0x000fc40000000f00 */
[----:B------:R-:W-:Y:S02]  /*18ee0*/  MOV R172, 0x18f00 ;  /* 0x00018f0000ac7802 */ /* 0x000fe40000000f00 */
[----:B-12345:R-:W-:Y:S05]  /*18ef0*/  CALL.REL.NOINC `($__internal_5_$__cuda_sm70_shflsync_idx_p) ;  /* 0x0000a47000007944 */ /* 0x03efea0003c00000 */
[----:B--2---:R-:W-:Y:S01]  /*18f00*/  IMAD.MOV.U32 R15, RZ, RZ, R240 ;  /* 0x000000ffff0f7224 */ /* 0x004fe200078e00f0 */
[----:B-1----:R-:W-:Y:S01]  /*18f10*/  MOV R238, R16 ;  /* 0x0000001000ee7202 */ /* 0x002fe20000000f00 */
[----:B------:R-:W-:Y:S01]  /*18f20*/  IMAD.MOV.U32 R175, RZ, RZ, 0x3 ;  /* 0x00000003ffaf7424 */ /* 0x000fe200078e00ff */
[----:B------:R-:W-:Y:S01]  /*18f30*/  MOV R174, 0x181f ;  /* 0x0000181f00ae7802 */ /* 0x000fe20000000f00 */
[----:B------:R-:W-:Y:S01]  /*18f40*/  IMAD.MOV.U32 R173, RZ, RZ, -0x1 ;  /* 0xffffffffffad7424 */ /* 0x000fe200078e00ff */
[----:B------:R-:W-:Y:S02]  /*18f50*/  MOV R172, 0x18f70 ;  /* 0x00018f7000ac7802 */ /* 0x000fe40000000f00 */
[----:B------:R-:W-:Y:S05]  /*18f60*/  CALL.REL.NOINC `($__internal_5_$__cuda_sm70_shflsync_idx_p) ;  /* 0x0000a40000007944 */ /* 0x000fea0003c00000 */
[----:B-12---:R-:W-:Y:S05]  /*18f70*/  BRA `(.L_x_1334) ;  /* 0xfffeeb1000007947 */ /* 0x006fea000383ffff */
.L_x_1230:
[----:B------:R-:W-:Y:S01]  /*18f80*/  IMAD.MOV.U32 R238, RZ, RZ, R15 ;  /* 0x000000ffffee7224 */ /* 0x000fe200078e000f */
[----:B------:R-:W-:Y:S01]  /*18f90*/  MOV R174, 0x181f ;  /* 0x0000181f00ae7802 */ /* 0x000fe20000000f00 */
[----:B------:R-:W-:Y:S01]  /*18fa0*/  IMAD.MOV.U32 R175, RZ, RZ, RZ ;  /* 0x000000ffffaf7224 */ /* 0x000fe200078e00ff */
[----:B------:R-:W-:Y:S02]  /*18fb0*/  MOV R173, 0xffffffff ;  /* 0xffffffff00ad7802 */ /* 0x000fe40000000f00 */
[----:B------:R-:W-:-:S02]  /*18fc0*/  MOV R172, 0x18fe0 ;  /* 0x00018fe000ac7802 */ /* 0x000fc40000000f00 */
[----:B------:R-:W-:Y:S05]  /*18fd0*/  CALL.REL.NOINC `($__internal_5_$__cuda_sm70_shflsync_idx_p) ;  /* 0x0000a39000007944 */ /* 0x000fea0003c00000 */
[----:B--2---:R-:W-:Y:S01]  /*18fe0*/  MOV R17, R240 ;  /* 0x000000f000117202 */ /* 0x004fe20000000f00 */
[----:B-1----:R-:W-:Y:S05]  /*18ff0*/  BRA `(.L_x_1335) ;  /* 0xfffef8d000007947 */ /* 0x002fea000383ffff */
.L_x_1231:
[----:B------:R-:W-:Y:S01]  /*19000*/  IMAD.MOV.U32 R238, RZ, RZ, R7 ;  /* 0x000000ffffee7224 */ /* 0x000fe200078e0007 */
[----:B------:R-:W-:Y:S01]  /*19010*/  MOV R174, 0x181f ;  /* 0x0000181f00ae7802 */ /* 0x000fe20000000f00 */
[----:B------:R-:W-:Y:S01]  /*19020*/  IMAD.MOV.U32 R175, RZ, RZ, RZ ;  /* 0x000000ffffaf7224 */ /* 0x000fe200078e00ff */
[----:B------:R-:W-:-:S02]  /*19030*/  MOV R173, 0xffffffff ;  /* 0xffffffff00ad7802 */ /* 0x000fc40000000f00 */
[----:B------:R-:W-:Y:S02]  /*19040*/  MOV R172, 0x19060 ;  /* 0x0001906000ac7802 */ /* 0x000fe40000000f00 */
[----:B-12---:R-:W-:Y:S05]  /*19050*/  CALL.REL.NOINC `($__internal_5_$__cuda_sm70_shflsync_idx_p) ;  /* 0x0000a31000007944 */ /* 0x006fea0003c00000 */
[C---:B------:R-:W-:Y:S01]  /*19060*/  IMAD.SHL.U32 R9, R223.reuse, 0x2, RZ ;  /* 0x00000002df097824 */ /* 0x040fe200078e00ff */
[----:B------:R-:W-:Y:S01]  /*19070*/  SHF.L.U64.HI R8, R223, 0x1, R140 ;  /* 0x00000001df087819 */ /* 0x000fe2000001028c */
[C---:B------:R-:W-:Y:S01]  /*19080*/  IMAD.SHL.U32 R11, R230.reuse, 0x2, RZ ;  /* 0x00000002e60b7824 */ /* 0x040fe200078e00ff */
[----:B------:R-:W-:Y:S01]  /*19090*/  SHF.L.U64.HI R10, R230, 0x1, R227 ;  /* 0x00000001e60a7819 */ /* 0x000fe200000102e3 */
[C---:B------:R-:W-:Y:S01]  /*190a0*/  IMAD.SHL.U32 R13, R205.reuse, 0x2, RZ ;  /* 0x00000002cd0d7824 */ /* 0x040fe200078e00ff */
[C---:B--2---:R-:W-:Y:S01]  /*190b0*/  IADD3 R20, P0, R240.reuse, R9, RZ ;  /* 0x00000009f0147210 */ /* 0x044fe20007f1e0ff */
[----:B-1----:R-:W-:Y:S01]  /*190c0*/  IMAD.MOV.U32 R238, RZ, RZ, R15 ;  /* 0x000000ffffee7224 */ /* 0x002fe200078e000f */
[----:B------:R-:W-:Y:S01]  /*190d0*/  SHF.L.U64.HI R12, R205, 0x1, R202 ;  /* 0x00000001cd0c7819 */ /* 0x000fe200000102ca */
[----:B------:R-:W-:Y:S01]  /*190e0*/  IMAD.MOV.U32 R175, RZ, RZ, 0x1 ;  /* 0x00000001ffaf7424 */ /* 0x000fe200078e00ff */
[----:B------:R-:W-:Y:S01]  /*190f0*/  ISETP.GE.AND P3, PT, R229, c[0x0][0x1d4], PT ;  /* 0x00007500e5007a0c */ /* 0x000fe20003f66270 */
[C---:B------:R-:W-:Y:S01]  /*19100*/  IMAD.X R21, R17.reuse, 0x1, R8, P0 ;  /* 0x0000000111157824 */ /* 0x040fe200000e0608 */
[C---:B------:R-:W-:Y:S01]  /*19110*/  IADD3 R18, P0, R240.reuse, R11, RZ ;  /* 0x0000000bf0127210 */ /* 0x040fe20007f1e0ff */
[----:B------:R-:W-:Y:S01]  /*19120*/  IMAD.MOV.U32 R174, RZ, RZ, 0x181f ;  /* 0x0000181fffae7424 */ /* 0x000fe200078e00ff */
[----:B------:R-:W-:Y:S01]  /*19130*/  SEL R14, RZ, 0x10, P3 ;  /* 0x00000010ff0e7807 */ /* 0x000fe20001800000 */
[----:B------:R-:W-:Y:S01]  /*19140*/  IMAD.MOV.U32 R173, RZ, RZ, -0x1 ;  /* 0xffffffffffad7424 */ /* 0x000fe200078e00ff */
[----:B------:R-:W-:Y:S01]  /*19150*/  MOV R172, 0x19220 ;  /* 0x0001922000ac7802 */ /* 0x000fe20000000f00 */
[----:B------:R-:W-:Y:S01]  /*19160*/  IMAD.X R19, R17, 0x1, R10, P0 ;  /* 0x0000000111137824 */ /* 0x000fe200000e060a */
[----:B------:R-:W-:-:S05]  /*19170*/  IADD3 R22, P0, R240, R13, RZ ;  /* 0x0000000df0167210 */ /* 0x000fca0007f1e0ff */
[----:B------:R-:W-:Y:S01]  /*19180*/  IMAD.X R23, R17, 0x1, R12, P0 ;  /* 0x0000000111177824 */ /* 0x000fe200000e060c */
[----:B------:R-:W-:-:S04]  /*19190*/  ISETP.GE.AND P0, PT, R223, c[0x0][0x1d4], PT ;  /* 0x00007500df007a0c */ /* 0x000fc80003f06270 */
[----:B------:R-:W-:-:S09]  /*191a0*/  SEL R16, RZ, 0x10, P0 ;  /* 0x00000010ff107807 */ /* 0x000fd20000000000 */
[----:B------:R-:W-:Y:S01]  /*191b0*/  @!PT LDS RZ, [RZ] ;  /* 0x00000000fffff984 */ /* 0x000fe20000000800 */
[----:B------:R-:W-:Y:S01]  /*191c0*/  @!PT LDS RZ, [RZ] ;  /* 0x00000000fffff984 */ /* 0x000fe20000000800 */
[----:B------:R-:W-:Y:S01]  /*191d0*/  @!PT LDS RZ, [RZ] ;  /* 0x00000000fffff984 */ /* 0x000fe20000000800 */
[----:B------:R1:W-:Y:S04]  /*191e0*/  LDGSTS.E.BYPASS.LTC128B.128 [R141+0x12100], [R20.64], !P0 ;  /* 0x12100000148d7fae */ /* 0x0003e8000c101d46 */
[----:B------:R1:W-:Y:S04]  /*191f0*/  LDGSTS.E.BYPASS.LTC128B.128 [R141+0x14100], [R18.64], !P3 ;  /* 0x14100000128d7fae */ /* 0x0003e8000d901d46 */
[----:B------:R1:W-:Y:S02]  /*19200*/  LDGSTS.E.BYPASS.LTC128B.128 [R141+0x16100], [R22.64], !P6 ;  /* 0x16100000168d7fae */ /* 0x0003e4000f101d46 */
[----:B-1----:R-:W-:Y:S05]  /*19210*/  CALL.REL.NOINC `($__internal_5_$__cuda_sm70_shflsync_idx_p) ;  /* 0x0000a15000007944 */ /* 0x002fea0003c00000 */
[----:B--2---:R-:W-:Y:S01]  /*19220*/  IMAD.MOV.U32 R15, RZ, RZ, R240 ;  /* 0x000000ffff0f7224 */ /* 0x004fe200078e00f0 */
[----:B-1----:R-:W-:Y:S01]  /*19230*/  MOV R238, R7 ;  /* 0x0000000700ee7202 */ /* 0x002fe20000000f00 */
[----:B------:R-:W-:Y:S01]  /*19240*/  IMAD.MOV.U32 R175, RZ, RZ, 0x1 ;  /* 0x00000001ffaf7424 */ /* 0x000fe200078e00ff */
[----:B------:R-:W-:Y:S01]  /*19250*/  MOV R174, 0x181f ;  /* 0x0000181f00ae7802 */ /* 0x000fe20000000f00 */
[----:B------:R-:W-:Y:S01]  /*19260*/  IMAD.MOV.U32 R173, RZ, RZ, -0x1 ;  /* 0xffffffffffad7424 */ /* 0x000fe200078e00ff */
[----:B------:R-:W-:-:S02]  /*19270*/  MOV R172, 0x19290 ;  /* 0x0001929000ac7802 */ /* 0x000fc40000000f00 */
[----:B------:R-:W-:Y:S05]  /*19280*/  CALL.REL.NOINC `($__internal_5_$__cuda_sm70_shflsync_idx_p) ;  /* 0x0000a0e000007944 */ /* 0x000fea0003c00000 */
[----:B-12---:R-:W-:Y:S05]  /*19290*/  BRA `(.L_x_1336) ;  /* 0xfffef7a000007947 */ /* 0x006fea000383ffff */
.L_x_1235:
[----:B------:R-:W-:Y:S01]  /*192a0*/  IMAD.MOV.U32 R238, RZ, RZ, R17 ;  /* 0x000000ffffee7224 */ /* 0x000fe200078e0011 */
[----:B------:R-:W-:Y:S01]  /*192b0*/  MOV R174, 0x181f ;  /* 0x0000181f00ae7802 */ /* 0x000fe20000000f00 */
[----:B------:R-:W-:Y:S01]  /*192c0*/  IMAD.MOV.U32 R175, RZ, RZ, RZ ;  /* 0x000000ffffaf7224 */ /* 0x000fe200078e00ff */
[----:B------:R-:W-:-:S02]  /*192d0*/  MOV R173, 0xffffffff ;  /* 0xffffffff00ad7802 */ /* 0x000fc40000000f00 */
[----:B------:R-:W-:Y:S02]  /*192e0*/  MOV R172, 0x19300 ;  /* 0x0001930000ac7802 */ /* 0x000fe40000000f00 */
[----:B-12345:R-:W-:Y:S05]  /*192f0*/  CALL.REL.NOINC `($__internal_5_$__cuda_sm70_shflsync_idx_p) ;  /* 0x0000a07000007944 */ /* 0x03efea0003c00000 */
[----:B--2---:R-:W-:Y:S01]  /*19300*/  MOV R19, R240 ;  /* 0x000000f000137202 */ /* 0x004fe20000000f00 */
[----:B-1----:R-:W-:Y:S05]  /*19310*/  BRA `(.L_x_1337) ;  /* 0xfffefb5000007947 */ /* 0x002fea000383ffff */
.L_x_1236:
[----:B------:R-:W-:Y:S01]  /*19320*/  IMAD.MOV.U32 R238, RZ, RZ, R0 ;  /* 0x000000ffffee7224 */ /* 0x000fe200078e0000 */
[----:B------:R-:W-:Y:S01]  /*19330*/  MOV R174, 0x181f ;  /* 0x0000181f00ae7802 */ /* 0x000fe20000000f00 */
[----:B------:R-:W-:Y:S01]  /*19340*/  IMAD.MOV.U32 R175, RZ, RZ, RZ ;  /* 0x000000ffffaf7224 */ /* 0x000fe200078e00ff */
[----:B------:R-:W-:Y:S02]  /*19350*/  MOV R173, 0xffffffff ;  /* 0xffffffff00ad7802 */ /* 0x000fe40000000f00 */
[----:B------:R-:W-:Y:S02]  /*19360*/  MOV R172, 0x19380 ;  /* 0x0001938000ac7802 */ /* 0x000fe40000000f00 */
[----:B-12345:R-:W-:Y:S05]  /*19370*/  CALL.REL.NOINC `($__internal_5_$__cuda_sm70_shflsync_idx_p) ;  /* 0x00009ff000007944 */ /* 0x03efea0003c00000 */
[C---:B------:R-:W-:Y:S01]  /*19380*/  IMAD.SHL.U32 R5, R223.reuse, 0x2, RZ ;  /* 0x00000002df057824 */ /* 0x040fe200078e00ff */
[----:B------:R-:W-:Y:S01]  /*19390*/  SHF.L.U64.HI R2, R223, 0x1, R140 ;  /* 0x00000001df027819 */ /* 0x000fe2000001028c */
[C---:B------:R-:W-:Y:S01]  /*193a0*/  IMAD.SHL.U32 R9, R230.reuse, 0x2, RZ ;  /* 0x00000002e6097824 */ /* 0x040fe200078e00ff */
[----:B------:R-:W-:Y:S01]  /*193b0*/  SHF.L.U64.HI R8, R230, 0x1, R227 ;  /* 0x00000001e6087819 */ /* 0x000fe200000102e3 */
[----:B------:R-:W-:Y:S01]  /*193c0*/  IMAD.SHL.U32 R11, R205, 0x2, RZ ;  /* 0x00000002cd0b7824 */ /* 0x000fe200078e00ff */
[C---:B--2---:R-:W-:Y:S01]  /*193d0*/  IADD3 R26, P0, R240.reuse, R5, RZ ;  /* 0x00000005f01a7210 */ /* 0x044fe20007f1e0ff */
[----:B-1----:R-:W-:Y:S01]  /*193e0*/  IMAD.MOV.U32 R238, RZ, RZ, R17 ;  /* 0x000000ffffee7224 */ /* 0x002fe200078e0011 */
[----:B------:R-:W-:Y:S01]  /*193f0*/  ISETP.GE.AND P4, PT, R223, c[0x0][0x1d4], PT ;  /* 0x00007500df007a0c */ /* 0x000fe20003f86270 */
[----:B------:R-:W-:Y:S01]  /*19400*/  IMAD.MOV.U32 R175, RZ, RZ, 0x1 ;  /* 0x00000001ffaf7424 */ /* 0x000fe200078e00ff */
[----:B------:R-:W-:Y:S01]  /*19410*/  ISETP.GE.AND P3, PT, R229, c[0x0][0x1d4], PT ;  /* 0x00007500e5007a0c */ /* 0x000fe20003f66270 */
[----:B------:R-:W-:Y:S01]  /*19420*/  IMAD.X R27, R19, 0x1, R2, P0 ;  /* 0x00000001131b7824 */ /* 0x000fe200000e0602 */
[C---:B------:R-:W-:Y:S01]  /*19430*/  IADD3 R24, P0, R240.reuse, R9, RZ ;  /* 0x00000009f0187210 */ /* 0x040fe20007f1e0ff */
[----:B------:R-:W-:Y:S01]  /*19440*/  IMAD.MOV.U32 R174, RZ, RZ, 0x181f ;  /* 0x0000181fffae7424 */ /* 0x000fe200078e00ff */
[----:B------:R-:W-:Y:S01]  /*19450*/  SHF.L.U64.HI R10, R205, 0x1, R202 ;  /* 0x00000001cd0a7819 */ /* 0x000fe200000102ca */
[----:B------:R-:W-:Y:S01]  /*19460*/  IMAD.MOV.U32 R173, RZ, RZ, -0x1 ;  /* 0xffffffffffad7424 */ /* 0x000fe200078e00ff */
[----:B------:R-:W-:Y:S01]  /*19470*/  SEL R18, RZ, 0x10, P4 ;  /* 0x00000010ff127807 */ /* 0x000fe20002000000 */
[----:B------:R-:W-:Y:S01]  /*19480*/  IMAD.X R25, R19, 0x1, R8, P0 ;  /* 0x0000000113197824 */ /* 0x000fe200000e0608 */
[----:B------:R-:W-:-:S02]  /*19490*/  IADD3 R32, P0, R240, R11, RZ ;  /* 0x0000000bf0207210 */ /* 0x000fc40007f1e0ff */
[----:B------:R-:W-:Y:S01]  /*194a0*/  SEL R16, RZ, 0x10, P3 ;  /* 0x00000010ff107807 */ /* 0x000fe20001800000 */
[----:B------:R-:W-:Y:S01]  /*194b0*/  @!PT LDS RZ, [RZ] ;  /* 0x00000000fffff984 */ /* 0x000fe20000000800 */
[----:B------:R-:W-:Y:S01]  /*194c0*/  @!PT LDS RZ, [RZ] ;  /* 0x00000000fffff984 */ /* 0x000fe20000000800 */
[----:B------:R-:W-:Y:S01]  /*194d0*/  @!PT LDS RZ, [RZ] ;  /* 0x00000000fffff984 */ /* 0x000fe20000000800 */
[----:B------:R1:W-:Y:S01]  /*194e0*/  LDGSTS.E.BYPASS.LTC128B.128 [R203+0x6000], [R26.64], !P4 ;  /* 0x060000001acb7fae */ /* 0x0003e2000e101d46 */
[----:B------:R-:W-:Y:S01]  /*194f0*/  MOV R172, 0x19540 ;  /* 0x0001954000ac7802 */ /* 0x000fe20000000f00 */
[----:B------:R-:W-:Y:S02]  /*19500*/  IMAD.X R33, R19, 0x1, R10, P0 ;  /* 0x0000000113217824 */ /* 0x000fe400000e060a */
        /* <DEDUP_REMOVED lines=11> */
.L_x_1247:
[----:B------:R-:W-:Y:S01]  /*195c0*/  IMAD.MOV.U32 R238, RZ, RZ, R11 ;  /* 0x000000ffffee7224 */ /* 0x000fe200078e000b */
[----:B------:R-:W-:Y:S01]  /*195d0*/  MOV R174, 0x181f ;  /* 0x0000181f00ae7802 */ /* 0x000fe20000000f00 */
[----:B------:R-:W-:Y:S01]  /*195e0*/  IMAD.MOV.U32 R175, RZ, RZ, RZ ;  /* 0x000000ffffaf7224 */ /* 0x000fe200078e00ff */
[----:B------:R-:W-:-:S02]  /*195f0*/  MOV R173, 0xffffffff ;  /* 0xffffffff00ad7802 */ /* 0x000fc40000000f00 */
[----:B------:R-:W-:Y:S02]  /*19600*/  MOV R172, 0x19620 ;  /* 0x0001962000ac7802 */ /* 0x000fe40000000f00 */
[----:B------:R-:W-:Y:S05]  /*19610*/  CALL.REL.NOINC `($__internal_5_$__cuda_sm70_shflsync_idx_p) ;  /* 0x00009d5000007944 */ /* 0x000fea0003c00000 */
[----:B--2---:R-:W-:Y:S01]  /*19620*/  MOV R13, R240 ;  /* 0x000000f0000d7202 */ /* 0x004fe20000000f00 */
[----:B-1----:R-:W-:Y:S05]  /*19630*/  BRA `(.L_x_1339) ;  /* 0xffff254000007947 */ /* 0x002fea000383ffff */
.L_x_1248:
[----:B------:R-:W-:Y:S01]  /*19640*/  IMAD.MOV.U32 R238, RZ, RZ, R3 ;  /* 0x000000ffffee7224 */ /* 0x000fe200078e0003 */
[----:B------:R-:W-:Y:S01]  /*19650*/  MOV R174, 0x181f ;  /* 0x0000181f00ae7802 */ /* 0x000fe20000000f00 */
[----:B------:R-:W-:Y:S01]  /*19660*/  IMAD.MOV.U32 R175, RZ, RZ, RZ ;  /* 0x000000ffffaf7224 */ /* 0x000fe200078e00ff */
[----:B------:R-:W-:Y:S02]  /*19670*/  MOV R173, 0xffffffff ;  /* 0xffffffff00ad7802 */ /* 0x000fe40000000f00 */
[----:B------:R-:W-:Y:S02]  /*19680*/  MOV R172, 0x196a0 ;  /* 0x000196a000ac7802 */ /* 0x000fe40000000f00 */
[----:B-12---:R-:W-:Y:S05]  /*19690*/  CALL.REL.NOINC `($__internal_5_$__cuda_sm70_shflsync_idx_p) ;  /* 0x00009cd000007944 */ /* 0x006fea0003c00000 */
[C---:B------:R-:W-:Y:S01]  /*196a0*/  IMAD.SHL.U32 R5, R223.reuse, 0x2, RZ ;  /* 0x00000002df057824 */ /* 0x040fe200078e00ff */
[C---:B------:R-:W-:Y:S01]  /*196b0*/  SHF.L.U64.HI R4, R223.reuse, 0x1, R140 ;  /* 0x00000001df047819 */ /* 0x040fe2000001028c */
[----:B------:R-:W-:Y:S01]  /*196c0*/  IMAD.SHL.U32 R7, R230, 0x2, RZ ;  /* 0x00000002e6077824 */ /* 0x000fe200078e00ff */
[----:B------:R-:W-:Y:S01]  /*196d0*/  ISETP.GE.AND P4, PT, R223, c[0x0][0x1d4], PT ;  /* 0x00007500df007a0c */ /* 0x000fe20003f86270 */
[----:B------:R-:W-:Y:S01]  /*196e0*/  IMAD.SHL.U32 R9, R205, 0x2, RZ ;  /* 0x00000002cd097824 */ /* 0x000fe200078e00ff */
[----:B--2---:R-:W-:Y:S01]  /*196f0*/  IADD3 R16, P0, R240, R5, RZ ;  /* 0x00000005f0107210 */ /* 0x004fe20007f1e0ff */
[----:B-1----:R-:W-:Y:S01]  /*19700*/  IMAD.MOV.U32 R238, RZ, RZ, R11 ;  /* 0x000000ffffee7224 */ /* 0x002fe200078e000b */
[----:B------:R-:W-:Y:S01]  /*19710*/  ISETP.GE.AND P3, PT, R229, c[0x0][0x1d4], PT ;  /* 0x00007500e5007a0c */ /* 0x000fe20003f66270 */
[----:B------:R-:W-:Y:S01]  /*19720*/  IMAD.MOV.U32 R175, RZ, RZ, 0x1 ;  /* 0x00000001ffaf7424 */ /* 0x000fe200078e00ff */
[----:B------:R-:W-:Y:S01]  /*19730*/  SHF.L.U64.HI R6, R230, 0x1, R227 ;  /* 0x00000001e6067819 */ /* 0x000fe200000102e3 */
[----:B------:R-:W-:Y:S01]  /*19740*/  IMAD.X R17, R13, 0x1, R4, P0 ;  /* 0x000000010d117824 */ /* 0x000fe200000e0604 */
[C---:B------:R-:W-:Y:S01]  /*19750*/  IADD3 R14, P2, R240.reuse, R7, RZ ;  /* 0x00000007f00e7210 */ /* 0x040fe20007f5e0ff */
[----:B------:R-:W-:Y:S01]  /*19760*/  IMAD.MOV.U32 R174, RZ, RZ, 0x181f ;  /* 0x0000181fffae7424 */ /* 0x000fe200078e00ff */
[----:B------:R-:W-:Y:S01]  /*19770*/  SHF.L.U64.HI R8, R205, 0x1, R202 ;  /* 0x00000001cd087819 */ /* 0x000fe200000102ca */
[----:B------:R-:W-:Y:S01]  /*19780*/  IMAD.MOV.U32 R173, RZ, RZ, -0x1 ;  /* 0xffffffffffad7424 */ /* 0x000fe200078e00ff */
[----:B------:R-:W-:Y:S01]  /*19790*/  IADD3 R18, P0, R240, R9, RZ ;  /* 0x00000009f0127210 */ /* 0x000fe20007f1e0ff */
[----:B------:R-:W-:Y:S01]  /*197a0*/  IMAD.X R15, R13, 0x1, R6, P2 ;  /* 0x000000010d0f7824 */ /* 0x000fe200010e0606 */
[----:B------:R-:W-:Y:S01]  /*197b0*/  @!PT LDS RZ, [RZ] ;  /* 0x00000000fffff984 */ /* 0x000fe20000000800 */
[----:B------:R-:W-:Y:S01]  /*197c0*/  @!PT LDS RZ, [RZ] ;  /* 0x00000000fffff984 */ /* 0x000fe20000000800 */
[----:B------:R-:W-:Y:S01]  /*197d0*/  @!PT LDS RZ, [RZ] ;  /* 0x00000000fffff984 */ /* 0x000fe20000000800 */
[----:B------:R1:W-:Y:S01]  /*197e0*/  LDGSTS.E.BYPASS.LTC128B.128 [R141+0xc100], [R16.64], !P4 ;  /* 0x0c100000108d7fae */ /* 0x0003e2000e101d46 */
[----:B------:R-:W-:-:S02]  /*197f0*/  SEL R12, RZ, 0x10, P4 ;  /* 0x00000010ff0c7807 */ /* 0x000fc40002000000 */
[----:B------:R-:W-:Y:S01]  /*19800*/  IMAD.X R19, R13, 0x1, R8, P0 ;  /* 0x000000010d137824 */ /* 0x000fe200000e0608 */
[----:B------:R1:W-:Y:S01]  /*19810*/  LDGSTS.E.BYPASS.LTC128B.128 [R141+0xe100], [R14.64], !P3 ;  /* 0x0e1000000e8d7fae */ /* 0x0003e2000d901d46 */
[----:B------:R-:W-:Y:S02]  /*19820*/  SEL R10, RZ, 0x10, P3 ;  /* 0x00000010ff0a7807 */ /* 0x000fe40001800000 */
[----:B------:R-:W-:Y:S01]  /*19830*/  MOV R172, 0x19860 ;  /* 0x0001986000ac7802 */ /* 0x000fe20000000f00 */
[----:B------:R1:W-:Y:S04]  /*19840*/  LDGSTS.E.BYPASS.LTC128B.128 [R141+0x10100], [R18.64], !P6 ;  /* 0x10100000128d7fae */ /* 0x0003e8000f101d46 */
        /* <DEDUP_REMOVED lines=9> */
.L_x_1256:
[----:B------:R-:W-:Y:S01]  /*198e0*/  MOV R174, 0x181f ;  /* 0x0000181f00ae7802 */ /* 0x000fe20000000f00 */
[----:B------:R-:W-:Y:S01]  /*198f0*/  IMAD.MOV.U32 R238, RZ, RZ, R4 ;  /* 0x000000ffffee7224 */ /* 0x000fe200078e0004 */
[----:B------:R-:W-:Y:S01]  /*19900*/  MOV R173, 0xffffffff ;  /* 0xffffffff00ad7802 */ /* 0x000fe20000000f00 */
[----:B------:R-:W-:Y:S01]  /*19910*/  IMAD.MOV.U32 R175, RZ, RZ, RZ ;  /* 0x000000ffffaf7224 */ /* 0x000fe200078e00ff */
[----:B------:R-:W-:Y:S02]  /*19920*/  MOV R172, 0x19940 ;  /* 0x0001994000ac7802 */ /* 0x000fe40000000f00 */
[----:B--234-:R-:W-:Y:S05]  /*19930*/  CALL.REL.NOINC `($__internal_5_$__cuda_sm70_shflsync_idx_p) ;  /* 0x00009a3000007944 */ /* 0x01cfea0003c00000 */
[----:B--2---:R-:W-:Y:S01]  /*19940*/  MOV R6, R240 ;  /* 0x000000f000067202 */ /* 0x004fe20000000f00 */
[----:B-1----:R-:W-:-:S05]  /*19950*/  BRA `(.L_x_1341) ;  /* 0xffff2a5000007947 */ /* 0x002fca000383ffff */
.L_x_1257:
[----:B------:R-:W-:Y:S01]  /*19960*/  MOV R174, 0x181f ;  /* 0x0000181f00ae7802 */ /* 0x000fe20000000f00 */
[----:B------:R-:W-:Y:S01]  /*19970*/  IMAD.MOV.U32 R238, RZ, RZ, R3 ;  /* 0x000000ffffee7224 */ /* 0x000fe200078e0003 */
[----:B------:R-:W-:Y:S01]  /*19980*/  MOV R173, 0xffffffff ;  /* 0xffffffff00ad7802 */ /* 0x000fe20000000f00 */
[----:B------:R-:W-:Y:S01]  /*19990*/  IMAD.MOV.U32 R175, RZ, RZ, RZ ;  /* 0x000000ffffaf7224 */ /* 0x000fe200078e00ff */
[----:B------:R-:W-:Y:S02]  /*199a0*/  MOV R172, 0x199c0 ;  /* 0x000199c000ac7802 */ /* 0x000fe40000000f00 */
[----:B-1234-:R-:W-:Y:S05]  /*199b0*/  CALL.REL.NOINC `($__internal_5_$__cuda_sm70_shflsync_idx_p) ;  /* 0x000099b000007944 */ /* 0x01efea0003c00000 */
[----:B--2---:R-:W-:Y:S01]  /*199c0*/  IADD3 R10, P0, R240, R236, RZ ;  /* 0x000000ecf00a7210 */ /* 0x004fe20007f1e0ff */
[----:B------:R-:W-:Y:S01]  /*199d0*/  IMAD R5, R222, 0x6000, R203 ;  /* 0x00006000de057824 */ /* 0x000fe200078e02cb */
[----:B------:R-:W-:Y:S01]  /*199e0*/  ISETP.GE.AND P2, PT, R229, c[0x0][0x1d4], PT ;  /* 0x00007500e5007a0c */ /* 0x000fe20003f46270 */
[----:B-1----:R-:W-:Y:S01]  /*199f0*/  IMAD.MOV.U32 R175, RZ, RZ, 0x1 ;  /* 0x00000001ffaf7424 */ /* 0x002fe200078e00ff */
[----:B------:R-:W-:Y:S01]  /*19a00*/  MOV R238, R4 ;  /* 0x0000000400ee7202 */ /* 0x000fe20000000f00 */
[----:B------:R-:W-:Y:S01]  /*19a10*/  IMAD.X R11, R6, 0x1, R237, P0 ;  /* 0x00000001060b7824 */ /* 0x000fe200000e06ed */
[----:B------:R-:W-:Y:S01]  /*19a20*/  IADD3 R8, P0, R240, R234, RZ ;  /* 0x000000eaf0087210 */ /* 0x000fe20007f1e0ff */
[----:B------:R-:W-:Y:S01]  /*19a30*/  IMAD.MOV.U32 R174, RZ, RZ, 0x181f ;  /* 0x0000181fffae7424 */ /* 0x000fe200078e00ff */
[----:B------:R-:W-:Y:S02]  /*19a40*/  MOV R173, 0xffffffff ;  /* 0xffffffff00ad7802 */ /* 0x000fe40000000f00 */
[----:B------:R-:W-:Y:S01]  /*19a50*/  MOV R172, 0x19b20 ;  /* 0x00019b2000ac7802 */ /* 0x000fe20000000f00 */
[----:B------:R-:W-:Y:S01]  /*19a60*/  IMAD.X R9, R6, 0x1, R235, P0 ;  /* 0x0000000106097824 */ /* 0x000fe200000e06eb */
[----:B------:R-:W-:Y:S05]  /*19a70*/  IADD3 R12, P0, R240, R231, RZ ;  /* 0x000000e7f00c7210 */ /* 0x000fea0007f1e0ff */
[----:B------:R-:W-:Y:S01]  /*19a80*/  IMAD.X R13, R6, 0x1, R232, P0 ;  /* 0x00000001060d7824 */ /* 0x000fe200000e06e8 */
[----:B------:R-:W-:Y:S11]  /*19a90*/  ISETP.GE.AND P0, PT, R223, c[0x0][0x1d4], PT ;  /* 0x00007500df007a0c */ /* 0x000ff60003f06270 */
[----:B------:R-:W-:Y:S02]  /*19aa0*/  @!UPT UIADD3 URZ, URZ, URZ, URZ ;  /* 0x0000003f3f3ff290 */ /* 0x000fe4000fffe03f */
[----:B------:R-:W-:Y:S01]  /*19ab0*/  @!PT LDS RZ, [RZ] ;  /* 0x00000000fffff984 */ /* 0x000fe20000000800 */
[----:B------:R-:W-:Y:S01]  /*19ac0*/  @!PT LDS RZ, [RZ] ;  /* 0x00000000fffff984 */ /* 0x000fe20000000800 */
[----:B------:R-:W-:Y:S01]  /*19ad0*/  @!PT LDS RZ, [RZ] ;  /* 0x00000000fffff984 */ /* 0x000fe20000000800 */
[----:B------:R1:W-:Y:S04]  /*19ae0*/  LDGSTS.E.BYPASS.LTC128B.128 [R5], [R10.64], !P0 ;  /* 0x000000000a057fae */ /* 0x0003e8000c101d46 */
[----:B------:R1:W-:Y:S04]  /*19af0*/  LDGSTS.E.BYPASS.LTC128B.128 [R5+0x2000], [R8.64], !P2 ;  /* 0x0200000008057fae */ /* 0x0003e8000d101d46 */
[----:B------:R1:W-:Y:S02]  /*19b00*/  LDGSTS.E.BYPASS.LTC128B.128 [R5+0x4000], [R12.64], !P6 ;  /* 0x040000000c057fae */ /* 0x0003e4000f101d46 */
[----:B-1----:R-:W-:Y:S05]  /*19b10*/  CALL.REL.NOINC `($__internal_5_$__cuda_sm70_shflsync_idx_p) ;  /* 0x0000985000007944 */ /* 0x002fea0003c00000 */
[----:B-1----:R-:W-:Y:S01]  /*19b20*/  MOV R238, R3 ;  /* 0x0000000300ee7202 */ /* 0x002fe20000000f00 */
[----:B--2---:R-:W-:Y:S01]  /*19b30*/  IMAD.MOV.U32 R4, RZ, RZ, R240 ;  /* 0x000000ffff047224 */ /* 0x004fe200078e00f0 */
[----:B------:R-:W-:Y:S01]  /*19b40*/  MOV R174, 0x181f ;  /* 0x0000181f00ae7802 */ /* 0x000fe20000000f00 */
[----:B------:R-:W-:Y:S01]  /*19b50*/  IMAD.MOV.U32 R175, RZ, RZ, 0x1 ;  /* 0x00000001ffaf7424 */ /* 0x000fe200078e00ff */
[----:B------:R-:W-:Y:S01]  /*19b60*/  MOV R172, 0x19b90 ;  /* 0x00019b9000ac7802 */ /* 0x000fe20000000f00 */
[----:B------:R-:W-:Y:S02]  /*19b70*/  IMAD.MOV.U32 R173, RZ, RZ, -0x1 ;  /* 0xffffffffffad7424 */ /* 0x000fe400078e00ff */
[----:B------:R-:W-:Y:S05]  /*19b80*/  CALL.REL.NOINC `($__internal_5_$__cuda_sm70_shflsync_idx_p) ;  /* 0x000097e000007944 */ /* 0x000fea0003c00000 */
[----:B-12---:R-:W-:-:S05]  /*19b90*/  BRA `(.L_x_1342) ;  /* 0xffff292000007947 */ /* 0x006fca000383ffff */
.L_x_1268:
[----:B------:R-:W-:Y:S01]  /*19ba0*/  MOV R174, 0x181f ;  /* 0x0000181f00ae7802 */ /* 0x000fe20000000f00 */
[----:B------:R-:W-:Y:S01]  /*19bb0*/  IMAD.MOV.U32 R238, RZ, RZ, R2 ;  /* 0x000000ffffee7224 */ /* 0x000fe200078e0002 */
[----:B------:R-:W-:Y:S01]  /*19bc0*/  MOV R173, 0xffffffff ;  /* 0xffffffff00ad7802 */ /* 0x000fe20000000f00 */
[----:B------:R-:W-:Y:S01]  /*19bd0*/  IMAD.MOV.U32 R175, RZ, RZ, RZ ;  /* 0x000000ffffaf7224 */ /* 0x000fe200078e00ff */
[----:B------:R-:W-:Y:S02]  /*19be0*/  MOV R172, 0x19c00 ;  /* 0x00019c0000ac7802 */ /* 0x000fe40000000f00 */
[----:B------:R-:W-:Y:S05]  /*19bf0*/  CALL.REL.NOINC `($__internal_5_$__cuda_sm70_shflsync_idx_p) ;  /* 0x0000977000007944 */ /* 0x000fea0003c00000 */
[----:B--2---:R-:W-:Y:S01]  /*19c00*/  MOV R6, R240 ;  /* 0x000000f000067202 */ /* 0x004fe20000000f00 */
[----:B-1----:R-:W-:-:S05]  /*19c10*/  BRA `(.L_x_1343) ;  /* 0xffff59e000007947 */ /* 0x002fca000383ffff */
.L_x_1269:
[----:B------:R-:W-:Y:S01]  /*19c20*/  MOV R174, 0x181f ;  /* 0x0000181f00ae7802 */ /* 0x000fe20000000f00 */
[----:B------:R-:W-:Y:S01]  /*19c30*/  IMAD.MOV.U32 R238, RZ, RZ, R0 ;  /* 0x000000ffffee7224 */ /* 0x000fe200078e0000 */
[----:B------:R-:W-:Y:S01]  /*19c40*/  MOV R173, 0xffffffff ;  /* 0xffffffff00ad7802 */ /* 0x000fe20000000f00 */
[----:B------:R-:W-:Y:S01]  /*19c50*/  IMAD.MOV.U32 R175, RZ, RZ, RZ ;  /* 0x000000ffffaf7224 */ /* 0x000fe200078e00ff */
[----:B------:R-:W-:Y:S02]  /*19c60*/  MOV R172, 0x19c80 ;  /* 0x00019c8000ac7802 */ /* 0x000fe40000000f00 */
[----:B-12---:R-:W-:Y:S05]  /*19c70*/  CALL.REL.NOINC `($__internal_5_$__cuda_sm70_shflsync_idx_p) ;  /* 0x000096f000007944 */ /* 0x006fea0003c00000 */
[----:B--2---:R-:W-:Y:S01]  /*19c80*/  IADD3 R10, P0, R240, R236, RZ ;  /* 0x000000ecf00a7210 */ /* 0x004fe20007f1e0ff */
[----:B------:R-:W-:Y:S01]  /*19c90*/  IMAD.SHL.U32 R4, R4, 0x2, RZ ;  /* 0x0000000204047824 */ /* 0x000fe200078e00ff */
        /* <DEDUP_REMOVED lines=16> */
[----:B------:R1:W-:Y:S04]  /*19da0*/  LDGSTS.E.BYPASS.LTC128B.128 [R4+0xc100], [R10.64], !P0 ;  /* 0x0c1000000a047fae */ /* 0x0003e8000c101d46 */
        /* <DEDUP_REMOVED lines=11> */
.L_x_1278:
[----:B------:R-:W-:Y:S01]  /*19e60*/  MOV R174, 0x181f ;  /* 0x0000181f00ae7802 */ /* 0x000fe20000000f00 */
[----:B------:R-:W-:Y:S01]  /*19e70*/  IMAD.MOV.U32 R238, RZ, RZ, R5 ;  /* 0x000000ffffee7224 */ /* 0x000fe200078e0005 */
[----:B------:R-:W-:Y:S01]  /*19e80*/  MOV R173, 0xffffffff ;  /* 0xffffffff00ad7802 */ /* 0x000fe20000000f00 */
[----:B------:R-:W-:Y:S01]  /*19e90*/  IMAD.MOV.U32 R175, RZ, RZ, RZ ;  /* 0x000000ffffaf7224 */ /* 0x000fe200078e00ff */
[----:B------:R-:W-:Y:S02]  /*19ea0*/  MOV R172, 0x19ec0 ;  /* 0x00019ec000ac7802 */ /* 0x000fe40000000f00 */
[----:B-1234-:R-:W-:Y:S05]  /*19eb0*/  CALL.REL.NOINC `($__internal_5_$__cuda_sm70_shflsync_idx_p) ;  /* 0x000094b000007944 */ /* 0x01efea0003c00000 */
[----:B--2---:R-:W-:Y:S01]  /*19ec0*/  MOV R7, R240 ;  /* 0x000000f000077202 */ /* 0x004fe20000000f00 */
[----:B-1----:R-:W-:-:S05]  /*19ed0*/  BRA `(.L_x_1345) ;  /* 0xffff602000007947 */ /* 0x002fca000383ffff */
.L_x_1279:
        /* <DEDUP_REMOVED lines=8> */
[----:B-1----:R-:W-:Y:S01]  /*19f60*/  MOV R175, 0x1 ;  /* 0x0000000100af7802 */ /* 0x002fe20000000f00 */
[----:B------:R-:W-:Y:S01]  /*19f70*/  IMAD.MOV.U32 R238, RZ, RZ, R5 ;  /* 0x000000ffffee7224 */ /* 0x000fe200078e0005 */
[----:B------:R-:W-:Y:S01]  /*19f80*/  MOV R173, 0xffffffff ;  /* 0xffffffff00ad7802 */ /* 0x000fe20000000f00 */
[C---:B------:R-:W-:Y:S01]  /*19f90*/  IMAD.X R15, R7.reuse, 0x1, R232, P0 ;  /* 0x00000001070f7824 */ /* 0x040fe200000e06e8 */
[C---:B------:R-:W-:Y:S01]  /*19fa0*/  IADD3 R12, P0, R240.reuse, R230, RZ ;  /* 0x000000e6f00c7210 */ /* 0x040fe20007f1e0ff */
[----:B------:R-:W-:Y:S01]  /*19fb0*/  IMAD.MOV.U32 R174, RZ, RZ, 0x181f ;  /* 0x0000181fffae7424 */ /* 0x000fe200078e00ff */
        /* <DEDUP_REMOVED lines=19> */
.L_x_1280:
[----:B------:R-:W-:Y:S02]  /*1a0f0*/  MOV R134, 0x2 ;  /* 0x0000000200867802 */ /* 0x000fe40000000f00 */
[----:B------:R-:W-:Y:S02]  /*1a100*/  MOV R132, 0x1a120 ;  /* 0x0001a12000847802 */ /* 0x000fe40000000f00 */
[----:B------:R-:W-:Y:S05]  /*1a110*/  CALL.REL.NOINC `($__internal_4_$__cuda_sm70_shflsync_bfly_p) ;  /* 0x0000920000007944 */ /* 0x000fea0003c00000 */
[----:B-12---:R-:W-:-:S05]  /*1a120*/  BRA `(.L_x_1347) ;  /* 0xffff6bb000007947 */ /* 0x006fca000383ffff */
.L_x_1283:
        /* <DEDUP_REMOVED lines=8> */
.L_x_1284:
        /* <DEDUP_REMOVED lines=33> */
.L_x_1289:
        /* <DEDUP_REMOVED lines=8> */
.L_x_1290:
[----:B------:R-:W-:Y:S01]  /*1a440*/  MOV R174, 0x181f ;  /* 0x0000181f00ae7802 */ /* 0x000fe20000000f00 */
[----:B------:R-:W-:Y:S01]  /*1a450*/  IMAD.MOV.U32 R238, RZ, RZ, R4 ;  /* 0x000000ffffee7224 */ /* 0x000fe200078e0004 */
[----:B------:R-:W-:Y:S01]  /*1a460*/  MOV R173, 0xffffffff ;  /* 0xffffffff00ad7802 */ /* 0x000fe20000000f00 */
[----:B------:R-:W-:Y:S01]  /*1a470*/  IMAD.MOV.U32 R175, RZ, RZ, RZ ;  /* 0x000000ffffaf7224 */ /* 0x000fe200078e00ff */
[----:B------:R-:W-:Y:S02]  /*1a480*/  MOV R172, 0x1a4a0 ;  /* 0x0001a4a000ac7802 */ /* 0x000fe40000000f00 */
[----:B-1234-:R-:W-:Y:S05]  /*1a490*/  CALL.REL.NOINC `($__internal_5_$__cuda_sm70_shflsync_idx_p) ;  /* 0x00008ed000007944 */ /* 0x01efea0003c00000 */
[----:B--2---:R-:W-:Y:S01]  /*1a4a0*/  IADD3 R20, P0, R240, R223, RZ ;  /* 0x000000dff0147210 */ /* 0x004fe20007f1e0ff */
[C---:B------:R-:W-:Y:S01]  /*1a4b0*/  IMAD.SHL.U32 R7, R205.reuse, 0x2, RZ ;  /* 0x00000002cd077824 */ /* 0x040fe200078e00ff */
[----:B------:R-:W-:Y:S01]  /*1a4c0*/  SHF.L.U64.HI R5, R205, 0x1, R202 ;  /* 0x00000001cd057819 */ /* 0x000fe200000102ca */
[----:B------:R-:W-:Y:S01]  /*1a4d0*/  IMAD R6, R222, 0x6000, R203 ;  /* 0x00006000de067824 */ /* 0x000fe200078e02cb */
[----:B-1----:R-:W-:Y:S01]  /*1a4e0*/  MOV R175, 0x1 ;  /* 0x0000000100af7802 */ /* 0x002fe20000000f00 */
[----:B------:R-:W-:Y:S01]  /*1a4f0*/  IMAD.X R21, R12, 0x1, R225, P0 ;  /* 0x000000010c157824 */ /* 0x000fe200000e06e1 */
[----:B------:R-:W-:Y:S01]  /*1a500*/  IADD3 R14, P0, R240, R227, RZ ;  /* 0x000000e3f00e7210 */ /* 0x000fe20007f1e0ff */
[----:B------:R-:W-:Y:S01]  /*1a510*/  IMAD.MOV.U32 R238, RZ, RZ, R0 ;  /* 0x000000ffffee7224 */ /* 0x000fe200078e0000 */
[----:B------:R-:W-:Y:S01]  /*1a520*/  MOV R173, 0xffffffff ;  /* 0xffffffff00ad7802 */ /* 0x000fe20000000f00 */
[----:B------:R-:W-:Y:S01]  /*1a530*/  IMAD.MOV.U32 R174, RZ, RZ, 0x181f ;  /* 0x0000181fffae7424 */ /* 0x000fe200078e00ff */
[----:B------:R-:W-:Y:S01]  /*1a540*/  @!PT LDS RZ, [RZ] ;  /* 0x00000000fffff984 */ /* 0x000fe20000000800 */
[----:B------:R-:W-:Y:S01]  /*1a550*/  @!PT LDS RZ, [RZ] ;  /* 0x00000000fffff984 */ /* 0x000fe20000000800 */
[----:B------:R-:W-:Y:S01]  /*1a560*/  @!PT LDS RZ, [RZ] ;  /* 0x00000000fffff984 */ /* 0x000fe20000000800 */
[----:B------:R1:W-:Y:S01]  /*1a570*/  LDGSTS.E.BYPASS.LTC128B.128 [R6], [R20.64], !P2 ;  /* 0x0000000014067fae */ /* 0x0003e2000d101d46 */
[----:B------:R-:W-:Y:S02]  /*1a580*/  IADD3.X R15, R12, R229, RZ, P0, !PT ;  /* 0x000000e50c0f7210 */ /* 0x000fe400007fe4ff */
[----:B------:R-:W-:Y:S02]  /*1a590*/  IADD3 R22, P0, R240, R7, RZ ;  /* 0x00000007f0167210 */ /* 0x000fe40007f1e0ff */
[----:B------:R-:W-:Y:S01]  /*1a5a0*/  MOV R172, 0x1a5f0 ;  /* 0x0001a5f000ac7802 */ /* 0x000fe20000000f00 */
[----:B------:R1:W-:Y:S02]  /*1a5b0*/  LDGSTS.E.BYPASS.LTC128B.128 [R6+0x2000], [R14.64], !P3 ;  /* 0x020000000e067fae */ /* 0x0003e4000d901d46 */
[----:B------:R-:W-:Y:S05]  /*1a5c0*/  IMAD.X R23, R12, 0x1, R5, P0 ;  /* 0x000000010c177824 */ /* 0x000fea00000e0605 */
        /* <DEDUP_REMOVED lines=10> */
.L_x_1301:
        /* <DEDUP_REMOVED lines=8> */
.L_x_1302:
        /* <DEDUP_REMOVED lines=8> */
[----:B------:R-:W-:Y:S01]  /*1a770*/  SHF.L.U32 R3, R3, 0x1, RZ ;  /* 0x0000000103037819 */ /* 0x000fe200000006ff */
[----:B-1----:R-:W-:Y:S01]  /*1a780*/  IMAD.MOV.U32 R238, RZ, RZ, R4 ;  /* 0x000000ffffee7224 */ /* 0x002fe200078e0004 */
[----:B------:R-:W-:Y:S01]  /*1a790*/  SHF.L.U64.HI R6, R205, 0x1, R202 ;  /* 0x00000001cd067819 */ /* 0x000fe200000102ca */
[----:B------:R-:W-:Y:S01]  /*1a7a0*/  IMAD.X R13, R8, 0x1, R225, P0 ;  /* 0x00000001080d7824 */ /* 0x000fe200000e06e1 */
[----:B------:R-:W-:Y:S01]  /*1a7b0*/  IADD3 R10, P0, R240, R227, RZ ;  /* 0x000000e3f00a7210 */ /* 0x000fe20007f1e0ff */
[----:B------:R-:W-:Y:S01]  /*1a7c0*/  IMAD.MOV.U32 R174, RZ, RZ, 0x181f ;  /* 0x0000181fffae7424 */ /* 0x000fe200078e00ff */
[----:B------:R-:W-:Y:S02]  /*1a7d0*/  MOV R175, 0x1 ;  /* 0x0000000100af7802 */ /* 0x000fe40000000f00 */
[----:B------:R-:W-:Y:S01]  /*1a7e0*/  @!PT LDS RZ, [RZ] ;  /* 0x00000000fffff984 */ /* 0x000fe20000000800 */
[----:B------:R-:W-:Y:S01]  /*1a7f0*/  @!PT LDS RZ, [RZ] ;  /* 0x00000000fffff984 */ /* 0x000fe20000000800 */
[----:B------:R-:W-:Y:S01]  /*1a800*/  @!PT LDS RZ, [RZ] ;  /* 0x00000000fffff984 */ /* 0x000fe20000000800 */
[----:B------:R1:W-:Y:S01]  /*1a810*/  LDGSTS.E.BYPASS.LTC128B.128 [R3+0xc100], [R12.64], !P2 ;  /* 0x0c1000000c037fae */ /* 0x0003e2000d101d46 */
[----:B------:R-:W-:Y:S01]  /*1a820*/  IMAD.X R11, R8, 0x1, R229, P0 ;  /* 0x00000001080b7824 */ /* 0x000fe200000e06e5 */
[----:B------:R-:W-:Y:S02]  /*1a830*/  IADD3 R14, P0, R240, R7, RZ ;  /* 0x00000007f00e7210 */ /* 0x000fe40007f1e0ff */
[----:B------:R-:W-:Y:S02]  /*1a840*/  MOV R173, 0xffffffff ;  /* 0xffffffff00ad7802 */ /* 0x000fe40000000f00 */
[----:B------:R1:W-:Y:S01]  /*1a850*/  LDGSTS.E.BYPASS.LTC128B.128 [R3+0xe100], [R10.64], !P3 ;  /* 0x0e1000000a037fae */ /* 0x0003e2000d901d46 */
[----:B------:R-:W-:Y:S01]  /*1a860*/  IMAD.X R15, R8, 0x1, R6, P0 ;  /* 0x00000001080f7824 */ /* 0x000fe200000e0606 */
[----:B------:R-:W-:Y:S04]  /*1a870*/  MOV R172, 0x1a8a0 ;  /* 0x0001a8a000ac7802 */ /* 0x000fe80000000f00 */
        /* <DEDUP_REMOVED lines=10> */
.L_x_1304:
[----:B------:R-:W-:Y:S01]  /*1a920*/  IMAD.MOV.U32 R137, RZ, RZ, R221 ;  /* 0x000000ffff897224 */ /* 0x000fe200078e00dd */
[----:B------:R-:W-:-:S02]  /*1a930*/  MOV R134, 0x2 ;  /* 0x0000000200867802 */ /* 0x000fc40000000f00 */
[----:B------:R-:W-:Y:S02]  /*1a940*/  MOV R132, 0x1a960 ;  /* 0x0001a96000847802 */ /* 0x000fe40000000f00 */
[----:B------:R-:W-:Y:S05]  /*1a950*/  CALL.REL.NOINC `($__internal_4_$__cuda_sm70_shflsync_bfly_p) ;  /* 0x000089c000007944 */ /* 0x000fea0003c00000 */
[----:B-12---:R-:W-:Y:S05]  /*1a960*/  BRA `(.L_x_1354) ;  /* 0xffffb77000007947 */ /* 0x006fea000383ffff */
.L_x_1305:
[----:B------:R-:W-:Y:S02]  /*1a970*/  MOV R134, 0x1 ;  /* 0x0000000100867802 */ /* 0x000fe40000000f00 */
[----:B------:R-:W-:Y:S02]  /*1a980*/  MOV R132, 0x1a9a0 ;  /* 0x0001a9a000847802 */ /* 0x000fe40000000f00 */
[----:B-1----:R-:W-:Y:S05]  /*1a990*/  CALL.REL.NOINC `($__internal_4_$__cuda_sm70_shflsync_bfly_p) ;  /* 0x0000898000007944 */ /* 0x002fea0003c00000 */
[----:B--2---:R-:W-:Y:S01]  /*1a9a0*/  FADD.FTZ R3, R137, R139 ;  /* 0x0000008b89037221 */ /* 0x004fe20000010000 */
[----:B-1----:R-:W-:Y:S02]  /*1a9b0*/  MOV R137, R224 ;  /* 0x000000e000897202 */ /* 0x002fe40000000f00 */
[----:B------:R-:W-:Y:S02]  /*1a9c0*/  MOV R134, 0x2 ;  /* 0x0000000200867802 */ /* 0x000fe40000000f00 */
[----:B------:R-:W-:Y:S02]  /*1a9d0*/  MOV R132, 0x1a9f0 ;  /* 0x0001a9f000847802 */ /* 0x000fe40000000f00 */
[----:B------:R-:W-:Y:S05]  /*1a9e0*/  CALL.REL.NOINC `($__internal_4_$__cuda_sm70_shflsync_bfly_p) ;  /* 0x0000893000007944 */ /* 0x000fea0003c00000 */
[----:B--2---:R-:W-:Y:S01]  /*1a9f0*/  FADD.FTZ R4, R224, R139 ;  /* 0x0000008be0047221 */ /* 0x004fe20000010000 */
[----:B-1----:R-:W-:Y:S02]  /*1aa00*/  MOV R134, 0x1 ;  /* 0x0000000100867802 */ /* 0x002fe40000000f00 */
[----:B------:R-:W-:-:S02]  /*1aa10*/  MOV R132, 0x1aa40 ;  /* 0x0001aa4000847802 */ /* 0x000fc40000000f00 */
[----:B------:R-:W-:Y:S02]  /*1aa20*/  MOV R137, R4 ;  /* 0x0000000400897202 */ /* 0x000fe40000000f00 */
[----:B------:R-:W-:Y:S05]  /*1aa30*/  CALL.REL.NOINC `($__internal_4_$__cuda_sm70_shflsync_bfly_p) ;  /* 0x000088e000007944 */ /* 0x000fea0003c00000 */
[----:B-12---:R-:W-:Y:S05]  /*1aa40*/  BRA `(.L_x_1355) ;  /* 0xffffb70000007947 */ /* 0x006fea000383ffff */
.L_x_1317:
[----:B------:R-:W-:Y:S01]  /*1aa50*/  IMAD.MOV.U32 R238, RZ, RZ, R6 ;  /* 0x000000ffffee7224 */ /* 0x000fe200078e0006 */
[----:B------:R-:W-:Y:S01]  /*1aa60*/  MOV R174, 0x181f ;  /* 0x0000181f00ae7802 */ /* 0x000fe20000000f00 */
[----:B------:R-:W-:Y:S01]  /*1aa70*/  IMAD.MOV.U32 R175, RZ, RZ, RZ ;  /* 0x000000ffffaf7224 */ /* 0x000fe200078e00ff */
[----:B------:R-:W-:Y:S02]  /*1aa80*/  MOV R173, 0xffffffff ;  /* 0xffffffff00ad7802 */ /* 0x000fe40000000f00 */
[----:B------:R-:W-:Y:S02]  /*1aa90*/  MOV R172, 0x1aab0 ;  /* 0x0001aab000ac7802 */ /* 0x000fe40000000f00 */
[----:B----45:R-:W-:Y:S05]  /*1aaa0*/  CALL.REL.NOINC `($__internal_5_$__cuda_sm70_shflsync_idx_p) ;  /* 0x000088c000007944 */ /* 0x030fea0003c00000 */
[----:B--2---:R-:W-:Y:S01]  /*1aab0*/  MOV R9, R240 ;  /* 0x000000f000097202 */ /* 0x004fe20000000f00 */
[----:B-1----:R-:W-:Y:S05]  /*1aac0*/  BRA `(.L_x_1356) ;  /* 0xffffdae000007947 */ /* 0x002fea000383ffff */
.L_x_1318:
[----:B------:R-:W-:Y:S01]  /*1aad0*/  IMAD.MOV.U32 R238, RZ, RZ, R7 ;  /* 0x000000ffffee7224 */ /* 0x000fe200078e0007 */
[----:B------:R-:W-:Y:S01]  /*1aae0*/  MOV R174, 0x181f ;  /* 0x0000181f00ae7802 */ /* 0x000fe20000000f00 */
[----:B------:R-:W-:Y:S01]  /*1aaf0*/  IMAD.MOV.U32 R175, RZ, RZ, RZ ;  /* 0x000000ffffaf7224 */ /* 0x000fe200078e00ff */
[----:B------:R-:W-:Y:S02]  /*1ab00*/  MOV R173, 0xffffffff ;  /* 0xffffffff00ad7802 */ /* 0x000fe40000000f00 */
[----:B------:R-:W-:-:S02]  /*1ab10*/  MOV R172, 0x1ab30 ;  /* 0x0001ab3000ac7802 */ /* 0x000fc40000000f00 */
[----:B-12-45:R-:W-:Y:S05]  /*1ab20*/  CALL.REL.NOINC `($__internal_5_$__cuda_sm70_shflsync_idx_p) ;  /* 0x0000884000007944 */ /* 0x036fea0003c00000 */
[----:B--2---:R-:W-:Y:S01]  /*1ab30*/  MOV R12, R240 ;  /* 0x000000f0000c7202 */ /* 0x004fe20000000f00 */
[----:B-1----:R-:W-:Y:S05]  /*1ab40*/  BRA `(.L_x_1357) ;  /* 0xffffda8000007947 */ /* 0x002fea000383ffff */
.L_x_1321:
[----:B------:R-:W-:Y:S01]  /*1ab50*/  IMAD.MOV.U32 R238, RZ, RZ, R6 ;  /* 0x000000ffffee7224 */ /* 0x000fe200078e0006 */
[----:B------:R-:W-:Y:S01]  /*1ab60*/  MOV R174, 0x181f ;  /* 0x0000181f00ae7802 */ /* 0x000fe20000000f00 */
[----:B------:R-:W-:Y:S01]  /*1ab70*/  IMAD.MOV.U32 R175, RZ, RZ, 0x1 ;  /* 0x00000001ffaf7424 */ /* 0x000fe200078e00ff */
[----:B------:R-:W-:-:S02]  /*1ab80*/  MOV R173, 0xffffffff ;  /* 0xffffffff00ad7802 */ /* 0x000fc40000000f00 */
[----:B------:R-:W-:Y:S02]  /*1ab90*/  MOV R172, 0x1abb0 ;  /* 0x0001abb000ac7802 */ /* 0x000fe40000000f00 */
[----:B-1-34-:R-:W-:Y:S05]  /*1aba0*/  CALL.REL.NOINC `($__internal_5_$__cuda_sm70_shflsync_idx_p) ;  /* 0x000087c000007944 */ /* 0x01afea0003c00000 */
[----:B--2---:R-:W-:Y:S01]  /*1abb0*/  IMAD.MOV.U32 R9, RZ, RZ, R240 ;  /* 0x000000ffff097224 */ /* 0x004fe200078e00f0 */
[----:B-1----:R-:W-:Y:S01]  /*1abc0*/  MOV R238, R7 ;  /* 0x0000000700ee7202 */ /* 0x002fe20000000f00 */
[----:B------:R-:W-:Y:S01]  /*1abd0*/  IMAD.MOV.U32 R175, RZ, RZ, 0x1 ;  /* 0x00000001ffaf7424 */ /* 0x000fe200078e00ff */
[----:B------:R-:W-:Y:S01]  /*1abe0*/  MOV R174, 0x181f ;  /* 0x0000181f00ae7802 */ /* 0x000fe20000000f00 */
[----:B------:R-:W-:Y:S01]  /*1abf0*/  IMAD.MOV.U32 R173, RZ, RZ, -0x1 ;  /* 0xffffffffffad7424 */ /* 0x000fe200078e00ff */
[----:B------:R-:W-:Y:S02]  /*1ac00*/  MOV R172, 0x1ac20 ;  /* 0x0001ac2000ac7802 */ /* 0x000fe40000000f00 */
[----:B------:R-:W-:Y:S05]  /*1ac10*/  CALL.REL.NOINC `($__internal_5_$__cuda_sm70_shflsync_idx_p) ;  /* 0x0000875000007944 */ /* 0x000fea0003c00000 */
[----:B--2---:R-:W-:Y:S01]  /*1ac20*/  MOV R12, R240 ;  /* 0x000000f0000c7202 */ /* 0x004fe20000000f00 */
[----:B-1----:R-:W-:Y:S05]  /*1ac30*/  BRA `(.L_x_1358) ;  /* 0xffffdb1000007947 */ /* 0x002fea000383ffff */
.L_x_1324:
[----:B------:R-:W-:Y:S01]  /*1ac40*/  IMAD.MOV.U32 R238, RZ, RZ, R6 ;  /* 0x000000ffffee7224 */ /* 0x000fe200078e0006 */
[----:B------:R-:W-:Y:S01]  /*1ac50*/  MOV R174, 0x181f ;  /* 0x0000181f00ae7802 */ /* 0x000fe20000000f00 */
[----:B------:R-:W-:Y:S01]  /*1ac60*/  IMAD.MOV.U32 R175, RZ, RZ, 0x2 ;  /* 0x00000002ffaf7424 */ /* 0x000fe200078e00ff */
[----:B------:R-:W-:Y:S02]  /*1ac70*/  MOV R173, 0xffffffff ;  /* 0xffffffff00ad7802 */ /* 0x000fe40000000f00 */
[----:B------:R-:W-:-:S02]  /*1ac80*/  MOV R172, 0x1aca0 ;  /* 0x0001aca000ac7802 */ /* 0x000fc40000000f00 */
[----:B-1234-:R-:W-:Y:S05]  /*1ac90*/  CALL.REL.NOINC `($__internal_5_$__cuda_sm70_shflsync_idx_p) ;  /* 0x000086d000007944 */ /* 0x01efea0003c00000 */
[----:B--2---:R-:W-:Y:S01]  /*1aca0*/  MOV R9, R240 ;  /* 0x000000f000097202 */ /* 0x004fe20000000f00 */
[----:B-1----:R-:W-:Y:S05]  /*1acb0*/  BRA `(.L_x_1359) ;  /* 0xffffdc0000007947 */ /* 0x002fea000383ffff */
.L_x_1325:
[----:B------:R-:W-:Y:S01]  /*1acc0*/  IMAD.MOV.U32 R238, RZ, RZ, R7 ;  /* 0x000000ffffee7224 */ /* 0x000fe200078e0007 */
[----:B------:R-:W-:Y:S01]  /*1acd0*/  MOV R174, 0x181f ;  /* 0x0000181f00ae7802 */ /* 0x000fe20000000f00 */
[----:B------:R-:W-:Y:S01]  /*1ace0*/  IMAD.MOV.U32 R175, RZ, RZ, 0x2 ;  /* 0x00000002ffaf7424 */ /* 0x000fe200078e00ff */
[----:B------:R-:W-:-:S02]  /*1acf0*/  MOV R173, 0xffffffff ;  /* 0xffffffff00ad7802 */ /* 0x000fc40000000f00 */
[----:B------:R-:W-:Y:S02]  /*1ad00*/  MOV R172, 0x1ad20 ;  /* 0x0001ad2000ac7802 */ /* 0x000fe40000000f00 */
[----:B-1234-:R-:W-:Y:S05]  /*1ad10*/  CALL.REL.NOINC `($__internal_5_$__cuda_sm70_shflsync_idx_p) ;  /* 0x0000865000007944 */ /* 0x01efea0003c00000 */
[----:B--2---:R-:W-:Y:S01]  /*1ad20*/  MOV R12, R240 ;  /* 0x000000f0000c7202 */ /* 0x004fe20000000f00 */
[----:B-1----:R-:W-:Y:S05]  /*1ad30*/  BRA `(.L_x_1360) ;  /* 0xffffdba000007947 */ /* 0x002fea000383ffff */
.L_x_1328:
[----:B------:R-:W-:Y:S01]  /*1ad40*/  IMAD.MOV.U32 R238, RZ, RZ, R6 ;  /* 0x000000ffffee7224 */ /* 0x000fe200078e0006 */
[----:B------:R-:W-:Y:S01]  /*1ad50*/  MOV R174, 0x181f ;  /* 0x0000181f00ae7802 */ /* 0x000fe20000000f00 */
[----:B------:R-:W-:Y:S01]  /*1ad60*/  IMAD.MOV.U32 R175, RZ, RZ, 0x3 ;  /* 0x00000003ffaf7424 */ /* 0x000fe200078e00ff */
[----:B------:R-:W-:Y:S02]  /*1ad70*/  MOV R173, 0xffffffff ;  /* 0xffffffff00ad7802 */ /* 0x000fe40000000f00 */
[----:B------:R-:W-:Y:S02]  /*1ad80*/  MOV R172, 0x1ada0 ;  /* 0x0001ada000ac7802 */ /* 0x000fe40000000f00 */
[----:B-1234-:R-:W-:Y:S05]  /*1ad90*/  CALL.REL.NOINC `($__internal_5_$__cuda_sm70_shflsync_idx_p) ;  /* 0x000085d000007944 */ /* 0x01efea0003c00000 */
        /* <DEDUP_REMOVED lines=8> */
        .type           $_ZN7cutlass13device_kernelIN5flash19enable_sm80_to_sm89INS1_16FlashAttnFwdSm80INS1_25CollectiveMainloopFwdSm80ILi8ELi2ELb0EN4cute5tupleIJNS5_1CILi128EEENS7_ILi64EEENS7_ILi192EEEEEELi192ENS_10bfloat16_tEfNS_4arch4Sm80ELb0ELb1ELb0ELb1ELb1ELb1ELb1ELb0EEENS1_21CollectiveEpilogueFwdINS6_IJS8_SA_S9_EEENS6_IJNS7_ILi1EEESI_SI_EEESC_SE_Li256ELb1ELb1ELb0ELb0EEENS1_19SingleTileSchedulerILb1ELb0ELb1ELi128EEEEEEEEEvNT_6ParamsE$_ZZN5flash25CollectiveMainloopFwdSm80ILi8ELi2ELb0EN4cute5tupleIJNS1_1CILi128EEENS3_ILi64EEENS3_ILi192EEEEEELi192EN7cutlass10bfloat16_tEfNS8_4arch4Sm80ELb0ELb1ELb0ELb1ELb1ELb1ELb1ELb0EE3mmaINS_16FlashAttnFwdSm80ISC_NS_21CollectiveEpilogueFwdINS2_IJS4_S6_S5_EEENS2_IJNS3_ILi1EEESH_SH_EEES9_SB_Li256ELb1ELb1ELb0ELb0EEENS_19SingleTileSchedulerILb1ELb0ELb1ELi128EEEE13SharedStorageENS1_6TensorINS1_11ArrayEngineIfLm96EEENS1_6LayoutINS2_IJNS2_IJNS3_ILi2EEESS_EEESH_NS3_ILi24EEEEEENS2_IJNS2_IJSH_SS_EEENS3_ILi0EEENS3_ILi4EEEEEEEEEENS_7SoftmaxILi2ELi0EEEEEbRKNSC_6ParamsERT0_RT1_iRKNS_16SeqlenInfoQKNewKILb1ELb1EEENS2_IJiiiiEEERT_ENKUlvE_clEv,@function
        .size           $_ZN7cutlass13device_kernelIN5flash19enable_sm80_to_sm89INS1_16FlashAttnFwdSm80INS1_25CollectiveMainloopFwdSm80ILi8ELi2ELb0EN4cute5tupleIJNS5_1CILi128EEENS7_ILi64EEENS7_ILi192EEEEEELi192ENS_10bfloat16_tEfNS_4arch4Sm80ELb0ELb1ELb0ELb1ELb1ELb1ELb1ELb0EEENS1_21CollectiveEpilogueFwdINS6_IJS8_SA_S9_EEENS6_IJNS7_ILi1EEESI_SI_EEESC_SE_Li256ELb1ELb1ELb0ELb0EEENS1_19SingleTileSchedulerILb1ELb0ELb1ELi128EEEEEEEEEvNT_6ParamsE$_ZZN5flash25CollectiveMainloopFwdSm80ILi8ELi2ELb0EN4cute5tupleIJNS1_1CILi128EEENS3_ILi64EEENS3_ILi192EEEEEELi192EN7cutlass10bfloat16_tEfNS8_4arch4Sm80ELb0ELb1ELb0ELb1ELb1ELb1ELb1ELb0EE3mmaINS_16FlashAttnFwdSm80ISC_NS_21CollectiveEpilogueFwdINS2_IJS4_S6_S5_EEENS2_IJNS3_ILi1EEESH_SH_EEES9_SB_Li256ELb1ELb1ELb0ELb0EEENS_19SingleTileSchedulerILb1ELb0ELb1ELi128EEEE13SharedStorageENS1_6TensorINS1_11ArrayEngineIfLm96EEENS1_6LayoutINS2_IJNS2_IJNS3_ILi2EEESS_EEESH_NS3_ILi24EEEEEENS2_IJNS2_IJSH_SS_EEENS3_ILi0EEENS3_ILi4EEEEEEEEEENS_7SoftmaxILi2ELi0EEEEEbRKNSC_6ParamsERT0_RT1_iRKNS_16SeqlenInfoQKNewKILb1ELb1EEENS2_IJiiiiEEERT_ENKUlvE_clEv,($__internal_4_$__cuda_sm70_shflsync_bfly_p - $_ZN7cutlass13device_kernelIN5flash19enable_sm80_to_sm89INS1_16FlashAttnFwdSm80INS1_25CollectiveMainloopFwdSm80ILi8ELi2ELb0EN4cute5tupleIJNS5_1CILi128EEENS7_ILi64EEENS7_ILi192EEEEEELi192ENS_10bfloat16_tEfNS_4arch4Sm80ELb0ELb1ELb0ELb1ELb1ELb1ELb1ELb0EEENS1_21CollectiveEpilogueFwdINS6_IJS8_SA_S9_EEENS6_IJNS7_ILi1EEESI_SI_EEESC_SE_Li256ELb1ELb1ELb0ELb0EEENS1_19SingleTileSchedulerILb1ELb0ELb1ELi128EEEEEEEEEvNT_6ParamsE$_ZZN5flash25CollectiveMainloopFwdSm80ILi8ELi2ELb0EN4cute5tupleIJNS1_1CILi128EEENS3_ILi64EEENS3_ILi192EEEEEELi192EN7cutlass10bfloat16_tEfNS8_4arch4Sm80ELb0ELb1ELb0ELb1ELb1ELb1ELb1ELb0EE3mmaINS_16FlashAttnFwdSm80ISC_NS_21CollectiveEpilogueFwdINS2_IJS4_S6_S5_EEENS2_IJNS3_ILi1EEESH_SH_EEES9_SB_Li256ELb1ELb1ELb0ELb0EEENS_19SingleTileSchedulerILb1ELb0ELb1ELi128EEEE13SharedStorageENS1_6TensorINS1_11ArrayEngineIfLm96EEENS1_6LayoutINS2_IJNS2_IJNS3_ILi2EEESS_EEESH_NS3_ILi24EEEEEENS2_IJNS2_IJSH_SS_EEENS3_ILi0EEENS3_ILi4EEEEEEEEEENS_7SoftmaxILi2ELi0EEEEEbRKNSC_6ParamsERT0_RT1_iRKNS_16SeqlenInfoQKNewKILb1ELb1EEENS2_IJiiiiEEERT_ENKUlvE_clEv)
$_ZN7cutlass13device_kernelIN5flash19enable_sm80_to_sm89INS1_16FlashAttnFwdSm80INS1_25CollectiveMainloopFwdSm80ILi8ELi2ELb0EN4cute5tupleIJNS5_1CILi128EEENS7_ILi64EEENS7_ILi192EEEEEELi192ENS_10bfloat16_tEfNS_4arch4Sm80ELb0ELb1ELb0ELb1ELb1ELb1ELb1ELb0EEENS1_21CollectiveEpilogueFwdINS6_IJS8_SA_S9_EEENS6_IJNS7_ILi1EEESI_SI_EEESC_SE_Li256ELb1ELb1ELb0ELb0EEENS1_19SingleTileSchedulerILb1ELb0ELb1ELi128EEEEEEEEEvNT_6ParamsE$_ZZN5flash25CollectiveMainloopFwdSm80ILi8ELi2ELb0EN4cute5tupleIJNS1_1CILi128EEENS3_ILi64EEENS3_ILi192EEEEEELi192EN7cutlass10bfloat16_tEfNS8_4arch4Sm80ELb0ELb1ELb0ELb1ELb1ELb1ELb1ELb0EE3mmaINS_16FlashAttnFwdSm80ISC_NS_21CollectiveEpilogueFwdINS2_IJS4_S6_S5_EEENS2_IJNS3_ILi1EEESH_SH_EEES9_SB_Li256ELb1ELb1ELb0ELb0EEENS_19SingleTileSchedulerILb1ELb0ELb1ELi128EEEE13SharedStorageENS1_6TensorINS1_11ArrayEngineIfLm96EEENS1_6LayoutINS2_IJNS2_IJNS3_ILi2EEESS_EEESH_NS3_ILi24EEEEEENS2_IJNS2_IJSH_SS_EEENS3_ILi0EEENS3_ILi4EEEEEEEEEENS_7SoftmaxILi2ELi0EEEEEbRKNSC_6ParamsERT0_RT1_iRKNS_16SeqlenInfoQKNewKILb1ELb1EEENS2_IJiiiiEEERT_ENKUlvE_clEv:
        /* <DEDUP_REMOVED lines=8> */
[----:B------:R-:W-:Y:S05]  /*1aea0*/  RET.REL.NODEC R24 `(_ZN7cutlass13device_kernelIN5flash19enable_sm80_to_sm89INS1_16FlashAttnFwdSm80INS1_25CollectiveMainloopFwdSm80ILi8ELi2ELb0EN4cute5tupleIJNS5_1CILi128EEENS7_ILi64EEENS7_ILi192EEEEEELi192ENS_10bfloat16_tEfNS_4arch4Sm80ELb0ELb1ELb0ELb1ELb1ELb1ELb1ELb0EEENS1_21CollectiveEpilogueFwdINS6_IJS8_SA_S9_EEENS6_IJNS7_ILi1EEESI_SI_EEESC_SE_Li256ELb1ELb1ELb0ELb0EEENS1_19SingleTileSchedulerILb1ELb0ELb1ELi128EEEEEEEEEvNT_6ParamsE) ;  /* 0xfffe515018007950 */ /* 0x000fea0003c3ffff */
.L_x_1362:
[----:B------:R-:W2:Y:S04]  /*1aeb0*/  LDL.64 R18, [R27+0x8] ;  /* 0x000008001b127983 */ /* 0x000ea80000100a00 */
[----:B------:R-:W3:Y:S04]  /*1aec0*/  LDL.64 R20, [R27+0x18] ;  /* 0x000018001b147983 */ /* 0x000ee80000100a00 */
[----:B------:R-:W4:Y:S01]  /*1aed0*/  LDL.64 R16, [R27+0x20] ;  /* 0x000020001b107983 */ /* 0x000f220000100a00 */
[----:B------:R-:W-:-:S03]  /*1aee0*/  ULDC.64 UR4, c[0x0][0x118] ;  /* 0x0000460000047ab9 */ /* 0x000fc60000000a00 */
[----:B------:R-:W4:Y:S04]  /*1aef0*/  LD.E.U8 R11, [R36.64+0x138] ;  /* 0x00013804240b7980 */ /* 0x000f28000c101100 */
[----:B------:R-:W4:Y:S04]  /*1af00*/  LD.E.64 R34, [R36.64+0x120] ;  /* 0x0001200424227980 */ /* 0x000f28000c101b00 */
        /* <DEDUP_REMOVED lines=10> */
[----:B--2---:R-:W-:-:S04]  /*1afb0*/  SHF.R.S32.HI R64, RZ, 0x1f, R101 ;  /* 0x0000001fff407819 */ /* 0x004fc80000011465 */
[----:B------:R-:W-:Y:S01]  /*1afc0*/  LEA.HI R25, R64, R101, RZ, 0x2 ;  /* 0x0000006540197211 */ /* 0x000fe200078f10ff */
[-C--:B---3--:R-:W-:Y:S01]  /*1afd0*/  IMAD R31, R35, R21.reuse, RZ ;  /* 0x00000015231f7224 */ /* 0x088fe200078e02ff */
[----:B------:R-:W-:Y:S02]  /*1afe0*/  SHF.R.S32.HI R13, RZ, 0x1f, R21 ;  /* 0x0000001fff0d7819 */ /* 0x000fe40000011415 */
[----:B------:R-:W-:Y:S02]  /*1aff0*/  LOP3.LUT R76, R25, 0xfffffffc, RZ, 0xc0, !PT ;  /* 0xfffffffc194c7812 */ /* 0x000fe400078ec0ff */
[----:B------:R-:W-:Y:S01]  /*1b000*/  SHF.R.S32.HI R25, RZ, 0x2, R25 ;  /* 0x00000002ff197819 */ /* 0x000fe20000011419 */
[----:B------:R-:W-:Y:S02]  /*1b010*/  IMAD R19, R29, R21, RZ ;  /* 0x000000151d137224 */ /* 0x000fe400078e02ff */
[C---:B------:R-:W-:Y:S02]  /*1b020*/  IMAD R31, R34.reuse, R13, R31 ;  /* 0x0000000d221f7224 */ /* 0x040fe400078e021f */
[----:B-1----:R-:W-:-:S04]  /*1b030*/  IMAD.WIDE.U32 R32, R34, R21, RZ ;  /* 0x0000001522207225 */ /* 0x002fc800078e00ff */
[----:B------:R-:W-:Y:S02]  /*1b040*/  IMAD.IADD R76, R101, 0x1, -R76 ;  /* 0x00000001654c7824 */ /* 0x000fe400078e0a4c */
[----:B----4-:R-:W-:Y:S02]  /*1b050*/  IMAD R16, R16, 0x80, R25 ;  /* 0x0000008010107824 */ /* 0x010fe400078e0219 */
[C---:B------:R-:W-:Y:S02]  /*1b060*/  IMAD R19, R28.reuse, R13, R19 ;  /* 0x0000000d1c137224 */ /* 0x040fe400078e0213 */
[----:B------:R-:W-:Y:S01]  /*1b070*/  IMAD.WIDE.U32 R20, R28, R21, RZ ;  /* 0x000000151c147225 */ /* 0x000fe200078e00ff */
        /* <DEDUP_REMOVED lines=8> */
[----:B------:R-:W-:Y:S02]  /*1b100*/  ULDC.64 UR4, c[0x0][0x118] ;  /* 0x0000460000047ab9 */ /* 0x000fe40000000a00 */
[----:B------:R-:W2:Y:S04]  /*1b110*/  LD.E R13, [R36.64+0x168] ;  /* 0x00016804240d7980 */ /* 0x000ea8000c101900 */
[----:B------:R-:W3:Y:S01]  /*1b120*/  LD.E R11, [R36.64+0x16c] ;  /* 0x00016c04240b7980 */ /* 0x000ee2000c101900 */
[----:B--2---:R-:W-:-:S05]  /*1b130*/  IMAD.HI.U32 R10, R10, R13, RZ ;  /* 0x0000000d0a0a7227 */ /* 0x004fca00078e00ff */
[----:B---3--:R-:W-:Y:S02]  /*1b140*/  SHF.R.U32.HI R10, RZ, R11, R10 ;  /* 0x0000000bff0a7219 */ /* 0x008fe4000001160a */
.L_x_1365:
[----:B------:R-:W-:Y:S05]  /*1b150*/  BSYNC B0 ;  /* 0x0000000000007941 */ /* 0x000fea0003800000 */
.L_x_1364:
[----:B------:R-:W-:Y:S01]  /*1b160*/  SHF.R.S32.HI R11, RZ, 0x1f, R10 ;  /* 0x0000001fff0b7819 */ /* 0x000fe2000001140a */
[----:B------:R-:W-:Y:S01]  /*1b170*/  IMAD R12, R35, R10, RZ ;  /* 0x0000000a230c7224 */ /* 0x000fe200078e02ff */
[----:B------:R-:W-:Y:S02]  /*1b180*/  MOV R30, R32 ;  /* 0x00000020001e7202 */ /* 0x000fe40000000f00 */
[----:B------:R-:W-:Y:S01]  /*1b190*/  MOV R18, R20 ;  /* 0x0000001400127202 */ /* 0x000fe20000000f00 */
[C---:B------:R-:W-:Y:S02]  /*1b1a0*/  IMAD R12, R34.reuse, R11, R12 ;  /* 0x0000000b220c7224 */ /* 0x040fe400078e020c */
[----:B------:R-:W-:-:S04]  /*1b1b0*/  IMAD.WIDE.U32 R30, R34, R10, R30 ;  /* 0x0000000a221e7225 */ /* 0x000fc800078e001e */
[----:B------:R-:W-:Y:S01]  /*1b1c0*/  IMAD.WIDE.U32 R18, R28, R10, R18 ;  /* 0x0000000a1c127225 */ /* 0x000fe200078e0012 */
[----:B------:R-:W-:Y:S02]  /*1b1d0*/  IADD3 R17, R31, R12, RZ ;  /* 0x0000000c1f117210 */ /* 0x000fe40007ffe0ff */
[----:B------:R-:W-:Y:S01]  /*1b1e0*/  LEA R13, P0, R30, R22, 0x1 ;  /* 0x000000161e0d7211 */ /* 0x000fe200078008ff */
[----:B------:R-:W-:-:S03]  /*1b1f0*/  IMAD R12, R29, R10, RZ ;  /* 0x0000000a1d0c7224 */ /* 0x000fc600078e02ff */
[----:B------:R-:W-:Y:S01]  /*1b200*/  LEA.HI.X R17, R30, R23, R17, 0x1, P0 ;  /* 0x000000171e117211 */ /* 0x000fe200000f0c11 */
[----:B------:R-:W-:Y:S01]  /*1b210*/  IMAD R12, R28, R11, R12 ;  /* 0x0000000b1c0c7224 */ /* 0x000fe200078e020c */
[----:B------:R-:W-:-:S04]  /*1b220*/  LEA R11, P0, R18, R14, 0x1 ;  /* 0x0000000e120b7211 */ /* 0x000fc800078008ff */
[----:B------:R-:W-:-:S04]  /*1b230*/  IADD3 R19, R19, R12, RZ ;  /* 0x0000000c13137210 */ /* 0x000fc80007ffe0ff */
[----:B------:R-:W-:Y:S01]  /*1b240*/  LEA.HI.X R10, R18, R15, R19, 0x1, P0 ;  /* 0x0000000f120a7211 */ /* 0x000fe200000f0c13 */
[----:B------:R-:W-:Y:S05]  /*1b250*/  BRA.DIV ~URZ, `(.L_x_1366) ;  /* 0x000079627f007947 */ /* 0x000fea000b800000 */
[----:B------:R1:W2:Y:S02]  /*1b260*/  SHFL.IDX PT, R21, R17, RZ, 0x1c1f ;  /* 0x001c1fff11157589 */ /* 0x0002a400000e0000 */
.L_x_1414:
[----:B------:R-:W-:Y:S05]  /*1b270*/  BRA.DIV ~URZ, `(.L_x_1367) ;  /* 0x000079c27f007947 */ /* 0x000fea000b800000 */
[----:B------:R3:W4:Y:S04]  /*1b280*/  SHFL.IDX PT, R20, R13, RZ, 0x1c1f ;  /* 0x001c1fff0d147589 */ /* 0x00072800000e0000 */
[----:B------:R3:W1:Y:S04]  /*1b290*/  SHFL.IDX PT, R23, R10, RZ, 0x1c1f ;  /* 0x001c1fff0a177589 */ /* 0x00066800000e0000 */
[----:B------:R3:W2:Y:S02]  /*1b2a0*/  SHFL.IDX PT, R22, R11, RZ, 0x1c1f ;  /* 0x001c1fff0b167589 */ /* 0x0006a400000e0000 */
.L_x_1415:
        /* <DEDUP_REMOVED lines=20> */
[----:B------:R-:W-:Y:S01]  /*1b3f0*/  IMAD.SHL.U32 R12, R12, 0x4, RZ ;  /* 0x000000040c0c7824 */ /* 0x000fe200078e00ff */
[----:B------:R-:W-:Y:S05]  /*1b400*/  @P0 BRA `(.L_x_1369) ;  /* 0x000003f000000947 */ /* 0x000fea0003800000 */
[C---:B------:R-:W-:Y:S01]  /*1b410*/  ISETP.GE.AND P0, PT, R12.reuse, R7, PT ;  /* 0x000000070c00720c */ /* 0x040fe20003f06270 */
[----:B------:R-:W-:Y:S01]  /*1b420*/  CS2R R112, SRZ ;  /* 0x0000000000707805 */ /* 0x000fe2000001ff00 */
[----:B------:R-:W-:Y:S01]  /*1b430*/  CS2R R116, SRZ ;  /* 0x0000000000747805 */ /* 0x000fe2000001ff00 */
[----:B------:R-:W-:Y:S01]  /*1b440*/  IADD3 R19, R12, 0x10, RZ ;  /* 0x000000100c137810 */ /* 0x000fe20007ffe0ff */
[----:B------:R-:W-:-:S09]  /*1b450*/  ULDC.64 UR4, c[0x0][0x118] ;  /* 0x0000460000047ab9 */ /* 0x000fd20000000a00 */
[----:B--2-4-:R-:W-:-:S04]  /*1b460*/  @!P0 IMAD.WIDE R30, R12, 0x2, R20 ;  /* 0x000000020c1e8825 */ /* 0x014fc800078e0214 */
[----:B-1----:R-:W-:Y:S01]  /*1b470*/  @!P0 IMAD.WIDE R28, R12, 0x2, R22 ;  /* 0x000000020c1c8825 */ /* 0x002fe200078e0216 */
[----:B------:R1:W5:Y:S04]  /*1b480*/  @!P0 LD.E.64 R112, [R30.64] ;  /* 0x000000041e708980 */ /* 0x000368000c101b00 */
[----:B------:R2:W5:Y:S01]  /*1b490*/  @!P0 LD.E.64 R116, [R28.64] ;  /* 0x000000041c748980 */ /* 0x000562000c101b00 */
[----:B------:R-:W-:Y:S01]  /*1b4a0*/  ISETP.GE.AND P0, PT, R19, R7, PT ;  /* 0x000000071300720c */ /* 0x000fe20003f06270 */
[----:B------:R-:W-:Y:S01]  /*1b4b0*/  CS2R R120, SRZ ;  /* 0x0000000000787805 */ /* 0x000fe2000001ff00 */
[----:B------:R-:W-:-:S11]  /*1b4c0*/  CS2R R118, SRZ ;  /* 0x0000000000767805 */ /* 0x000fd6000001ff00 */
[----:B------:R-:W-:-:S04]  /*1b4d0*/  @!P0 SHF.R.S32.HI R18, RZ, 0x1f, R19 ;  /* 0x0000001fff128819 */ /* 0x000fc80000011413 */
[----:B------:R-:W-:-:S04]  /*1b4e0*/  @!P0 LEA.HI R19, R18, R19, RZ, 0x2 ;  /* 0x0000001312138211 */ /* 0x000fc800078f10ff */
[----:B------:R-:W-:-:S05]  /*1b4f0*/  @!P0 LOP3.LUT R19, R19, 0xfffffffc, RZ, 0xc0, !PT ;  /* 0xfffffffc13138812 */ /* 0x000fca00078ec0ff */
[----:B------:R-:W-:-:S04]  /*1b500*/  @!P0 IMAD.WIDE R32, R19, 0x2, R20 ;  /* 0x0000000213208825 */ /* 0x000fc800078e0214 */
[----:B------:R-:W-:Y:S01]  /*1b510*/  @!P0 IMAD.WIDE R34, R19, 0x2, R22 ;  /* 0x0000000213228825 */ /* 0x000fe200078e0216 */
[----:B------:R-:W-:Y:S01]  /*1b520*/  IADD3 R19, R12, 0x20, RZ ;  /* 0x000000200c137810 */ /* 0x000fe20007ffe0ff */
        /* <DEDUP_REMOVED lines=8> */
[----:B--2---:R-:W-:-:S04]  /*1b5b0*/  @!P0 IMAD.WIDE R28, R19, 0x2, R20 ;  /* 0x00000002131c8825 */ /* 0x004fc800078e0214 */
[----:B-1----:R-:W-:Y:S01]  /*1b5c0*/  @!P0 IMAD.WIDE R30, R19, 0x2, R22 ;  /* 0x00000002131e8825 */ /* 0x002fe200078e0216 */
        /* <DEDUP_REMOVED lines=9> */
[----:B----4-:R-:W-:-:S04]  /*1b660*/  @!P0 IMAD.WIDE R32, R19, 0x2, R20 ;  /* 0x0000000213208825 */ /* 0x010fc800078e0214 */
[----:B---3--:R-:W-:Y:S01]  /*1b670*/  @!P0 IMAD.WIDE R34, R19, 0x2, R22 ;  /* 0x0000000213228825 */ /* 0x008fe200078e0216 */
        /* <DEDUP_REMOVED lines=8> */
[----:B------:R-:W-:Y:S02]  /*1b700*/  @!P0 LOP3.LUT R18, R18, 0xfffffffc, RZ, 0xc0, !PT ;  /* 0xfffffffc12128812 */ /* 0x000fe400078ec0ff */
[----:B------:R-:W-:-:S03]  /*1b710*/  IADD3 R19, R12, 0x50, RZ ;  /* 0x000000500c137810 */ /* 0x000fc60007ffe0ff */
[----:B-1----:R-:W-:-:S04]  /*1b720*/  @!P0 IMAD.WIDE R28, R18, 0x2, R20 ;  /* 0x00000002121c8825 */ /* 0x002fc800078e0214 */
[----:B--2---:R-:W-:Y:S01]  /*1b730*/  @!P0 IMAD.WIDE R30, R18, 0x2, R22 ;  /* 0x00000002121e8825 */ /* 0x004fe200078e0216 */
        /* <DEDUP_REMOVED lines=12> */
.L_x_1369:
[----:B------:R-:W-:Y:S05]  /*1b800*/  BSYNC B0 ;  /* 0x0000000000007941 */ /* 0x000fea0003800000 */
.L_x_1368:
[----:B--23-5:R-:W-:Y:S02]  /*1b810*/  IMAD.MOV.U32 R21, RZ, RZ, R84 ;  /* 0x000000ffff157224 */ /* 0x02cfe400078e0054 */
[----:B----4-:R-:W-:Y:S02]  /*1b820*/  IMAD.MOV.U32 R20, RZ, RZ, R85 ;  /* 0x000000ffff147224 */ /* 0x010fe400078e0055 */
        /* <DEDUP_REMOVED lines=47> */
[----:B------:R2:W3:Y:S04]  /*1bb20*/  SHFL.IDX PT, R19, R17, 0x1, 0x1c1f ;  /* 0x003c1f0011137f89 */ /* 0x0004e800000e0000 */
[----:B------:R2:W4:Y:S04]  /*1bb30*/  SHFL.IDX PT, R18, R13, 0x1, 0x1c1f ;  /* 0x003c1f000d127f89 */ /* 0x00052800000e0000 */
[----:B------:R2:W1:Y:S04]  /*1bb40*/  SHFL.IDX PT, R21, R10, 0x1, 0x1c1f ;  /* 0x003c1f000a157f89 */ /* 0x00046800000e0000 */
[----:B------:R2:W1:Y:S02]  /*1bb50*/  SHFL.IDX PT, R20, R11, 0x1, 0x1c1f ;  /* 0x003c1f000b147f89 */ /* 0x00046400000e0000 */
.L_x_1416:
        /* <DEDUP_REMOVED lines=13> */
[----:B------:R-:W-:-:S04]  /*1bc30*/  CS2R R90, SRZ ;  /* 0x00000000005a7805 */ /* 0x000fc8000001ff00 */
[----:B------:R-:W-:Y:S05]  /*1bc40*/  @P0 BRA `(.L_x_1372) ;  /* 0x000003f000000947 */ /* 0x000fea0003800000 */
[C---:B------:R-:W-:Y:S01]  /*1bc50*/  ISETP.GE.AND P0, PT, R12.reuse, R7, PT ;  /* 0x000000070c00720c */ /* 0x040fe20003f06270 */
[----:B------:R-:W-:Y:S01]  /*1bc60*/  CS2R R92, SRZ ;  /* 0x00000000005c7805 */ /* 0x000fe2000001ff00 */
[----:B------:R-:W-:Y:S01]  /*1bc70*/  CS2R R90, SRZ ;  /* 0x00000000005a7805 */ /* 0x000fe2000001ff00 */
[----:B--2---:R-:W-:Y:S01]  /*1bc80*/  IADD3 R11, R12, 0x10, RZ ;  /* 0x000000100c0b7810 */ /* 0x004fe20007ffe0ff */
[----:B------:R-:W-:-:S09]  /*1bc90*/  ULDC.64 UR4, c[0x0][0x118] ;  /* 0x0000460000047ab9 */ /* 0x000fd20000000a00 */
[----:B-1-34-:R-:W-:-:S04]  /*1bca0*/  @!P0 IMAD.WIDE R22, R12, 0x2, R18 ;  /* 0x000000020c168825 */ /* 0x01afc800078e0212 */
[----:B------:R-:W-:Y:S01]  /*1bcb0*/  @!P0 IMAD.WIDE R16, R12, 0x2, R20 ;  /* 0x000000020c108825 */ /* 0x000fe200078e0214 */
        /* <DEDUP_REMOVED lines=31> */
[----:B---3--:R-:W-:-:S04]  /*1beb0*/  @!P0 IMAD.WIDE R14, R10, 0x2, R18 ;  /* 0x000000020a0e8825 */ /* 0x008fc800078e0212 */
[----:B----4-:R-:W-:Y:S01]  /*1bec0*/  @!P0 IMAD.WIDE R28, R10, 0x2, R20 ;  /* 0x000000020a1c8825 */ /* 0x010fe200078e0214 */
        /* <DEDUP_REMOVED lines=14> */
[----:B---3--:R-:W-:Y:S01]  /*1bfb0*/  CS2R R14, SRZ ;  /* 0x00000000000e7805 */ /* 0x008fe2000001ff00 */
        /* <DEDUP_REMOVED lines=8> */
.L_x_1372:
[----:B------:R-:W-:Y:S05]  /*1c040*/  BSYNC B0 ;  /* 0x0000000000007941 */ /* 0x000fea0003800000 */
.L_x_1371:
[----:B-12---:R-:W2:Y:S01]  /*1c050*/  LDL.64 R20, [R27+0x20] ;  /* 0x000020001b147983 */ /* 0x006ea20000100a00 */
[----:B------:R-:W-:-:S04]  /*1c060*/  DEPBAR.LE SB0, 0x3 ;  /* 0x000080c00000791a */ /* 0x000fc80000000000 */
[----:B----4-:R-:W4:Y:S01]  /*1c070*/  LDL.64 R46, [R27+0x28] ;  /* 0x000028001b2e7983 */ /* 0x010f220000100a00 */
[----:B------:R-:W-:Y:S01]  /*1c080*/  WARPSYNC 0xffffffff ;  /* 0xffffffff00007948 */ /* 0x000fe20003800000 */
[----:B------:R-:W-:Y:S01]  /*1c090*/  ULDC.64 UR4, c[0x0][0x118] ;  /* 0x0000460000047ab9 */ /* 0x000fe20000000a00 */
[----:B------:R-:W-:Y:S01]  /*1c0a0*/  SHF.R.S32.HI R10, RZ, 0x1f, R25 ;  /* 0x0000001fff0a7819 */ /* 0x000fe20000011419 */
[----:B------:R-:W-:Y:S01]  /*1c0b0*/  BAR.SYNC.DEFER_BLOCKING 0x0 ;  /* 0x0000000000007b1d */ /* 0x000fe20000010000 */
[----:B------:R-:W-:Y:S02]  /*1c0c0*/  IMAD.MOV.U32 R13, RZ, RZ, 0x20 ;  /* 0x00000020ff0d7424 */ /* 0x000fe400078e00ff */
[----:B------:R-:W-:-:S04]  /*1c0d0*/  LEA.HI R10, R10, R25, RZ, 0x3 ;  /* 0x000000190a0a7211 */ /* 0x000fc800078f18ff */
[----:B------:R-:W-:Y:S01]  /*1c0e0*/  LOP3.LUT R10, R10, 0xfffffff8, RZ, 0xc0, !PT ;  /* 0xfffffff80a0a7812 */ /* 0x000fe200078ec0ff */
[----:B-----5:R-:W-:Y:S01]  /*1c0f0*/  IMAD.MOV.U32 R17, RZ, RZ, R14 ;  /* 0x000000ffff117224 */ /* 0x020fe200078e000e */
[----:B------:R-:W-:Y:S01]  /*1c100*/  LEA.HI R11, R8, R101, RZ, 0x5 ;  /* 0x00000065080b7211 */ /* 0x000fe200078f28ff */
[----:B--2---:R1:W2:Y:S02]  /*1c110*/  LD.E R60, [R20.64] ;  /* 0x00000004143c7980 */ /* 0x0042a4000c101900 */
[----:B------:R-:W-:Y:S02]  /*1c120*/  IMAD.IADD R49, R25, 0x1, -R10 ;  /* 0x0000000119317824 */ /* 0x000fe400078e0a0a */
[----:B----4-:R-:W4:Y:S01]  /*1c130*/  LD.E.64 R46, [R46.64] ;  /* 0x000000042e2e7980 */ /* 0x010f22000c101b00 */
[----:B------:R-:W-:Y:S01]  /*1c140*/  IMAD.MOV.U32 R16, RZ, RZ, R15 ;  /* 0x000000ffff107224 */ /* 0x000fe200078e000f */
[----:B---3--:R-:W-:Y:S01]  /*1c150*/  PRMT R19, R17, 0x7610, R19 ;  /* 0x0000761011137816 */ /* 0x008fe20000000013 */
[----:B------:R-:W-:Y:S01]  /*1c160*/  IMAD.MOV.U32 R10, RZ, RZ, R62 ;  /* 0x000000ffff0a7224 */ /* 0x000fe200078e003e */
[----:B------:R-:W-:Y:S01]  /*1c170*/  LOP3.LUT P0, RZ, R49, 0x4, RZ, 0xc0, !PT ;  /* 0x0000000431ff7812 */ /* 0x000fe2000780c0ff */
[----:B------:R-:W-:Y:S01]  /*1c180*/  IMAD.MOV.U32 R8, RZ, RZ, R72 ;  /* 0x000000ffff087224 */ /* 0x000fe200078e0048 */
[----:B------:R-:W-:Y:S01]  /*1c190*/  PRMT R18, R16, 0x7610, R18 ;  /* 0x0000761010127816 */ /* 0x000fe20000000012 */
[----:B------:R-:W-:Y:S01]  /*1c1a0*/  IMAD.MOV.U32 R17, RZ, RZ, R63 ;  /* 0x000000ffff117224 */ /* 0x000fe200078e003f */
[----:B------:R-:W-:Y:S01]  /*1c1b0*/  PRMT R27, R10, 0x7610, R27 ;  /* 0x000076100a1b7816 */ /* 0x000fe2000000001b */
[----:B------:R-:W-:Y:S01]  /*1c1c0*/  IMAD.MOV.U32 R16, RZ, RZ, R66 ;  /* 0x000000ffff107224 */ /* 0x000fe200078e0042 */
[----:B------:R-:W-:Y:S01]  /*1c1d0*/  PRMT R33, R8, 0x7610, R33 ;  /* 0x0000761008217816 */ /* 0x000fe20000000021 */
[----:B------:R-:W-:Y:S01]  /*1c1e0*/  IMAD.MOV.U32 R10, RZ, RZ, R67 ;  /* 0x000000ffff0a7224 */ /* 0x000fe200078e0043 */
[----:B------:R-:W-:Y:S01]  /*1c1f0*/  SEL R13, R13, 0xffffffe0, !P0 ;  /* 0xffffffe00d0d7807 */ /* 0x000fe20004000000 */
        /* <DEDUP_REMOVED lines=16> */
[----:B------:R-:W-:-:S02]  /*1c300*/  IMAD.MOV.U32 R8, RZ, RZ, R65 ;  /* 0x000000ffff087224 */ /* 0x000fc400078e0041 */
[----:B------:R-:W-:Y:S01]  /*1c310*/  IMAD.SHL.U32 R49, R49, 0x40, RZ ;  /* 0x0000004031317824 */ /* 0x000fe200078e00ff */
[----:B------:R-:W-:Y:S01]  /*1c320*/  PRMT R43, R17, 0x7610, R43 ;  /* 0x00007610112b7816 */ /* 0x000fe2000000002b */
[----:B-1----:R-:W-:Y:S01]  /*1c330*/  IMAD.MOV.U32 R20, RZ, RZ, R59 ;  /* 0x000000ffff147224 */ /* 0x002fe200078e003b */
[----:B------:R-:W-:Y:S02]  /*1c340*/  PRMT R17, R16, 0x7610, R17 ;  /* 0x0000761010117816 */ /* 0x000fe40000000011 */
[----:B------:R-:W-:Y:S01]  /*1c350*/  PRMT R16, R10, 0x7610, R16 ;  /* 0x000076100a107816 */ /* 0x000fe20000000010 */
[----:B------:R-:W-:Y:S01]  /*1c360*/  IMAD.MOV.U32 R10, RZ, RZ, R64 ;  /* 0x000000ffff0a7224 */ /* 0x000fe200078e0040 */
[----:B------:R-:W-:Y:S01]  /*1c370*/  PRMT R28, R8, 0x7610, R28 ;  /* 0x00007610081c7816 */ /* 0x000fe2000000001c */
[----:B------:R-:W-:Y:S01]  /*1c380*/  IMAD.MOV.U32 R8, RZ, RZ, R70 ;  /* 0x000000ffff087224 */ /* 0x000fe200078e0046 */
[----:B------:R-:W-:Y:S02]  /*1c390*/  LOP3.LUT R49, R49, 0x1c0, RZ, 0xc0, !PT ;  /* 0x000001c031317812 */ /* 0x000fe400078ec0ff */
[----:B------:R-:W-:-:S02]  /*1c3a0*/  PRMT R21, R20, 0x7610, R21 ;  /* 0x0000761014157816 */ /* 0x000fc40000000015 */
[----:B------:R-:W-:Y:S02]  /*1c3b0*/  LOP3.LUT R41, R49, 0x18, R26, 0xf8, !PT ;  /* 0x0000001831297812 */ /* 0x000fe400078ef81a */
[----:B------:R-:W-:Y:S02]  /*1c3c0*/  SHF.R.U32.HI R20, RZ, 0x3, R49 ;  /* 0x00000003ff147819 */ /* 0x000fe40000011631 */
[----:B------:R-:W-:Y:S01]  /*1c3d0*/  PRMT R29, R10, 0x7610, R29 ;  /* 0x000076100a1d7816 */ /* 0x000fe2000000001d */
[----:B------:R-:W-:Y:S01]  /*1c3e0*/  IMAD.MOV.U32 R10, RZ, RZ, R71 ;  /* 0x000000ffff0a7224 */ /* 0x000fe200078e0047 */
[----:B------:R-:W-:Y:S01]  /*1c3f0*/  PRMT R38, R8, 0x7610, R38 ;  /* 0x0000761008267816 */ /* 0x000fe20000000026 */
[----:B------:R-:W-:Y:S01]  /*1c400*/  IMAD.MOV.U32 R8, RZ, RZ, R78 ;  /* 0x000000ffff087224 */ /* 0x000fe200078e004e */
[----:B------:R-:W-:Y:S01]  /*1c410*/  LOP3.LUT R20, R41, R20, RZ, 0x3c, !PT ;  /* 0x0000001429147212 */ /* 0x000fe200078e3cff */
[----:B------:R-:W-:Y:S01]  /*1c420*/  IMAD.SHL.U32 R11, R11, 0x10, RZ ;  /* 0x000000100b0b7824 */ /* 0x000fe200078e00ff */
[----:B------:R-:W-:Y:S01]  /*1c430*/  PRMT R26, R10, 0x7610, R26 ;  /* 0x000076100a1a7816 */ /* 0x000fe2000000001a */
[----:B------:R-:W-:Y:S01]  /*1c440*/  IMAD.MOV.U32 R10, RZ, RZ, R79 ;  /* 0x000000ffff0a7224 */ /* 0x000fe200078e004f */
[----:B------:R-:W-:Y:S01]  /*1c450*/  PRMT R42, R8, 0x7610, R42 ;  /* 0x00007610082a7816 */ /* 0x000fe2000000002a */
[----:B------:R-:W-:Y:S01]  /*1c460*/  IMAD.MOV.U32 R8, RZ, RZ, R91 ;  /* 0x000000ffff087224 */ /* 0x000fe200078e005b */
[----:B------:R-:W-:Y:S01]  /*1c470*/  LOP3.LUT R20, R20, 0xfffffe00, R11, 0xf8, !PT ;  /* 0xfffffe0014147812 */ /* 0x000fe200078ef80b */
[----:B------:R-:W-:Y:S01]  /*1c480*/  BSSY B1, `(.L_x_1373) ;  /* 0x000014d000017945 */ /* 0x000fe20003800000 */
[----:B------:R-:W-:-:S02]  /*1c490*/  PRMT R41, R10, 0x7610, R41 ;  /* 0x000076100a297816 */ /* 0x000fc40000000029 */
[----:B------:R-:W-:Y:S01]  /*1c4a0*/  PRMT R49, R8, 0x7610, R49 ;  /* 0x0000761008317816 */ /* 0x000fe20000000031 */
[----:B--2---:R-:W-:-:S05]  /*1c4b0*/  IMAD R60, R60, -0x80, R9 ;  /* 0xffffff803c3c7824 */ /* 0x004fca00078e0209 */
[----:B------:R-:W-:-:S04]  /*1c4c0*/  IMNMX R60, R60, 0x80, PT ;  /* 0x000000803c3c7817 */ /* 0x000fc80003800200 */
[----:B------:R-:W-:Y:S01]  /*1c4d0*/  ISETP.GE.AND P0, PT, R25, R60, PT ;  /* 0x0000003c1900720c */ /* 0x000fe20003f06270 */
[----:B------:R-:W-:Y:S02]  /*1c4e0*/  IMAD.MOV.U32 R9, RZ, RZ, R90 ;  /* 0x000000ffff097224 */ /* 0x000fe400078e005a */
[----:B----4-:R-:W-:-:S03]  /*1c4f0*/  IMAD.WIDE.U32 R52, R20, 0x2, R46 ;  /* 0x0000000214347825 */ /* 0x010fc600078e002e */
[----:B------:R-:W-:-:S07]  /*1c500*/  PRMT R50, R9, 0x7610, R50 ;  /* 0x0000761009327816 */ /* 0x000fce0000000032 */
[----:B------:R-:W-:Y:S05]  /*1c510*/  @P0 BRA `(.L_x_1374) ;  /* 0x0000143000000947 */ /* 0x000fea0003800000 */
[----:B------:R-:W-:Y:S01]  /*1c520*/  ISETP.GE.AND P0, PT, R12, R7, PT ;  /* 0x000000070c00720c */ /* 0x000fe20003f06270 */
[----:B------:R-:W-:-:S12]  /*1c530*/  BSSY B0, `(.L_x_1375) ;  /* 0x0000031000007945 */ /* 0x000fd80003800000 */
[----:B------:R-:W-:Y:S05]  /*1c540*/  @P0 BRA `(.L_x_1376) ;  /* 0x000002f000000947 */ /* 0x000fea0003800000 */
[----:B------:R-:W-:Y:S02]  /*1c550*/  ULDC.64 UR4, c[0x0][0x118] ;  /* 0x0000460000047ab9 */ /* 0x000fe40000000a00 */
[----:B------:R-:W2:Y:S01]  /*1c560*/  LD.E.128 R8, [R52.64] ;  /* 0x0000000434087980 */ /* 0x000ea2000c101d00 */
[----:B------:R-:W-:Y:S02]  /*1c570*/  SHF.R.U32.HI R101, RZ, 0x10, R117 ;  /* 0x00000010ff657819 */ /* 0x000fe40000011675 */
[----:B------:R-:W-:Y:S02]  /*1c580*/  SHF.R.U32.HI R115, RZ, 0x10, R113 ;  /* 0x00000010ff737819 */ /* 0x000fe40000011671 */
[----:B------:R-:W-:Y:S02]  /*1c590*/  PRMT R101, R94, 0x5410, R101 ;  /* 0x000054105e657816 */ /* 0x000fe40000000065 */
[----:B------:R-:W-:Y:S02]  /*1c5a0*/  SHF.R.U64 R100, R116, 0x10, R117 ;  /* 0x0000001074647819 */ /* 0x000fe40000001275 */
[----:B------:R-:W-:-:S02]  /*1c5b0*/  PRMT R115, R96, 0x5410, R115 ;  /* 0x0000541060737816 */ /* 0x000fc40000000073 */
[----:B------:R-:W-:Y:S01]  /*1c5c0*/  SHF.R.U64 R112, R112, 0x10, R113 ;  /* 0x0000001070707819 */ /* 0x000fe20000001271 */
[----:B------:R-:W-:Y:S01]  /*1c5d0*/  IMAD.U32 R113, R101, 0x10000, RZ ;  /* 0x0001000065717824 */ /* 0x000fe200078e00ff */
[----:B------:R-:W-:Y:S02]  /*1c5e0*/  PRMT R95, R95, 0x5410, R100 ;  /* 0x000054105f5f7816 */ /* 0x000fe40000000064 */
[----:B------:R-:W-:Y:S02]  /*1c5f0*/  SHF.L.U32 R117, R115, 0x10, RZ ;  /* 0x0000001073757819 */ /* 0x000fe400000006ff */
[----:B------:R-:W-:Y:S02]  /*1c600*/  LOP3.LUT R101, R101, 0xffff0000, RZ, 0xc0, !PT ;  /* 0xffff000065657812 */ /* 0x000fe400078ec0ff */
[----:B------:R-:W-:Y:S02]  /*1c610*/  PRMT R97, R97, 0x5410, R112 ;  /* 0x0000541061617816 */ /* 0x000fe40000000070 */
[----:B------:R-:W-:-:S02]  /*1c620*/  LOP3.LUT R115, R115, 0xffff0000, RZ, 0xc0, !PT ;  /* 0xffff000073737812 */ /* 0x000fc400078ec0ff */
[C---:B--2---:R-:W-:Y:S01]  /*1c630*/  LOP3.LUT R94, R10.reuse, 0xffff0000, RZ, 0xc0, !PT ;  /* 0xffff00000a5e7812 */ /* 0x044fe200078ec0ff */
[----:B------:R-:W-:Y:S01]  /*1c640*/  IMAD.U32 R96, R10, 0x10000, RZ ;  /* 0x000100000a607824 */ /* 0x000fe200078e00ff */
[C---:B------:R-:W-:Y:S01]  /*1c650*/  LOP3.LUT R100, R11.reuse, 0xffff0000, RZ, 0xc0, !PT ;  /* 0xffff00000b647812 */ /* 0x040fe200078ec0ff */
[----:B------:R-:W-:Y:S01]  /*1c660*/  IMAD.U32 R10, R11, 0x10000, RZ ;  /* 0x000100000b0a7824 */ /* 0x000fe200078e00ff */
[C---:B------:R-:W-:Y:S01]  /*1c670*/  LOP3.LUT R112, R8.reuse, 0xffff0000, RZ, 0xc0, !PT ;  /* 0xffff000008707812 */ /* 0x040fe200078ec0ff */
[----:B------:R-:W-:Y:S01]  /*1c680*/  IMAD.U32 R114, R8, 0x10000, RZ ;  /* 0x0001000008727824 */ /* 0x000fe200078e00ff */
[C---:B------:R-:W-:Y:S01]  /*1c690*/  SHF.L.U32 R8, R9.reuse, 0x10, RZ ;  /* 0x0000001009087819 */ /* 0x040fe200000006ff */
[C---:B------:R-:W-:Y:S01]  /*1c6a0*/  FMUL.FTZ R11, R94.reuse, R113 ;  /* 0x000000715e0b7220 */ /* 0x040fe20000410000 */
[----:B------:R-:W-:Y:S01]  /*1c6b0*/  LOP3.LUT R116, R9, 0xffff0000, RZ, 0xc0, !PT ;  /* 0xffff000009747812 */ /* 0x000fe200078ec0ff */
[----:B------:R-:W-:Y:S02]  /*1c6c0*/  FMUL.FTZ R94, R94, R117 ;  /* 0x000000755e5e7220 */ /* 0x000fe40000410000 */
[----:B------:R-:W-:-:S02]  /*1c6d0*/  FMUL.FTZ R9, R100, R101 ;  /* 0x0000006564097220 */ /* 0x000fc40000410000 */
[----:B------:R-:W-:Y:S02]  /*1c6e0*/  FFMA.FTZ R94, R96, R113, R94 ;  /* 0x00000071605e7223 */ /* 0x000fe4000001005e */
[-C--:B------:R-:W-:Y:S02]  /*1c6f0*/  FMUL.FTZ R100, R100, R115.reuse ;  /* 0x0000007364647220 */ /* 0x080fe40000410000 */
[----:B------:R-:W-:Y:S01]  /*1c700*/  FFMA.FTZ R9, R10, R115, -R9 ;  /* 0x000000730a097223 */ /* 0x000fe20000010809 */
[----:B------:R-:W-:Y:S01]  /*1c710*/  SHF.L.U32 R115, R97, 0x10, RZ ;  /* 0x0000001061737819 */ /* 0x000fe200000006ff */
[C---:B------:R-:W-:Y:S01]  /*1c720*/  IMAD.U32 R113, R95.reuse, 0x10000, RZ ;  /* 0x000100005f717824 */ /* 0x040fe200078e00ff */
[----:B------:R-:W-:Y:S01]  /*1c730*/  LOP3.LUT R95, R95, 0xffff0000, RZ, 0xc0, !PT ;  /* 0xffff00005f5f7812 */ /* 0x000fe200078ec0ff */
[----:B------:R-:W-:Y:S01]  /*1c740*/  FFMA.FTZ R11, R96, R117, -R11 ;  /* 0x00000075600b7223 */ /* 0x000fe2000001080b */
[----:B------:R-:W-:Y:S01]  /*1c750*/  LOP3.LUT R97, R97, 0xffff0000, RZ, 0xc0, !PT ;  /* 0xffff000061617812 */ /* 0x000fe200078ec0ff */
[----:B------:R-:W-:-:S02]  /*1c760*/  FFMA.FTZ R100, R10, R101, R100 ;  /* 0x000000650a647223 */ /* 0x000fc40000010064 */
[----:B------:R-:W-:Y:S02]  /*1c770*/  FMUL.FTZ R10, R112, R113 ;  /* 0x00000071700a7220 */ /* 0x000fe40000410000 */
[----:B------:R-:W-:Y:S02]  /*1c780*/  FMUL.FTZ R96, R116, R95 ;  /* 0x0000005f74607220 */ /* 0x000fe40000410000 */
        /* <DEDUP_REMOVED lines=10> */
[----:B------:R1:W-:Y:S02]  /*1c830*/  ST.E.128 [R52.64], R8 ;  /* 0x0000000834007985 */ /* 0x0003e4000c101d04 */
.L_x_1376:
[----:B------:R-:W-:Y:S05]  /*1c840*/  BSYNC B0 ;  /* 0x0000000000007941 */ /* 0x000fea0003800000 */
.L_x_1375:
[----:B-1----:R-:W-:Y:S01]  /*1c850*/  IADD3 R8, R12, 0x10, RZ ;  /* 0x000000100c087810 */ /* 0x002fe20007ffe0ff */
[----:B------:R-:W-:Y:S03]  /*1c860*/  BSSY B0, `(.L_x_1377) ;  /* 0x0000036000007945 */ /* 0x000fe60003800000 */
[----:B------:R-:W-:-:S13]  /*1c870*/  ISETP.GE.AND P0, PT, R8, R7, PT ;  /* 0x000000070800720c */ /* 0x000fda0003f06270 */
[----:B------:R-:W-:Y:S05]  /*1c880*/  @P0 BRA `(.L_x_1378) ;  /* 0x0000033000000947 */ /* 0x000fea0003800000 */
[----:B------:R-:W-:Y:S01]  /*1c890*/  IADD3 R11, P0, R13, R20, RZ ;  /* 0x000000140d0b7210 */ /* 0x000fe20007f1e0ff */
[----:B------:R-:W-:-:S03]  /*1c8a0*/  ULDC.64 UR4, c[0x0][0x118] ;  /* 0x0000460000047ab9 */ /* 0x000fc60000000a00 */
        /* <DEDUP_REMOVED lines=49> */
.L_x_1378:
[----:B------:R-:W-:Y:S05]  /*1cbc0*/  BSYNC B0 ;  /* 0x0000000000007941 */ /* 0x000fea0003800000 */
.L_x_1377:
[----:B-1----:R-:W-:Y:S01]  /*1cbd0*/  IADD3 R8, R12, 0x20, RZ ;  /* 0x000000200c087810 */ /* 0x002fe20007ffe0ff */
[----:B------:R-:W-:Y:S03]  /*1cbe0*/  BSSY B0, `(.L_x_1379) ;  /* 0x0000032000007945 */ /* 0x000fe60003800000 */
[----:B------:R-:W-:-:S13]  /*1cbf0*/  ISETP.GE.AND P0, PT, R8, R7, PT ;  /* 0x000000070800720c */ /* 0x000fda0003f06270 */
[----:B------:R-:W-:Y:S05]  /*1cc00*/  @P0 BRA `(.L_x_1380) ;  /* 0x000002f000000947 */ /* 0x000fea0003800000 */
[----:B------:R-:W-:Y:S02]  /*1cc10*/  ULDC.64 UR4, c[0x0][0x118] ;  /* 0x0000460000047ab9 */ /* 0x000fe40000000a00 */
[----:B------:R-:W2:Y:S01]  /*1cc20*/  LD.E.128 R8, [R52.64+0x4000] ;  /* 0x0040000434087980 */ /* 0x000ea2000c101d00 */
[--C-:B------:R-:W-:Y:S02]  /*1cc30*/  SHF.R.U64 R88, R108, 0x10, R109.reuse ;  /* 0x000000106c587819 */ /* 0x100fe4000000126d */
[----:B------:R-:W-:Y:S02]  /*1cc40*/  SHF.R.U32.HI R109, RZ, 0x10, R109 ;  /* 0x00000010ff6d7819 */ /* 0x000fe4000001166d */
[----:B------:R-:W-:Y:S02]  /*1cc50*/  SHF.R.U32.HI R95, RZ, 0x10, R111 ;  /* 0x00000010ff5f7819 */ /* 0x000fe4000001166f */
[----:B------:R-:W-:Y:S02]  /*1cc60*/  PRMT R109, R74, 0x5410, R109 ;  /* 0x000054104a6d7816 */ /* 0x000fe4000000006d */
[----:B------:R-:W-:-:S02]  /*1cc70*/  SHF.R.U64 R86, R110, 0x10, R111 ;  /* 0x000000106e567819 */ /* 0x000fc4000000126f */
[----:B------:R-:W-:Y:S01]  /*1cc80*/  PRMT R95, R76, 0x5410, R95 ;  /* 0x000054104c5f7816 */ /* 0x000fe2000000005f */
        /* <DEDUP_REMOVED lines=39> */
.L_x_1380:
[----:B------:R-:W-:Y:S05]  /*1cf00*/  BSYNC B0 ;  /* 0x0000000000007941 */ /* 0x000fea0003800000 */
.L_x_1379:
[----:B-1----:R-:W-:Y:S01]  /*1cf10*/  IADD3 R8, R12, 0x30, RZ ;  /* 0x000000300c087810 */ /* 0x002fe20007ffe0ff */
[----:B------:R-:W-:Y:S03]  /*1cf20*/  BSSY B0, `(.L_x_1381) ;  /* 0x0000037000007945 */ /* 0x000fe60003800000 */
[----:B------:R-:W-:-:S13]  /*1cf30*/  ISETP.GE.AND P0, PT, R8, R7, PT ;  /* 0x000000070800720c */ /* 0x000fda0003f06270 */
[----:B------:R-:W-:Y:S05]  /*1cf40*/  @P0 BRA `(.L_x_1382) ;  /* 0x0000034000000947 */ /* 0x000fea0003800000 */
[----:B------:R-:W-:Y:S01]  /*1cf50*/  IADD3 R9, R13, 0x2000, RZ ;  /* 0x000020000d097810 */ /* 0x000fe20007ffe0ff */
[----:B------:R-:W-:-:S03]  /*1cf60*/  ULDC.64 UR4, c[0x0][0x118] ;  /* 0x0000460000047ab9 */ /* 0x000fc60000000a00 */
        /* <DEDUP_REMOVED lines=21> */
[----:B------:R-:W-:Y:S01]  /*1d0c0*/  LOP3.LUT R87, R8, 0xffff0000, RZ, 0xc0, !PT ;  /* 0xffff000008577812 */ /* 0x000fe200078ec0ff */
[----:B------:R-:W-:Y:S01]  /*1d0d0*/  FMUL.FTZ R11, R57, R74 ;  /* 0x0000004a390b7220 */ /* 0x000fe20000410000 */
[----:B------:R-:W-:Y:S01]  /*1d0e0*/  LOP3.LUT R89, R9, 0xffff0000, RZ, 0xc0, !PT ;  /* 0xffff000009597812 */ /* 0x000fe200078ec0ff */
[----:B------:R-:W-:-:S02]  /*1d0f0*/  FMUL.FTZ R57, R57, R76 ;  /* 0x0000004c39397220 */ /* 0x000fc40000410000 */
[----:B------:R-:W-:Y:S02]  /*1d100*/  IMAD.U32 R88, R8, 0x10000, RZ ;  /* 0x0001000008587824 */ /* 0x000fe400078e00ff */
[C---:B------:R-:W-:Y:S02]  /*1d110*/  FFMA.FTZ R11, R68.reuse, R76, -R11 ;  /* 0x0000004c440b7223 */ /* 0x040fe4000001080b */
[----:B------:R-:W-:Y:S02]  /*1d120*/  IMAD.U32 R8, R9, 0x10000, RZ ;  /* 0x0001000009087824 */ /* 0x000fe400078e00ff */
[----:B------:R-:W-:Y:S02]  /*1d130*/  FFMA.FTZ R68, R68, R74, R57 ;  /* 0x0000004a44447223 */ /* 0x000fe40000010039 */
[C---:B------:R-:W-:Y:S02]  /*1d140*/  FMUL.FTZ R9, R86.reuse, R75 ;  /* 0x0000004b56097220 */ /* 0x040fe40000410000 */
[C---:B------:R-:W-:Y:S01]  /*1d150*/  IMAD.U32 R57, R61.reuse, 0x10000, RZ ;  /* 0x000100003d397824 */ /* 0x040fe200078e00ff */
[----:B------:R-:W-:Y:S01]  /*1d160*/  LOP3.LUT R61, R61, 0xffff0000, RZ, 0xc0, !PT ;  /* 0xffff00003d3d7812 */ /* 0x000fe200078ec0ff */
[----:B------:R-:W-:-:S02]  /*1d170*/  FMUL.FTZ R86, R86, R77 ;  /* 0x0000004d56567220 */ /* 0x000fc40000410000 */
[C---:B------:R-:W-:Y:S01]  /*1d180*/  IMAD.U32 R74, R69.reuse, 0x10000, RZ ;  /* 0x00010000454a7824 */ /* 0x040fe200078e00ff */
[----:B------:R-:W-:Y:S01]  /*1d190*/  LOP3.LUT R69, R69, 0xffff0000, RZ, 0xc0, !PT ;  /* 0xffff000045457812 */ /* 0x000fe200078ec0ff */
[C---:B------:R-:W-:Y:S02]  /*1d1a0*/  FFMA.FTZ R9, R10.reuse, R77, -R9 ;  /* 0x0000004d0a097223 */ /* 0x040fe40000010809 */
[----:B------:R-:W-:Y:S02]  /*1d1b0*/  FFMA.FTZ R86, R10, R75, R86 ;  /* 0x0000004b0a567223 */ /* 0x000fe40000010056 */
[----:B------:R-:W-:Y:S02]  /*1d1c0*/  FMUL.FTZ R75, R87, R57 ;  /* 0x00000039574b7220 */ /* 0x000fe40000410000 */
[----:B------:R-:W-:Y:S02]  /*1d1d0*/  FMUL.FTZ R10, R89, R61 ;  /* 0x0000003d590a7220 */ /* 0x000fe40000410000 */
[----:B------:R-:W-:-:S02]  /*1d1e0*/  FMUL.FTZ R87, R87, R74 ;  /* 0x0000004a57577220 */ /* 0x000fc40000410000 */
[----:B------:R-:W-:Y:S02]  /*1d1f0*/  FMUL.FTZ R89, R89, R69 ;  /* 0x0000004559597220 */ /* 0x000fe40000410000 */
[C---:B------:R-:W-:Y:S02]  /*1d200*/  FFMA.FTZ R75, R88.reuse, R74, -R75 ;  /* 0x0000004a584b7223 */ /* 0x040fe4000001084b */
[----:B------:R-:W-:Y:S02]  /*1d210*/  FFMA.FTZ R88, R88, R57, R87 ;  /* 0x0000003958587223 */ /* 0x000fe40000010057 */
[----:B------:R-:W-:Y:S01]  /*1d220*/  FFMA.FTZ R69, R8, R69, -R10 ;  /* 0x0000004508457223 */ /* 0x000fe2000001080a */
[----:B------:R-:W-:Y:S01]  /*1d230*/  F2FP.BF16.PACK_AB R10, R68, R11 ;  /* 0x0000000b440a723e */ /* 0x000fe200000010ff */
[----:B------:R-:W-:Y:S01]  /*1d240*/  FFMA.FTZ R74, R8, R61, R89 ;  /* 0x0000003d084a7223 */ /* 0x000fe20000010059 */
[----:B------:R-:W-:Y:S02]  /*1d250*/  F2FP.BF16.PACK_AB R11, R86, R9 ;  /* 0x00000009560b723e */ /* 0x000fe400000010ff */
[----:B------:R-:W-:-:S02]  /*1d260*/  F2FP.BF16.PACK_AB R8, R88, R75 ;  /* 0x0000004b5808723e */ /* 0x000fc400000010ff */
[----:B------:R-:W-:-:S05]  /*1d270*/  F2FP.BF16.PACK_AB R9, R74, R69 ;  /* 0x000000454a09723e */ /* 0x000fca00000010ff */
[----:B------:R1:W-:Y:S02]  /*1d280*/  ST.E.128 [R94.64], R8 ;  /* 0x000000085e007985 */ /* 0x0003e4000c101d04 */
.L_x_1382:
[----:B------:R-:W-:Y:S05]  /*1d290*/  BSYNC B0 ;  /* 0x0000000000007941 */ /* 0x000fea0003800000 */
.L_x_1381:
[----:B-1----:R-:W-:Y:S01]  /*1d2a0*/  IADD3 R8, R12, 0x40, RZ ;  /* 0x000000400c087810 */ /* 0x002fe20007ffe0ff */
[----:B------:R-:W-:Y:S03]  /*1d2b0*/  BSSY B0, `(.L_x_1383) ;  /* 0x0000032000007945 */ /* 0x000fe60003800000 */
[----:B------:R-:W-:-:S13]  /*1d2c0*/  ISETP.GE.AND P0, PT, R8, R7, PT ;  /* 0x000000070800720c */ /* 0x000fda0003f06270 */
[----:B------:R-:W-:Y:S05]  /*1d2d0*/  @P0 BRA `(.L_x_1384) ;  /* 0x000002f000000947 */ /* 0x000fea0003800000 */
[----:B------:R-:W-:Y:S02]  /*1d2e0*/  ULDC.64 UR4, c[0x0][0x118] ;  /* 0x0000460000047ab9 */ /* 0x000fe40000000a00 */
[----:B------:R-:W2:Y:S01]  /*1d2f0*/  LD.E.128 R8, [R52.64+0x8000] ;  /* 0x0080000434087980 */ /* 0x000ea2000c101d00 */
[----:B------:R-:W-:Y:S02]  /*1d300*/  SHF.R.U64 R61, R98, 0x10, R99 ;  /* 0x00000010623d7819 */ /* 0x000fe40000001263 */
[----:B------:R-:W-:Y:S02]  /*1d310*/  SHF.R.U64 R57, R102, 0x10, R103 ;  /* 0x0000001066397819 */ /* 0x000fe40000001267 */
[----:B------:R-:W-:Y:S02]  /*1d320*/  SHF.R.U32.HI R98, RZ, 0x10, R99 ;  /* 0x00000010ff627819 */ /* 0x000fe40000011663 */
[----:B------:R-:W-:Y:S02]  /*1d330*/  SHF.R.U32.HI R102, RZ, 0x10, R103 ;  /* 0x00000010ff667819 */ /* 0x000fe40000011667 */
[----:B------:R-:W-:-:S02]  /*1d340*/  PRMT R56, R56, 0x5410, R57 ;  /* 0x0000541038387816 */ /* 0x000fc40000000039 */
[----:B------:R-:W-:Y:S02]  /*1d350*/  PRMT R98, R51, 0x5410, R98 ;  /* 0x0000541033627816 */ /* 0x000fe40000000062 */
[----:B------:R-:W-:Y:S02]  /*1d360*/  PRMT R57, R55, 0x5410, R102 ;  /* 0x0000541037397816 */ /* 0x000fe40000000066 */
[----:B------:R-:W-:Y:S01]  /*1d370*/  PRMT R54, R54, 0x5410, R61 ;  /* 0x0000541036367816 */ /* 0x000fe2000000003d */
[----:B------:R-:W-:Y:S01]  /*1d380*/  IMAD.U32 R68, R98, 0x10000, RZ ;  /* 0x0001000062447824 */ /* 0x000fe200078e00ff */
[C---:B------:R-:W-:Y:S02]  /*1d390*/  SHF.L.U32 R74, R57.reuse, 0x10, RZ ;  /* 0x00000010394a7819 */ /* 0x040fe400000006ff */
        /* <DEDUP_REMOVED lines=24> */
[----:B------:R-:W-:Y:S02]  /*1d520*/  FMUL.FTZ R69, R69, R74 ;  /* 0x0000004a45457220 */ /* 0x000fe40000410000 */
[----:B------:R-:W-:Y:S02]  /*1d530*/  FMUL.FTZ R77, R77, R56 ;  /* 0x000000384d4d7220 */ /* 0x000fe40000410000 */
[----:B------:R-:W-:Y:S01]  /*1d540*/  FFMA.FTZ R74, R75, R74, -R10 ;  /* 0x0000004a4b4a7223 */ /* 0x000fe2000001080a */
[----:B------:R-:W-:Y:S01]  /*1d550*/  F2FP.BF16.PACK_AB R10, R51, R8 ;  /* 0x00000008330a723e */ /* 0x000fe200000010ff */
[----:B------:R-:W-:-:S02]  /*1d560*/  FFMA.FTZ R69, R75, R68, R69 ;  /* 0x000000444b457223 */ /* 0x000fc40000010045 */
[C---:B------:R-:W-:Y:S01]  /*1d570*/  FFMA.FTZ R56, R61.reuse, R56, -R11 ;  /* 0x000000383d387223 */ /* 0x040fe2000001080b */
[----:B------:R-:W-:Y:S01]  /*1d580*/  F2FP.BF16.PACK_AB R11, R76, R9 ;  /* 0x000000094c0b723e */ /* 0x000fe200000010ff */
[----:B------:R-:W-:Y:S01]  /*1d590*/  FFMA.FTZ R77, R61, R54, R77 ;  /* 0x000000363d4d7223 */ /* 0x000fe2000001004d */
[----:B------:R-:W-:-:S04]  /*1d5a0*/  F2FP.BF16.PACK_AB R8, R69, R74 ;  /* 0x0000004a4508723e */ /* 0x000fc800000010ff */
[----:B------:R-:W-:-:S05]  /*1d5b0*/  F2FP.BF16.PACK_AB R9, R77, R56 ;  /* 0x000000384d09723e */ /* 0x000fca00000010ff */
[----:B------:R1:W-:Y:S02]  /*1d5c0*/  ST.E.128 [R52.64+0x8000], R8 ;  /* 0x0080000834007985 */ /* 0x0003e4000c101d04 */
.L_x_1384:
[----:B------:R-:W-:Y:S05]  /*1d5d0*/  BSYNC B0 ;  /* 0x0000000000007941 */ /* 0x000fea0003800000 */
.L_x_1383:
[----:B-1----:R-:W-:-:S04]  /*1d5e0*/  IADD3 R8, R12, 0x50, RZ ;  /* 0x000000500c087810 */ /* 0x002fc80007ffe0ff */
        /* <DEDUP_REMOVED lines=54> */
.L_x_1374:
[----:B------:R-:W-:Y:S05]  /*1d950*/  BSYNC B1 ;  /* 0x0000000000017941 */ /* 0x000fea0003800000 */
.L_x_1373:
[----:B------:R-:W-:-:S04]  /*1d960*/  IADD3 R25, R25, 0x40, RZ ;  /* 0x0000004019197810 */ /* 0x000fc80007ffe0ff */
[----:B------:R-:W-:Y:S01]  /*1d970*/  ISETP.GE.AND P0, PT, R25, R60, PT ;  /* 0x0000003c1900720c */ /* 0x000fe20003f06270 */
[----:B------:R-:W-:-:S12]  /*1d980*/  IMAD.MOV.U32 R25, RZ, RZ, 0x0 ;  /* 0x00000000ff197424 */ /* 0x000fd800078e00ff */
[----:B------:R-:W-:Y:S05]  /*1d990*/  @P0 RET.REL.NODEC R24 `(_ZN7cutlass13device_kernelIN5flash19enable_sm80_to_sm89INS1_16FlashAttnFwdSm80INS1_25CollectiveMainloopFwdSm80ILi8ELi2ELb0EN4cute5tupleIJNS5_1CILi128EEENS7_ILi64EEENS7_ILi192EEEEEELi192ENS_10bfloat16_tEfNS_4arch4Sm80ELb0ELb1ELb0ELb1ELb1ELb1ELb1ELb0EEENS1_21CollectiveEpilogueFwdINS6_IJS8_SA_S9_EEENS6_IJNS7_ILi1EEESI_SI_EEESC_SE_Li256ELb1ELb1ELb0ELb0EEENS1_19SingleTileSchedulerILb1ELb0ELb1ELi128EEEEEEEEEvNT_6ParamsE) ;  /* 0xfffe266018000950 */ /* 0x000fea0003c3ffff */
[----:B------:R-:W-:Y:S01]  /*1d9a0*/  ISETP.GE.AND P0, PT, R12, R7, PT ;  /* 0x000000070c00720c */ /* 0x000fe20003f06270 */
[----:B------:R-:W-:-:S12]  /*1d9b0*/  BSSY B0, `(.L_x_1385) ;  /* 0x0000031000007945 */ /* 0x000fd80003800000 */
[----:B------:R-:W-:Y:S05]  /*1d9c0*/  @P0 BRA `(.L_x_1386) ;  /* 0x000002f000000947 */ /* 0x000fea0003800000 */
[----:B------:R-:W-:Y:S02]  /*1d9d0*/  ULDC.64 UR4, c[0x0][0x118] ;  /* 0x0000460000047ab9 */ /* 0x000fe40000000a00 */
[----:B-1----:R-:W2:Y:S01]  /*1d9e0*/  LD.E.128 R8, [R52.64+0x2000] ;  /* 0x0020000434087980 */ /* 0x002ea2000c101d00 */
[----:B------:R-:W-:Y:S02]  /*1d9f0*/  SHF.R.U64 R35, R90, 0x10, R91 ;  /* 0x000000105a237819 */ /* 0x000fe4000000125b */
[----:B------:R-:W-:Y:S02]  /*1da00*/  SHF.R.U64 R25, R92, 0x10, R93 ;  /* 0x000000105c197819 */ /* 0x000fe4000000125d */
[----:B------:R-:W-:Y:S02]  /*1da10*/  SHF.R.U32.HI R90, RZ, 0x10, R91 ;  /* 0x00000010ff5a7819 */ /* 0x000fe4000001165b */
[----:B------:R-:W-:Y:S02]  /*1da20*/  SHF.R.U32.HI R92, RZ, 0x10, R93 ;  /* 0x00000010ff5c7819 */ /* 0x000fe4000001165d */
[----:B------:R-:W-:-:S02]  /*1da30*/  PRMT R49, R49, 0x5410, R90 ;  /* 0x0000541031317816 */ /* 0x000fc4000000005a */
[----:B------:R-:W-:Y:S02]  /*1da40*/  PRMT R43, R43, 0x5410, R92 ;  /* 0x000054102b2b7816 */ /* 0x000fe4000000005c */
[----:B------:R-:W-:Y:S01]  /*1da50*/  PRMT R48, R48, 0x5410, R25 ;  /* 0x0000541030307816 */ /* 0x000fe20000000019 */
[----:B------:R-:W-:Y:S01]  /*1da60*/  IMAD.U32 R36, R49, 0x10000, RZ ;  /* 0x0001000031247824 */ /* 0x000fe200078e00ff */
[----:B------:R-:W-:Y:S02]  /*1da70*/  SHF.L.U32 R54, R43, 0x10, RZ ;  /* 0x000000102b367819 */ /* 0x000fe400000006ff */
[----:B------:R-:W-:Y:S02]  /*1da80*/  PRMT R50, R50, 0x5410, R35 ;  /* 0x0000541032327816 */ /* 0x000fe40000000023 */
[----:B------:R-:W-:Y:S02]  /*1da90*/  LOP3.LUT R35, R49, 0xffff0000, RZ, 0xc0, !PT ;  /* 0xffff000031237812 */ /* 0x000fe400078ec0ff */
[----:B------:R-:W-:-:S02]  /*1daa0*/  LOP3.LUT R37, R43, 0xffff0000, RZ, 0xc0, !PT ;  /* 0xffff00002b257812 */ /* 0x000fc400078ec0ff */
[C---:B--2---:R-:W-:Y:S01]  /*1dab0*/  LOP3.LUT R25, R10.reuse, 0xffff0000, RZ, 0xc0, !PT ;  /* 0xffff00000a197812 */ /* 0x044fe200078ec0ff */
[----:B------:R-:W-:Y:S01]  /*1dac0*/  IMAD.U32 R34, R10, 0x10000, RZ ;  /* 0x000100000a227824 */ /* 0x000fe200078e00ff */
[C---:B------:R-:W-:Y:S01]  /*1dad0*/  LOP3.LUT R56, R11.reuse, 0xffff0000, RZ, 0xc0, !PT ;  /* 0xffff00000b387812 */ /* 0x040fe200078ec0ff */
[----:B------:R-:W-:Y:S01]  /*1dae0*/  IMAD.U32 R10, R11, 0x10000, RZ ;  /* 0x000100000b0a7824 */ /* 0x000fe200078e00ff */
[C---:B------:R-:W-:Y:S01]  /*1daf0*/  LOP3.LUT R43, R8.reuse, 0xffff0000, RZ, 0xc0, !PT ;  /* 0xffff0000082b7812 */ /* 0x040fe200078ec0ff */
[----:B------:R-:W-:Y:S01]  /*1db00*/  FMUL.FTZ R11, R25, R36 ;  /* 0x00000024190b7220 */ /* 0x000fe20000410000 */
[----:B------:R-:W-:Y:S01]  /*1db10*/  LOP3.LUT R51, R9, 0xffff0000, RZ, 0xc0, !PT ;  /* 0xffff000009337812 */ /* 0x000fe200078ec0ff */
[-C--:B------:R-:W-:Y:S02]  /*1db20*/  FMUL.FTZ R25, R25, R54.reuse ;  /* 0x0000003619197220 */ /* 0x080fe40000410000 */
[----:B------:R-:W-:Y:S01]  /*1db30*/  IMAD.U32 R49, R8, 0x10000, RZ ;  /* 0x0001000008317824 */ /* 0x000fe200078e00ff */
[----:B------:R-:W-:Y:S01]  /*1db40*/  SHF.L.U32 R8, R9, 0x10, RZ ;  /* 0x0000001009087819 */ /* 0x000fe200000006ff */
        /* <DEDUP_REMOVED lines=23> */
.L_x_1386:
[----:B------:R-:W-:Y:S05]  /*1dcc0*/  BSYNC B0 ;  /* 0x0000000000007941 */ /* 0x000fea0003800000 */
.L_x_1385:
        /* <DEDUP_REMOVED lines=20> */
[----:B------:R-:W-:Y:S01]  /*1de10*/  IMAD.U32 R48, R39, 0x10000, RZ ;  /* 0x0001000027307824 */ /* 0x000fe200078e00ff */
        /* <DEDUP_REMOVED lines=35> */
.L_x_1388:
[----:B------:R-:W-:Y:S05]  /*1e050*/  BSYNC B0 ;  /* 0x0000000000007941 */ /* 0x000fea0003800000 */
.L_x_1387:
        /* <DEDUP_REMOVED lines=13> */
[----:B------:R-:W-:Y:S02]  /*1e130*/  PRMT R38, R38, 0x5410, R25 ;  /* 0x0000541026267816 */ /* 0x000fe40000000019 */
[C---:B------:R-:W-:Y:S02]  /*1e140*/  SHF.L.U32 R34, R32.reuse, 0x10, RZ ;  /* 0x0000001020227819 */ /* 0x040fe400000006ff */
[----:B------:R-:W-:Y:S01]  /*1e150*/  LOP3.LUT R37, R32, 0xffff0000, RZ, 0xc0, !PT ;  /* 0xffff000020257812 */ /* 0x000fe200078ec0ff */
[C---:B------:R-:W-:Y:S01]  /*1e160*/  IMAD.U32 R32, R71.reuse, 0x10000, RZ ;  /* 0x0001000047207824 */ /* 0x040fe200078e00ff */
        /* <DEDUP_REMOVED lines=11> */
[----:B------:R-:W-:-:S02]  /*1e220*/  FFMA.FTZ R11, R26, R34, -R11 ;  /* 0x000000221a0b7223 */ /* 0x000fc4000001080b */
[----:B------:R-:W-:Y:S01]  /*1e230*/  FFMA.FTZ R26, R26, R32, R25 ;  /* 0x000000201a1a7223 */ /* 0x000fe20000010019 */
[C---:B------:R-:W-:Y:S01]  /*1e240*/  SHF.L.U32 R32, R33.reuse, 0x10, RZ ;  /* 0x0000001021207819 */ /* 0x040fe200000006ff */
[----:B------:R-:W-:Y:S01]  /*1e250*/  FMUL.FTZ R9, R36, R35 ;  /* 0x0000002324097220 */ /* 0x000fe20000410000 */
[----:B------:R-:W-:Y:S01]  /*1e260*/  LOP3.LUT R33, R33, 0xffff0000, RZ, 0xc0, !PT ;  /* 0xffff000021217812 */ /* 0x000fe200078ec0ff */
[C---:B------:R-:W-:Y:S01]  /*1e270*/  IMAD.U32 R25, R38.reuse, 0x10000, RZ ;  /* 0x0001000026197824 */ /* 0x040fe200078e00ff */
[----:B------:R-:W-:Y:S01]  /*1e280*/  LOP3.LUT R38, R38, 0xffff0000, RZ, 0xc0, !PT ;  /* 0xffff000026267812 */ /* 0x000fe200078ec0ff */
[-C--:B------:R-:W-:Y:S02]  /*1e290*/  FMUL.FTZ R36, R36, R37.reuse ;  /* 0x0000002524247220 */ /* 0x080fe40000410000 */
[C---:B------:R-:W-:Y:S02]  /*1e2a0*/  FFMA.FTZ R9, R10.reuse, R37, -R9 ;  /* 0x000000250a097223 */ /* 0x040fe40000010809 */
        /* <DEDUP_REMOVED lines=13> */
[----:B------:R1:W-:Y:S02]  /*1e380*/  ST.E.128 [R52.64+0x6000], R8 ;  /* 0x0060000834007985 */ /* 0x0003e4000c101d04 */
.L_x_1390:
[----:B------:R-:W-:Y:S05]  /*1e390*/  BSYNC B0 ;  /* 0x0000000000007941 */ /* 0x000fea0003800000 */
.L_x_1389:
        /* <DEDUP_REMOVED lines=15> */
[----:B------:R-:W-:Y:S02]  /*1e490*/  PRMT R35, R30, 0x5410, R35 ;  /* 0x000054101e237816 */ /* 0x000fe40000000023 */
[----:B------:R-:W-:Y:S01]  /*1e4a0*/  SHF.R.U64 R26, R66, 0x10, R67 ;  /* 0x00000010421a7819 */ /* 0x000fe20000001243 */
[----:B------:R-:W-:Y:S01]  /*1e4b0*/  IMAD.U32 R28, R65, 0x10000, RZ ;  /* 0x00010000411c7824 */ /* 0x000fe200078e00ff */
[----:B------:R-:W-:Y:S01]  /*1e4c0*/  PRMT R29, R29, 0x5410, R32 ;  /* 0x000054101d1d7816 */ /* 0x000fe20000000020 */
[----:B------:R-:W-:Y:S01]  /*1e4d0*/  IMAD.U32 R30, R35, 0x10000, RZ ;  /* 0x00010000231e7824 */ /* 0x000fe200078e00ff */
[----:B------:R-:W-:-:S02]  /*1e4e0*/  PRMT R31, R31, 0x5410, R26 ;  /* 0x000054101f1f7816 */ /* 0x000fc4000000001a */
        /* <DEDUP_REMOVED lines=11> */
[-C--:B------:R-:W-:Y:S02]  /*1e5a0*/  FMUL.FTZ R25, R25, R30.reuse ;  /* 0x0000001e19197220 */ /* 0x080fe40000410000 */
[----:B------:R-:W-:Y:S02]  /*1e5b0*/  FMUL.FTZ R9, R32, R33 ;  /* 0x0000002120097220 */ /* 0x000fe40000410000 */
[C---:B------:R-:W-:Y:S02]  /*1e5c0*/  FFMA.FTZ R11, R26.reuse, R30, -R11 ;  /* 0x0000001e1a0b7223 */ /* 0x040fe4000001080b */
[----:B------:R-:W-:Y:S02]  /*1e5d0*/  FFMA.FTZ R26, R26, R28, R25 ;  /* 0x0000001c1a1a7223 */ /* 0x000fe40000010019 */
[----:B------:R-:W-:-:S02]  /*1e5e0*/  FMUL.FTZ R32, R32, R35 ;  /* 0x0000002320207220 */ /* 0x000fc40000410000 */
[C---:B------:R-:W-:Y:S02]  /*1e5f0*/  FFMA.FTZ R9, R10.reuse, R35, -R9 ;  /* 0x000000230a097223 */ /* 0x040fe40000010809 */
[C---:B------:R-:W-:Y:S01]  /*1e600*/  IMAD.U32 R25, R29.reuse, 0x10000, RZ ;  /* 0x000100001d197824 */ /* 0x040fe200078e00ff */
[----:B------:R-:W-:Y:S01]  /*1e610*/  LOP3.LUT R29, R29, 0xffff0000, RZ, 0xc0, !PT ;  /* 0xffff00001d1d7812 */ /* 0x000fe200078ec0ff */
[C---:B------:R-:W-:Y:S01]  /*1e620*/  IMAD.U32 R35, R31.reuse, 0x10000, RZ ;  /* 0x000100001f237824 */ /* 0x040fe200078e00ff */
[----:B------:R-:W-:Y:S01]  /*1e630*/  LOP3.LUT R31, R31, 0xffff0000, RZ, 0xc0, !PT ;  /* 0xffff00001f1f7812 */ /* 0x000fe200078ec0ff */
        /* <DEDUP_REMOVED lines=14> */
.L_x_1392:
[----:B------:R-:W-:Y:S05]  /*1e720*/  BSYNC B0 ;  /* 0x0000000000007941 */ /* 0x000fea0003800000 */
.L_x_1391:
        /* <DEDUP_REMOVED lines=14> */
[C---:B------:R-:W-:Y:S02]  /*1e810*/  SHF.L.U32 R28, R25.reuse, 0x10, RZ ;  /* 0x00000010191c7819 */ /* 0x040fe400000006ff */
[----:B------:R-:W-:Y:S02]  /*1e820*/  PRMT R22, R22, 0x5410, R29 ;  /* 0x0000541016167816 */ /* 0x000fe4000000001d */
[----:B------:R-:W-:Y:S02]  /*1e830*/  LOP3.LUT R25, R25, 0xffff0000, RZ, 0xc0, !PT ;  /* 0xffff000019197812 */ /* 0x000fe400078ec0ff */
[C---:B--2---:R-:W-:Y:S01]  /*1e840*/  LOP3.LUT R21, R10.reuse, 0xffff0000, RZ, 0xc0, !PT ;  /* 0xffff00000a157812 */ /* 0x044fe200078ec0ff */
[----:B------:R-:W-:Y:S01]  /*1e850*/  IMAD.U32 R23, R10, 0x10000, RZ ;  /* 0x000100000a177824 */ /* 0x000fe200078e00ff */
[C---:B------:R-:W-:Y:S01]  /*1e860*/  LOP3.LUT R30, R11.reuse, 0xffff0000, RZ, 0xc0, !PT ;  /* 0xffff00000b1e7812 */ /* 0x040fe200078ec0ff */
[----:B------:R-:W-:Y:S01]  /*1e870*/  IMAD.U32 R10, R11, 0x10000, RZ ;  /* 0x000100000b0a7824 */ /* 0x000fe200078e00ff */
[----:B------:R-:W-:Y:S01]  /*1e880*/  LOP3.LUT R11, R58, 0xffff0000, RZ, 0xc0, !PT ;  /* 0xffff00003a0b7812 */ /* 0x000fe200078ec0ff */
[C---:B------:R-:W-:Y:S01]  /*1e890*/  IMAD.U32 R32, R8.reuse, 0x10000, RZ ;  /* 0x0001000008207824 */ /* 0x040fe200078e00ff */
[----:B------:R-:W-:Y:S01]  /*1e8a0*/  LOP3.LUT R31, R8, 0xffff0000, RZ, 0xc0, !PT ;  /* 0xffff0000081f7812 */ /* 0x000fe200078ec0ff */
[----:B------:R-:W-:Y:S01]  /*1e8b0*/  FMUL.FTZ R8, R21, R26 ;  /* 0x0000001a15087220 */ /* 0x000fe20000410000 */
[----:B------:R-:W-:Y:S01]  /*1e8c0*/  SHF.L.U32 R29, R9, 0x10, RZ ;  /* 0x00000010091d7819 */ /* 0x000fe200000006ff */
[----:B------:R-:W-:Y:S01]  /*1e8d0*/  FMUL.FTZ R21, R21, R28 ;  /* 0x0000001c15157220 */ /* 0x000fe20000410000 */
[----:B------:R-:W-:Y:S01]  /*1e8e0*/  LOP3.LUT R33, R9, 0xffff0000, RZ, 0xc0, !PT ;  /* 0xffff000009217812 */ /* 0x000fe200078ec0ff */
[----:B------:R-:W-:-:S02]  /*1e8f0*/  FMUL.FTZ R9, R30, R11 ;  /* 0x0000000b1e097220 */ /* 0x000fc40000410000 */
[C---:B------:R-:W-:Y:S02]  /*1e900*/  FFMA.FTZ R8, R23.reuse, R28, -R8 ;  /* 0x0000001c17087223 */ /* 0x040fe40000010808 */
[----:B------:R-:W-:Y:S01]  /*1e910*/  FFMA.FTZ R21, R23, R26, R21 ;  /* 0x0000001a17157223 */ /* 0x000fe20000010015 */
[C---:B------:R-:W-:Y:S01]  /*1e920*/  LOP3.LUT R26, R27.reuse, 0xffff0000, RZ, 0xc0, !PT ;  /* 0xffff00001b1a7812 */ /* 0x040fe200078ec0ff */
[C---:B------:R-:W-:Y:S01]  /*1e930*/  IMAD.U32 R23, R22.reuse, 0x10000, RZ ;  /* 0x0001000016177824 */ /* 0x040fe200078e00ff */
[----:B------:R-:W-:Y:S01]  /*1e940*/  LOP3.LUT R22, R22, 0xffff0000, RZ, 0xc0, !PT ;  /* 0xffff000016167812 */ /* 0x000fe200078ec0ff */
[-C--:B------:R-:W-:Y:S02]  /*1e950*/  FMUL.FTZ R30, R30, R25.reuse ;  /* 0x000000191e1e7220 */ /* 0x080fe40000410000 */
[C---:B------:R-:W-:Y:S01]  /*1e960*/  FFMA.FTZ R9, R10.reuse, R25, -R9 ;  /* 0x000000190a097223 */ /* 0x040fe20000010809 */
[----:B------:R-:W-:Y:S01]  /*1e970*/  SHF.L.U32 R25, R27, 0x10, RZ ;  /* 0x000000101b197819 */ /* 0x000fe200000006ff */
[----:B------:R-:W-:-:S02]  /*1e980*/  FFMA.FTZ R30, R10, R11, R30 ;  /* 0x0000000b0a1e7223 */ /* 0x000fc4000001001e */
[----:B------:R-:W-:Y:S02]  /*1e990*/  FMUL.FTZ R10, R31, R23 ;  /* 0x000000171f0a7220 */ /* 0x000fe40000410000 */
[----:B------:R-:W-:Y:S02]  /*1e9a0*/  FMUL.FTZ R11, R33, R22 ;  /* 0x00000016210b7220 */ /* 0x000fe40000410000 */
[-C--:B------:R-:W-:Y:S02]  /*1e9b0*/  FMUL.FTZ R31, R31, R25.reuse ;  /* 0x000000191f1f7220 */ /* 0x080fe40000410000 */
[----:B------:R-:W-:Y:S02]  /*1e9c0*/  FMUL.FTZ R33, R33, R26 ;  /* 0x0000001a21217220 */ /* 0x000fe40000410000 */
[C---:B------:R-:W-:Y:S01]  /*1e9d0*/  FFMA.FTZ R25, R32.reuse, R25, -R10 ;  /* 0x0000001920197223 */ /* 0x040fe2000001080a */
        /* <DEDUP_REMOVED lines=8> */
.L_x_1394:
[----:B------:R-:W-:Y:S05]  /*1ea60*/  BSYNC B0 ;  /* 0x0000000000007941 */ /* 0x000fea0003800000 */
.L_x_1393:
[----:B------:R-:W-:Y:S01]  /*1ea70*/  IADD3 R12, R12, 0x50, RZ ;  /* 0x000000500c0c7810 */ /* 0x000fe20007ffe0ff */
[----:B------:R-:W-:-:S03]  /*1ea80*/  IMAD.MOV.U32 R25, RZ, RZ, 0x0 ;  /* 0x00000000ff197424 */ /* 0x000fc600078e00ff */
[----:B------:R-:W-:-:S13]  /*1ea90*/  ISETP.GE.AND P0, PT, R12, R7, PT ;  /* 0x000000070c00720c */ /* 0x000fda0003f06270 */
[----:B------:R-:W-:Y:S05]  /*1eaa0*/  @P0 RET.REL.NODEC R24 `(_ZN7cutlass13device_kernelIN5flash19enable_sm80_to_sm89INS1_16FlashAttnFwdSm80INS1_25CollectiveMainloopFwdSm80ILi8ELi2ELb0EN4cute5tupleIJNS5_1CILi128EEENS7_ILi64EEENS7_ILi192EEEEEELi192ENS_10bfloat16_tEfNS_4arch4Sm80ELb0ELb1ELb0ELb1ELb1ELb1ELb1ELb0EEENS1_21CollectiveEpilogueFwdINS6_IJS8_SA_S9_EEENS6_IJNS7_ILi1EEESI_SI_EEESC_SE_Li256ELb1ELb1ELb0ELb0EEENS1_19SingleTileSchedulerILb1ELb0ELb1ELi128EEEEEEEEEvNT_6ParamsE) ;  /* 0xfffe155018000950 */ /* 0x000fea0003c3ffff */
[----:B------:R-:W-:Y:S01]  /*1eab0*/  IADD3 R7, R13, 0x5000, RZ ;  /* 0x000050000d077810 */ /* 0x000fe20007ffe0ff */
[----:B------:R-:W-:-:S03]  /*1eac0*/  ULDC.64 UR4, c[0x0][0x118] ;  /* 0x0000460000047ab9 */ /* 0x000fc60000000a00 */
[----:B-1----:R-:W-:-:S04]  /*1ead0*/  IADD3 R9, P0, R20, R7, RZ ;  /* 0x0000000714097210 */ /* 0x002fc80007f1e0ff */
        /* <DEDUP_REMOVED lines=15> */
[----:B------:R-:W-:Y:S01]  /*1ebd0*/  LOP3.LUT R18, R18, 0xffff0000, RZ, 0xc0, !PT ;  /* 0xffff000012127812 */ /* 0x000fe200078ec0ff */
[C---:B--2---:R-:W-:Y:S01]  /*1ebe0*/  IMAD.U32 R14, R10.reuse, 0x10000, RZ ;  /* 0x000100000a0e7824 */ /* 0x044fe200078e00ff */
[----:B------:R-:W-:Y:S01]  /*1ebf0*/  LOP3.LUT R10, R10, 0xffff0000, RZ, 0xc0, !PT ;  /* 0xffff00000a0a7812 */ /* 0x000fe200078ec0ff */
[C---:B------:R-:W-:Y:S01]  /*1ec00*/  IMAD.U32 R7, R11.reuse, 0x10000, RZ ;  /* 0x000100000b077824 */ /* 0x040fe200078e00ff */
[----:B------:R-:W-:Y:S01]  /*1ec10*/  LOP3.LUT R23, R11, 0xffff0000, RZ, 0xc0, !PT ;  /* 0xffff00000b177812 */ /* 0x000fe200078ec0ff */
[C---:B------:R-:W-:Y:S01]  /*1ec20*/  IMAD.U32 R22, R8.reuse, 0x10000, RZ ;  /* 0x0001000008167824 */ /* 0x040fe200078e00ff */
[----:B------:R-:W-:Y:S01]  /*1ec30*/  LOP3.LUT R20, R8, 0xffff0000, RZ, 0xc0, !PT ;  /* 0xffff000008147812 */ /* 0x000fe200078ec0ff */
[C---:B------:R-:W-:Y:S01]  /*1ec40*/  FMUL.FTZ R11, R10.reuse, R15 ;  /* 0x0000000f0a0b7220 */ /* 0x040fe20000410000 */
[----:B------:R-:W-:Y:S01]  /*1ec50*/  LOP3.LUT R25, R9, 0xffff0000, RZ, 0xc0, !PT ;  /* 0xffff000009197812 */ /* 0x000fe200078ec0ff */
[----:B------:R-:W-:-:S02]  /*1ec60*/  FMUL.FTZ R10, R10, R21 ;  /* 0x000000150a0a7220 */ /* 0x000fc40000410000 */
[----:B------:R-:W-:Y:S02]  /*1ec70*/  IMAD.U32 R8, R9, 0x10000, RZ ;  /* 0x0001000009087824 */ /* 0x000fe400078e00ff */
[C---:B------:R-:W-:Y:S02]  /*1ec80*/  FFMA.FTZ R10, R14.reuse, R15, R10 ;  /* 0x0000000f0e0a7223 */ /* 0x040fe4000001000a */
[----:B------:R-:W-:Y:S02]  /*1ec90*/  FMUL.FTZ R9, R23, R16 ;  /* 0x0000001017097220 */ /* 0x000fe40000410000 */
[----:B------:R-:W-:Y:S02]  /*1eca0*/  FFMA.FTZ R11, R14, R21, -R11 ;  /* 0x000000150e0b7223 */ /* 0x000fe4000001080b */
[C---:B------:R-:W-:Y:S01]  /*1ecb0*/  IMAD.U32 R15, R17.reuse, 0x10000, RZ ;  /* 0x00010000110f7824 */ /* 0x040fe200078e00ff */
[----:B------:R-:W-:Y:S01]  /*1ecc0*/  LOP3.LUT R17, R17, 0xffff0000, RZ, 0xc0, !PT ;  /* 0xffff000011117812 */ /* 0x000fe200078ec0ff */
[-C--:B------:R-:W-:Y:S01]  /*1ecd0*/  FMUL.FTZ R23, R23, R18.reuse ;  /* 0x0000001217177220 */ /* 0x080fe20000410000 */
[----:B------:R-:W-:Y:S01]  /*1ece0*/  F2FP.BF16.PACK_AB R10, R10, R11 ;  /* 0x0000000b0a0a723e */ /* 0x000fe200000010ff */
[C---:B------:R-:W-:Y:S01]  /*1ecf0*/  IMAD.U32 R21, R19.reuse, 0x10000, RZ ;  /* 0x0001000013157824 */ /* 0x040fe200078e00ff */
[----:B------:R-:W-:Y:S01]  /*1ed00*/  LOP3.LUT R19, R19, 0xffff0000, RZ, 0xc0, !PT ;  /* 0xffff000013137812 */ /* 0x000fe200078ec0ff */
[----:B------:R-:W-:-:S02]  /*1ed10*/  FFMA.FTZ R9, R7, R18, -R9 ;  /* 0x0000001207097223 */ /* 0x000fc40000010809 */
[----:B------:R-:W-:Y:S02]  /*1ed20*/  FFMA.FTZ R16, R7, R16, R23 ;  /* 0x0000001007107223 */ /* 0x000fe40000010017 */
[----:B------:R-:W-:Y:S02]  /*1ed30*/  FMUL.FTZ R7, R20, R15 ;  /* 0x0000000f14077220 */ /* 0x000fe40000410000 */
[C---:B------:R-:W-:Y:S01]  /*1ed40*/  FMUL.FTZ R14, R25.reuse, R17 ;  /* 0x00000011190e7220 */ /* 0x040fe20000410000 */
[----:B------:R-:W-:Y:S01]  /*1ed50*/  F2FP.BF16.PACK_AB R11, R16, R9 ;  /* 0x00000009100b723e */ /* 0x000fe200000010ff */
[----:B------:R-:W-:Y:S02]  /*1ed60*/  FMUL.FTZ R20, R20, R21 ;  /* 0x0000001514147220 */ /* 0x000fe40000410000 */
[----:B------:R-:W-:Y:S02]  /*1ed70*/  FMUL.FTZ R25, R25, R19 ;  /* 0x0000001319197220 */ /* 0x000fe40000410000 */
[----:B------:R-:W-:-:S02]  /*1ed80*/  FFMA.FTZ R7, R22, R21, -R7 ;  /* 0x0000001516077223 */ /* 0x000fc40000010807 */
[----:B------:R-:W-:Y:S02]  /*1ed90*/  FFMA.FTZ R20, R22, R15, R20 ;  /* 0x0000000f16147223 */ /* 0x000fe40000010014 */
[C---:B------:R-:W-:Y:S02]  /*1eda0*/  FFMA.FTZ R14, R8.reuse, R19, -R14 ;  /* 0x00000013080e7223 */ /* 0x040fe4000001080e */
[----:B------:R-:W-:Y:S01]  /*1edb0*/  FFMA.FTZ R25, R8, R17, R25 ;  /* 0x0000001108197223 */ /* 0x000fe20000010019 */
[----:B------:R-:W-:-:S04]  /*1edc0*/  F2FP.BF16.PACK_AB R8, R20, R7 ;  /* 0x000000071408723e */ /* 0x000fc800000010ff */
[----:B------:R-:W-:Y:S01]  /*1edd0*/  F2FP.BF16.PACK_AB R9, R25, R14 ;  /* 0x0000000e1909723e */ /* 0x000fe200000010ff */
[----:B------:R-:W-:-:S04]  /*1ede0*/  IMAD.MOV.U32 R25, RZ, RZ, 0x0 ;  /* 0x00000000ff197424 */ /* 0x000fc800078e00ff */
[----:B------:R1:W-:Y:S01]  /*1edf0*/  ST.E.128 [R12.64], R8 ;  /* 0x000000080c007985 */ /* 0x0003e2000c101d04 */
[----:B------:R-:W-:Y:S05]  /*1ee00*/  RET.REL.NODEC R24 `(_ZN7cutlass13device_kernelIN5flash19enable_sm80_to_sm89INS1_16FlashAttnFwdSm80INS1_25CollectiveMainloopFwdSm80ILi8ELi2ELb0EN4cute5tupleIJNS5_1CILi128EEENS7_ILi64EEENS7_ILi192EEEEEELi192ENS_10bfloat16_tEfNS_4arch4Sm80ELb0ELb1ELb0ELb1ELb1ELb1ELb1ELb0EEENS1_21CollectiveEpilogueFwdINS6_IJS8_SA_S9_EEENS6_IJNS7_ILi1EEESI_SI_EEESC_SE_Li256ELb1ELb1ELb0ELb0EEENS1_19SingleTileSchedulerILb1ELb0ELb1ELi128EEEEEEEEEvNT_6ParamsE) ;  /* 0xfffe11f018007950 */ /* 0x000fea0003c3ffff */
.L_x_1363:
        /* <DEDUP_REMOVED lines=8> */
.L_x_1396:
[----:B------:R-:W-:Y:S05]  /*1ee90*/  BSYNC B0 ;  /* 0x0000000000007941 */ /* 0x000fea0003800000 */
.L_x_1395:
        /* <DEDUP_REMOVED lines=17> */
.L_x_1417:
[----:B------:R-:W-:Y:S05]  /*1efb0*/  BRA.DIV ~URZ, `(.L_x_1398) ;  /* 0x000040327f007947 */ /* 0x000fea000b800000 */
[----:B------:R3:W4:Y:S04]  /*1efc0*/  SHFL.IDX PT, R30, R22, RZ, 0x1c1f ;  /* 0x001c1fff161e7589 */ /* 0x00072800000e0000 */
[----:B------:R3:W1:Y:S04]  /*1efd0*/  SHFL.IDX PT, R33, R17, RZ, 0x1c1f ;  /* 0x001c1fff11217589 */ /* 0x00066800000e0000 */
[----:B------:R3:W2:Y:S02]  /*1efe0*/  SHFL.IDX PT, R32, R20, RZ, 0x1c1f ;  /* 0x001c1fff14207589 */ /* 0x0006a400000e0000 */
.L_x_1418:
        /* <DEDUP_REMOVED lines=15> */
[----:B------:R-:W-:-:S03]  /*1f0e0*/  CS2R R8, SRZ ;  /* 0x0000000000087805 */ /* 0x000fc6000001ff00 */
[----:B------:R-:W-:Y:S05]  /*1f0f0*/  @P0 BRA `(.L_x_1400) ;  /* 0x0000024000000947 */ /* 0x000fea0003800000 */
[C---:B------:R-:W-:Y:S01]  /*1f100*/  ISETP.GE.AND P0, PT, R26.reuse, R7, PT ;  /* 0x000000071a00720c */ /* 0x040fe20003f06270 */
[----:B------:R-:W-:Y:S01]  /*1f110*/  CS2R R14, SRZ ;  /* 0x00000000000e7805 */ /* 0x000fe2000001ff00 */
[----:B------:R-:W-:Y:S01]  /*1f120*/  CS2R R12, SRZ ;  /* 0x00000000000c7805 */ /* 0x000fe2000001ff00 */
[----:B------:R-:W-:Y:S01]  /*1f130*/  CS2R R10, SRZ ;  /* 0x00000000000a7805 */ /* 0x000fe2000001ff00 */
[----:B------:R-:W-:Y:S01]  /*1f140*/  CS2R R8, SRZ ;  /* 0x0000000000087805 */ /* 0x000fe2000001ff00 */
[----:B------:R-:W-:Y:S01]  /*1f150*/  IADD3 R28, R26, 0x20, RZ ;  /* 0x000000201a1c7810 */ /* 0x000fe20007ffe0ff */
[----:B------:R-:W-:-:S07]  /*1f160*/  ULDC.64 UR4, c[0x0][0x118] ;  /* 0x0000460000047ab9 */ /* 0x000fce0000000a00 */
[----:B--2-4-:R-:W-:-:S04]  /*1f170*/  @!P0 IMAD.WIDE R34, R26, 0x2, R30 ;  /* 0x000000021a228825 */ /* 0x014fc800078e021e */
[----:B-1----:R-:W-:Y:S01]  /*1f180*/  @!P0 IMAD.WIDE R36, R26, 0x2, R32 ;  /* 0x000000021a248825 */ /* 0x002fe200078e0220 */
[----:B------:R1:W5:Y:S04]  /*1f190*/  @!P0 LD.E.128 R12, [R34.64] ;  /* 0x00000004220c8980 */ /* 0x000368000c101d00 */
[----:B------:R2:W5:Y:S01]  /*1f1a0*/  @!P0 LD.E.128 R8, [R36.64] ;  /* 0x0000000424088980 */ /* 0x000562000c101d00 */
[----:B------:R-:W-:Y:S01]  /*1f1b0*/  ISETP.GE.AND P0, PT, R28, R7, PT ;  /* 0x000000071c00720c */ /* 0x000fe20003f06270 */
[----:B------:R-:W-:Y:S01]  /*1f1c0*/  CS2R R58, SRZ ;  /* 0x00000000003a7805 */ /* 0x000fe2000001ff00 */
[----:B------:R-:W-:Y:S01]  /*1f1d0*/  CS2R R56, SRZ ;  /* 0x0000000000387805 */ /* 0x000fe2000001ff00 */
[----:B------:R-:W-:Y:S01]  /*1f1e0*/  CS2R R54, SRZ ;  /* 0x0000000000367805 */ /* 0x000fe2000001ff00 */
[----:B------:R-:W-:-:S09]  /*1f1f0*/  CS2R R52, SRZ ;  /* 0x0000000000347805 */ /* 0x000fd2000001ff00 */
[----:B------:R-:W-:-:S04]  /*1f200*/  @!P0 SHF.R.S32.HI R23, RZ, 0x1f, R28 ;  /* 0x0000001fff178819 */ /* 0x000fc8000001141c */
[----:B------:R-:W-:-:S04]  /*1f210*/  @!P0 LEA.HI R23, R23, R28, RZ, 0x3 ;  /* 0x0000001c17178211 */ /* 0x000fc800078f18ff */
[----:B------:R-:W-:Y:S02]  /*1f220*/  @!P0 LOP3.LUT R23, R23, 0xfffffff8, RZ, 0xc0, !PT ;  /* 0xfffffff817178812 */ /* 0x000fe400078ec0ff */
[----:B------:R-:W-:-:S03]  /*1f230*/  IADD3 R28, R26, 0x40, RZ ;  /* 0x000000401a1c7810 */ /* 0x000fc60007ffe0ff */
[----:B-1----:R-:W-:-:S04]  /*1f240*/  @!P0 IMAD.WIDE R34, R23, 0x2, R30 ;  /* 0x0000000217228825 */ /* 0x002fc800078e021e */
[----:B--2---:R-:W-:Y:S01]  /*1f250*/  @!P0 IMAD.WIDE R36, R23, 0x2, R32 ;  /* 0x0000000217248825 */ /* 0x004fe200078e0220 */
        /* <DEDUP_REMOVED lines=9> */
[----:B------:R-:W-:-:S05]  /*1f2f0*/  @!P0 LOP3.LUT R23, R23, 0xfffffff8, RZ, 0xc0, !PT ;  /* 0xfffffff817178812 */ /* 0x000fca00078ec0ff */
[----:B------:R-:W-:-:S04]  /*1f300*/  @!P0 IMAD.WIDE R30, R23, 0x2, R30 ;  /* 0x00000002171e8825 */ /* 0x000fc800078e021e */
[----:B------:R-:W-:Y:S01]  /*1f310*/  @!P0 IMAD.WIDE R32, R23, 0x2, R32 ;  /* 0x0000000217208825 */ /* 0x000fe200078e0220 */
[----:B------:R1:W5:Y:S04]  /*1f320*/  @!P0 LD.E.128 R48, [R30.64] ;  /* 0x000000041e308980 */ /* 0x000368000c101d00 */
[----:B------:R1:W5:Y:S02]  /*1f330*/  @!P0 LD.E.128 R44, [R32.64] ;  /* 0x00000004202c8980 */ /* 0x000364000c101d00 */
.L_x_1400:
[----:B------:R-:W-:Y:S05]  /*1f340*/  BSYNC B0 ;  /* 0x0000000000007941 */ /* 0x000fea0003800000 */
.L_x_1399:
[----:B-1--45:R-:W-:Y:S02]  /*1f350*/  IMAD.MOV.U32 R30, RZ, RZ, R50 ;  /* 0x000000ffff1e7224 */ /* 0x032fe400078e0032 */
        /* <DEDUP_REMOVED lines=48> */
[----:B------:R1:W4:Y:S04]  /*1f660*/  SHFL.IDX PT, R63, R21, 0x1, 0x1c1f ;  /* 0x003c1f00153f7f89 */ /* 0x00032800000e0000 */
[----:B------:R1:W3:Y:S04]  /*1f670*/  SHFL.IDX PT, R62, R22, 0x1, 0x1c1f ;  /* 0x003c1f00163e7f89 */ /* 0x0002e800000e0000 */
[----:B---3--:R-:W3:Y:S04]  /*1f680*/  SHFL.IDX PT, R17, R17, 0x1, 0x1c1f ;  /* 0x003c1f0011117f89 */ /* 0x008ee800000e0000 */
[----:B------:R1:W2:Y:S02]  /*1f690*/  SHFL.IDX PT, R66, R20, 0x1, 0x1c1f ;  /* 0x003c1f0014427f89 */ /* 0x0002a400000e0000 */
.L_x_1419:
[----:B------:R-:W-:Y:S01]  /*1f6a0*/  IADD3 R60, R16, 0x40, RZ ;  /* 0x00000040103c7810 */ /* 0x000fe20007ffe0ff */
[----:B------:R-:W-:Y:S01]  /*1f6b0*/  BSSY B0, `(.L_x_1402) ;  /* 0x0000033000007945 */ /* 0x000fe20003800000 */
[----:B---3--:R-:W-:Y:S01]  /*1f6c0*/  IMAD.MOV.U32 R67, RZ, RZ, R17 ;  /* 0x000000ffff437224 */ /* 0x008fe200078e0011 */
[----:B------:R-:W-:Y:S01]  /*1f6d0*/  CS2R R34, SRZ ;  /* 0x0000000000227805 */ /* 0x000fe2000001ff00 */
[----:B------:R-:W-:Y:S01]  /*1f6e0*/  ISETP.GE.AND P0, PT, R60, R65, PT ;  /* 0x000000413c00720c */ /* 0x000fe20003f06270 */
[----:B------:R-:W-:Y:S01]  /*1f6f0*/  CS2R R16, SRZ ;  /* 0x0000000000107805 */ /* 0x000fe2000001ff00 */
[----:B--2---:R-:W-:Y:S01]  /*1f700*/  CS2R R32, SRZ ;  /* 0x0000000000207805 */ /* 0x004fe2000001ff00 */
[----:B------:R-:W-:Y:S01]  /*1f710*/  CS2R R42, SRZ ;  /* 0x00000000002a7805 */ /* 0x000fe2000001ff00 */
[----:B------:R-:W-:Y:S01]  /*1f720*/  CS2R R40, SRZ ;  /* 0x0000000000287805 */ /* 0x000fe2000001ff00 */
[----:B-1----:R-:W-:Y:S01]  /*1f730*/  CS2R R22, SRZ ;  /* 0x0000000000167805 */ /* 0x002fe2000001ff00 */
        /* <DEDUP_REMOVED lines=13> */
[----:B----4-:R-:W-:-:S04]  /*1f810*/  @!P0 IMAD.WIDE R20, R26, 0x2, R62 ;  /* 0x000000021a148825 */ /* 0x010fc800078e023e */
[----:B------:R-:W-:Y:S01]  /*1f820*/  @!P0 IMAD.WIDE R18, R26, 0x2, R66 ;  /* 0x000000021a128825 */ /* 0x000fe200078e0242 */
        /* <DEDUP_REMOVED lines=12> */
[----:B------:R-:W-:Y:S01]  /*1f8f0*/  @!P0 IMAD.WIDE R60, R16, 0x2, R66 ;  /* 0x00000002103c8825 */ /* 0x000fe200078e0242 */
[----:B------:R1:W5:Y:S04]  /*1f900*/  @!P0 LD.E.128 R32, [R20.64] ;  /* 0x0000000414208980 */ /* 0x000368000c101d00 */
[----:B------:R3:W5:Y:S01]  /*1f910*/  @!P0 LD.E.128 R28, [R60.64] ;  /* 0x000000043c1c8980 */ /* 0x000762000c101d00 */
[----:B------:R-:W-:Y:S01]  /*1f920*/  ISETP.GE.AND P0, PT, R17, R7, PT ;  /* 0x000000071100720c */ /* 0x000fe20003f06270 */
[----:B--2---:R-:W-:Y:S01]  /*1f930*/  CS2R R18, SRZ ;  /* 0x0000000000127805 */ /* 0x004fe2000001ff00 */
[----:B------:R-:W-:-:S11]  /*1f940*/  CS2R R22, SRZ ;  /* 0x0000000000167805 */ /* 0x000fd6000001ff00 */
[----:B------:R-:W-:-:S04]  /*1f950*/  @!P0 SHF.R.S32.HI R16, RZ, 0x1f, R17 ;  /* 0x0000001fff108819 */ /* 0x000fc80000011411 */
[----:B------:R-:W-:Y:S01]  /*1f960*/  @!P0 LEA.HI R16, R16, R17, RZ, 0x3 ;  /* 0x0000001110108211 */ /* 0x000fe200078f18ff */
[----:B-1----:R-:W-:-:S03]  /*1f970*/  CS2R R20, SRZ ;  /* 0x0000000000147805 */ /* 0x002fc6000001ff00 */
[----:B------:R-:W-:-:S05]  /*1f980*/  @!P0 LOP3.LUT R16, R16, 0xfffffff8, RZ, 0xc0, !PT ;  /* 0xfffffff810108812 */ /* 0x000fca00078ec0ff */
[----:B------:R-:W-:-:S04]  /*1f990*/  @!P0 IMAD.WIDE R62, R16, 0x2, R62 ;  /* 0x00000002103e8825 */ /* 0x000fc800078e023e */
[----:B------:R-:W-:Y:S02]  /*1f9a0*/  @!P0 IMAD.WIDE R66, R16, 0x2, R66 ;  /* 0x0000000210428825 */ /* 0x000fe400078e0242 */
[----:B------:R-:W-:-:S03]  /*1f9b0*/  CS2R R16, SRZ ;  /* 0x0000000000107805 */ /* 0x000fc6000001ff00 */
[----:B------:R3:W5:Y:S04]  /*1f9c0*/  @!P0 LD.E.128 R20, [R66.64] ;  /* 0x0000000442148980 */ /* 0x000768000c101d00 */
[----:B------:R3:W5:Y:S02]  /*1f9d0*/  @!P0 LD.E.128 R16, [R62.64] ;  /* 0x000000043e108980 */ /* 0x000764000c101d00 */
.L_x_1403:
[----:B------:R-:W-:Y:S05]  /*1f9e0*/  BSYNC B0 ;  /* 0x0000000000007941 */ /* 0x000fea0003800000 */
.L_x_1402:
[----:B---3--:R-:W2:Y:S01]  /*1f9f0*/  LDL.64 R66, [R27+0x20] ;  /* 0x000020001b427983 */ /* 0x008ea20000100a00 */
[----:B------:R-:W-:-:S04]  /*1fa00*/  DEPBAR.LE SB0, 0x3 ;  /* 0x000080c00000791a */ /* 0x000fc80000000000 */
[----:B------:R-:W-:Y:S01]  /*1fa10*/  WARPSYNC 0xffffffff ;  /* 0xffffffff00007948 */ /* 0x000fe20003800000 */
[----:B------:R-:W-:Y:S01]  /*1fa20*/  ULDC.64 UR4, c[0x0][0x118] ;  /* 0x0000460000047ab9 */ /* 0x000fe20000000a00 */
[----:B------:R-:W-:Y:S06]  /*1fa30*/  BAR.SYNC.DEFER_BLOCKING 0x0 ;  /* 0x0000000000007b1d */ /* 0x000fec0000010000 */
[----:B------:R1:W3:Y:S04]  /*1fa40*/  LDL.64 R110, [R27+0x28] ;  /* 0x000028001b6e7983 */ /* 0x0002e80000100a00 */
[----:B--2-4-:R2:W4:Y:S01]  /*1fa50*/  LD.E R100, [R66.64] ;  /* 0x0000000442647980 */ /* 0x014522000c101900 */
[----:B-----5:R-:W-:-:S02]  /*1fa60*/  IMAD.MOV.U32 R60, RZ, RZ, R18 ;  /* 0x000000ffff3c7224 */ /* 0x020fc400078e0012 */
[----:B-1----:R-:W-:-:S03]  /*1fa70*/  IMAD.MOV.U32 R27, RZ, RZ, R34 ;  /* 0x000000ffff1b7224 */ /* 0x002fc600078e0022 */
[----:B------:R-:W-:Y:S01]  /*1fa80*/  PRMT R74, R60, 0x7610, R74 ;  /* 0x000076103c4a7816 */ /* 0x000fe2000000004a */
[----:B------:R-:W-:Y:S01]  /*1fa90*/  IMAD.MOV.U32 R60, RZ, RZ, R17 ;  /* 0x000000ffff3c7224 */ /* 0x000fe200078e0011 */
[----:B------:R-:W-:Y:S01]  /*1faa0*/  PRMT R83, R27, 0x7610, R83 ;  /* 0x000076101b537816 */ /* 0x000fe20000000053 */
[----:B------:R-:W-:-:S03]  /*1fab0*/  IMAD.MOV.U32 R61, RZ, RZ, R16 ;  /* 0x000000ffff3d7224 */ /* 0x000fc600078e0010 */
[----:B------:R-:W-:Y:S01]  /*1fac0*/  PRMT R63, R60, 0x7610, R63 ;  /* 0x000076103c3f7816 */ /* 0x000fe2000000003f */
[----:B------:R-:W-:Y:S01]  /*1fad0*/  IMAD.MOV.U32 R60, RZ, RZ, R35 ;  /* 0x000000ffff3c7224 */ /* 0x000fe200078e0023 */
[----:B---3--:R-:W5:Y:S01]  /*1fae0*/  LD.E.64 R110, [R110.64] ;  /* 0x000000046e6e7980 */ /* 0x008f62000c101b00 */
        /* <DEDUP_REMOVED lines=10> */
[----:B--2---:R-:W-:Y:S01]  /*1fb90*/  IMAD.MOV.U32 R66, RZ, RZ, R31 ;  /* 0x000000ffff427224 */ /* 0x004fe200078e001f */
[----:B------:R-:W-:Y:S01]  /*1fba0*/  PRMT R98, R27, 0x7610, R98 ;  /* 0x000076101b627816 */ /* 0x000fe20000000062 */
[----:B------:R-:W-:Y:S01]  /*1fbb0*/  IMAD.MOV.U32 R67, RZ, RZ, R30 ;  /* 0x000000ffff437224 */ /* 0x000fe200078e001e */
[----:B------:R-:W-:Y:S01]  /*1fbc0*/  MOV R27, R22 ;  /* 0x00000016001b7202 */ /* 0x000fe20000000f00 */
        /* <DEDUP_REMOVED lines=11> */
[----:B------:R-:W-:Y:S01]  /*1fc80*/  BSSY B1, `(.L_x_1404) ;  /* 0x000017d000017945 */ /* 0x000fe20003800000 */
[----:B------:R-:W-:-:S02]  /*1fc90*/  PRMT R73, R62, 0x7610, R73 ;  /* 0x000076103e497816 */ /* 0x000fc40000000049 */
        /* <DEDUP_REMOVED lines=9> */
[----:B----4-:R-:W-:-:S02]  /*1fd30*/  IMAD R100, R100, -0x80, R65 ;  /* 0xffffff8064647824 */ /* 0x010fc400078e0241 */
[----:B------:R-:W-:-:S03]  /*1fd40*/  IMAD.MOV.U32 R65, RZ, RZ, R37 ;  /* 0x000000ffff417224 */ /* 0x000fc600078e0025 */
[----:B------:R-:W-:Y:S02]  /*1fd50*/  IMNMX R100, R100, 0x80, PT ;  /* 0x0000008064647817 */ /* 0x000fe40003800200 */
[----:B------:R-:W-:Y:S02]  /*1fd60*/  PRMT R92, R65, 0x7610, R92 ;  /* 0x00007610415c7816 */ /* 0x000fe4000000005c */
[----:B------:R-:W-:-:S13]  /*1fd70*/  ISETP.GE.AND P0, PT, R25, R100, PT ;  /* 0x000000641900720c */ /* 0x000fda0003f06270 */
[----:B------:R-:W-:Y:S05]  /*1fd80*/  @P0 BRA `(.L_x_1405) ;  /* 0x000016c000000947 */ /* 0x000fea0003800000 */
[----:B------:R-:W-:Y:S01]  /*1fd90*/  ISETP.GE.AND P0, PT, R26, R7, PT ;  /* 0x000000071a00720c */ /* 0x000fe20003f06270 */
[----:B------:R-:W-:-:S12]  /*1fda0*/  BSSY B0, `(.L_x_1406) ;  /* 0x0000072000007945 */ /* 0x000fd80003800000 */
[----:B------:R-:W-:Y:S05]  /*1fdb0*/  @P0 BRA `(.L_x_1407) ;  /* 0x0000070000000947 */ /* 0x000fea0003800000 */
[----:B------:R-:W-:Y:S01]  /*1fdc0*/  LEA.HI R67, R7, R76, RZ, 0x1d ;  /* 0x0000004c07437211 */ /* 0x000fe200078fe8ff */
[----:B------:R-:W-:Y:S01]  /*1fdd0*/  IMAD.SHL.U32 R69, R25, 0x40, RZ ;  /* 0x0000004019457824 */ /* 0x000fe200078e00ff */
[----:B------:R-:W-:Y:S01]  /*1fde0*/  LEA.HI R121, R64, R101, RZ, 0x5 ;  /* 0x0000006540797211 */ /* 0x000fe200078f28ff */
[----:B------:R-:W-:Y:S01]  /*1fdf0*/  ULDC.64 UR4, c[0x0][0x118] ;  /* 0x0000460000047ab9 */ /* 0x000fe20000000a00 */
        /* <DEDUP_REMOVED lines=35> */
[----:B------:R-:W-:Y:S02]  /*20030*/  LOP3.LUT R127, R112, 0xffff0000, RZ, 0xc0, !PT ;  /* 0xffff0000707f7812 */ /* 0x000fe400078ec0ff */
[----:B------:R-:W-:Y:S01]  /*20040*/  SHF.R.U32.HI R11, RZ, 0x10, R11 ;  /* 0x00000010ff0b7819 */ /* 0x000fe2000001160b */
[----:B------:R-:W-:-:S03]  /*20050*/  IMAD.U32 R117, R116, 0x10000, RZ ;  /* 0x0001000074757824 */ /* 0x000fc600078e00ff */
        /* <DEDUP_REMOVED lines=15> */
[C---:B------:R-:W-:Y:S01]  /*20150*/  IMAD.U32 R125, R66.reuse, 0x10000, RZ ;  /* 0x00010000427d7824 */ /* 0x040fe200078e00ff */
[----:B------:R-:W-:Y:S01]  /*20160*/  LOP3.LUT R66, R66, 0xffff0000, RZ, 0xc0, !PT ;  /* 0xffff000042427812 */ /* 0x000fe200078ec0ff */
[----:B------:R-:W-:-:S02]  /*20170*/  FMUL.FTZ R65, R69, R64 ;  /* 0x0000004045417220 */ /* 0x000fc40000410000 */
[-C--:B------:R-:W-:Y:S02]  /*20180*/  FMUL.FTZ R69, R69, R124.reuse ;  /* 0x0000007c45457220 */ /* 0x080fe40000410000 */
        /* <DEDUP_REMOVED lines=8> */
[C---:B------:R-:W-:Y:S02]  /*20210*/  FMUL.FTZ R64, R126.reuse, R127 ;  /* 0x0000007f7e407220 */ /* 0x040fe40000410000 */
        /* <DEDUP_REMOVED lines=17> */
[----:B------:R-:W-:Y:S02]  /*20330*/  FMUL.FTZ R125, R125, R14 ;  /* 0x0000000e7d7d7220 */ /* 0x000fe40000410000 */
[-C--:B------:R-:W-:Y:S02]  /*20340*/  FMUL.FTZ R71, R71, R112.reuse ;  /* 0x0000007047477220 */ /* 0x080fe40000410000 */
[----:B------:R-:W-:Y:S02]  /*20350*/  FFMA.FTZ R116, R11, R112, -R116 ;  /* 0x000000700b747223 */ /* 0x000fe40000010874 */
[----:B------:R-:W-:Y:S02]  /*20360*/  FFMA.FTZ R125, R13, R8, R125 ;  /* 0x000000080d7d7223 */ /* 0x000fe4000001007d */
[----:B------:R-:W-:-:S02]  /*20370*/  FFMA.FTZ R11, R11, R64, R71 ;  /* 0x000000400b0b7223 */ /* 0x000fc40000010047 */
[----:B------:R-:W-:Y:S02]  /*20380*/  FFMA.FTZ R14, R13, R14, -R113 ;  /* 0x0000000e0d0e7223 */ /* 0x000fe40000010871 */
[C---:B------:R-:W-:Y:S02]  /*20390*/  FMUL.FTZ R8, R66.reuse, R115 ;  /* 0x0000007342087220 */ /* 0x040fe40000410000 */
[C---:B------:R-:W-:Y:S02]  /*203a0*/  FMUL.FTZ R71, R67.reuse, R114 ;  /* 0x0000007243477220 */ /* 0x040fe40000410000 */
[-C--:B------:R-:W-:Y:S02]  /*203b0*/  FMUL.FTZ R64, R66, R119.reuse ;  /* 0x0000007742407220 */ /* 0x080fe40000410000 */
[-C--:B------:R-:W-:Y:S02]  /*203c0*/  FMUL.FTZ R13, R67, R118.reuse ;  /* 0x00000076430d7220 */ /* 0x080fe40000410000 */
[----:B------:R-:W-:Y:S01]  /*203d0*/  FFMA.FTZ R119, R12, R119, -R8 ;  /* 0x000000770c777223 */ /* 0x000fe20000010808 */
[----:B------:R-:W-:Y:S01]  /*203e0*/  F2FP.BF16.PACK_AB R8, R128, R69 ;  /* 0x000000458008723e */ /* 0x000fe200000010ff */
[----:B------:R-:W-:-:S02]  /*203f0*/  FFMA.FTZ R67, R70, R118, -R71 ;  /* 0x0000007646437223 */ /* 0x000fc40000010847 */
[----:B------:R-:W-:Y:S01]  /*20400*/  FFMA.FTZ R68, R68, R127, R126 ;  /* 0x0000007f44447223 */ /* 0x000fe2000001007e */
[----:B------:R-:W-:Y:S01]  /*20410*/  F2FP.BF16.PACK_AB R14, R119, R14 ;  /* 0x0000000e770e723e */ /* 0x000fe200000010ff */
[----:B------:R-:W-:Y:S01]  /*20420*/  FFMA.FTZ R64, R12, R115, R64 ;  /* 0x000000730c407223 */ /* 0x000fe20000010040 */
[----:B------:R-:W-:Y:S01]  /*20430*/  F2FP.BF16.PACK_AB R12, R124, R65 ;  /* 0x000000417c0c723e */ /* 0x000fe200000010ff */
[----:B------:R-:W-:Y:S01]  /*20440*/  FFMA.FTZ R70, R70, R114, R13 ;  /* 0x0000007246467223 */ /* 0x000fe2000001000d */
[----:B------:R-:W-:Y:S02]  /*20450*/  F2FP.BF16.PACK_AB R13, R15, R10 ;  /* 0x0000000a0f0d723e */ /* 0x000fe400000010ff */
[----:B------:R-:W-:Y:S02]  /*20460*/  F2FP.BF16.PACK_AB R15, R67, R116 ;  /* 0x00000074430f723e */ /* 0x000fe400000010ff */
[----:B------:R-:W-:Y:S02]  /*20470*/  F2FP.BF16.PACK_AB R9, R68, R9 ;  /* 0x000000094409723e */ /* 0x000fe400000010ff */
[----:B------:R-:W-:Y:S01]  /*20480*/  F2FP.BF16.PACK_AB R10, R64, R125 ;  /* 0x0000007d400a723e */ /* 0x000fe200000010ff */
[----:B------:R1:W-:Y:S01]  /*20490*/  ST.E.128 [R122.64], R12 ;  /* 0x0000000c7a007985 */ /* 0x0003e2000c101d04 */
[----:B------:R-:W-:-:S05]  /*204a0*/  F2FP.BF16.PACK_AB R11, R70, R11 ;  /* 0x0000000b460b723e */ /* 0x000fca00000010ff */
[----:B------:R1:W-:Y:S02]  /*204b0*/  ST.E.128 [R120.64], R8 ;  /* 0x0000000878007985 */ /* 0x0003e4000c101d04 */
.L_x_1407:
[----:B------:R-:W-:Y:S05]  /*204c0*/  BSYNC B0 ;  /* 0x0000000000007941 */ /* 0x000fea0003800000 */
.L_x_1406:
[----:B-1----:R-:W-:Y:S01]  /*204d0*/  IADD3 R11, R26, 0x20, RZ ;  /* 0x000000201a0b7810 */ /* 0x002fe20007ffe0ff */
[----:B------:R-:W-:Y:S03]  /*204e0*/  BSSY B0, `(.L_x_1408) ;  /* 0x000007b000007945 */ /* 0x000fe60003800000 */
[----:B------:R-:W-:-:S13]  /*204f0*/  ISETP.GE.AND P0, PT, R11, R7, PT ;  /* 0x000000070b00720c */ /* 0x000fda0003f06270 */
[----:B------:R-:W-:Y:S05]  /*20500*/  @P0 BRA `(.L_x_1409) ;  /* 0x0000078000000947 */ /* 0x000fea0003800000 */
[----:B------:R-:W-:Y:S01]  /*20510*/  SHF.R.S32.HI R14, RZ, 0x1f, R11 ;  /* 0x0000001fff0e7819 */ /* 0x000fe2000001140b */
[----:B------:R-:W-:Y:S01]  /*20520*/  IMAD.SHL.U32 R10, R25, 0x40, RZ ;  /* 0x00000040190a7824 */ /* 0x000fe200078e00ff */
[----:B------:R-:W-:Y:S01]  /*20530*/  SHF.R.S32.HI R8, RZ, 0x1f, R101 ;  /* 0x0000001fff087819 */ /* 0x000fe20000011465 */
[----:B------:R-:W-:Y:S01]  /*20540*/  ULDC.64 UR4, c[0x0][0x118] ;  /* 0x0000460000047ab9 */ /* 0x000fe20000000a00 */
        /* <DEDUP_REMOVED lines=116> */
.L_x_1409:
[----:B------:R-:W-:Y:S05]  /*20c90*/  BSYNC B0 ;  /* 0x0000000000007941 */ /* 0x000fea0003800000 */
.L_x_1408:
[----:B-1----:R-:W-:-:S04]  /*20ca0*/  IADD3 R11, R26, 0x40, RZ ;  /* 0x000000401a0b7810 */ /* 0x002fc80007ffe0ff */
        /* <DEDUP_REMOVED lines=122> */
.L_x_1405:
[----:B------:R-:W-:Y:S05]  /*21450*/  BSYNC B1 ;  /* 0x0000000000017941 */ /* 0x000fea0003800000 */
.L_x_1404:
[----:B------:R-:W-:Y:S01]  /*21460*/  IADD3 R25, R25, 0x40, RZ ;  /* 0x0000004019197810 */ /* 0x000fe20007ffe0ff */
[----:B-1----:R-:W-:Y:S02]  /*21470*/  IMAD.MOV.U32 R8, RZ, RZ, R24 ;  /* 0x000000ffff087224 */ /* 0x002fe400078e0018 */
[----:B------:R-:W-:Y:S01]  /*21480*/  IMAD.MOV.U32 R9, RZ, RZ, 0x0 ;  /* 0x00000000ff097424 */ /* 0x000fe200078e00ff */
[----:B------:R-:W-:-:S13]  /*21490*/  ISETP.GE.AND P0, PT, R25, R100, PT ;  /* 0x000000641900720c */ /* 0x000fda0003f06270 */
[----:B------:R-:W-:Y:S05]  /*214a0*/  @P0 RET.REL.NODEC R8 `(_ZN7cutlass13device_kernelIN5flash19enable_sm80_to_sm89INS1_16FlashAttnFwdSm80INS1_25CollectiveMainloopFwdSm80ILi8ELi2ELb0EN4cute5tupleIJNS5_1CILi128EEENS7_ILi64EEENS7_ILi192EEEEEELi192ENS_10bfloat16_tEfNS_4arch4Sm80ELb0ELb1ELb0ELb1ELb1ELb1ELb1ELb0EEENS1_21CollectiveEpilogueFwdINS6_IJS8_SA_S9_EEENS6_IJNS7_ILi1EEESI_SI_EEESC_SE_Li256ELb1ELb1ELb0ELb0EEENS1_19SingleTileSchedulerILb1ELb0ELb1ELi128EEEEEEEEEvNT_6ParamsE) ;  /* 0xfffdeb5008000950 */ /* 0x000fea0003c3ffff */
[----:B------:R-:W-:Y:S01]  /*214b0*/  ISETP.GE.AND P0, PT, R26, R7, PT ;  /* 0x000000071a00720c */ /* 0x000fe20003f06270 */
[----:B------:R-:W-:-:S12]  /*214c0*/  BSSY B0, `(.L_x_1410) ;  /* 0x0000073000007945 */ /* 0x000fd80003800000 */
[----:B------:R-:W-:Y:S05]  /*214d0*/  @P0 BRA `(.L_x_1411) ;  /* 0x0000071000000947 */ /* 0x000fea0003800000 */
[----:B------:R-:W-:Y:S01]  /*214e0*/  LEA.HI R8, R7, R76, RZ, 0x1d ;  /* 0x0000004c07087211 */ /* 0x000fe200078fe8ff */
[----:B------:R-:W-:Y:S01]  /*214f0*/  IMAD.SHL.U32 R11, R25, 0x40, RZ ;  /* 0x00000040190b7824 */ /* 0x000fe200078e00ff */
[----:B------:R-:W-:Y:S01]  /*21500*/  SHF.R.S32.HI R10, RZ, 0x1f, R25 ;  /* 0x0000001fff0a7819 */ /* 0x000fe20000011419 */
[----:B------:R-:W-:Y:S01]  /*21510*/  ULDC.64 UR4, c[0x0][0x118] ;  /* 0x0000460000047ab9 */ /* 0x000fe20000000a00 */
        /* <DEDUP_REMOVED lines=109> */
.L_x_1411:
[----:B------:R-:W-:Y:S05]  /*21bf0*/  BSYNC B0 ;  /* 0x0000000000007941 */ /* 0x000fea0003800000 */
.L_x_1410:
        /* <DEDUP_REMOVED lines=124> */
.L_x_1413:
[----:B------:R-:W-:Y:S05]  /*223c0*/  BSYNC B0 ;  /* 0x0000000000007941 */ /* 0x000fea0003800000 */
.L_x_1412:
[----:B-1----:R-:W-:Y:S01]  /*223d0*/  IADD3 R11, R26, 0x40, RZ ;  /* 0x000000401a0b7810 */ /* 0x002fe20007ffe0ff */
[----:B------:R-:W-:Y:S02]  /*223e0*/  IMAD.MOV.U32 R8, RZ, RZ, R24 ;  /* 0x000000ffff087224 */ /* 0x000fe400078e0018 */
[----:B------:R-:W-:Y:S01]  /*223f0*/  IMAD.MOV.U32 R9, RZ, RZ, 0x0 ;  /* 0x00000000ff097424 */ /* 0x000fe200078e00ff */
[----:B------:R-:W-:-:S13]  /*22400*/  ISETP.GE.AND P0, PT, R11, R7, PT ;  /* 0x000000070b00720c */ /* 0x000fda0003f06270 */
[----:B------:R-:W-:Y:S05]  /*22410*/  @P0 RET.REL.NODEC R8 `(_ZN7cutlass13device_kernelIN5flash19enable_sm80_to_sm89INS1_16FlashAttnFwdSm80INS1_25CollectiveMainloopFwdSm80ILi8ELi2ELb0EN4cute5tupleIJNS5_1CILi128EEENS7_ILi64EEENS7_ILi192EEEEEELi192ENS_10bfloat16_tEfNS_4arch4Sm80ELb0ELb1ELb0ELb1ELb1ELb1ELb1ELb0EEENS1_21CollectiveEpilogueFwdINS6_IJS8_SA_S9_EEENS6_IJNS7_ILi1EEESI_SI_EEESC_SE_Li256ELb1ELb1ELb0ELb0EEENS1_19SingleTileSchedulerILb1ELb0ELb1ELi128EEEEEEEEEvNT_6ParamsE) ;  /* 0xfffddbe008000950 */ /* 0x000fea0003c3ffff */
[----:B------:R-:W-:Y:S01]  /*22420*/  SHF.R.S32.HI R12, RZ, 0x1f, R11 ;  /* 0x0000001fff0c7819 */ /* 0x000fe2000001140b */
[----:B------:R-:W-:Y:S01]  /*22430*/  IMAD.SHL.U32 R8, R25, 0x40, RZ ;  /* 0x0000004019087824 */ /* 0x000fe200078e00ff */
[----:B------:R-:W-:Y:S01]  /*22440*/  SHF.R.S32.HI R14, RZ, 0x1f, R25 ;  /* 0x0000001fff0e7819 */ /* 0x000fe20000011419 */
[----:B------:R-:W-:Y:S01]  /*22450*/  ULDC.64 UR4, c[0x0][0x118] ;  /* 0x0000460000047ab9 */ /* 0x000fe20000000a00 */
[----:B------:R-:W-:Y:S02]  /*22460*/  LEA.HI R9, R12, R11, RZ, 0x3 ;  /* 0x0000000b0c097211 */ /* 0x000fe400078f18ff */
[----:B------:R-:W-:Y:S02]  /*22470*/  LOP3.LUT R8, R8, 0x1c0, RZ, 0xc0, !PT ;  /* 0x000001c008087812 */ /* 0x000fe400078ec0ff */
[----:B------:R-:W-:Y:S02]  /*22480*/  SHF.R.S32.HI R10, RZ, 0x3, R9 ;  /* 0x00000003ff0a7819 */ /* 0x000fe40000011409 */
[----:B------:R-:W-:-:S02]  /*22490*/  LEA.HI R25, R14, R25, RZ, 0x3 ;  /* 0x000000190e197211 */ /* 0x000fc400078f18ff */
[----:B------:R-:W-:Y:S02]  /*224a0*/  LEA.HI R10, R7, R10, RZ, 0x1d ;  /* 0x0000000a070a7211 */ /* 0x000fe400078fe8ff */
[----:B------:R-:W-:Y:S01]  /*224b0*/  LOP3.LUT R14, R8, 0x38, R9, 0xf8, !PT ;  /* 0x00000038080e7812 */ /* 0x000fe200078ef809 */
[----:B------:R-:W-:Y:S01]  /*224c0*/  IMAD.SHL.U32 R7, R25, 0x40, RZ ;  /* 0x0000004019077824 */ /* 0x000fe200078e00ff */
[----:B------:R-:W-:Y:S01]  /*224d0*/  SHF.R.S32.HI R9, RZ, 0x1f, R10 ;  /* 0x0000001fff097819 */ /* 0x000fe2000001140a */
[----:B------:R-:W-:Y:S01]  /*224e0*/  IMAD.SHL.U32 R13, R10, 0x8, RZ ;  /* 0x000000080a0d7824 */ /* 0x000fe200078e00ff */
[----:B------:R-:W-:Y:S02]  /*224f0*/  LEA.HI R12, R12, R11, RZ, 0x6 ;  /* 0x0000000b0c0c7211 */ /* 0x000fe400078f30ff */
[----:B------:R-:W-:Y:S02]  /*22500*/  LEA.HI R9, R9, R10, RZ, 0x3 ;  /* 0x0000000a09097211 */ /* 0x000fe400078f18ff */
[----:B------:R-:W-:Y:S01]  /*22510*/  SHF.R.U32.HI R11, RZ, 0x3, R8 ;  /* 0x00000003ff0b7819 */ /* 0x000fe20000011608 */
[----:B------:R-:W-:Y:S01]  /*22520*/  IMAD.SHL.U32 R12, R12, 0x80, RZ ;  /* 0x000000800c0c7824 */ /* 0x000fe200078e00ff */
        /* <DEDUP_REMOVED lines=16> */
[----:B------:R-:W-:Y:S02]  /*22630*/  SHF.R.U32.HI R18, RZ, 0x10, R19 ;  /* 0x00000010ff127819 */ /* 0x000fe40000011613 */
[--C-:B------:R-:W-:Y:S02]  /*22640*/  SHF.R.U64 R19, R20, 0x10, R21.reuse ;  /* 0x0000001014137819 */ /* 0x100fe40000001215 */
[----:B------:R-:W-:Y:S02]  /*22650*/  SHF.R.U32.HI R20, RZ, 0x10, R21 ;  /* 0x00000010ff147819 */ /* 0x000fe40000011615 */
[----:B------:R-:W-:Y:S02]  /*22660*/  SHF.R.U64 R21, R22, 0x10, R23 ;  /* 0x0000001016157819 */ /* 0x000fe40000001217 */
[----:B------:R-:W-:Y:S02]  /*22670*/  PRMT R60, R60, 0x5410, R19 ;  /* 0x000054103c3c7816 */ /* 0x000fe40000000013 */
[----:B------:R-:W-:-:S02]  /*22680*/  SHF.R.U32.HI R22, RZ, 0x10, R23 ;  /* 0x00000010ff167819 */ /* 0x000fc40000011617 */
[----:B------:R-:W-:Y:S02]  /*22690*/  PRMT R72, R72, 0x5410, R7 ;  /* 0x0000541048487816 */ /* 0x000fe40000000007 */
[----:B------:R-:W-:Y:S01]  /*226a0*/  PRMT R62, R62, 0x5410, R21 ;  /* 0x000054103e3e7816 */ /* 0x000fe20000000015 */
[----:B------:R-:W-:Y:S01]  /*226b0*/  IMAD.U32 R21, R60, 0x10000, RZ ;  /* 0x000100003c157824 */ /* 0x000fe200078e00ff */
[----:B------:R-:W-:Y:S02]  /*226c0*/  PRMT R73, R73, 0x5410, R18 ;  /* 0x0000541049497816 */ /* 0x000fe40000000012 */
[----:B------:R-:W-:Y:S01]  /*226d0*/  PRMT R61, R61, 0x5410, R22 ;  /* 0x000054103d3d7816 */ /* 0x000fe20000000016 */
[----:B------:R-:W-:Y:S01]  /*226e0*/  IMAD.U32 R22, R72, 0x10000, RZ ;  /* 0x0001000048167824 */ /* 0x000fe200078e00ff */
[----:B------:R-:W-:Y:S02]  /*226f0*/  PRMT R27, R27, 0x5410, R20 ;  /* 0x000054101b1b7816 */ /* 0x000fe40000000014 */
[----:B------:R-:W-:-:S02]  /*22700*/  PRMT R63, R63, 0x5410, R16 ;  /* 0x000054103f3f7816 */ /* 0x000fc40000000010 */
[----:B------:R-:W-:Y:S02]  /*22710*/  LOP3.LUT R31, R60, 0xffff0000, RZ, 0xc0, !PT ;  /* 0xffff00003c1f7812 */ /* 0x000fe400078ec0ff */
[----:B------:R-:W-:Y:S02]  /*22720*/  LOP3.LUT R35, R72, 0xffff0000, RZ, 0xc0, !PT ;  /* 0xffff000048237812 */ /* 0x000fe400078ec0ff */
[----:B------:R-:W-:-:S05]  /*22730*/  PRMT R74, R74, 0x5410, R17 ;  /* 0x000054104a4a7816 */ /* 0x000fca0000000011 */
[----:B------:R-:W-:Y:S02]  /*22740*/  IMAD.U32 R32, R74, 0x10000, RZ ;  /* 0x000100004a207824 */ /* 0x000fe400078e00ff */
[C---:B--2---:R-:W-:Y:S01]  /*22750*/  IMAD.U32 R7, R9.reuse, 0x10000, RZ ;  /* 0x0001000009077824 */ /* 0x044fe200078e00ff */
[----:B------:R-:W-:Y:S01]  /*22760*/  LOP3.LUT R18, R9, 0xffff0000, RZ, 0xc0, !PT ;  /* 0xffff000009127812 */ /* 0x000fe200078ec0ff */
[C---:B------:R-:W-:Y:S01]  /*22770*/  IMAD.U32 R9, R11.reuse, 0x10000, RZ ;  /* 0x000100000b097824 */ /* 0x040fe200078e00ff */
[----:B------:R-:W-:Y:S01]  /*22780*/  LOP3.LUT R20, R11, 0xffff0000, RZ, 0xc0, !PT ;  /* 0xffff00000b147812 */ /* 0x000fe200078ec0ff */
[C---:B---3--:R-:W-:Y:S01]  /*22790*/  IMAD.U32 R19, R12.reuse, 0x10000, RZ ;  /* 0x000100000c137824 */ /* 0x048fe200078e00ff */
[C---:B------:R-:W-:Y:S01]  /*227a0*/  LOP3.LUT R26, R13.reuse, 0xffff0000, RZ, 0xc0, !PT ;  /* 0xffff00000d1a7812 */ /* 0x040fe200078ec0ff */
[----:B------:R-:W-:Y:S01]  /*227b0*/  IMAD.U32 R11, R13, 0x10000, RZ ;  /* 0x000100000d0b7824 */ /* 0x000fe200078e00ff */
[----:B------:R-:W-:Y:S01]  /*227c0*/  LOP3.LUT R12, R12, 0xffff0000, RZ, 0xc0, !PT ;  /* 0xffff00000c0c7812 */ /* 0x000fe200078ec0ff */
[C---:B------:R-:W-:Y:S01]  /*227d0*/  IMAD.U32 R16, R8.reuse, 0x10000, RZ ;  /* 0x0001000008107824 */ /* 0x040fe200078e00ff */
[----:B------:R-:W-:Y:S01]  /*227e0*/  LOP3.LUT R8, R8, 0xffff0000, RZ, 0xc0, !PT ;  /* 0xffff000008087812 */ /* 0x000fe200078ec0ff */
[----:B------:R-:W-:-:S02]  /*227f0*/  FMUL.FTZ R13, R19, R21 ;  /* 0x00000015130d7220 */ /* 0x000fc40000410000 */
[-C--:B------:R-:W-:Y:S02]  /*22800*/  FMUL.FTZ R19, R19, R22.reuse ;  /* 0x0000001613137220 */ /* 0x080fe40000410000 */
[----:B------:R-:W-:Y:S02]  /*22810*/  FFMA.FTZ R13, R16, R22, -R13 ;  /* 0x00000016100d7223 */ /* 0x000fe4000001080d */
[C---:B------:R-:W-:Y:S01]  /*22820*/  IMAD.U32 R22, R27.reuse, 0x10000, RZ ;  /* 0x000100001b167824 */ /* 0x040fe200078e00ff */
[----:B------:R-:W-:Y:S01]  /*22830*/  LOP3.LUT R27, R27, 0xffff0000, RZ, 0xc0, !PT ;  /* 0xffff00001b1b7812 */ /* 0x000fe200078ec0ff */
[----:B------:R-:W-:Y:S02]  /*22840*/  FMUL.FTZ R33, R12, R31 ;  /* 0x0000001f0c217220 */ /* 0x000fe40000410000 */
[----:B------:R-:W-:Y:S02]  /*22850*/  FFMA.FTZ R19, R16, R21, R19 ;  /* 0x0000001510137223 */ /* 0x000fe40000010013 */
[C---:B------:R-:W-:Y:S01]  /*22860*/  IMAD.U32 R16, R63.reuse, 0x10000, RZ ;  /* 0x000100003f107824 */ /* 0x040fe200078e00ff */
[----:B------:R-:W-:Y:S01]  /*22870*/  LOP3.LUT R63, R63, 0xffff0000, RZ, 0xc0, !PT ;  /* 0xffff00003f3f7812 */ /* 0x000fe200078ec0ff */
[----:B------:R-:W-:-:S02]  /*22880*/  FMUL.FTZ R12, R12, R35 ;  /* 0x000000230c0c7220 */ /* 0x000fc40000410000 */
[C---:B------:R-:W-:Y:S02]  /*22890*/  FFMA.FTZ R30, R8.reuse, R35, -R33 ;  /* 0x00000023081e7223 */ /* 0x040fe40000010821 */
[C---:B------:R-:W-:Y:S02]  /*228a0*/  FMUL.FTZ R21, R11.reuse, R22 ;  /* 0x000000160b157220 */ /* 0x040fe40000410000 */
[-C--:B------:R-:W-:Y:S02]  /*228b0*/  FMUL.FTZ R11, R11, R16.reuse ;  /* 0x000000100b0b7220 */ /* 0x080fe40000410000 */
[----:B------:R-:W-:Y:S02]  /*228c0*/  FFMA.FTZ R8, R8, R31, R12 ;  /* 0x0000001f08087223 */ /* 0x000fe4000001000c */
[C---:B------:R-:W-:Y:S01]  /*228d0*/  IMAD.U32 R25, R14.reuse, 0x10000, RZ ;  /* 0x000100000e197824 */ /* 0x040fe200078e00ff */
[----:B------:R-:W-:Y:S01]  /*228e0*/  LOP3.LUT R14, R14, 0xffff0000, RZ, 0xc0, !PT ;  /* 0xffff00000e0e7812 */ /* 0x000fe200078ec0ff */
[----:B------:R-:W-:Y:S01]  /*228f0*/  IMAD.U32 R12, R62, 0x10000, RZ ;  /* 0x000100003e0c7824 */ /* 0x000fe200078e00ff */
[----:B------:R-:W-:Y:S01]  /*22900*/  F2FP.BF16.PACK_AB R8, R8, R19 ;  /* 0x000000130808723e */ /* 0x000fe200000010ff */
[----:B------:R-:W-:-:S02]  /*22910*/  FFMA.FTZ R21, R7, R16, -R21 ;  /* 0x0000001007157223 */ /* 0x000fc40000010815 */
[----:B------:R-:W-:Y:S02]  /*22920*/  FFMA.FTZ R11, R7, R22, R11 ;  /* 0x00000016070b7223 */ /* 0x000fe4000001000b */
[C---:B------:R-:W-:Y:S02]  /*22930*/  FMUL.FTZ R16, R26.reuse, R27 ;  /* 0x0000001b1a107220 */ /* 0x040fe40000410000 */
[----:B------:R-:W-:Y:S02]  /*22940*/  FMUL.FTZ R31, R26, R63 ;  /* 0x0000003f1a1f7220 */ /* 0x000fe40000410000 */
[----:B------:R-:W-:Y:S02]  /*22950*/  FMUL.FTZ R7, R25, R12 ;  /* 0x0000000c19077220 */ /* 0x000fe40000410000 */
[C---:B------:R-:W-:Y:S01]  /*22960*/  IMAD.U32 R17, R10.reuse, 0x10000, RZ ;  /* 0x000100000a117824 */ /* 0x040fe200078e00ff */
[----:B------:R-:W-:Y:S01]  /*22970*/  LOP3.LUT R10, R10, 0xffff0000, RZ, 0xc0, !PT ;  /* 0xffff00000a0a7812 */ /* 0x000fe200078ec0ff */
[C---:B------:R-:W-:Y:S01]  /*22980*/  IMAD.U32 R23, R15.reuse, 0x10000, RZ ;  /* 0x000100000f177824 */ /* 0x040fe200078e00ff */
[----:B------:R-:W-:Y:S01]  /*22990*/  LOP3.LUT R15, R15, 0xffff0000, RZ, 0xc0, !PT ;  /* 0xffff00000f0f7812 */ /* 0x000fe200078ec0ff */
[C---:B------:R-:W-:Y:S01]  /*229a0*/  IMAD.U32 R22, R61.reuse, 0x10000, RZ ;  /* 0x000100003d167824 */ /* 0x040fe200078e00ff */
[----:B------:R-:W-:Y:S01]  /*229b0*/  LOP3.LUT R61, R61, 0xffff0000, RZ, 0xc0, !PT ;  /* 0xffff00003d3d7812 */ /* 0x000fe200078ec0ff */
[----:B------:R-:W-:-:S02]  /*229c0*/  FMUL.FTZ R25, R25, R32 ;  /* 0x0000002019197220 */ /* 0x000fc40000410000 */
[C---:B------:R-:W-:Y:S01]  /*229d0*/  IMAD.U32 R26, R73.reuse, 0x10000, RZ ;  /* 0x00010000491a7824 */ /* 0x040fe200078e00ff */
[----:B------:R-:W-:Y:S01]  /*229e0*/  LOP3.LUT R73, R73, 0xffff0000, RZ, 0xc0, !PT ;  /* 0xffff000049497812 */ /* 0x000fe200078ec0ff */
[C---:B------:R-:W-:Y:S02]  /*229f0*/  FFMA.FTZ R16, R18.reuse, R63, -R16 ;  /* 0x0000003f12107223 */ /* 0x040fe40000010810 */
[----:B------:R-:W-:Y:S01]  /*22a00*/  FFMA.FTZ R18, R18, R27, R31 ;  /* 0x0000001b12127223 */ /* 0x000fe2000001001f */
[----:B------:R-:W-:Y:S01]  /*22a10*/  LOP3.LUT R31, R74, 0xffff0000, RZ, 0xc0, !PT ;  /* 0xffff00004a1f7812 */ /* 0x000fe200078ec0ff */
[----:B------:R-:W-:Y:S02]  /*22a20*/  FMUL.FTZ R27, R23, R22 ;  /* 0x00000016171b7220 */ /* 0x000fe40000410000 */
[C---:B------:R-:W-:Y:S02]  /*22a30*/  FFMA.FTZ R7, R17.reuse, R32, -R7 ;  /* 0x0000002011077223 */ /* 0x040fe40000010807 */
[----:B------:R-:W-:Y:S01]  /*22a40*/  FFMA.FTZ R25, R17, R12, R25 ;  /* 0x0000000c11197223 */ /* 0x000fe20000010019 */
        /* <DEDUP_REMOVED lines=8> */
[----:B------:R-:W-:Y:S01]  /*22ad0*/  FFMA.FTZ R14, R10, R31, -R12 ;  /* 0x0000001f0a0e7223 */ /* 0x000fe2000001080c */
[----:B------:R-:W-:Y:S01]  /*22ae0*/  F2FP.BF16.PACK_AB R12, R30, R13 ;  /* 0x0000000d1e0c723e */ /* 0x000fe200000010ff */
[----:B------:R-:W-:Y:S01]  /*22af0*/  FFMA.FTZ R22, R20, R73, -R22 ;  /* 0x0000004914167223 */ /* 0x000fe20000010816 */
[----:B------:R-:W-:Y:S01]  /*22b00*/  F2FP.BF16.PACK_AB R13, R16, R21 ;  /* 0x00000015100d723e */ /* 0x000fe200000010ff */
[----:B------:R-:W-:Y:S01]  /*22b10*/  FFMA.FTZ R10, R10, R17, R9 ;  /* 0x000000110a0a7223 */ /* 0x000fe20000010009 */
[----:B------:R-:W-:Y:S01]  /*22b20*/  F2FP.BF16.PACK_AB R9, R18, R11 ;  /* 0x0000000b1209723e */ /* 0x000fe200000010ff */
[----:B------:R-:W-:Y:S01]  /*22b30*/  FFMA.FTZ R20, R20, R61, R15 ;  /* 0x0000003d14147223 */ /* 0x000fe2000001000f */
[----:B------:R-:W-:Y:S02]  /*22b40*/  F2FP.BF16.PACK_AB R14, R14, R7 ;  /* 0x000000070e0e723e */ /* 0x000fe400000010ff */
[----:B------:R-:W-:Y:S02]  /*22b50*/  F2FP.BF16.PACK_AB R15, R22, R27 ;  /* 0x0000001b160f723e */ /* 0x000fe400000010ff */
[----:B------:R-:W-:Y:S01]  /*22b60*/  F2FP.BF16.PACK_AB R10, R10, R25 ;  /* 0x000000190a0a723e */ /* 0x000fe200000010ff */
[----:B------:R-:W-:Y:S01]  /*22b70*/  IMAD.MOV.U32 R25, RZ, RZ, 0x0 ;  /* 0x00000000ff197424 */ /* 0x000fe200078e00ff */
[----:B------:R-:W-:Y:S01]  /*22b80*/  F2FP.BF16.PACK_AB R11, R20, R23 ;  /* 0x00000017140b723e */ /* 0x000fe200000010ff */
[----:B------:R1:W-:Y:S04]  /*22b90*/  ST.E.128 [R28.64], R12 ;  /* 0x0000000c1c007985 */ /* 0x0003e8000c101d04 */
[----:B------:R1:W-:Y:S01]  /*22ba0*/  ST.E.128 [R110.64], R8 ;  /* 0x000000086e007985 */ /* 0x0003e2000c101d04 */
[----:B------:R-:W-:Y:S05]  /*22bb0*/  RET.REL.NODEC R24 `(_ZN7cutlass13device_kernelIN5flash19enable_sm80_to_sm89INS1_16FlashAttnFwdSm80INS1_25CollectiveMainloopFwdSm80ILi8ELi2ELb0EN4cute5tupleIJNS5_1CILi128EEENS7_ILi64EEENS7_ILi192EEEEEELi192ENS_10bfloat16_tEfNS_4arch4Sm80ELb0ELb1ELb0ELb1ELb1ELb1ELb1ELb0EEENS1_21CollectiveEpilogueFwdINS6_IJS8_SA_S9_EEENS6_IJNS7_ILi1EEESI_SI_EEESC_SE_Li256ELb1ELb1ELb0ELb0EEENS1_19SingleTileSchedulerILb1ELb0ELb1ELi128EEEEEEEEEvNT_6ParamsE) ;  /* 0xfffdd44018007950 */ /* 0x000fea0003c3ffff */
.L_x_1366:
        /* <DEDUP_REMOVED lines=8> */
.L_x_1367:
[----:B------:R-:W-:Y:S01]  /*22c40*/  IMAD.MOV.U32 R238, RZ, RZ, R13 ;  /* 0x000000ffffee7224 */ /* 0x000fe200078e000d */
[----:B------:R-:W-:Y:S01]  /*22c50*/  MOV R174, 0x1c1f ;  /* 0x00001c1f00ae7802 */ /* 0x000fe20000000f00 */
[----:B------:R-:W-:Y:S01]  /*22c60*/  IMAD.MOV.U32 R175, RZ, RZ, RZ ;  /* 0x000000ffffaf7224 */ /* 0x000fe200078e00ff */
[----:B------:R-:W-:Y:S02]  /*22c70*/  MOV R173, 0xffffffff ;  /* 0xffffffff00ad7802 */ /* 0x000fe40000000f00 */
[----:B------:R-:W-:Y:S02]  /*22c80*/  MOV R172, 0x22ca0 ;  /* 0x00022ca000ac7802 */ /* 0x000fe40000000f00 */
[----:B-12---:R-:W-:Y:S05]  /*22c90*/  CALL.REL.NOINC `($__internal_5_$__cuda_sm70_shflsync_idx_p) ;  /* 0x000006d000007944 */ /* 0x006fea0003c00000 */
[----:B-1----:R-:W-:Y:S01]  /*22ca0*/  IMAD.MOV.U32 R238, RZ, RZ, R10 ;  /* 0x000000ffffee7224 */ /* 0x002fe200078e000a */
[----:B------:R-:W-:Y:S01]  /*22cb0*/  MOV R175, RZ ;  /* 0x000000ff00af7202 */ /* 0x000fe20000000f00 */
[----:B------:R-:W-:Y:S01]  /*22cc0*/  IMAD.MOV.U32 R174, RZ, RZ, 0x1c1f ;  /* 0x00001c1fffae7424 */ /* 0x000fe200078e00ff */
[----:B------:R-:W-:Y:S01]  /*22cd0*/  MOV R173, 0xffffffff ;  /* 0xffffffff00ad7802 */ /* 0x000fe20000000f00 */
[----:B--2---:R-:W-:Y:S01]  /*22ce0*/  IMAD.MOV.U32 R20, RZ, RZ, R240 ;  /* 0x000000ffff147224 */ /* 0x004fe200078e00f0 */
[----:B------:R-:W-:-:S02]  /*22cf0*/  MOV R172, 0x22d10 ;  /* 0x00022d1000ac7802 */ /* 0x000fc40000000f00 */
[----:B------:R-:W-:Y:S05]  /*22d00*/  CALL.REL.NOINC `($__internal_5_$__cuda_sm70_shflsync_idx_p) ;  /* 0x0000066000007944 */ /* 0x000fea0003c00000 */
[----:B--2---:R-:W-:Y:S01]  /*22d10*/  IMAD.MOV.U32 R23, RZ, RZ, R240 ;  /* 0x000000ffff177224 */ /* 0x004fe200078e00f0 */
[----:B-1----:R-:W-:Y:S01]  /*22d20*/  MOV R238, R11 ;  /* 0x0000000b00ee7202 */ /* 0x002fe20000000f00 */
[----:B------:R-:W-:Y:S01]  /*22d30*/  IMAD.MOV.U32 R175, RZ, RZ, RZ ;  /* 0x000000ffffaf7224 */ /* 0x000fe200078e00ff */
[----:B------:R-:W-:Y:S01]  /*22d40*/  MOV R174, 0x1c1f ;  /* 0x00001c1f00ae7802 */ /* 0x000fe20000000f00 */
[----:B------:R-:W-:Y:S01]  /*22d50*/  IMAD.MOV.U32 R173, RZ, RZ, -0x1 ;  /* 0xffffffffffad7424 */ /* 0x000fe200078e00ff */
[----:B------:R-:W-:-:S02]  /*22d60*/  MOV R172, 0x22d80 ;  /* 0x00022d8000ac7802 */ /* 0x000fc40000000f00 */
[----:B------:R-:W-:Y:S05]  /*22d70*/  CALL.REL.NOINC `($__internal_5_$__cuda_sm70_shflsync_idx_p) ;  /* 0x000005f000007944 */ /* 0x000fea0003c00000 */
[----:B--2---:R-:W-:Y:S01]  /*22d80*/  MOV R22, R240 ;  /* 0x000000f000167202 */ /* 0x004fe20000000f00 */
[----:B-1----:R-:W-:Y:S05]  /*22d90*/  BRA `(.L_x_1415) ;  /* 0xffff851000007947 */ /* 0x002fea000383ffff */
.L_x_1370:
[----:B------:R-:W-:Y:S01]  /*22da0*/  IMAD.MOV.U32 R238, RZ, RZ, R17 ;  /* 0x000000ffffee7224 */ /* 0x000fe200078e0011 */
[----:B------:R-:W-:Y:S01]  /*22db0*/  MOV R174, 0x1c1f ;  /* 0x00001c1f00ae7802 */ /* 0x000fe20000000f00 */
[----:B------:R-:W-:Y:S01]  /*22dc0*/  IMAD.MOV.U32 R175, RZ, RZ, 0x1 ;  /* 0x00000001ffaf7424 */ /* 0x000fe200078e00ff */
[----:B------:R-:W-:-:S02]  /*22dd0*/  MOV R173, 0xffffffff ;  /* 0xffffffff00ad7802 */ /* 0x000fc40000000f00 */
[----:B------:R-:W-:Y:S02]  /*22de0*/  MOV R172, 0x22e00 ;  /* 0x00022e0000ac7802 */ /* 0x000fe40000000f00 */
[----:B-1----:R-:W-:Y:S05]  /*22df0*/  CALL.REL.NOINC `($__internal_5_$__cuda_sm70_shflsync_idx_p) ;  /* 0x0000057000007944 */ /* 0x002fea0003c00000 */
[----:B--2---:R-:W-:Y:S01]  /*22e00*/  IMAD.MOV.U32 R19, RZ, RZ, R240 ;  /* 0x000000ffff137224 */ /* 0x004fe200078e00f0 */
[----:B-1----:R-:W-:Y:S01]  /*22e10*/  MOV R238, R13 ;  /* 0x0000000d00ee7202 */ /* 0x002fe20000000f00 */
[----:B------:R-:W-:Y:S01]  /*22e20*/  IMAD.MOV.U32 R175, RZ, RZ, 0x1 ;  /* 0x00000001ffaf7424 */ /* 0x000fe200078e00ff */
[----:B------:R-:W-:Y:S01]  /*22e30*/  MOV R174, 0x1c1f ;  /* 0x00001c1f00ae7802 */ /* 0x000fe20000000f00 */
[----:B------:R-:W-:Y:S01]  /*22e40*/  IMAD.MOV.U32 R173, RZ, RZ, -0x1 ;  /* 0xffffffffffad7424 */ /* 0x000fe200078e00ff */
[----:B------:R-:W-:Y:S02]  /*22e50*/  MOV R172, 0x22e70 ;  /* 0x00022e7000ac7802 */ /* 0x000fe40000000f00 */
[----:B------:R-:W-:Y:S05]  /*22e60*/  CALL.REL.NOINC `($__internal_5_$__cuda_sm70_shflsync_idx_p) ;  /* 0x0000050000007944 */ /* 0x000fea0003c00000 */
[----:B-1----:R-:W-:Y:S01]  /*22e70*/  IMAD.MOV.U32 R238, RZ, RZ, R10 ;  /* 0x000000ffffee7224 */ /* 0x002fe200078e000a */
[----:B------:R-:W-:Y:S01]  /*22e80*/  MOV R175, 0x1 ;  /* 0x0000000100af7802 */ /* 0x000fe20000000f00 */
[----:B------:R-:W-:Y:S01]  /*22e90*/  IMAD.MOV.U32 R174, RZ, RZ, 0x1c1f ;  /* 0x00001c1fffae7424 */ /* 0x000fe200078e00ff */
[----:B------:R-:W-:Y:S01]  /*22ea0*/  MOV R173, 0xffffffff ;  /* 0xffffffff00ad7802 */ /* 0x000fe20000000f00 */
[----:B--2---:R-:W-:Y:S01]  /*22eb0*/  IMAD.MOV.U32 R18, RZ, RZ, R240 ;  /* 0x000000ffff127224 */ /* 0x004fe200078e00f0 */
[----:B------:R-:W-:-:S02]  /*22ec0*/  MOV R172, 0x22ee0 ;  /* 0x00022ee000ac7802 */ /* 0x000fc40000000f00 */
[----:B------:R-:W-:Y:S05]  /*22ed0*/  CALL.REL.NOINC `($__internal_5_$__cuda_sm70_shflsync_idx_p) ;  /* 0x0000049000007944 */ /* 0x000fea0003c00000 */
        /* <DEDUP_REMOVED lines=9> */
.L_x_1397:
        /* <DEDUP_REMOVED lines=8> */
.L_x_1398:
        /* <DEDUP_REMOVED lines=22> */
.L_x_1401:
[----:B------:R-:W-:Y:S01]  /*23150*/  IMAD.MOV.U32 R238, RZ, RZ, R21 ;  /* 0x000000ffffee7224 */ /* 0x000fe200078e0015 */
[----:B------:R-:W-:Y:S01]  /*23160*/  MOV R174, 0x1c1f ;  /* 0x00001c1f00ae7802 */ /* 0x000fe20000000f00 */
[----:B------:R-:W-:Y:S01]  /*23170*/  IMAD.MOV.U32 R175, RZ, RZ, 0x1 ;  /* 0x00000001ffaf7424 */ /* 0x000fe200078e00ff */
[----:B------:R-:W-:-:S02]  /*23180*/  MOV R173, 0xffffffff ;  /* 0xffffffff00ad7802 */ /* 0x000fc40000000f00 */
[----:B------:R-:W-:Y:S02]  /*23190*/  MOV R172, 0x231b0 ;  /* 0x000231b000ac7802 */ /* 0x000fe40000000f00 */
[----:B--23--:R-:W-:Y:S05]  /*231a0*/  CALL.REL.NOINC `($__internal_5_$__cuda_sm70_shflsync_idx_p) ;  /* 0x000001c000007944 */ /* 0x00cfea0003c00000 */
        /* <DEDUP_REMOVED lines=23> */
        .weak           $__internal_4_$__cuda_sm70_shflsync_bfly_p
        .type           $__internal_4_$__cuda_sm70_shflsync_bfly_p,@function
        .size           $__internal_4_$__cuda_sm70_shflsync_bfly_p,($__internal_5_$__cuda_sm70_shflsync_idx_p - $__internal_4_$__cuda_sm70_shflsync_bfly_p)
$__internal_4_$__cuda_sm70_shflsync_bfly_p:
[----:B------:R-:W-:Y:S01]  /*23320*/  MOV R140, R132 ;  /* 0x00000084008c7202 */ /* 0x000fe20000000f00 */
[----:B------:R-:W-:Y:S04]  /*23330*/  WARPSYNC R191 ;  /* 0x000000bf00007348 */ /* 0x000fe80003800000 */
[----:B------:R-:W-:Y:S01]  /*23340*/  MOV R141, 0x0 ;  /* 0x00000000008d7802 */ /* 0x000fe20000000f00 */
[----:B------:R1:W2:Y:S03]  /*23350*/  SHFL.BFLY PT, R139, R137, R134, R228 ;  /* 0x0c000086898b7389 */ /* 0x0002a600000e00e4 */
[----:B------:R-:W-:Y:S05]  /*23360*/  RET.REL.NODEC R140 `(_ZN7cutlass13device_kernelIN5flash19enable_sm80_to_sm89INS1_16FlashAttnFwdSm80INS1_25CollectiveMainloopFwdSm80ILi8ELi2ELb0EN4cute5tupleIJNS5_1CILi128EEENS7_ILi64EEENS7_ILi192EEEEEELi192ENS_10bfloat16_tEfNS_4arch4Sm80ELb0ELb1ELb0ELb1ELb1ELb1ELb1ELb0EEENS1_21CollectiveEpilogueFwdINS6_IJS8_SA_S9_EEENS6_IJNS7_ILi1EEESI_SI_EEESC_SE_Li256ELb1ELb1ELb0ELb0EEENS1_19SingleTileSchedulerILb1ELb0ELb1ELi128EEEEEEEEEvNT_6ParamsE) ;  /* 0xfffdcc908c007950 */ /* 0x000fea0003c3ffff */
        .weak           $__internal_5_$__cuda_sm70_shflsync_idx_p
        .type           $__internal_5_$__cuda_sm70_shflsync_idx_p,@function
        .size           $__internal_5_$__cuda_sm70_shflsync_idx_p,(.L_x_1716 - $__internal_5_$__cuda_sm70_shflsync_idx_p)
$__internal_5_$__cuda_sm70_shflsync_idx_p:
[----:B------:R-:W-:Y:S01]  /*23370*/  MOV R242, R172 ;  /* 0x000000ac00f27202 */ /* 0x000fe20000000f00 */
[----:B------:R-:W-:Y:S04]  /*23380*/  WARPSYNC R173 ;  /* 0x000000ad00007348 */ /* 0x000fe80003800000 */
[----:B------:R-:W-:Y:S01]  /*23390*/  MOV R243, 0x0 ;  /* 0x0000000000f37802 */ /* 0x000fe20000000f00 */
[----:B------:R1:W2:Y:S03]  /*233a0*/  SHFL.IDX PT, R240, R238, R175, R174 ;  /* 0x000000afeef07389 */ /* 0x0002a600000e00ae */
[----:B------:R-:W-:Y:S05]  /*233b0*/  RET.REL.NODEC R242 `(_ZN7cutlass13device_kernelIN5flash19enable_sm80_to_sm89INS1_16FlashAttnFwdSm80INS1_25CollectiveMainloopFwdSm80ILi8ELi2ELb0EN4cute5tupleIJNS5_1CILi128EEENS7_ILi64EEENS7_ILi192EEEEEELi192ENS_10bfloat16_tEfNS_4arch4Sm80ELb0ELb1ELb0ELb1ELb1ELb1ELb1ELb0EEENS1_21CollectiveEpilogueFwdINS6_IJS8_SA_S9_EEENS6_IJNS7_ILi1EEESI_SI_EEESC_SE_Li256ELb1ELb1ELb0ELb0EEENS1_19SingleTileSchedulerILb1ELb0ELb1ELi128EEEEEEEEEvNT_6ParamsE) ;  /* 0xfffdcc40f2007950 */ /* 0x000fea0003c3ffff */
.L_x_1420:
        /* <DEDUP_REMOVED lines=12> */
.L_x_1716:


//--------------------- .text._ZN7cutlass13device_kernelIN5flash19enable_sm80_to_sm89INS1_16FlashAttnFwdSm80INS1_25CollectiveMainloopFwdSm80ILi8ELi2ELb0EN4cute5tupleIJNS5_1CILi128EEENS7_ILi64EEENS7_ILi192EEEEEELi192ENS_10bfloat16_tEfNS_4arch4Sm80ELb1ELb0ELb0ELb0ELb1ELb0ELb1ELb0EEENS1_21CollectiveEpilogueFwdINS6_IJS8_SA_S9_EEENS6_IJNS7_ILi1EEESI_SI_EEESC_SE_Li256ELb0ELb1ELb0ELb0EEENS1_30DynamicPersistentTileSchedulerILi256ELi256ELb0ELb1ELb0EEEEEEEEEvNT_6ParamsE --------------------------
	.section	.text._ZN7cutlass13device_kernelIN5flash19enable_sm80_to_sm89INS1_16FlashAttnFwdSm80INS1_25CollectiveMainloopFwdSm80ILi8ELi2ELb0EN4cute5tupleIJNS5_1CILi128EEENS7_ILi64EEENS7_ILi192EEEEEELi192ENS_10bfloat16_tEfNS_4arch4Sm80ELb1ELb0ELb0ELb0ELb1ELb0ELb1ELb0EEENS1_21CollectiveEpilogueFwdINS6_IJS8_SA_S9_EEENS6_IJNS7_ILi1EEESI_SI_EEESC_SE_Li256ELb0ELb1ELb0ELb0EEENS1_30DynamicPersistentTileSchedulerILi256ELi256ELb0ELb1ELb0EEEEEEEEEvNT_6ParamsE,"ax",@progbits
	.sectioninfo	@"SHI_REGISTERS=255"
	.align	128
.text._ZN7cutlass13device_kernelIN5flash19enable_sm80_to_sm89INS1_16FlashAttnFwdSm80INS1_25CollectiveMainloopFwdSm80ILi8ELi2ELb0EN4cute5tupleIJNS5_1CILi128EEENS7_ILi64EEENS7_ILi192EEEEEELi192ENS_10bfloat16_tEfNS_4arch4Sm80ELb1ELb0ELb0ELb0ELb1ELb0ELb1ELb0EEENS1_21CollectiveEpilogueFwdINS6_IJS8_SA_S9_EEENS6_IJNS7_ILi1EEESI_SI_EEESC_SE_Li256ELb0ELb1ELb0ELb0EEENS1_30DynamicPersistentTileSchedulerILi256ELi256ELb0ELb1ELb0EEEEEEEEEvNT_6ParamsE:
        .type           _ZN7cutlass13device_kernelIN5flash19enable_sm80_to_sm89INS1_16FlashAttnFwdSm80INS1_25CollectiveMainloopFwdSm80ILi8ELi2ELb0EN4cute5tupleIJNS5_1CILi128EEENS7_ILi64EEENS7_ILi192EEEEEELi192ENS_10bfloat16_tEfNS_4arch4Sm80ELb1ELb0ELb0ELb0ELb1ELb0ELb1ELb0EEENS1_21CollectiveEpilogueFwdINS6_IJS8_SA_S9_EEENS6_IJNS7_ILi1EEESI_SI_EEESC_SE_Li256ELb0ELb1ELb0ELb0EEENS1_30DynamicPersistentTileSchedulerILi256ELi256ELb0ELb1ELb0EEEEEEEEEvNT_6ParamsE,@function
        .size           _ZN7cutlass13device_kernelIN5flash19enable_sm80_to_sm89INS1_16FlashAttnFwdSm80INS1_25CollectiveMainloopFwdSm80ILi8ELi2ELb0EN4cute5tupleIJNS5_1CILi128EEENS7_ILi64EEENS7_ILi192EEEEEELi192ENS_10bfloat16_tEfNS_4arch4Sm80ELb1ELb0ELb0ELb0ELb1ELb0ELb1ELb0EEENS1_21CollectiveEpilogueFwdINS6_IJS8_SA_S9_EEENS6_IJNS7_ILi1EEESI_SI_EEESC_SE_Li256ELb0ELb1ELb0ELb0EEENS1_30DynamicPersistentTileSchedulerILi256ELi256ELb0ELb1ELb0EEEEEEEEEvNT_6ParamsE,(.L_x_1720 - _ZN7cutlass13device_kernelIN5flash19enable_sm80_to_sm89INS1_16FlashAttnFwdSm80INS1_25CollectiveMainloopFwdSm80ILi8ELi2ELb0EN4cute5tupleIJNS5_1CILi128EEENS7_ILi64EEENS7_ILi192EEEEEELi192ENS_10bfloat16_tEfNS_4arch4Sm80ELb1ELb0ELb0ELb0ELb1ELb0ELb1ELb0EEENS1_21CollectiveEpilogueFwdINS6_IJS8_SA_S9_EEENS6_IJNS7_ILi1EEESI_SI_EEESC_SE_Li256ELb0ELb1ELb0ELb0EEENS1_30DynamicPersistentTileSchedulerILi256ELi256ELb0ELb1ELb0EEEEEEEEEvNT_6ParamsE)
        .other          _ZN7cutlass13device_kernelIN5flash19enable_sm80_to_sm89INS1_16FlashAttnFwdSm80INS1_25CollectiveMainloopFwdSm80ILi8ELi2ELb0EN4cute5tupleIJNS5_1CILi128EEENS7_ILi64EEENS7_ILi192EEEEEELi192ENS_10bfloat16_tEfNS_4arch4Sm80ELb1ELb0ELb0ELb0ELb1ELb0ELb1ELb0EEENS1_21CollectiveEpilogueFwdINS6_IJS8_SA_S9_EEENS6_IJNS7_ILi1EEESI_SI_EEESC_SE_Li256ELb0ELb1ELb0ELb0EEENS1_30DynamicPersistentTileSchedulerILi256ELi256ELb0ELb1ELb0EEEEEEEEEvNT_6ParamsE,@"STO_CUDA_ENTRY STV_DEFAULT"
_ZN7cutlass13device_kernelIN5flash19enable_sm80_to_sm89INS1_16FlashAttnFwdSm80INS1_25CollectiveMainloopFwdSm80ILi8ELi2ELb0EN4cute5tupleIJNS5_1CILi128EEENS7_ILi64EEENS7_ILi192EEEEEELi192ENS_10bfloat16_tEfNS_4arch4Sm80ELb1ELb0ELb0ELb0ELb1ELb0ELb1ELb0EEENS1_21CollectiveEpilogueFwdINS6_IJS8_SA_S9_EEENS6_IJNS7_ILi1EEESI_SI_EEESC_SE_Li256ELb0ELb1ELb0ELb0EEENS1_30DynamicPersistentTileSchedulerILi256ELi256ELb0ELb1ELb0EEEEEEEEEvNT_6ParamsE:
[----:B------:R-:W-:-:S03]  /*0000*/  MOV R1, c[0x0][0x28] ;  /* 0x00000a0000017a02 */ /* 0x000fc60000000f00 */
[----:B------:R-:W1:Y:S01]  /*0010*/  S2R R20, SR_TID.X ;  /* 0x0000000000147919 */ /* 0x000e620000002100 */
[----:B------:R-:W-:-:S03]  /*0020*/  IADD3 R1, R1, -0x38, RZ ;  /* 0xffffffc801017810 */ /* 0x000fc60007ffe0ff */
[----:B------:R-:W2:Y:S01]  /*0030*/  S2R R17, SR_CTAID.X ;  /* 0x0000000000117919 */ /* 0x000ea20000002500 */
[----:B-1----:R-:W-:-:S05]  /*0040*/  SHF.R.U32.HI R2, RZ, 0x5, R20 ;  /* 0x00000005ff027819 */ /* 0x002fca0000011614 */
[----:B------:R-:W1:Y:S02]  /*0050*/  SHFL.IDX PT, R0, R2, RZ, 0x1f ;  /* 0x00001fff02007589 */ /* 0x000e6400000e0000 */
[----:B-1----:R-:W-:Y:S02]  /*0060*/  ISETP.GE.AND P0, PT, R0, 0x1, PT ;  /* 0x000000010000780c */ /* 0x002fe40003f06270 */
[----:B------:R1:W-:Y:S11]  /*0070*/  STL [R1+0x2c], R0 ;  /* 0x00002c0001007387 */ /* 0x0003f60000100800 */
[----:B------:R-:W-:Y:S06]  /*0080*/  @P0 BAR.ARV 0x4, 0x100 ;  /* 0x0104000000000b1d */ /* 0x000fec0000002000 */
[----:B--2---:R-:W-:-:S13]  /*0090*/  ISETP.GE.AND P0, PT, R17, c[0x0][0x538], PT ;  /* 0x00014e0011007a0c */ /* 0x004fda0003f06270 */
[----:B------:R-:W-:Y:S05]  /*00a0*/  @P0 EXIT ;  /* 0x000000000000094d */ /* 0x000fea0003800000 */
[----:B-1----:R-:W-:Y:S01]  /*00b0*/  SHF.R.S32.HI R16, RZ, 0x1f, R20 ;  /* 0x0000001fff107819 */ /* 0x002fe20000011414 */
[----:B------:R-:W-:Y:S01]  /*00c0*/  IMAD.MOV.U32 R189, RZ, RZ, 0x20 ;  /* 0x00000020ffbd7424 */ /* 0x000fe200078e00ff */
[----:B------:R-:W-:Y:S02]  /*00d0*/  ULDC.64 UR6, c[0x0][0x118] ;  /* 0x0000460000067ab9 */ /* 0x000fe40000000a00 */
[CC--:B------:R-:W-:Y:S02]  /*00e0*/  LEA.HI R2, R16.reuse, R20.reuse, RZ, 0x4 ;  /* 0x0000001410027211 */ /* 0x0c0fe400078f20ff */
[----:B------:R-:W-:Y:S02]  /*00f0*/  LEA.HI R8, R16, R20, RZ, 0x3 ;  /* 0x0000001410087211 */ /* 0x000fe400078f18ff */
[----:B------:R-:W-:Y:S02]  /*0100*/  SHF.R.S32.HI R3, RZ, 0x4, R2 ;  /* 0x00000004ff037819 */ /* 0x000fe40000011402 */
[----:B------:R-:W-:-:S02]  /*0110*/  SHF.R.S32.HI R248, RZ, 0x3, R8 ;  /* 0x00000003fff87819 */ /* 0x000fc40000011408 */
[----:B------:R-:W-:Y:S02]  /*0120*/  LEA.HI R0, R2, R3, RZ, 0x1 ;  /* 0x0000000302007211 */ /* 0x000fe400078f08ff */
[----:B------:R-:W-:Y:S02]  /*0130*/  LEA.HI R12, R16, R20, RZ, 0x2 ;  /* 0x00000014100c7211 */ /* 0x000fe400078f10ff */
[----:B------:R-:W-:Y:S02]  /*0140*/  LOP3.LUT R0, R0, 0xfffffffe, RZ, 0xc0, !PT ;  /* 0xfffffffe00007812 */ /* 0x000fe400078ec0ff */
[--C-:B------:R-:W-:Y:S02]  /*0150*/  SHF.R.S32.HI R9, RZ, 0x2, R12.reuse ;  /* 0x00000002ff097819 */ /* 0x100fe4000001140c */
[----:B------:R-:W-:Y:S01]  /*0160*/  SHF.R.S32.HI R4, RZ, 0x1f, R12 ;  /* 0x0000001fff047819 */ /* 0x000fe2000001140c */
[----:B------:R-:W-:Y:S01]  /*0170*/  IMAD.IADD R14, R3, 0x1, -R0 ;  /* 0x00000001030e7824 */ /* 0x000fe200078e0a00 */
[----:B------:R-:W-:-:S02]  /*0180*/  LOP3.LUT R3, R8, 0xfffffff8, RZ, 0xc0, !PT ;  /* 0xfffffff808037812 */ /* 0x000fc400078ec0ff */
[----:B------:R-:W-:Y:S01]  /*0190*/  LOP3.LUT R0, R2, 0xfffffff0, RZ, 0xc0, !PT ;  /* 0xfffffff002007812 */ /* 0x000fe200078ec0ff */
[----:B------:R-:W-:Y:S01]  /*01a0*/  IMAD.SHL.U32 R2, R248, 0x40, RZ ;  /* 0x00000040f8027824 */ /* 0x000fe200078e00ff */
[----:B------:R-:W-:Y:S01]  /*01b0*/  LEA.HI R7, R16, R20, RZ, 0x5 ;  /* 0x0000001410077211 */ /* 0x000fe200078f28ff */
[----:B------:R-:W-:Y:S01]  /*01c0*/  IMAD.IADD R216, R20, 0x1, -R3 ;  /* 0x0000000114d87824 */ /* 0x000fe200078e0a03 */
[----:B------:R-:W-:Y:S01]  /*01d0*/  LEA.HI R3, R4, R9, RZ, 0x3 ;  /* 0x0000000904037211 */ /* 0x000fe200078f18ff */
[----:B------:R-:W-:Y:S01]  /*01e0*/  IMAD.IADD R0, R20, 0x1, -R0 ;  /* 0x0000000114007824 */ /* 0x000fe200078e0a00 */
[----:B------:R-:W-:Y:S01]  /*01f0*/  LOP3.LUT R2, R2, 0x1c0, RZ, 0xc0, !PT ;  /* 0x000001c002027812 */ /* 0x000fe200078ec0ff */
[C---:B------:R-:W-:Y:S01]  /*0200*/  IMAD.SHL.U32 R195, R216.reuse, 0x8, RZ ;  /* 0x00000008d8c37824 */ /* 0x040fe200078e00ff */
[----:B------:R-:W-:Y:S01]  /*0210*/  LOP3.LUT R3, R3, 0xfffffff8, RZ, 0xc0, !PT ;  /* 0xfffffff803037812 */ /* 0x000fe200078ec0ff */
[C---:B------:R-:W-:Y:S01]  /*0220*/  IMAD.SHL.U32 R5, R216.reuse, 0x40, RZ ;  /* 0x00000040d8057824 */ /* 0x040fe200078e00ff */
[----:B------:R-:W-:Y:S01]  /*0230*/  SHF.R.S32.HI R6, RZ, 0x1f, R0 ;  /* 0x0000001fff067819 */ /* 0x000fe20000011400 */
[----:B------:R-:W-:Y:S01]  /*0240*/  IMAD R218, R216, 0x20, R248 ;  /* 0x00000020d8da7824 */ /* 0x000fe200078e02f8 */
[----:B------:R-:W-:Y:S01]  /*0250*/  SHF.R.U32.HI R4, RZ, 0x3, R2 ;  /* 0x00000003ff047819 */ /* 0x000fe20000011602 */
[----:B------:R-:W-:Y:S01]  /*0260*/  IMAD.IADD R9, R9, 0x1, -R3 ;  /* 0x0000000109097824 */ /* 0x000fe200078e0a03 */
[----:B------:R-:W-:-:S02]  /*0270*/  LOP3.LUT R2, R2, 0x38, R195, 0xf8, !PT ;  /* 0x0000003802027812 */ /* 0x000fc400078ef8c3 */
[----:B------:R-:W-:Y:S02]  /*0280*/  LEA.HI R11, R6, R0, RZ, 0x3 ;  /* 0x00000000060b7211 */ /* 0x000fe400078f18ff */
[----:B------:R-:W-:Y:S02]  /*0290*/  LOP3.LUT R13, R2, R4, RZ, 0x3c, !PT ;  /* 0x00000004020d7212 */ /* 0x000fe400078e3cff */
[----:B------:R-:W-:Y:S02]  /*02a0*/  LOP3.LUT R4, R11, 0xfffffff8, RZ, 0xc0, !PT ;  /* 0xfffffff80b047812 */ /* 0x000fe400078ec0ff */
[----:B------:R-:W-:Y:S02]  /*02b0*/  LOP3.LUT R2, R5, 0x1c0, RZ, 0xc0, !PT ;  /* 0x000001c005027812 */ /* 0x000fe400078ec0ff */
[----:B------:R-:W-:Y:S01]  /*02c0*/  LOP3.LUT R3, R9, 0x1, RZ, 0xc0, !PT ;  /* 0x0000000109037812 */ /* 0x000fe200078ec0ff */
[----:B------:R-:W-:Y:S01]  /*02d0*/  IMAD.IADD R10, R0, 0x1, -R4 ;  /* 0x00000001000a7824 */ /* 0x000fe200078e0a04 */
[----:B------:R-:W-:-:S02]  /*02e0*/  LOP3.LUT R5, R2, 0x8, R8, 0xf8, !PT ;  /* 0x0000000802057812 */ /* 0x000fc400078ef808 */
[----:B------:R-:W-:Y:S02]  /*02f0*/  LOP3.LUT R0, R7, 0xffffffe0, RZ, 0xc0, !PT ;  /* 0xffffffe007007812 */ /* 0x000fe400078ec0ff */
[----:B------:R-:W-:Y:S02]  /*0300*/  SHF.R.U32.HI R2, RZ, 0x3, R2 ;  /* 0x00000003ff027819 */ /* 0x000fe40000011602 */
[--C-:B------:R-:W-:Y:S01]  /*0310*/  SHF.R.S32.HI R6, RZ, 0x5, R7.reuse ;  /* 0x00000005ff067819 */ /* 0x100fe20000011407 */
[----:B------:R-:W-:Y:S01]  /*0320*/  IMAD.IADD R19, R20, 0x1, -R0 ;  /* 0x0000000114137824 */ /* 0x000fe200078e0a00 */
[----:B------:R-:W-:Y:S02]  /*0330*/  LOP3.LUT R15, R5, R2, RZ, 0x3c, !PT ;  /* 0x00000002050f7212 */ /* 0x000fe400078e3cff */
[----:B------:R-:W-:Y:S01]  /*0340*/  SHF.R.S32.HI R2, RZ, 0x1f, R7 ;  /* 0x0000001fff027819 */ /* 0x000fe20000011407 */
[----:B------:R-:W-:Y:S01]  /*0350*/  IMAD.SHL.U32 R7, R14, 0x8, RZ ;  /* 0x000000080e077824 */ /* 0x000fe200078e00ff */
[----:B------:R-:W-:-:S02]  /*0360*/  ISETP.NE.U32.AND P3, PT, R3, 0x1, PT ;  /* 0x000000010300780c */ /* 0x000fc40003f65070 */
[----:B------:R-:W-:Y:S02]  /*0370*/  LOP3.LUT R3, R12, 0xfffffffc, RZ, 0xc0, !PT ;  /* 0xfffffffc0c037812 */ /* 0x000fe400078ec0ff */
[----:B------:R-:W-:Y:S01]  /*0380*/  LEA.HI R0, R2, R6, RZ, 0x3 ;  /* 0x0000000602007211 */ /* 0x000fe200078f18ff */
[----:B------:R-:W-:Y:S01]  /*0390*/  IMAD.SHL.U32 R2, R10, 0x40, RZ ;  /* 0x000000400a027824 */ /* 0x000fe200078e00ff */
[----:B------:R-:W-:Y:S02]  /*03a0*/  SHF.R.S32.HI R12, RZ, 0x1f, R19 ;  /* 0x0000001fff0c7819 */ /* 0x000fe40000011413 */
[----:B------:R-:W-:Y:S01]  /*03b0*/  LOP3.LUT R4, R0, 0xffffff8, RZ, 0xc0, !PT ;  /* 0x0ffffff800047812 */ /* 0x000fe200078ec0ff */
[----:B------:R-:W-:Y:S01]  /*03c0*/  IMAD.IADD R0, R20, 0x1, -R3 ;  /* 0x0000000114007824 */ /* 0x000fe200078e0a03 */
[----:B------:R-:W-:Y:S02]  /*03d0*/  LEA.HI R12, R12, R19, RZ, 0x2 ;  /* 0x000000130c0c7211 */ /* 0x000fe400078f10ff */
[----:B------:R-:W-:Y:S01]  /*03e0*/  LEA.HI R8, R16, R20, RZ, 0x6 ;  /* 0x0000001410087211 */ /* 0x000fe200078f30ff */
[----:B------:R-:W-:Y:S01]  /*03f0*/  IMAD.IADD R4, R6, 0x1, -R4 ;  /* 0x0000000106047824 */ /* 0x000fe200078e0a04 */
[----:B------:R-:W-:-:S02]  /*0400*/  LOP3.LUT R2, R2, 0x1c0, RZ, 0xc0, !PT ;  /* 0x000001c002027812 */ /* 0x000fc400078ec0ff */
[----:B------:R-:W-:Y:S01]  /*0410*/  SHF.R.S32.HI R3, RZ, 0x2, R12 ;  /* 0x00000002ff037819 */ /* 0x000fe2000001140c */
[----:B------:R-:W-:Y:S01]  /*0420*/  IMAD.SHL.U32 R8, R8, 0x8, RZ ;  /* 0x0000000808087824 */ /* 0x000fe200078e00ff */
[----:B------:R-:W-:Y:S02]  /*0430*/  LOP3.LUT R7, R2, 0x8, R7, 0xf8, !PT ;  /* 0x0000000802077812 */ /* 0x000fe400078ef807 */
[----:B------:R-:W-:Y:S01]  /*0440*/  SHF.R.U32.HI R5, RZ, 0x3, R2 ;  /* 0x00000003ff057819 */ /* 0x000fe20000011602 */
[----:B------:R-:W-:Y:S01]  /*0450*/  IMAD R18, R4, 0x10, R3 ;  /* 0x0000001004127824 */ /* 0x000fe200078e0203 */
[----:B------:R-:W-:Y:S01]  /*0460*/  LEA.HI R2, R0, R0, RZ, 0x1 ;  /* 0x0000000000027211 */ /* 0x000fe200078f08ff */
[----:B------:R-:W-:Y:S01]  /*0470*/  IMAD.SHL.U32 R3, R9, 0x40, RZ ;  /* 0x0000004009037824 */ /* 0x000fe200078e00ff */
[----:B------:R-:W-:Y:S01]  /*0480*/  LOP3.LUT R13, R13, 0x7ffffe00, R8, 0xf8, !PT ;  /* 0x7ffffe000d0d7812 */ /* 0x000fe200078ef808 */
[----:B------:R-:W-:Y:S01]  /*0490*/  IMAD.SHL.U32 R4, R6, 0x400, RZ ;  /* 0x0000040006047824 */ /* 0x000fe200078e00ff */
[----:B------:R-:W-:Y:S01]  /*04a0*/  LOP3.LUT R2, R2, 0x1ffffffe, RZ, 0xc0, !PT ;  /* 0x1ffffffe02027812 */ /* 0x000fe200078ec0ff */
[----:B------:R-:W-:Y:S01]  /*04b0*/  STL [R1+0x30], R18 ;  /* 0x0000301201007387 */ /* 0x000fe20000100800 */
[----:B------:R-:W-:Y:S01]  /*04c0*/  LOP3.LUT R8, R7, R5, RZ, 0x3c, !PT ;  /* 0x0000000507087212 */ /* 0x000fe200078e3cff */
[----:B------:R-:W-:Y:S01]  /*04d0*/  IMAD.SHL.U32 R7, R11, 0x40, RZ ;  /* 0x000000400b077824 */ /* 0x000fe200078e00ff */
[----:B------:R-:W-:Y:S01]  /*04e0*/  LOP3.LUT R6, R3, 0x1c0, RZ, 0xc0, !PT ;  /* 0x000001c003067812 */ /* 0x000fe200078ec0ff */
[C---:B------:R-:W-:Y:S01]  /*04f0*/  IMAD R5, R0.reuse, 0x2, R4 ;  /* 0x0000000200057824 */ /* 0x040fe200078e0204 */
[----:B------:R-:W-:Y:S01]  /*0500*/  R2P PR, R9, 0x6 ;  /* 0x0000000609007804 */ /* 0x000fe20000000000 */
[----:B------:R-:W-:Y:S01]  /*0510*/  IMAD.IADD R9, R0, 0x1, -R2 ;  /* 0x0000000100097824 */ /* 0x000fe200078e0a02 */
[----:B------:R-:W-:Y:S01]  /*0520*/  LEA.HI R2, R6, R6, RZ, 0x1d ;  /* 0x0000000606027211 */ /* 0x000fe200078fe8ff */
[----:B------:R-:W-:Y:S01]  /*0530*/  IMAD R0, R14, 0x200, R15 ;  /* 0x000002000e007824 */ /* 0x000fe200078e020f */
[----:B------:R-:W-:Y:S01]  /*0540*/  LOP3.LUT R3, R7, 0xfffffe00, RZ, 0xc0, !PT ;  /* 0xfffffe0007037812 */ /* 0x000fe200078ec0ff */
[----:B------:R-:W-:Y:S01]  /*0550*/  STL [R1], R17 ;  /* 0x0000001101007387 */ /* 0x000fe20000100800 */
[----:B------:R-:W-:Y:S01]  /*0560*/  SHF.R.S32.HI R6, RZ, 0x1f, R195 ;  /* 0x0000001fff067819 */ /* 0x000fe200000114c3 */
[----:B------:R-:W-:Y:S01]  /*0570*/  IMAD.IADD R7, R5, 0x1, R2 ;  /* 0x0000000105077824 */ /* 0x000fe200078e0202 */
[----:B------:R-:W-:Y:S01]  /*0580*/  IADD3 R2, R8, R3, R4 ;  /* 0x0000000308027210 */ /* 0x000fe20007ffe004 */
[----:B------:R-:W-:Y:S01]  /*0590*/  IMAD.SHL.U32 R220, R13, 0x2, RZ ;  /* 0x000000020ddc7824 */ /* 0x000fe200078e00ff */
[----:B------:R-:W-:-:S02]  /*05a0*/  LEA.HI R4, R16, R20, RZ, 0x7 ;  /* 0x0000001410047211 */ /* 0x000fc400078f38ff */
[C---:B------:R-:W-:Y:S02]  /*05b0*/  IADD3 R212, R195.reuse, 0x40, RZ ;  /* 0x00000040c3d47810 */ /* 0x040fe40007ffe0ff */
[----:B------:R-:W-:Y:S02]  /*05c0*/  SHF.R.S32.HI R4, RZ, 0x7, R4 ;  /* 0x00000007ff047819 */ /* 0x000fe40000011404 */
[----:B------:R-:W-:Y:S02]  /*05d0*/  LOP3.LUT R4, R12, 0x7ffffffc, RZ, 0xc0, !PT ;  /* 0x7ffffffc0c047812 */ /* 0x000fe400078ec0ff */
[----:B------:R-:W-:Y:S02]  /*05e0*/  IADD3 R213, R195, 0x80, RZ ;  /* 0x00000080c3d57810 */ /* 0x000fe40007ffe0ff */
[C---:B------:R-:W-:Y:S01]  /*05f0*/  LOP3.LUT P0, RZ, R10.reuse, 0x2, RZ, 0xc0, !PT ;  /* 0x000000020aff7812 */ /* 0x040fe2000780c0ff */
[----:B------:R-:W-:Y:S01]  /*0600*/  IMAD.IADD R6, R19, 0x1, -R4 ;  /* 0x0000000113067824 */ /* 0x000fe200078e0a04 */
[----:B------:R-:W-:-:S02]  /*0610*/  LOP3.LUT P4, RZ, R10, 0x4, RZ, 0xc0, !PT ;  /* 0x000000040aff7812 */ /* 0x000fc4000788c0ff */
[----:B------:R-:W-:Y:S01]  /*0620*/  LOP3.LUT R3, R8, R3, RZ, 0xfc, !PT ;  /* 0x0000000308037212 */ /* 0x000fe200078efcff */
[----:B------:R-:W-:Y:S01]  /*0630*/  IMAD.MOV.U32 R8, RZ, RZ, 0x40 ;  /* 0x00000040ff087424 */ /* 0x000fe200078e00ff */
[----:B------:R-:W-:Y:S01]  /*0640*/  SHF.R.S32.HI R5, RZ, 0x1f, R212 ;  /* 0x0000001fff057819 */ /* 0x000fe200000114d4 */
[----:B------:R-:W-:Y:S01]  /*0650*/  IMAD.SHL.U32 R251, R6, 0x2, RZ ;  /* 0x0000000206fb7824 */ /* 0x000fe200078e00ff */
[----:B------:R-:W-:Y:S01]  /*0660*/  SHF.R.S32.HI R10, RZ, 0x1f, R213 ;  /* 0x0000001fff0a7819 */ /* 0x000fe200000114d5 */
[----:B------:R-:W-:Y:S01]  /*0670*/  IMAD R6, R9, 0x8, R18 ;  /* 0x0000000809067824 */ /* 0x000fe200078e0212 */
[----:B------:R-:W-:Y:S02]  /*0680*/  SEL R5, R189, 0xffffffe0, !P1 ;  /* 0xffffffe0bd057807 */ /* 0x000fe40004800000 */
[----:B------:R-:W-:Y:S02]  /*0690*/  LEA R10, R7, 0x80, 0x1 ;  /* 0x00000080070a7811 */ /* 0x000fe400078e08ff */
[----:B------:R-:W-:Y:S01]  /*06a0*/  SEL R4, R8, 0xffffffc0, !P2 ;  /* 0xffffffc008047807 */ /* 0x000fe20005000000 */
[----:B------:R1:W-:Y:S01]  /*06b0*/  STL [R1+0x28], R6 ;  /* 0x0000280601007387 */ /* 0x0003e20000100800 */
[----:B------:R-:W-:Y:S01]  /*06c0*/  LEA R190, R0, 0xc100, 0x1 ;  /* 0x0000c10000be7811 */ /* 0x000fe200078e08ff */
[----:B------:R-:W-:Y:S01]  /*06d0*/  IMAD.IADD R7, R10, 0x1, R5 ;  /* 0x000000010a077824 */ /* 0x000fe200078e0205 */
[----:B------:R-:W-:Y:S01]  /*06e0*/  SEL R0, R8, 0xffffffc0, !P4 ;  /* 0xffffffc008007807 */ /* 0x000fe20006000000 */
[----:B------:R-:W-:Y:S01]  /*06f0*/  STL [R1+0x4], R10 ;  /* 0x0000040a01007387 */ /* 0x000fe20000100800 */
[----:B------:R-:W-:Y:S01]  /*0700*/  IMAD.IADD R8, R10, 0x1, R4 ;  /* 0x000000010a087824 */ /* 0x000fe200078e0204 */
[----:B------:R-:W-:-:S02]  /*0710*/  LEA R183, R2, 0x18100, 0x1 ;  /* 0x0001810002b77811 */ /* 0x000fc400078e08ff */
[----:B------:R2:W-:Y:S01]  /*0720*/  STL [R1+0x10], R7 ;  /* 0x0000100701007387 */ /* 0x0005e20000100800 */
[----:B------:R-:W-:Y:S02]  /*0730*/  SEL R189, R189, 0xffffffe0, !P0 ;  /* 0xffffffe0bdbd7807 */ /* 0x000fe40004000000 */
[----:B------:R-:W-:Y:S01]  /*0740*/  LEA R191, R3, 0x100, 0x1 ;  /* 0x0000010003bf7811 */ /* 0x000fe200078e08ff */
[----:B------:R-:W-:Y:S01]  /*0750*/  STL [R1+0x20], R8 ;  /* 0x0000200801007387 */ /* 0x000fe20000100800 */
[C-C-:B------:R-:W-:Y:S01]  /*0760*/  IMAD.IADD R186, R183.reuse, 0x1, R0.reuse ;  /* 0x00000001b7ba7824 */ /* 0x140fe200078e0200 */
[C---:B------:R-:W-:Y:S01]  /*0770*/  IADD3 R232, R220.reuse, 0xc100, RZ ;  /* 0x0000c100dce87810 */ /* 0x040fe20007ffe0ff */
[----:B------:R-:W-:Y:S01]  /*0780*/  IMAD.IADD R184, R183, 0x1, R189 ;  /* 0x00000001b7b87824 */ /* 0x000fe200078e02bd */
[----:B------:R-:W-:Y:S01]  /*0790*/  IADD3 R231, R220, 0x100, RZ ;  /* 0x00000100dce77810 */ /* 0x000fe20007ffe0ff */
[----:B------:R-:W-:Y:S02]  /*07a0*/  IMAD.IADD R192, R0, 0x1, R191 ;  /* 0x0000000100c07824 */ /* 0x000fe400078e02bf */
[----:B------:R-:W-:Y:S01]  /*07b0*/  IMAD.IADD R185, R184, 0x1, R0 ;  /* 0x00000001b8b97824 */ /* 0x000fe200078e0200 */
[----:B-1----:R-:W-:-:S02]  /*07c0*/  IADD3 R6, R10, -0x10, RZ ;  /* 0xfffffff00a067810 */ /* 0x002fc40007ffe0ff */
[----:B------:R-:W-:-:S05]  /*07d0*/  @P3 IADD3 R6, R10, 0x10, RZ ;  /* 0x000000100a063810 */ /* 0x000fca0007ffe0ff */
[----:B------:R-:W-:Y:S01]  /*07e0*/  IMAD.IADD R5, R5, 0x1, R6 ;  /* 0x0000000105057824 */ /* 0x000fe200078e0206 */
[----:B------:R-:W-:Y:S01]  /*07f0*/  STL [R1+0x8], R6 ;  /* 0x0000080601007387 */ /* 0x000fe20000100800 */
[----:B--2---:R-:W-:Y:S02]  /*0800*/  IMAD.IADD R7, R7, 0x1, R4 ;  /* 0x0000000107077824 */ /* 0x004fe400078e0204 */
[----:B------:R-:W-:Y:S02]  /*0810*/  IMAD.IADD R2, R4, 0x1, R6 ;  /* 0x0000000104027824 */ /* 0x000fe400078e0206 */
[----:B------:R-:W-:Y:S01]  /*0820*/  IMAD.IADD R3, R5, 0x1, R4 ;  /* 0x0000000105037824 */ /* 0x000fe200078e0204 */
[----:B------:R-:W-:Y:S04]  /*0830*/  STL [R1+0x1c], R7 ;  /* 0x00001c0701007387 */ /* 0x000fe80000100800 */
[----:B------:R-:W-:Y:S04]  /*0840*/  STL [R1+0xc], R5 ;  /* 0x00000c0501007387 */ /* 0x000fe80000100800 */
[----:B------:R1:W-:Y:S04]  /*0850*/  STL [R1+0x18], R2 ;  /* 0x0000180201007387 */ /* 0x0003e80000100800 */
[----:B------:R2:W-:Y:S01]  /*0860*/  STL [R1+0x14], R3 ;  /* 0x0000140301007387 */ /* 0x0005e20000100800 */
[----:B-1----:R-:W-:-:S04]  /*0870*/  IMAD.IADD R2, R189, 0x1, R191 ;  /* 0x00000001bd027824 */ /* 0x002fc800078e02bf */
[----:B------:R-:W-:Y:S02]  /*0880*/  IMAD.IADD R2, R0, 0x1, R2 ;  /* 0x0000000100027824 */ /* 0x000fe400078e0202 */
[----:B------:R-:W-:-:S03]  /*0890*/  IMAD.IADD R0, R189, 0x1, R192 ;  /* 0x00000001bd007824 */ /* 0x000fc600078e02c0 */
[----:B------:R2:W-:Y:S04]  /*08a0*/  STL [R1+0x24], R2 ;  /* 0x0000240201007387 */ /* 0x0005e80000100800 */
.L_x_1501:
[----:B------:R-:W3:Y:S01]  /*08b0*/  LDL R4, [R1] ;  /* 0x0000000001047983 */ /* 0x000ee20000100800 */
[----:B------:R-:W-:Y:S01]  /*08c0*/  IMAD.MOV.U32 R0, RZ, RZ, c[0x0][0x560] ;  /* 0x00015800ff007624 */ /* 0x000fe200078e00ff */
[----:B------:R-:W-:Y:S01]  /*08d0*/  YIELD ;  /* 0x0000000000007946 */ /* 0x000fe20003800000 */
[----:B------:R-:W-:Y:S03]  /*08e0*/  BSSY B0, `(.L_x_1421) ;  /* 0x0000016000007945 */ /* 0x000fe60003800000 */
[----:B------:R-:W-:-:S13]  /*08f0*/  ISETP.NE.AND P0, PT, R0, 0x1, PT ;  /* 0x000000010000780c */ /* 0x000fda0003f05270 */
[----:B---3--:R-:W-:Y:S01]  /*0900*/  @P0 IMAD.HI.U32 R0, R4, c[0x0][0x564], RZ ;  /* 0x0001590004000a27 */ /* 0x008fe200078e00ff */
[----:B--2---:R-:W-:-:S04]  /*0910*/  MOV R3, R4 ;  /* 0x0000000400037202 */ /* 0x004fc80000000f00 */
[----:B------:R-:W-:-:S04]  /*0920*/  @P0 SHF.R.U32.HI R3, RZ, c[0x0][0x568], R0 ;  /* 0x00015a00ff030a19 */ /* 0x000fc80000011600 */
[----:B------:R-:W-:Y:S01]  /*0930*/  ISETP.GE.AND P0, PT, R3, c[0x0][0x578], PT ;  /* 0x00015e0003007a0c */ /* 0x000fe20003f06270 */
[----:B------:R-:W-:-:S04]  /*0940*/  IMAD.MOV R2, RZ, RZ, -R3 ;  /* 0x000000ffff027224 */ /* 0x000fc800078e0a03 */
[----:B------:R-:W-:-:S08]  /*0950*/  IMAD R2, R2, c[0x0][0x560], R4 ;  /* 0x0001580002027a24 */ /* 0x000fd000078e0204 */
[----:B------:R-:W-:Y:S05]  /*0960*/  @!P0 BRA `(.L_x_1422) ;  /* 0x0000007000008947 */ /* 0x000fea0003800000 */
[----:B------:R-:W-:-:S04]  /*0970*/  MOV R0, c[0x0][0x56c] ;  /* 0x00015b0000007a02 */ /* 0x000fc80000000f00 */
[----:B------:R-:W-:Y:S02]  /*0980*/  ISETP.NE.AND P0, PT, R0, 0x1, PT ;  /* 0x000000010000780c */ /* 0x000fe40003f05270 */
[----:B------:R-:W-:-:S11]  /*0990*/  MOV R0, R2 ;  /* 0x0000000200007202 */ /* 0x000fd60000000f00 */
[----:B------:R-:W-:-:S05]  /*09a0*/  @P0 IMAD.HI.U32 R4, R2, c[0x0][0x570], RZ ;  /* 0x00015c0002040a27 */ /* 0x000fca00078e00ff */
[----:B------:R-:W-:-:S05]  /*09b0*/  @P0 SHF.R.U32.HI R0, RZ, c[0x0][0x574], R4 ;  /* 0x00015d00ff000a19 */ /* 0x000fca0000011604 */
[----:B------:R-:W-:Y:S01]  /*09c0*/  IMAD R4, R0, c[0x0][0x56c], RZ ;  /* 0x00015b0000047a24 */ /* 0x000fe200078e02ff */
[----:B------:R-:W-:Y:S05]  /*09d0*/  BRA `(.L_x_1423) ;  /* 0x0000006000007947 */ /* 0x000fea0003800000 */
.L_x_1422:
[----:B------:R-:W-:-:S04]  /*09e0*/  MOV R0, c[0x0][0x554] ;  /* 0x0001550000007a02 */ /* 0x000fc80000000f00 */
[----:B------:R-:W-:Y:S02]  /*09f0*/  ISETP.NE.AND P0, PT, R0, 0x1, PT ;  /* 0x000000010000780c */ /* 0x000fe40003f05270 */
[----:B------:R-:W-:-:S11]  /*0a00*/  MOV R0, R2 ;  /* 0x0000000200007202 */ /* 0x000fd60000000f00 */
[----:B------:R-:W-:-:S05]  /*0a10*/  @P0 IMAD.HI.U32 R4, R2, c[0x0][0x558], RZ ;  /* 0x0001560002040a27 */ /* 0x000fca00078e00ff */
[----:B------:R-:W-:-:S05]  /*0a20*/  @P0 SHF.R.U32.HI R0, RZ, c[0x0][0x55c], R4 ;  /* 0x00015700ff000a19 */ /* 0x000fca0000011604 */
[----:B------:R-:W-:Y:S02]  /*0a30*/  IMAD R4, R0, c[0x0][0x554], RZ ;  /* 0x0001550000047a24 */ /* 0x000fe400078e02ff */
.L_x_1423:
[----:B------:R-:W-:Y:S05]  /*0a40*/  BSYNC B0 ;  /* 0x0000000000007941 */ /* 0x000fea0003800000 */
.L_x_1421:
[----:B------:R-:W-:Y:S01]  /*0a50*/  IMAD.MOV.U32 R5, RZ, RZ, c[0x0][0x548] ;  /* 0x00015200ff057624 */ /* 0x000fe200078e00ff */
[----:B------:R-:W-:Y:S01]  /*0a60*/  ISETP.NE.U32.AND P0, PT, RZ, c[0x0][0x370], PT ;  /* 0x0000dc00ff007a0c */ /* 0x000fe20003f05070 */
[----:B------:R-:W-:Y:S02]  /*0a70*/  IMAD.IADD R4, R2, 0x1, -R4 ;  /* 0x0000000102047824 */ /* 0x000fe400078e0a04 */
[----:B------:R-:W-:Y:S01]  /*0a80*/  IMAD.MOV.U32 R221, RZ, RZ, RZ ;  /* 0x000000ffffdd7224 */ /* 0x000fe200078e00ff */
[----:B------:R-:W-:Y:S01]  /*0a90*/  ISETP.NE.AND P1, PT, R5, 0x1, PT ;  /* 0x000000010500780c */ /* 0x000fe20003f25270 */
[----:B------:R-:W-:Y:S01]  /*0aa0*/  IMAD R5, R3, c[0x0][0x554], R4 ;  /* 0x0001550003057a24 */ /* 0x000fe200078e0204 */
[----:B------:R-:W-:-:S04]  /*0ab0*/  ISETP.NE.AND.EX P0, PT, RZ, c[0x0][0x374], PT, P0 ;  /* 0x0000dd00ff007a0c */ /* 0x000fc80003f05300 */
[----:B------:R-:W-:-:S07]  /*0ac0*/  MOV R249, R5 ;  /* 0x0000000500f97202 */ /* 0x000fce0000000f00 */
[----:B------:R-:W-:-:S04]  /*0ad0*/  @P1 IMAD.HI.U32 R2, R5, c[0x0][0x54c], RZ ;  /* 0x0001530005021a27 */ /* 0x000fc800078e00ff */
[----:B------:R-:W-:Y:S01]  /*0ae0*/  @P0 IMAD.MOV.U32 R3, RZ, RZ, 0x4 ;  /* 0x00000004ff030424 */ /* 0x000fe200078e00ff */
[----:B------:R-:W-:-:S05]  /*0af0*/  @P1 SHF.R.U32.HI R249, RZ, c[0x0][0x550], R2 ;  /* 0x00015400fff91a19 */ /* 0x000fca0000011602 */
[----:B------:R-:W-:Y:S01]  /*0b00*/  @P0 IMAD.WIDE R2, R249, R3, c[0x0][0x370] ;  /* 0x0000dc00f9020625 */ /* 0x000fe200078e0203 */
[----:B------:R-:W-:-:S04]  /*0b10*/  LOP3.LUT R0, R0, 0x1ffffff, RZ, 0x3c, !PT ;  /* 0x01ffffff00007812 */ /* 0x000fc800078e3cff */
[----:B------:R1:W5:Y:S01]  /*0b20*/  @P0 LDG.E R221, [R2.64] ;  /* 0x0000000602dd0981 */ /* 0x000362000c1e1900 */
[----:B------:R-:W-:Y:S01]  /*0b30*/  IADD3 R0, R0, c[0x0][0x53c], RZ ;  /* 0x00014f0000007a10 */ /* 0x000fe20007ffe0ff */
[----:B------:R-:W-:Y:S01]  /*0b40*/  IMAD.MOV.U32 R4, RZ, RZ, 0x40 ;  /* 0x00000040ff047424 */ /* 0x000fe200078e00ff */
[----:B------:R-:W-:Y:S01]  /*0b50*/  CS2R R98, SRZ ;  /* 0x0000000000627805 */ /* 0x000fe2000001ff00 */
[----:B------:R-:W-:Y:S01]  /*0b60*/  CS2R R96, SRZ ;  /* 0x0000000000607805 */ /* 0x000fe2000001ff00 */
[----:B------:R-:W-:Y:S01]  /*0b70*/  CS2R R94, SRZ ;  /* 0x00000000005e7805 */ /* 0x000fe2000001ff00 */
[----:B------:R-:W-:Y:S01]  /*0b80*/  IMAD.SHL.U32 R252, R0, 0x80, RZ ;  /* 0x0000008000fc7824 */ /* 0x000fe200078e00ff */
[----:B------:R-:W-:Y:S01]  /*0b90*/  IADD3 R4, R4, -c[0x0][0x168], RZ ;  /* 0x80005a0004047a10 */ /* 0x000fe20007ffe0ff */
[----:B------:R-:W-:Y:S01]  /*0ba0*/  CS2R R92, SRZ ;  /* 0x00000000005c7805 */ /* 0x000fe2000001ff00 */
[----:B------:R-:W-:Y:S01]  /*0bb0*/  MOV R90, RZ ;  /* 0x000000ff005a7202 */ /* 0x000fe20000000f00 */
[----:B------:R-:W-:Y:S01]  /*0bc0*/  CS2R R88, SRZ ;  /* 0x0000000000587805 */ /* 0x000fe2000001ff00 */
[----:B------:R-:W-:Y:S01]  /*0bd0*/  IADD3 R0, R252, 0x7f, RZ ;  /* 0x0000007ffc007810 */ /* 0x000fe20007ffe0ff */
[----:B------:R-:W-:Y:S01]  /*0be0*/  IMAD.MOV.U32 R86, RZ, RZ, RZ ;  /* 0x000000ffff567224 */ /* 0x000fe200078e00ff */
[----:B------:R-:W-:Y:S01]  /*0bf0*/  CS2R R84, SRZ ;  /* 0x0000000000547805 */ /* 0x000fe2000001ff00 */
[----:B------:R-:W-:Y:S01]  /*0c00*/  CS2R R8, SRZ ;  /* 0x0000000000087805 */ /* 0x000fe2000001ff00 */
[----:B------:R-:W-:Y:S01]  /*0c10*/  IMAD.MOV.U32 R82, RZ, RZ, RZ ;  /* 0x000000ffff527224 */ /* 0x000fe200078e00ff */
[----:B------:R-:W-:Y:S01]  /*0c20*/  CS2R R10, SRZ ;  /* 0x00000000000a7805 */ /* 0x000fe2000001ff00 */
[----:B------:R-:W-:Y:S01]  /*0c30*/  MOV R80, RZ ;  /* 0x000000ff00507202 */ /* 0x000fe20000000f00 */
[----:B------:R-:W-:Y:S01]  /*0c40*/  IMAD.MOV.U32 R78, RZ, RZ, RZ ;  /* 0x000000ffff4e7224 */ /* 0x000fe200078e00ff */
[----:B------:R-:W-:Y:S01]  /*0c50*/  CS2R R12, SRZ ;  /* 0x00000000000c7805 */ /* 0x000fe2000001ff00 */
[----:B------:R-:W-:Y:S01]  /*0c60*/  IMAD.MOV.U32 R76, RZ, RZ, RZ ;  /* 0x000000ffff4c7224 */ /* 0x000fe200078e00ff */
[----:B------:R-:W-:Y:S01]  /*0c70*/  MOV R74, RZ ;  /* 0x000000ff004a7202 */ /* 0x000fe20000000f00 */
[----:B------:R-:W-:Y:S01]  /*0c80*/  CS2R R14, SRZ ;  /* 0x00000000000e7805 */ /* 0x000fe2000001ff00 */
[----:B------:R-:W-:Y:S01]  /*0c90*/  IMAD.MOV.U32 R72, RZ, RZ, RZ ;  /* 0x000000ffff487224 */ /* 0x000fe200078e00ff */
[----:B------:R-:W-:Y:S01]  /*0ca0*/  CS2R R16, SRZ ;  /* 0x0000000000107805 */ /* 0x000fe2000001ff00 */
[----:B-1----:R-:W-:Y:S01]  /*0cb0*/  MOV R2, c[0x0][0x2c4] ;  /* 0x0000b10000027a02 */ /* 0x002fe20000000f00 */
[----:B------:R-:W-:Y:S01]  /*0cc0*/  IMAD.MOV.U32 R70, RZ, RZ, RZ ;  /* 0x000000ffff467224 */ /* 0x000fe200078e00ff */
[----:B------:R-:W-:Y:S01]  /*0cd0*/  MOV R68, RZ ;  /* 0x000000ff00447202 */ /* 0x000fe20000000f00 */
[----:B------:R-:W-:Y:S01]  /*0ce0*/  IMAD.MOV.U32 R66, RZ, RZ, RZ ;  /* 0x000000ffff427224 */ /* 0x000fe200078e00ff */
[----:B------:R-:W-:Y:S01]  /*0cf0*/  ISETP.NE.AND P4, PT, R2, 0x1, PT ;  /* 0x000000010200780c */ /* 0x000fe20003f85270 */
[----:B------:R-:W-:Y:S01]  /*0d00*/  CS2R R18, SRZ ;  /* 0x0000000000127805 */ /* 0x000fe2000001ff00 */
[----:B------:R-:W-:Y:S01]  /*0d10*/  MOV R2, c[0x0][0x2ac] ;  /* 0x0000ab0000027a02 */ /* 0x000fe20000000f00 */
[----:B------:R-:W-:Y:S01]  /*0d20*/  IMAD.MOV.U32 R64, RZ, RZ, RZ ;  /* 0x000000ffff407224 */ /* 0x000fe200078e00ff */
[----:B------:R-:W-:Y:S01]  /*0d30*/  MOV R62, RZ ;  /* 0x000000ff003e7202 */ /* 0x000fe20000000f00 */
[----:B------:R-:W-:Y:S01]  /*0d40*/  CS2R R20, SRZ ;  /* 0x0000000000147805 */ /* 0x000fe2000001ff00 */
[----:B------:R-:W-:Y:S01]  /*0d50*/  IMAD.MOV.U32 R60, RZ, RZ, RZ ;  /* 0x000000ffff3c7224 */ /* 0x000fe200078e00ff */
[----:B------:R-:W-:Y:S01]  /*0d60*/  CS2R R22, SRZ ;  /* 0x0000000000167805 */ /* 0x000fe2000001ff00 */
[C---:B------:R-:W-:Y:S01]  /*0d70*/  IMAD R6, R2.reuse, c[0x0][0x1d0], RZ ;  /* 0x0000740002067a24 */ /* 0x040fe200078e02ff */
[----:B------:R-:W-:Y:S01]  /*0d80*/  MOV R56, RZ ;  /* 0x000000ff00387202 */ /* 0x000fe20000000f00 */
[----:B------:R-:W-:Y:S01]  /*0d90*/  IMAD R2, R2, c[0x0][0x1d0], R4 ;  /* 0x0000740002027a24 */ /* 0x000fe200078e0204 */
[----:B------:R-:W-:Y:S01]  /*0da0*/  CS2R R24, SRZ ;  /* 0x0000000000187805 */ /* 0x000fe2000001ff00 */
[----:B------:R-:W-:Y:S01]  /*0db0*/  IMAD.MOV.U32 R58, RZ, RZ, RZ ;  /* 0x000000ffff3a7224 */ /* 0x000fe200078e00ff */
[----:B------:R-:W-:Y:S01]  /*0dc0*/  MOV R50, RZ ;  /* 0x000000ff00327202 */ /* 0x000fe20000000f00 */
[----:B------:R-:W-:Y:S01]  /*0dd0*/  @P4 IMAD.HI.U32 R3, R0, c[0x0][0x2c8], RZ ;  /* 0x0000b20000034a27 */ /* 0x000fe200078e00ff */
[----:B------:R-:W-:Y:S01]  /*0de0*/  CS2R R26, SRZ ;  /* 0x00000000001a7805 */ /* 0x000fe2000001ff00 */
[----:B------:R-:W-:Y:S01]  /*0df0*/  CS2R R136, SRZ ;  /* 0x0000000000887805 */ /* 0x000fe2000001ff00 */
[----:B------:R-:W-:Y:S01]  /*0e00*/  CS2R R28, SRZ ;  /* 0x00000000001c7805 */ /* 0x000fe2000001ff00 */
[----:B------:R-:W-:Y:S01]  /*0e10*/  IMAD.MOV.U32 R54, RZ, RZ, RZ ;  /* 0x000000ffff367224 */ /* 0x000fe200078e00ff */
[----:B------:R-:W-:Y:S01]  /*0e20*/  @P4 SHF.R.U32.HI R0, RZ, c[0x0][0x2cc], R3 ;  /* 0x0000b300ff004a19 */ /* 0x000fe20000011603 */
[----:B------:R-:W-:Y:S01]  /*0e30*/  IMAD.MOV.U32 R52, RZ, RZ, RZ ;  /* 0x000000ffff347224 */ /* 0x000fe200078e00ff */
        /* <DEDUP_REMOVED lines=9> */
[----:B------:R-:W-:Y:S01]  /*0ed0*/  IMAD.MOV.U32 R122, RZ, RZ, RZ ;  /* 0x000000ffff7a7224 */ /* 0x000fe200078e00ff */
[----:B------:R-:W-:Y:S01]  /*0ee0*/  LEA.HI R2, R2, R3, RZ, 0x6 ;  /* 0x0000000302027211 */ /* 0x000fe200078f30ff */
[----:B------:R-:W-:Y:S01]  /*0ef0*/  IMAD.MOV R3, RZ, RZ, -R249 ;  /* 0x000000ffff037224 */ /* 0x000fe200078e0af9 */
[----:B------:R-:W-:Y:S01]  /*0f00*/  LEA.HI R4, R4, R0, RZ, 0x6 ;  /* 0x0000000004047211 */ /* 0x000fe200078f30ff */
[----:B------:R-:W-:Y:S01]  /*0f10*/  CS2R R34, SRZ ;  /* 0x0000000000227805 */ /* 0x000fe2000001ff00 */
[----:B------:R-:W-:Y:S01]  /*0f20*/  SHF.R.S32.HI R0, RZ, 0x6, R2 ;  /* 0x00000006ff007819 */ /* 0x000fe20000011402 */
[----:B------:R-:W-:Y:S01]  /*0f30*/  IMAD R250, R3, c[0x0][0x548], R5 ;  /* 0x0001520003fa7a24 */ /* 0x000fe200078e0205 */
[----:B------:R-:W-:Y:S01]  /*0f40*/  SHF.R.S32.HI R2, RZ, 0x6, R4 ;  /* 0x00000006ff027819 */ /* 0x000fe20000011404 */
[----:B------:R-:W-:Y:S01]  /*0f50*/  IMAD.MOV.U32 R118, RZ, RZ, RZ ;  /* 0x000000ffff767224 */ /* 0x000fe200078e00ff */
[----:B------:R-:W-:Y:S01]  /*0f60*/  CS2R R4, SRZ ;  /* 0x0000000000047805 */ /* 0x000fe2000001ff00 */
[----:B------:R-:W-:Y:S01]  /*0f70*/  CS2R R116, SRZ ;  /* 0x0000000000747805 */ /* 0x000fe2000001ff00 */
[----:B------:R-:W-:Y:S01]  /*0f80*/  IMNMX R206, R0, R2, PT ;  /* 0x0000000200ce7217 */ /* 0x000fe20003800200 */
[----:B------:R-:W-:Y:S01]  /*0f90*/  IMAD.MOV.U32 R114, RZ, RZ, RZ ;  /* 0x000000ffff727224 */ /* 0x000fe200078e00ff */
[----:B------:R-:W-:Y:S01]  /*0fa0*/  PRMT R0, RZ, 0x7610, R0 ;  /* 0x00007610ff007816 */ /* 0x000fe20000000000 */
[----:B------:R-:W-:Y:S01]  /*0fb0*/  CS2R R112, SRZ ;  /* 0x0000000000707805 */ /* 0x000fe2000001ff00 */
[----:B------:R-:W-:Y:S01]  /*0fc0*/  ISETP.GE.AND P0, PT, R206, 0x1, PT ;  /* 0x00000001ce00780c */ /* 0x000fe20003f06270 */
[----:B------:R-:W-:Y:S01]  /*0fd0*/  CS2R R110, SRZ ;  /* 0x00000000006e7805 */ /* 0x000fe2000001ff00 */
[----:B------:R-:W-:Y:S01]  /*0fe0*/  MOV R37, RZ ;  /* 0x000000ff00257202 */ /* 0x000fe20000000f00 */
[----:B------:R-:W-:Y:S01]  /*0ff0*/  CS2R R108, SRZ ;  /* 0x00000000006c7805 */ /* 0x000fe2000001ff00 */
[----:B------:R-:W-:Y:S01]  /*1000*/  MOV R41, RZ ;  /* 0x000000ff00297202 */ /* 0x000fe20000000f00 */
[----:B------:R-:W-:Y:S01]  /*1010*/  IMAD.MOV.U32 R106, RZ, RZ, RZ ;  /* 0x000000ffff6a7224 */ /* 0x000fe200078e00ff */
[----:B------:R-:W-:Y:S01]  /*1020*/  CS2R R104, SRZ ;  /* 0x0000000000687805 */ /* 0x000fe2000001ff00 */
[----:B------:R-:W-:Y:S01]  /*1030*/  CS2R R102, SRZ ;  /* 0x0000000000667805 */ /* 0x000fe2000001ff00 */
[----:B------:R-:W-:Y:S01]  /*1040*/  CS2R R100, SRZ ;  /* 0x0000000000647805 */ /* 0x000fe2000001ff00 */
[----:B------:R-:W-:Y:S01]  /*1050*/  MOV R45, RZ ;  /* 0x000000ff002d7202 */ /* 0x000fe20000000f00 */
[----:B------:R-:W-:Y:S01]  /*1060*/  IMAD.MOV.U32 R134, RZ, RZ, RZ ;  /* 0x000000ffff867224 */ /* 0x000fe200078e00ff */
[----:B------:R-:W-:Y:S01]  /*1070*/  CS2R R132, SRZ ;  /* 0x0000000000847805 */ /* 0x000fe2000001ff00 */
[----:B------:R-:W-:Y:S01]  /*1080*/  CS2R R130, SRZ ;  /* 0x0000000000827805 */ /* 0x000fe2000001ff00 */
[----:B------:R-:W-:Y:S01]  /*1090*/  CS2R R128, SRZ ;  /* 0x0000000000807805 */ /* 0x000fe2000001ff00 */
[----:B------:R-:W-:Y:S01]  /*10a0*/  MOV R49, RZ ;  /* 0x000000ff00317202 */ /* 0x000fe20000000f00 */
[----:B------:R-:W-:Y:S05]  /*10b0*/  @!P0 BRA `(.L_x_1424) ;  /* 0x0000ad0000008947 */ /* 0x000fea0003800000 */
[----:B------:R-:W-:-:S04]  /*10c0*/  ISETP.NE.U32.AND P1, PT, RZ, c[0x0][0x340], PT ;  /* 0x0000d000ff007a0c */ /* 0x000fc80003f25070 */
[----:B------:R-:W-:-:S13]  /*10d0*/  ISETP.NE.AND.EX P1, PT, RZ, c[0x0][0x344], PT, P1 ;  /* 0x0000d100ff007a0c */ /* 0x000fda0003f25310 */
[----:B------:R-:W-:-:S05]  /*10e0*/  @P1 MOV R2, 0x4 ;  /* 0x0000000400021802 */ /* 0x000fca0000000f00 */
[----:B------:R-:W-:-:S05]  /*10f0*/  @P1 IMAD.WIDE R2, R249, R2, c[0x0][0x340] ;  /* 0x0000d000f9021625 */ /* 0x000fca00078e0202 */
[----:B------:R1:W5:Y:S01]  /*1100*/  @P1 LDG.E R12, [R2.64] ;  /* 0x00000006020c1981 */ /* 0x000362000c1e1900 */
[----:B------:R-:W-:Y:S02]  /*1110*/  SHF.R.S32.HI R14, RZ, 0x1f, R250 ;  /* 0x0000001fff0e7819 */ /* 0x000fe400000114fa */
[----:B------:R-:W-:Y:S02]  /*1120*/  IADD3 R4, R218, R252, RZ ;  /* 0x000000fcda047210 */ /* 0x000fe40007ffe0ff */
[----:B------:R-:W-:Y:S01]  /*1130*/  SHF.R.S32.HI R6, RZ, 0x1f, R249 ;  /* 0x0000001fff067819 */ /* 0x000fe200000114f9 */
[----:B------:R-:W-:Y:S01]  /*1140*/  IMAD R0, R14, c[0x0][0x1b8], RZ ;  /* 0x00006e000e007a24 */ /* 0x000fe200078e02ff */
[----:B------:R-:W-:Y:S01]  /*1150*/  ISETP.GE.AND P6, PT, R195, c[0x0][0x198], PT ;  /* 0x00006600c3007a0c */ /* 0x000fe20003fc6270 */
[----:B------:R-:W-:Y:S01]  /*1160*/  @P4 IMAD.HI.U32 R7, R4, c[0x0][0x2c8], RZ ;  /* 0x0000b20004074a27 */ /* 0x000fe200078e00ff */
[----:B------:R-:W-:Y:S02]  /*1170*/  ISETP.GE.AND P5, PT, R212, c[0x0][0x198], PT ;  /* 0x00006600d4007a0c */ /* 0x000fe40003fa6270 */
[----:B------:R-:W-:Y:S01]  /*1180*/  ISETP.GE.AND P3, PT, R213, c[0x0][0x198], PT ;  /* 0x00006600d5007a0c */ /* 0x000fe20003f66270 */
[----:B------:R-:W-:-:S02]  /*1190*/  IMAD R5, R250, c[0x0][0x1bc], R0 ;  /* 0x00006f00fa057a24 */ /* 0x000fc400078e0200 */
[----:B------:R-:W-:Y:S01]  /*11a0*/  IMAD.MOV.U32 R0, RZ, RZ, R4 ;  /* 0x000000ffff007224 */ /* 0x000fe200078e0004 */
[----:B------:R-:W-:-:S05]  /*11b0*/  @P4 SHF.R.U32.HI R0, RZ, c[0x0][0x2cc], R7 ;  /* 0x0000b300ff004a19 */ /* 0x000fca0000011607 */
[----:B------:R-:W-:-:S04]  /*11c0*/  IMAD.MOV R7, RZ, RZ, -R0 ;  /* 0x000000ffff077224 */ /* 0x000fc800078e0a00 */
[----:B------:R-:W-:Y:S02]  /*11d0*/  IMAD R4, R7, c[0x0][0x2c4], R4 ;  /* 0x0000b10007047a24 */ /* 0x000fe400078e0204 */
[----:B-1----:R-:W-:-:S05]  /*11e0*/  IMAD.WIDE.U32 R2, R250, c[0x0][0x1b8], RZ ;  /* 0x00006e00fa027a25 */ /* 0x002fca00078e00ff */
[----:B------:R-:W-:Y:S01]  /*11f0*/  IADD3 R3, R3, R5, RZ ;  /* 0x0000000503037210 */ /* 0x000fe20007ffe0ff */
[----:B------:R-:W-:Y:S01]  /*1200*/  IMAD R5, R6, c[0x0][0x1c0], RZ ;  /* 0x0000700006057a24 */ /* 0x000fe200078e02ff */
[----:B------:R-:W-:-:S03]  /*1210*/  SHF.R.S32.HI R6, RZ, 0x1f, R0 ;  /* 0x0000001fff067819 */ /* 0x000fc60000011400 */
[C---:B------:R-:W-:Y:S02]  /*1220*/  IMAD R5, R249.reuse, c[0x0][0x1c4], R5 ;  /* 0x00007100f9057a24 */ /* 0x040fe400078e0205 */
[----:B------:R-:W-:-:S05]  /*1230*/  IMAD.WIDE.U32 R2, R249, c[0x0][0x1c0], R2 ;  /* 0x00007000f9027a25 */ /* 0x000fca00078e0002 */
[----:B------:R-:W-:Y:S01]  /*1240*/  IADD3 R3, R3, R5, RZ ;  /* 0x0000000503037210 */ /* 0x000fe20007ffe0ff */
[----:B------:R-:W-:-:S04]  /*1250*/  IMAD R5, R6, c[0x0][0x1b0], RZ ;  /* 0x00006c0006057a24 */ /* 0x000fc800078e02ff */
[C---:B------:R-:W-:Y:S02]  /*1260*/  IMAD R5, R0.reuse, c[0x0][0x1b4], R5 ;  /* 0x00006d0000057a24 */ /* 0x040fe400078e0205 */
[----:B------:R-:W-:Y:S01]  /*1270*/  IMAD.WIDE.U32 R2, R0, c[0x0][0x1b0], R2 ;  /* 0x00006c0000027a25 */ /* 0x000fe200078e0002 */
[----:B------:R-:W-:-:S03]  /*1280*/  SHF.R.S32.HI R0, RZ, 0x1f, R4 ;  /* 0x0000001fff007819 */ /* 0x000fc60000011404 */
        /* <DEDUP_REMOVED lines=9> */
[----:B------:R1:W2:Y:S02]  /*1320*/  SHFL.IDX PT, R8, R9, RZ, 0x181f ;  /* 0x00181fff09087589 */ /* 0x0002a400000e0000 */
.L_x_1502:
[----:B------:R-:W-:Y:S05]  /*1330*/  BRA.DIV ~URZ, `(.L_x_1426) ;  /* 0x0000c9627f007947 */ /* 0x000fea000b800000 */
[----:B------:R3:W4:Y:S02]  /*1340*/  SHFL.IDX PT, R0, R11, RZ, 0x181f ;  /* 0x00181fff0b007589 */ /* 0x00072400000e0000 */
.L_x_1503:
[----:B------:R-:W-:Y:S01]  /*1350*/  MOV R13, c[0x0][0x2c4] ;  /* 0x0000b100000d7a02 */ /* 0x000fe20000000f00 */
[----:B------:R-:W-:Y:S01]  /*1360*/  BSSY B0, `(.L_x_1427) ;  /* 0x0000014000007945 */ /* 0x000fe20003800000 */
[----:B------:R-:W-:-:S03]  /*1370*/  IADD3 R10, R248, R252, RZ ;  /* 0x000000fcf80a7210 */ /* 0x000fc60007ffe0ff */
[----:B------:R-:W-:-:S05]  /*1380*/  IMAD R13, R13, c[0x0][0x168], RZ ;  /* 0x00005a000d0d7a24 */ /* 0x000fca00078e02ff */
[----:B------:R-:W-:-:S13]  /*1390*/  ISETP.GE.AND P0, PT, R10, R13, PT ;  /* 0x0000000d0a00720c */ /* 0x000fda0003f06270 */
[----:B------:R-:W-:Y:S05]  /*13a0*/  @P0 BRA `(.L_x_1428) ;  /* 0x000000f000000947 */ /* 0x000fea0003800000 */
[-C--:B----4-:R-:W-:Y:S02]  /*13b0*/  LEA R6, P2, R195, R0.reuse, 0x1 ;  /* 0x00000000c3067211 */ /* 0x090fe400078408ff */
[----:B------:R-:W-:Y:S02]  /*13c0*/  SHF.R.S32.HI R17, RZ, 0x1f, R195 ;  /* 0x0000001fff117819 */ /* 0x000fe400000114c3 */
[-C--:B------:R-:W-:Y:S02]  /*13d0*/  LEA R4, P1, R212, R0.reuse, 0x1 ;  /* 0x00000000d4047211 */ /* 0x080fe400078208ff */
[----:B------:R-:W-:Y:S02]  /*13e0*/  SHF.R.S32.HI R16, RZ, 0x1f, R212 ;  /* 0x0000001fff107819 */ /* 0x000fe400000114d4 */
[----:B------:R-:W-:Y:S02]  /*13f0*/  SHF.R.S32.HI R15, RZ, 0x1f, R213 ;  /* 0x0000001fff0f7819 */ /* 0x000fe400000114d5 */
[----:B------:R-:W-:-:S02]  /*1400*/  LEA R2, P0, R213, R0, 0x1 ;  /* 0x00000000d5027211 */ /* 0x000fc400078008ff */
        /* <DEDUP_REMOVED lines=9> */
.L_x_1428:
[----:B------:R-:W-:Y:S05]  /*14a0*/  BSYNC B0 ;  /* 0x0000000000007941 */ /* 0x000fea0003800000 */
.L_x_1427:
[----:B------:R-:W-:Y:S05]  /*14b0*/  BRA.DIV ~URZ, `(.L_x_1429) ;  /* 0x0000c8527f007947 */ /* 0x000fea000b800000 */
[----:B--2---:R2:W1:Y:S04]  /*14c0*/  SHFL.IDX PT, R8, R9, 0x1, 0x181f ;  /* 0x00381f0009087f89 */ /* 0x00446800000e0000 */
[----:B----4-:R2:W4:Y:S02]  /*14d0*/  SHFL.IDX PT, R0, R11, 0x1, 0x181f ;  /* 0x00381f000b007f89 */ /* 0x01052400000e0000 */
.L_x_1504:
[----:B------:R-:W-:Y:S01]  /*14e0*/  IADD3 R2, R10, 0x20, RZ ;  /* 0x000000200a027810 */ /* 0x000fe20007ffe0ff */
[----:B------:R-:W-:Y:S03]  /*14f0*/  BSSY B0, `(.L_x_1430) ;  /* 0x0000012000007945 */ /* 0x000fe60003800000 */
        /* <DEDUP_REMOVED lines=17> */
.L_x_1431:
[----:B------:R-:W-:Y:S05]  /*1610*/  BSYNC B0 ;  /* 0x0000000000007941 */ /* 0x000fea0003800000 */
.L_x_1430:
[----:B------:R-:W-:Y:S05]  /*1620*/  BRA.DIV ~URZ, `(.L_x_1432) ;  /* 0x0000c7b27f007947 */ /* 0x000fea000b800000 */
[----:B-1----:R1:W2:Y:S02]  /*1630*/  SHFL.IDX PT, R8, R9, 0x2, 0x181f ;  /* 0x00581f0009087f89 */ /* 0x0022a400000e0000 */
.L_x_1505:
[----:B------:R-:W-:Y:S05]  /*1640*/  BRA.DIV ~URZ, `(.L_x_1433) ;  /* 0x0000c8027f007947 */ /* 0x000fea000b800000 */
[----:B----4-:R4:W1:Y:S02]  /*1650*/  SHFL.IDX PT, R0, R11, 0x2, 0x181f ;  /* 0x00581f000b007f89 */ /* 0x01086400000e0000 */
.L_x_1506:
[----:B------:R-:W-:Y:S01]  /*1660*/  IADD3 R2, R10, 0x40, RZ ;  /* 0x000000400a027810 */ /* 0x000fe20007ffe0ff */
[----:B------:R-:W-:Y:S03]  /*1670*/  BSSY B0, `(.L_x_1434) ;  /* 0x0000012000007945 */ /* 0x000fe60003800000 */
[----:B------:R-:W-:-:S13]  /*1680*/  ISETP.GE.AND P0, PT, R2, R13, PT ;  /* 0x0000000d0200720c */ /* 0x000fda0003f06270 */
[----:B------:R-:W-:Y:S05]  /*1690*/  @P0 BRA `(.L_x_1435) ;  /* 0x000000f000000947 */ /* 0x000fea0003800000 */
[-C--:B-1----:R-:W-:Y:S02]  /*16a0*/  LEA R6, P2, R195, R0.reuse, 0x1 ;  /* 0x00000000c3067211 */ /* 0x082fe400078408ff */
        /* <DEDUP_REMOVED lines=14> */
.L_x_1435:
[----:B------:R-:W-:Y:S05]  /*1790*/  BSYNC B0 ;  /* 0x0000000000007941 */ /* 0x000fea0003800000 */
.L_x_1434:
[----:B------:R-:W-:Y:S05]  /*17a0*/  BRA.DIV ~URZ, `(.L_x_1436) ;  /* 0x0000c7127f007947 */ /* 0x000fea000b800000 */
[----:B--2---:R2:W3:Y:S04]  /*17b0*/  SHFL.IDX PT, R8, R9, 0x3, 0x181f ;  /* 0x00781f0009087f89 */ /* 0x0044e800000e0000 */
[----:B-1----:R2:W1:Y:S02]  /*17c0*/  SHFL.IDX PT, R0, R11, 0x3, 0x181f ;  /* 0x00781f000b007f89 */ /* 0x00246400000e0000 */
.L_x_1507:
[----:B------:R-:W-:Y:S01]  /*17d0*/  IADD3 R2, R10, 0x60, RZ ;  /* 0x000000600a027810 */ /* 0x000fe20007ffe0ff */
[----:B-----5:R-:W-:Y:S01]  /*17e0*/  IMAD.WIDE.U32 R224, R12, c[0x0][0x2b0], RZ ;  /* 0x0000ac000ce07a25 */ /* 0x020fe200078e00ff */
[----:B------:R-:W-:-:S02]  /*17f0*/  SHF.R.S32.HI R18, RZ, 0x1f, R195 ;  /* 0x0000001fff127819 */ /* 0x000fc400000114c3 */
[----:B------:R-:W-:Y:S02]  /*1800*/  ISETP.GE.AND P2, PT, R2, R13, PT ;  /* 0x0000000d0200720c */ /* 0x000fe40003f46270 */
[----:B------:R-:W-:Y:S02]  /*1810*/  SHF.R.S32.HI R16, RZ, 0x1f, R212 ;  /* 0x0000001fff107819 */ /* 0x000fe400000114d4 */
[----:B------:R-:W-:-:S09]  /*1820*/  SHF.R.S32.HI R20, RZ, 0x1f, R213 ;  /* 0x0000001fff147819 */ /* 0x000fd200000114d5 */
[CC--:B-1----:R-:W-:Y:S02]  /*1830*/  @!P2 LEA R6, P0, R195.reuse, R0.reuse, 0x1 ;  /* 0x00000000c306a211 */ /* 0x0c2fe400078008ff */
[C---:B------:R-:W-:Y:S02]  /*1840*/  @!P2 LEA R4, P1, R212.reuse, R0, 0x1 ;  /* 0x00000000d404a211 */ /* 0x040fe400078208ff */
[----:B---3--:R-:W-:Y:S02]  /*1850*/  @!P2 LEA.HI.X R7, R195, R8, R18, 0x1, P0 ;  /* 0x00000008c307a211 */ /* 0x008fe400000f0c12 */
[----:B------:R-:W-:Y:S02]  /*1860*/  @!P2 LEA R2, P0, R213, R0, 0x1 ;  /* 0x00000000d502a211 */ /* 0x000fe400078008ff */
[----:B------:R-:W-:Y:S01]  /*1870*/  SHF.R.S32.HI R0, RZ, 0x1f, R12 ;  /* 0x0000001fff007819 */ /* 0x000fe2000001140c */
[----:B------:R-:W-:Y:S01]  /*1880*/  @!PT LDS RZ, [RZ] ;  /* 0x00000000fffff984 */ /* 0x000fe20000000800 */
[----:B------:R-:W-:Y:S01]  /*1890*/  @!PT LDS RZ, [RZ] ;  /* 0x00000000fffff984 */ /* 0x000fe20000000800 */
[----:B------:R-:W-:Y:S01]  /*18a0*/  @!PT LDS RZ, [RZ] ;  /* 0x00000000fffff984 */ /* 0x000fe20000000800 */
[----:B------:R1:W-:Y:S01]  /*18b0*/  @!P2 LDGSTS.E.BYPASS.LTC128B.128 [R220+0x1b100], [R6.64], !P6 ;  /* 0x1b10000006dcafae */ /* 0x0003e2000f101d46 */
[----:B------:R-:W-:-:S02]  /*18c0*/  @!P2 LEA.HI.X R5, R212, R8, R16, 0x1, P1 ;  /* 0x00000008d405a211 */ /* 0x000fc400008f0c10 */
[----:B------:R-:W-:Y:S01]  /*18d0*/  @!P2 LEA.HI.X R3, R213, R8, R20, 0x1, P0 ;  /* 0x00000008d503a211 */ /* 0x000fe200000f0c14 */
[----:B------:R-:W-:Y:S02]  /*18e0*/  IMAD R0, R0, c[0x0][0x2b0], RZ ;  /* 0x0000ac0000007a24 */ /* 0x000fe400078e02ff */
[----:B------:R1:W-:Y:S02]  /*18f0*/  @!P2 LDGSTS.E.BYPASS.LTC128B.128 [R220+0x1f100], [R4.64], !P5 ;  /* 0x1f10000004dcafae */ /* 0x0003e4000e901d46 */
[----:B------:R-:W-:Y:S02]  /*1900*/  IMAD R0, R12, c[0x0][0x2b4], R0 ;  /* 0x0000ad000c007a24 */ /* 0x000fe400078e0200 */
[----:B------:R1:W-:Y:S02]  /*1910*/  @!P2 LDGSTS.E.BYPASS.LTC128B.128 [R220+0x23100], [R2.64], !P3 ;  /* 0x2310000002dcafae */ /* 0x0003e4000d901d46 */
[----:B------:R-:W-:Y:S02]  /*1920*/  IMAD.IADD R229, R225, 0x1, R0 ;  /* 0x00000001e1e57824 */ /* 0x000fe400078e0200 */
[----:B------:R-:W0:Y:S01]  /*1930*/  LDGDEPBAR ;  /* 0x00000000000079af */ /* 0x000e220000000000 */
[----:B------:R-:W-:Y:S03]  /*1940*/  WARPSYNC 0xffffffff ;  /* 0xffffffff00007948 */ /* 0x000fe60003800000 */
[----:B------:R-:W-:Y:S01]  /*1950*/  IMAD.MOV.U32 R0, RZ, RZ, c[0x0][0x2b8] ;  /* 0x0000ae00ff007624 */ /* 0x000fe200078e00ff */
[----:B------:R-:W-:Y:S01]  /*1960*/  BAR.SYNC.DEFER_BLOCKING 0x0 ;  /* 0x0000000000007b1d */ /* 0x000fe20000010000 */
[----:B------:R-:W-:-:S02]  /*1970*/  IMAD.MOV.U32 R15, RZ, RZ, c[0x0][0x2ac] ;  /* 0x0000ab00ff0f7624 */ /* 0x000fc400078e00ff */
[----:B-1----:R-:W-:Y:S01]  /*1980*/  IMAD R2, R206, 0x40, R218 ;  /* 0x00000040ce027824 */ /* 0x002fe200078e02da */
[----:B------:R-:W-:Y:S01]  /*1990*/  ISETP.NE.AND P3, PT, R0, 0x1, PT ;  /* 0x000000010000780c */ /* 0x000fe20003f65270 */
[----:B------:R-:W-:Y:S02]  /*19a0*/  IMAD R15, R15, c[0x0][0x1d0], RZ ;  /* 0x000074000f0f7a24 */ /* 0x000fe400078e02ff */
[----:B------:R-:W-:Y:S01]  /*19b0*/  IMAD.MOV.U32 R193, RZ, RZ, RZ ;  /* 0x000000ffffc17224 */ /* 0x000fe200078e00ff */
[----:B------:R-:W-:-:S04]  /*19c0*/  IADD3 R2, R2, -0x40, RZ ;  /* 0xffffffc002027810 */ /* 0x000fc80007ffe0ff */
[C---:B------:R-:W-:Y:S01]  /*19d0*/  ISETP.GE.AND P1, PT, R2.reuse, R15, PT ;  /* 0x0000000f0200720c */ /* 0x040fe20003f26270 */
[----:B------:R-:W-:-:S03]  /*19e0*/  IMAD.IADD R2, R2, 0x1, R221 ;  /* 0x0000000102027824 */ /* 0x000fc600078e02dd */
[----:B------:R-:W-:Y:S01]  /*19f0*/  ISETP.GT.OR P1, PT, R218, 0x3f, P1 ;  /* 0x0000003fda00780c */ /* 0x000fe20000f24670 */
[----:B------:R-:W-:-:S04]  /*1a00*/  @P3 IMAD.HI.U32 R3, R2, c[0x0][0x2bc], RZ ;  /* 0x0000af0002033a27 */ /* 0x000fc800078e00ff */
[----:B------:R-:W-:Y:S01]  /*1a10*/  IMAD.MOV.U32 R0, RZ, RZ, R2 ;  /* 0x000000ffff007224 */ /* 0x000fe200078e0002 */
[----:B------:R-:W-:-:S07]  /*1a20*/  @P3 SHF.R.U32.HI R0, RZ, c[0x0][0x2c0], R3 ;  /* 0x0000b000ff003a19 */ /* 0x000fce0000011603 */
[----:B------:R-:W-:-:S04]  /*1a30*/  @!P1 IADD3 R3, P0, R0, R224, RZ ;  /* 0x000000e000039210 */ /* 0x000fc80007f1e0ff */
[----:B------:R-:W-:Y:S02]  /*1a40*/  @!P1 LEA.HI.X.SX32 R5, R0, R229, 0x1, P0 ;  /* 0x000000e500059211 */ /* 0x000fe400000f0eff */
[----:B------:R-:W-:-:S04]  /*1a50*/  @!P1 LEA R4, P0, R3, c[0x0][0x2a0], 0x2 ;  /* 0x0000a80003049a11 */ /* 0x000fc800078010ff */
[----:B------:R-:W-:-:S05]  /*1a60*/  @!P1 LEA.HI.X R5, R3, c[0x0][0x2a4], R5, 0x2, P0 ;  /* 0x0000a90003059a11 */ /* 0x000fca00000f1405 */
[----:B------:R1:W3:Y:S01]  /*1a70*/  @!P1 LDG.E R193, [R4.64] ;  /* 0x0000000604c19981 */ /* 0x0002e2000c1e1900 */
[----:B------:R-:W-:Y:S01]  /*1a80*/  IMAD.MOV R0, RZ, RZ, -R0 ;  /* 0x000000ffff007224 */ /* 0x000fe200078e0a00 */
[----:B------:R-:W-:Y:S01]  /*1a90*/  BSSY B0, `(.L_x_1437) ;  /* 0x00000b2000007945 */ /* 0x000fe20003800000 */
[----:B------:R-:W-:-:S04]  /*1aa0*/  IMAD.WIDE.U32 R222, R250, c[0x0][0x1e8], RZ ;  /* 0x00007a00fade7a25 */ /* 0x000fc800078e00ff */
[----:B------:R-:W-:Y:S02]  /*1ab0*/  IMAD R194, R0, c[0x0][0x2b8], R2 ;  /* 0x0000ae0000c27a24 */ /* 0x000fe400078e0202 */
[----:B------:R-:W-:-:S03]  /*1ac0*/  IMAD.WIDE.U32 R226, R250, c[0x0][0x210], RZ ;  /* 0x00008400fae27a25 */ /* 0x000fc600078e00ff */
[----:B------:R-:W-:Y:S01]  /*1ad0*/  SHF.R.S32.HI R6, RZ, 0x1f, R194 ;  /* 0x0000001fff067819 */ /* 0x000fe200000114c2 */
[----:B------:R-:W-:-:S04]  /*1ae0*/  IMAD.WIDE.U32 R2, R194, c[0x0][0x1e0], RZ ;  /* 0x00007800c2027a25 */ /* 0x000fc800078e00ff */
[----:B------:R-:W-:Y:S02]  /*1af0*/  IMAD R0, R6, c[0x0][0x1e0], RZ ;  /* 0x0000780006007a24 */ /* 0x000fe400078e02ff */
[----:B------:R-:W-:Y:S02]  /*1b00*/  IMAD.SHL.U32 R17, R195, 0x2, RZ ;  /* 0x00000002c3117824 */ /* 0x000fe400078e00ff */
[----:B------:R-:W-:Y:S02]  /*1b10*/  IMAD R0, R194, c[0x0][0x1e4], R0 ;  /* 0x00007900c2007a24 */ /* 0x000fe400078e0200 */
[----:B------:R-:W-:Y:S02]  /*1b20*/  IMAD.SHL.U32 R19, R213, 0x2, RZ ;  /* 0x00000002d5137824 */ /* 0x000fe400078e00ff */
[----:B------:R-:W-:Y:S01]  /*1b30*/  IMAD.IADD R3, R3, 0x1, R0 ;  /* 0x0000000103037824 */ /* 0x000fe200078e0200 */
[----:B-1----:R-:W-:Y:S01]  /*1b40*/  LEA R5, R206, 0xffffffc0, 0x6 ;  /* 0xffffffc0ce057811 */ /* 0x002fe200078e30ff */
[----:B------:R-:W-:-:S04]  /*1b50*/  IMAD R0, R14, c[0x0][0x1e8], RZ ;  /* 0x00007a000e007a24 */ /* 0x000fc800078e02ff */
[----:B------:R-:W-:Y:S02]  /*1b60*/  IMAD R0, R250, c[0x0][0x1ec], R0 ;  /* 0x00007b00fa007a24 */ /* 0x000fe400078e0200 */
[----:B------:R-:W-:Y:S02]  /*1b70*/  IMAD.IADD R100, R15, 0x1, -R5 ;  /* 0x000000010f647824 */ /* 0x000fe400078e0a05 */
[----:B------:R-:W-:Y:S02]  /*1b80*/  IMAD.IADD R228, R223, 0x1, R0 ;  /* 0x00000001dfe47824 */ /* 0x000fe400078e0200 */
[----:B------:R-:W-:-:S05]  /*1b90*/  IMAD.IADD R13, R100, 0x1, -R248 ;  /* 0x00000001640d7824 */ /* 0x000fca00078e0af8 */
[----:B------:R-:W-:-:S13]  /*1ba0*/  ISETP.GE.AND P6, PT, R13, 0x1, PT ;  /* 0x000000010d00780c */ /* 0x000fda0003fc6270 */
[----:B------:R-:W-:Y:S02]  /*1bb0*/  @P6 ISETP.GE.AND P1, PT, R195, c[0x0][0x1d4], PT ;  /* 0x00007500c3006a0c */ /* 0x000fe40003f26270 */
[----:B------:R-:W-:Y:S02]  /*1bc0*/  @P6 ISETP.GE.AND P5, PT, R212, c[0x0][0x1d4], PT ;  /* 0x00007500d4006a0c */ /* 0x000fe40003fa6270 */
[----:B------:R-:W-:Y:S02]  /*1bd0*/  @P6 ISETP.GE.AND P2, PT, R213, c[0x0][0x1d4], PT ;  /* 0x00007500d5006a0c */ /* 0x000fe40003f46270 */
[----:B--234-:R-:W-:Y:S01]  /*1be0*/  SHF.R.S32.HI R11, RZ, 0x1f, R193 ;  /* 0x0000001fff0b7819 */ /* 0x01cfe200000114c1 */
[----:B------:R-:W-:-:S04]  /*1bf0*/  IMAD.WIDE.U32 R2, R193, c[0x0][0x1f0], R2 ;  /* 0x00007c00c1027a25 */ /* 0x000fc800078e0002 */
[C---:B------:R-:W-:Y:S01]  /*1c00*/  IMAD R4, R11.reuse, c[0x0][0x1f0], RZ ;  /* 0x00007c000b047a24 */ /* 0x040fe200078e02ff */
[----:B------:R-:W-:Y:S01]  /*1c10*/  IADD3 R0, P0, R2, R222, RZ ;  /* 0x000000de02007210 */ /* 0x000fe20007f1e0ff */
[----:B------:R-:W-:Y:S02]  /*1c20*/  IMAD R11, R11, c[0x0][0x218], RZ ;  /* 0x000086000b0b7a24 */ /* 0x000fe400078e02ff */
[C---:B------:R-:W-:Y:S02]  /*1c30*/  IMAD R4, R193.reuse, c[0x0][0x1f4], R4 ;  /* 0x00007d00c1047a24 */ /* 0x040fe400078e0204 */
[----:B------:R-:W-:-:S03]  /*1c40*/  IMAD R11, R193, c[0x0][0x21c], R11 ;  /* 0x00008700c10b7a24 */ /* 0x000fc600078e020b */
[----:B------:R-:W-:Y:S01]  /*1c50*/  IADD3.X R2, R228, R3, R4, P0, !PT ;  /* 0x00000003e4027210 */ /* 0x000fe200007fe404 */
[----:B------:R-:W-:Y:S01]  /*1c60*/  IMAD R4, R6, c[0x0][0x208], RZ ;  /* 0x0000820006047a24 */ /* 0x000fe200078e02ff */
[----:B------:R-:W-:Y:S01]  /*1c70*/  LEA R9, P0, R0, c[0x0][0x1c8], 0x1 ;  /* 0x0000720000097a11 */ /* 0x000fe200078008ff */
[----:B------:R-:W-:Y:S01]  /*1c80*/  IMAD R6, R14, c[0x0][0x210], RZ ;  /* 0x000084000e067a24 */ /* 0x000fe200078e02ff */
[----:B------:R-:W-:Y:S01]  /*1c90*/  SHF.L.U64.HI R14, R195, 0x1, R18 ;  /* 0x00000001c30e7819 */ /* 0x000fe20000010212 */
[----:B------:R-:W-:Y:S01]  /*1ca0*/  IMAD R5, R194, c[0x0][0x20c], R4 ;  /* 0x00008300c2057a24 */ /* 0x000fe200078e0204 */
[----:B------:R-:W-:Y:S01]  /*1cb0*/  LEA.HI.X R10, R0, c[0x0][0x1cc], R2, 0x1, P0 ;  /* 0x00007300000a7a11 */ /* 0x000fe200000f0c02 */
[----:B------:R-:W-:Y:S01]  /*1cc0*/  IMAD.WIDE.U32 R2, R194, c[0x0][0x208], RZ ;  /* 0x00008200c2027a25 */ /* 0x000fe200078e00ff */
[----:B------:R-:W1:Y:S03]  /*1cd0*/  SHFL.IDX PT, R0, R9, RZ, 0x181f ;  /* 0x00181fff09007589 */ /* 0x000e6600000e0000 */
[----:B------:R-:W-:Y:S01]  /*1ce0*/  IMAD.IADD R3, R3, 0x1, R5 ;  /* 0x0000000103037824 */ /* 0x000fe200078e0205 */
[----:B------:R-:W2:Y:S01]  /*1cf0*/  SHFL.IDX PT, R8, R10, RZ, 0x181f ;  /* 0x00181fff0a087589 */ /* 0x000ea200000e0000 */
[----:B------:R-:W-:-:S02]  /*1d00*/  IMAD R6, R250, c[0x0][0x214], R6 ;  /* 0x00008500fa067a24 */ /* 0x000fc400078e0206 */
[----:B------:R-:W-:Y:S01]  /*1d10*/  IMAD.WIDE.U32 R2, R193, c[0x0][0x218], R2 ;  /* 0x00008600c1027a25 */ /* 0x000fe200078e0002 */
[----:B------:R-:W3:Y:S03]  /*1d20*/  SHFL.IDX PT, R9, R9, 0x1, 0x181f ;  /* 0x00381f0009097f89 */ /* 0x000ee600000e0000 */
[----:B------:R-:W-:Y:S01]  /*1d30*/  IMAD.IADD R230, R227, 0x1, R6 ;  /* 0x00000001e3e67824 */ /* 0x000fe200078e0206 */
[----:B------:R-:W4:Y:S01]  /*1d40*/  SHFL.IDX PT, R10, R10, 0x1, 0x181f ;  /* 0x00381f000a0a7f89 */ /* 0x000f2200000e0000 */
[----:B-1----:R-:W-:-:S04]  /*1d50*/  @P6 LEA R4, P0, R195, R0, 0x1 ;  /* 0x00000000c3046211 */ /* 0x002fc800078008ff */
[----:B--2---:R-:W-:Y:S02]  /*1d60*/  @P6 LEA.HI.X R5, R195, R8, R18, 0x1, P0 ;  /* 0x00000008c3056211 */ /* 0x004fe400000f0c12 */
[----:B------:R-:W-:-:S03]  /*1d70*/  @P6 LEA R6, P0, R212, R0, 0x1 ;  /* 0x00000000d4066211 */ /* 0x000fc600078008ff */
[----:B------:R1:W-:Y:S01]  /*1d80*/  @P6 LDGSTS.E.BYPASS.LTC128B.128 [R220+0xc100], [R4.64], !P1 ;  /* 0x0c10000004dc6fae */ /* 0x0003e2000c901d46 */
[----:B------:R-:W-:-:S05]  /*1d90*/  @P6 LEA.HI.X R7, R212, R8, R16, 0x1, P0 ;  /* 0x00000008d4076211 */ /* 0x000fca00000f0c10 */
[----:B------:R3:W-:Y:S01]  /*1da0*/  @P6 LDGSTS.E.BYPASS.LTC128B.128 [R220+0xe100], [R6.64], !P5 ;  /* 0x0e10000006dc6fae */ /* 0x0007e2000e901d46 */
[C---:B-1----:R-:W-:Y:S02]  /*1db0*/  @P6 LEA R4, P1, R213.reuse, R0, 0x1 ;  /* 0x00000000d5046211 */ /* 0x042fe400078208ff */
[----:B------:R-:W-:Y:S02]  /*1dc0*/  IADD3 R0, P0, R2, R226, RZ ;  /* 0x000000e202007210 */ /* 0x000fe40007f1e0ff */
[----:B------:R-:W-:Y:S02]  /*1dd0*/  @P6 LEA.HI.X R5, R213, R8, R20, 0x1, P1 ;  /* 0x00000008d5056211 */ /* 0x000fe400008f0c14 */
[----:B------:R-:W-:Y:S02]  /*1de0*/  ISETP.GE.AND P1, PT, R13, 0x21, PT ;  /* 0x000000210d00780c */ /* 0x000fe40003f26270 */
[----:B------:R-:W-:Y:S01]  /*1df0*/  IADD3.X R2, R230, R3, R11, P0, !PT ;  /* 0x00000003e6027210 */ /* 0x000fe200007fe40b */
[----:B------:R1:W-:Y:S01]  /*1e00*/  @P6 LDGSTS.E.BYPASS.LTC128B.128 [R220+0x10100], [R4.64], !P2 ;  /* 0x1010000004dc6fae */ /* 0x0003e2000d101d46 */
[----:B------:R-:W-:-:S04]  /*1e10*/  LEA R12, P0, R0, c[0x0][0x1f8], 0x1 ;  /* 0x00007e00000c7a11 */ /* 0x000fc800078008ff */
[----:B------:R-:W-:Y:S01]  /*1e20*/  LEA.HI.X R15, R0, c[0x0][0x1fc], R2, 0x1, P0 ;  /* 0x00007f00000f7a11 */ /* 0x000fe200000f0c02 */
[----:B------:R-:W2:Y:S04]  /*1e30*/  SHFL.IDX PT, R8, R12, RZ, 0x181f ;  /* 0x00181fff0c087589 */ /* 0x000ea800000e0000 */
[C---:B---3--:R-:W-:Y:S01]  /*1e40*/  @P1 LEA R6, P0, R195.reuse, R9, 0x1 ;  /* 0x00000009c3061211 */ /* 0x048fe200078008ff */
[----:B------:R-:W3:Y:S01]  /*1e50*/  SHFL.IDX PT, R11, R15, RZ, 0x181f ;  /* 0x00181fff0f0b7589 */ /* 0x000ee200000e0000 */
[C---:B------:R-:W-:Y:S02]  /*1e60*/  @P1 ISETP.GE.AND P5, PT, R195.reuse, c[0x0][0x1d4], PT ;  /* 0x00007500c3001a0c */ /* 0x040fe40003fa6270 */
[C---:B------:R-:W-:Y:S01]  /*1e70*/  @P1 ISETP.GE.AND P2, PT, R212.reuse, c[0x0][0x1d4], PT ;  /* 0x00007500d4001a0c */ /* 0x040fe20003f46270 */
[----:B------:R-:W5:Y:S01]  /*1e80*/  SHFL.IDX PT, R0, R12, 0x1, 0x181f ;  /* 0x00381f000c007f89 */ /* 0x000f6200000e0000 */
[----:B----4-:R-:W-:Y:S01]  /*1e90*/  @P1 LEA.HI.X R7, R195, R10, R18, 0x1, P0 ;  /* 0x0000000ac3071211 */ /* 0x010fe200000f0c12 */
[----:B------:R-:W-:Y:S01]  /*1ea0*/  IMAD.SHL.U32 R18, R212, 0x2, RZ ;  /* 0x00000002d4127824 */ /* 0x000fe200078e00ff */
[----:B------:R-:W-:-:S07]  /*1eb0*/  @P1 ISETP.GE.AND P0, PT, R213, c[0x0][0x1d4], PT ;  /* 0x00007500d5001a0c */ /* 0x000fce0003f06270 */
[----:B------:R5:W-:Y:S01]  /*1ec0*/  @P1 LDGSTS.E.BYPASS.LTC128B.128 [R220+0xd100], [R6.64], !P5 ;  /* 0x0d10000006dc1fae */ /* 0x000be2000e901d46 */
[----:B------:R-:W-:Y:S02]  /*1ed0*/  ISETP.GE.AND P5, PT, R195, c[0x0][0x1d4], PT ;  /* 0x00007500c3007a0c */ /* 0x000fe40003fa6270 */
[----:B-1----:R-:W-:-:S04]  /*1ee0*/  @P1 LEA R4, P6, R212, R9, 0x1 ;  /* 0x00000009d4041211 */ /* 0x002fc800078c08ff */
[CCC-:B------:R-:W-:Y:S02]  /*1ef0*/  @P1 LEA.HI.X R5, R212.reuse, R10.reuse, R16.reuse, 0x1, P6 ;  /* 0x0000000ad4051211 */ /* 0x1c0fe400030f0c10 */
[C---:B------:R-:W-:Y:S02]  /*1f00*/  @P1 LEA R2, P6, R213.reuse, R9, 0x1 ;  /* 0x00000009d5021211 */ /* 0x040fe400078c08ff */
[C---:B------:R-:W-:Y:S01]  /*1f10*/  SHF.L.U64.HI R16, R212.reuse, 0x1, R16 ;  /* 0x00000001d4107819 */ /* 0x040fe20000010210 */
[----:B------:R2:W-:Y:S01]  /*1f20*/  @P1 LDGSTS.E.BYPASS.LTC128B.128 [R220+0xf100], [R4.64], !P2 ;  /* 0x0f10000004dc1fae */ /* 0x0005e2000d101d46 */
[----:B------:R-:W-:Y:S02]  /*1f30*/  @P1 LEA.HI.X R3, R213, R10, R20, 0x1, P6 ;  /* 0x0000000ad5031211 */ /* 0x000fe400030f0c14 */
[----:B------:R-:W-:Y:S01]  /*1f40*/  ISETP.GE.AND P2, PT, R212, c[0x0][0x1d4], PT ;  /* 0x00007500d4007a0c */ /* 0x000fe20003f46270 */
[----:B------:R1:W4:Y:S01]  /*1f50*/  SHFL.IDX PT, R10, R15, 0x1, 0x181f ;  /* 0x00381f000f0a7f89 */ /* 0x00032200000e0000 */
[----:B------:R-:W-:-:S02]  /*1f60*/  ISETP.LT.OR P6, PT, R13, 0x1, P5 ;  /* 0x000000010d00780c */ /* 0x000fc40002fc1670 */
[C---:B------:R-:W-:Y:S01]  /*1f70*/  ISETP.LT.OR P5, PT, R13.reuse, 0x21, P5 ;  /* 0x000000210d00780c */ /* 0x040fe20002fa1670 */
[----:B------:R4:W-:Y:S01]  /*1f80*/  @P1 LDGSTS.E.BYPASS.LTC128B.128 [R220+0x11100], [R2.64], !P0 ;  /* 0x1110000002dc1fae */ /* 0x0009e2000c101d46 */
[C---:B------:R-:W-:Y:S02]  /*1f90*/  ISETP.LT.OR P1, PT, R13.reuse, 0x1, P2 ;  /* 0x000000010d00780c */ /* 0x040fe40001721670 */
[----:B------:R-:W-:Y:S01]  /*1fa0*/  ISETP.LT.OR P2, PT, R13, 0x21, P2 ;  /* 0x000000210d00780c */ /* 0x000fe20001741670 */
[----:B------:R-:W0:Y:S01]  /*1fb0*/  LDGDEPBAR ;  /* 0x00000000000079af */ /* 0x000e220000000000 */
[----:B--2---:R-:W-:Y:S02]  /*1fc0*/  IADD3 R4, P0, R8, R17, RZ ;  /* 0x0000001108047210 */ /* 0x004fe40007f1e0ff */
[----:B-1----:R-:W-:-:S03]  /*1fd0*/  SHF.L.U64.HI R15, R213, 0x1, R20 ;  /* 0x00000001d50f7819 */ /* 0x002fc60000010214 */
[----:B---3--:R-:W-:Y:S01]  /*1fe0*/  IMAD.X R5, R11, 0x1, R14, P0 ;  /* 0x000000010b057824 */ /* 0x008fe200000e060e */
[----:B----4-:R-:W-:-:S04]  /*1ff0*/  IADD3 R2, P0, R8, R18, RZ ;  /* 0x0000001208027210 */ /* 0x010fc80007f1e0ff */
[----:B------:R1:W-:Y:S01]  /*2000*/  LDGSTS.E.BYPASS.LTC128B.128 [R220+0x100], [R4.64], !P6 ;  /* 0x0010000004dc7fae */ /* 0x0003e2000f101d46 */
[----:B------:R-:W-:Y:S01]  /*2010*/  IADD3 R8, P6, R8, R19, RZ ;  /* 0x0000001308087210 */ /* 0x000fe20007fde0ff */
[----:B------:R-:W-:Y:S01]  /*2020*/  IMAD.X R3, R11, 0x1, R16, P0 ;  /* 0x000000010b037824 */ /* 0x000fe200000e0610 */
[----:B-----5:R-:W-:-:S03]  /*2030*/  IADD3 R6, P0, R0, R17, RZ ;  /* 0x0000001100067210 */ /* 0x020fc60007f1e0ff */
[----:B------:R-:W-:Y:S01]  /*2040*/  IMAD.X R9, R11, 0x1, R15, P6 ;  /* 0x000000010b097824 */ /* 0x000fe200030e060f */
[----:B------:R2:W-:Y:S01]  /*2050*/  LDGSTS.E.BYPASS.LTC128B.128 [R220+0x2100], [R2.64], !P1 ;  /* 0x0210000002dc7fae */ /* 0x0005e2000c901d46 */
[----:B------:R-:W-:Y:S01]  /*2060*/  ISETP.GE.AND P1, PT, R213, c[0x0][0x1d4], PT ;  /* 0x00007500d5007a0c */ /* 0x000fe20003f26270 */
[----:B------:R-:W-:-:S03]  /*2070*/  IMAD.X R7, R10, 0x1, R14, P0 ;  /* 0x000000010a077824 */ /* 0x000fc600000e060e */
[C---:B------:R-:W-:Y:S02]  /*2080*/  ISETP.LT.OR P6, PT, R13.reuse, 0x1, P1 ;  /* 0x000000010d00780c */ /* 0x040fe40000fc1670 */
[----:B------:R-:W-:-:S11]  /*2090*/  ISETP.LT.OR P1, PT, R13, 0x21, P1 ;  /* 0x000000210d00780c */ /* 0x000fd60000f21670 */
[----:B------:R3:W-:Y:S01]  /*20a0*/  LDGSTS.E.BYPASS.LTC128B.128 [R220+0x4100], [R8.64], !P6 ;  /* 0x0410000008dc7fae */ /* 0x0007e2000f101d46 */
[----:B-1----:R-:W-:-:S03]  /*20b0*/  IADD3 R4, P0, R0, R18, RZ ;  /* 0x0000001200047210 */ /* 0x002fc60007f1e0ff */
[----:B------:R3:W-:Y:S02]  /*20c0*/  LDGSTS.E.BYPASS.LTC128B.128 [R220+0x1100], [R6.64], !P5 ;  /* 0x0110000006dc7fae */ /* 0x0007e4000e901d46 */
[----:B------:R-:W-:Y:S01]  /*20d0*/  IMAD.X R5, R10, 0x1, R16, P0 ;  /* 0x000000010a057824 */ /* 0x000fe200000e0610 */
[----:B--2---:R-:W-:-:S04]  /*20e0*/  IADD3 R2, P0, R0, R19, RZ ;  /* 0x0000001300027210 */ /* 0x004fc80007f1e0ff */
[----:B------:R3:W-:Y:S01]  /*20f0*/  LDGSTS.E.BYPASS.LTC128B.128 [R220+0x3100], [R4.64], !P2 ;  /* 0x0310000004dc7fae */ /* 0x0007e2000d101d46 */
[----:B------:R-:W-:Y:S01]  /*2100*/  ISETP.GT.AND P2, PT, R218, 0x3f, PT ;  /* 0x0000003fda00780c */ /* 0x000fe20003f44270 */
[----:B------:R-:W-:-:S05]  /*2110*/  IMAD.X R3, R10, 0x1, R15, P0 ;  /* 0x000000010a037824 */ /* 0x000fca00000e060f */
[----:B------:R3:W-:Y:S01]  /*2120*/  LDGSTS.E.BYPASS.LTC128B.128 [R220+0x5100], [R2.64], !P1 ;  /* 0x0510000002dc7fae */ /* 0x0007e2000c901d46 */
[----:B------:R-:W-:-:S03]  /*2130*/  ISETP.GE.AND P1, PT, R206, 0x2, PT ;  /* 0x00000002ce00780c */ /* 0x000fc60003f26270 */
[----:B------:R-:W0:Y:S10]  /*2140*/  LDGDEPBAR ;  /* 0x00000000000079af */ /* 0x000e340000000000 */
[----:B------:R-:W-:Y:S05]  /*2150*/  @!P1 BRA `(.L_x_1438) ;  /* 0x0000045000009947 */ /* 0x000fea0003800000 */
[----:B---3--:R-:W-:Y:S01]  /*2160*/  IMAD R2, R206, 0x40, R221 ;  /* 0x00000040ce027824 */ /* 0x008fe200078e02dd */
        /* <DEDUP_REMOVED lines=27> */
.L_x_1508:
[----:B------:R-:W-:Y:S05]  /*2320*/  BRA.DIV ~URZ, `(.L_x_1440) ;  /* 0x0000bcd27f007947 */ /* 0x000fea000b800000 */
[----:B------:R-:W3:Y:S01]  /*2330*/  SHFL.IDX PT, R0, R12, RZ, 0x181f ;  /* 0x00181fff0c007589 */ /* 0x000ee200000e0000 */
[----:B------:R-:W-:-:S04]  /*2340*/  ISETP.GE.AND P6, PT, R195, c[0x0][0x1d4], PT ;  /* 0x00007500c3007a0c */ /* 0x000fc80003fc6270 */
[----:B------:R-:W-:Y:S02]  /*2350*/  SEL R11, RZ, 0x10, P6 ;  /* 0x00000010ff0b7807 */ /* 0x000fe40003000000 */
[C---:B---3--:R-:W-:Y:S02]  /*2360*/  IADD3 R6, P0, R0.reuse, R17, RZ ;  /* 0x0000001100067210 */ /* 0x048fe40007f1e0ff */
[----:B------:R-:W-:-:S03]  /*2370*/  IADD3 R4, P5, R0, R18, RZ ;  /* 0x0000001200047210 */ /* 0x000fc60007fbe0ff */
[----:B--2---:R-:W-:Y:S01]  /*2380*/  IMAD.X R7, R8, 0x1, R14, P0 ;  /* 0x0000000108077824 */ /* 0x004fe200000e060e */
[----:B------:R-:W-:Y:S01]  /*2390*/  IADD3 R2, P0, R0, R19, RZ ;  /* 0x0000001300027210 */ /* 0x000fe20007f1e0ff */
[----:B------:R-:W-:Y:S01]  /*23a0*/  IMAD.X R5, R8, 0x1, R16, P5 ;  /* 0x0000000108057824 */ /* 0x000fe200028e0610 */
[----:B------:R-:W-:Y:S01]  /*23b0*/  ISETP.GE.AND P5, PT, R212, c[0x0][0x1d4], PT ;  /* 0x00007500d4007a0c */ /* 0x000fe20003fa6270 */
[----:B------:R-:W2:Y:S02]  /*23c0*/  SHFL.IDX PT, R0, R12, 0x1, 0x181f ;  /* 0x00381f000c007f89 */ /* 0x000ea400000e0000 */
[----:B------:R-:W-:Y:S01]  /*23d0*/  IMAD.X R3, R8, 0x1, R15, P0 ;  /* 0x0000000108037824 */ /* 0x000fe200000e060f */
[----:B------:R-:W-:Y:S01]  /*23e0*/  ISETP.GE.AND P0, PT, R213, c[0x0][0x1d4], PT ;  /* 0x00007500d5007a0c */ /* 0x000fe20003f06270 */
[----:B------:R-:W-:Y:S01]  /*23f0*/  @!PT LDS RZ, [RZ] ;  /* 0x00000000fffff984 */ /* 0x000fe20000000800 */
[----:B------:R3:W-:Y:S01]  /*2400*/  LDGSTS.E.BYPASS.LTC128B.128 [R220+0x12100], [R6.64], !P6 ;  /* 0x1210000006dc7fae */ /* 0x0007e2000f101d46 */
[----:B------:R-:W-:-:S03]  /*2410*/  SEL R10, RZ, 0x10, P5 ;  /* 0x00000010ff0a7807 */ /* 0x000fc60002800000 */
[----:B------:R4:W1:Y:S04]  /*2420*/  SHFL.IDX PT, R8, R9, 0x1, 0x181f ;  /* 0x00381f0009087f89 */ /* 0x00086800000e0000 */
[----:B------:R3:W-:Y:S04]  /*2430*/  LDGSTS.E.BYPASS.LTC128B.128 [R220+0x14100], [R4.64], !P5 ;  /* 0x1410000004dc7fae */ /* 0x0007e8000e901d46 */
[----:B------:R3:W-:Y:S01]  /*2440*/  LDGSTS.E.BYPASS.LTC128B.128 [R220+0x16100], [R2.64], !P0 ;  /* 0x1610000002dc7fae */ /* 0x0007e2000c101d46 */
[----:B-1--4-:R-:W-:-:S03]  /*2450*/  SEL R9, RZ, 0x10, P0 ;  /* 0x00000010ff097807 */ /* 0x012fc60000000000 */
.L_x_1509:
[----:B--23--:R-:W-:Y:S02]  /*2460*/  IADD3 R6, -R11, 0x10, RZ ;  /* 0x000000100b067810 */ /* 0x00cfe40007ffe1ff */
[----:B------:R-:W-:-:S02]  /*2470*/  IADD3 R4, -R10, 0x10, RZ ;  /* 0x000000100a047810 */ /* 0x000fc40007ffe1ff */
[----:B------:R-:W-:Y:S02]  /*2480*/  LOP3.LUT R6, R6, 0xf, RZ, 0xc0, !PT ;  /* 0x0000000f06067812 */ /* 0x000fe400078ec0ff */
[----:B------:R-:W-:Y:S02]  /*2490*/  LOP3.LUT R4, R4, 0xf, RZ, 0xc0, !PT ;  /* 0x0000000f04047812 */ /* 0x000fe400078ec0ff */
[----:B------:R-:W-:Y:S02]  /*24a0*/  IADD3 R6, P5, P0, R6, R0, R17 ;  /* 0x0000000006067210 */ /* 0x000fe400078be011 */
[----:B------:R-:W-:Y:S02]  /*24b0*/  IADD3 R2, -R9, 0x10, RZ ;  /* 0x0000001009027810 */ /* 0x000fe40007ffe1ff */
[----:B------:R-:W-:Y:S02]  /*24c0*/  IADD3.X R7, RZ, R8, R14, P5, P0 ;  /* 0x00000008ff077210 */ /* 0x000fe40002fe040e */
[----:B------:R-:W-:-:S02]  /*24d0*/  IADD3 R4, P5, P0, R4, R0, R18 ;  /* 0x0000000004047210 */ /* 0x000fc400078be012 */
[----:B------:R-:W-:Y:S02]  /*24e0*/  LOP3.LUT R2, R2, 0xf, RZ, 0xc0, !PT ;  /* 0x0000000f02027812 */ /* 0x000fe400078ec0ff */
[----:B------:R-:W-:Y:S02]  /*24f0*/  IADD3.X R5, RZ, R8, R16, P5, P0 ;  /* 0x00000008ff057210 */ /* 0x000fe40002fe0410 */
[----:B------:R-:W-:Y:S02]  /*2500*/  IADD3 R2, P5, P0, R2, R0, R19 ;  /* 0x0000000002027210 */ /* 0x000fe400078be013 */
[----:B------:R-:W-:Y:S02]  /*2510*/  ISETP.NE.U32.AND P6, PT, R11, RZ, PT ;  /* 0x000000ff0b00720c */ /* 0x000fe40003fc5070 */
[----:B------:R-:W-:Y:S02]  /*2520*/  IADD3.X R3, RZ, R8, R15, P5, P0 ;  /* 0x00000008ff037210 */ /* 0x000fe40002fe040f */
[----:B------:R-:W-:-:S02]  /*2530*/  ISETP.NE.U32.AND P5, PT, R10, RZ, PT ;  /* 0x000000ff0a00720c */ /* 0x000fc40003fa5070 */
[----:B------:R-:W-:-:S07]  /*2540*/  ISETP.NE.U32.AND P0, PT, R9, RZ, PT ;  /* 0x000000ff0900720c */ /* 0x000fce0003f05070 */
[----:B------:R-:W-:Y:S01]  /*2550*/  @!PT LDS RZ, [RZ] ;  /* 0x00000000fffff984 */ /* 0x000fe20000000800 */
[----:B------:R-:W-:Y:S01]  /*2560*/  @!PT LDS RZ, [RZ] ;  /* 0x00000000fffff984 */ /* 0x000fe20000000800 */
[----:B------:R-:W-:Y:S01]  /*2570*/  @!PT LDS RZ, [RZ] ;  /* 0x00000000fffff984 */ /* 0x000fe20000000800 */
[----:B------:R1:W-:Y:S04]  /*2580*/  LDGSTS.E.BYPASS.LTC128B.128.ZFILL [R220+0x13100], [R6.64], P6 ;  /* 0x1310000006dc7fae */ /* 0x0003e8000b141d46 */
[----:B------:R1:W-:Y:S04]  /*2590*/  LDGSTS.E.BYPASS.LTC128B.128.ZFILL [R220+0x15100], [R4.64], P5 ;  /* 0x1510000004dc7fae */ /* 0x0003e8000a941d46 */
[----:B------:R1:W-:Y:S02]  /*25a0*/  LDGSTS.E.BYPASS.LTC128B.128.ZFILL [R220+0x17100], [R2.64], P0 ;  /* 0x1710000002dc7fae */ /* 0x0003e40008141d46 */
.L_x_1438:
[----:B------:R-:W-:Y:S05]  /*25b0*/  BSYNC B0 ;  /* 0x0000000000007941 */ /* 0x000fea0003800000 */
.L_x_1437:
[----:B------:R-:W0:Y:S01]  /*25c0*/  LDGDEPBAR ;  /* 0x00000000000079af */ /* 0x000e220000000000 */
[----:B------:R-:W-:Y:S01]  /*25d0*/  IMAD.MOV.U32 R188, RZ, RZ, 0x20 ;  /* 0x00000020ffbc7424 */ /* 0x000fe200078e00ff */
[----:B------:R-:W-:-:S04]  /*25e0*/  LOP3.LUT P0, RZ, R216, 0x2, RZ, 0xc0, !PT ;  /* 0x00000002d8ff7812 */ /* 0x000fc8000780c0ff */
[----:B------:R-:W-:-:S05]  /*25f0*/  SEL R188, R188, 0xffffffe0, !P0 ;  /* 0xffffffe0bcbc7807 */ /* 0x000fca0004000000 */
[----:B------:R-:W-:Y:S01]  /*2600*/  IMAD.IADD R20, R190, 0x1, R188 ;  /* 0x00000001be147824 */ /* 0x000fe200078e02bc */
[----:B------:R-:W-:-:S04]  /*2610*/  DEPBAR.LE SB0, 0x3 ;  /* 0x000080c00000791a */ /* 0x000fc80000000000 */
[----:B------:R-:W-:-:S04]  /*2620*/  DEPBAR.LE SB0, 0x2 ;  /* 0x000080800000791a */ /* 0x000fc80000000000 */
[----:B------:R-:W-:Y:S01]  /*2630*/  WARPSYNC 0xffffffff ;  /* 0xffffffff00007948 */ /* 0x000fe20003800000 */
[----:B------:R-:W-:Y:S06]  /*2640*/  BAR.SYNC.DEFER_BLOCKING 0x0 ;  /* 0x0000000000007b1d */ /* 0x000fec0000010000 */
[----:B------:R-:W-:Y:S01]  /*2650*/  BSSY B0, `(.L_x_1441) ;  /* 0x000004e000007945 */ /* 0x000fe20003800000 */
[----:B---3--:R2:W3:Y:S04]  /*2660*/  LDSM.16.M88.4 R8, [R183] ;  /* 0x00000000b708783b */ /* 0x0084e80000000200 */
[----:B------:R2:W4:Y:S04]  /*2670*/  LDSM.16.M88.4 R40, [R190] ;  /* 0x00000000be28783b */ /* 0x0005280000000200 */
[----:B------:R2:W1:Y:S04]  /*2680*/  LDSM.16.M88.4 R32, [R190+0x800] ;  /* 0x00080000be20783b */ /* 0x0004680000000200 */
[----:B------:R2:W1:Y:S04]  /*2690*/  LDSM.16.M88.4 R48, [R190+0x1000] ;  /* 0x00100000be30783b */ /* 0x0004680000000200 */
[----:B------:R2:W1:Y:S04]  /*26a0*/  LDSM.16.M88.4 R52, [R190+0x1800] ;  /* 0x00180000be34783b */ /* 0x0004680000000200 */
[----:B-1----:R2:W1:Y:S04]  /*26b0*/  LDSM.16.M88.4 R4, [R184] ;  /* 0x00000000b804783b */ /* 0x0024680000000200 */
[----:B------:R2:W1:Y:S04]  /*26c0*/  LDSM.16.M88.4 R56, [R20] ;  /* 0x000000001438783b */ /* 0x0004680000000200 */
[----:B------:R2:W1:Y:S04]  /*26d0*/  LDSM.16.M88.4 R60, [R20+0x800] ;  /* 0x00080000143c783b */ /* 0x0004680000000200 */
[----:B------:R2:W1:Y:S04]  /*26e0*/  LDSM.16.M88.4 R64, [R20+0x1000] ;  /* 0x001000001440783b */ /* 0x0004680000000200 */
[----:B------:R2:W1:Y:S01]  /*26f0*/  LDSM.16.M88.4 R72, [R20+0x1800] ;  /* 0x001800001448783b */ /* 0x0004620000000200 */
[----:B------:R-:W-:Y:S05]  /*2700*/  @!P1 BRA `(.L_x_1442) ;  /* 0x0000042000009947 */ /* 0x000fea0003800000 */
[----:B------:R-:W-:Y:S01]  /*2710*/  SHF.R.S32.HI R0, RZ, 0x1f, R194 ;  /* 0x0000001fff007819 */ /* 0x000fe200000114c2 */
[----:B------:R-:W-:Y:S01]  /*2720*/  IMAD.WIDE.U32 R2, R194, c[0x0][0x208], RZ ;  /* 0x00008200c2027a25 */ /* 0x000fe200078e00ff */
[----:B------:R-:W-:-:S02]  /*2730*/  SHF.R.S32.HI R12, RZ, 0x1f, R193 ;  /* 0x0000001fff0c7819 */ /* 0x000fc400000114c1 */
[----:B------:R-:W-:Y:S01]  /*2740*/  SHF.R.S32.HI R13, RZ, 0x1f, R213 ;  /* 0x0000001fff0d7819 */ /* 0x000fe200000114d5 */
[----:B------:R-:W-:Y:S01]  /*2750*/  IMAD R0, R0, c[0x0][0x208], RZ ;  /* 0x0000820000007a24 */ /* 0x000fe200078e02ff */
[----:B------:R-:W-:Y:S01]  /*2760*/  SHF.R.S32.HI R15, RZ, 0x1f, R212 ;  /* 0x0000001fff0f7819 */ /* 0x000fe200000114d4 */
[C---:B------:R-:W-:Y:S01]  /*2770*/  IMAD.SHL.U32 R27, R213.reuse, 0x2, RZ ;  /* 0x00000002d51b7824 */ /* 0x040fe200078e00ff */
[----:B------:R-:W-:Y:S01]  /*2780*/  SHF.R.S32.HI R14, RZ, 0x1f, R195 ;  /* 0x0000001fff0e7819 */ /* 0x000fe200000114c3 */
[----:B------:R-:W-:Y:S01]  /*2790*/  IMAD R0, R194, c[0x0][0x20c], R0 ;  /* 0x00008300c2007a24 */ /* 0x000fe200078e0200 */
[----:B------:R-:W-:Y:S01]  /*27a0*/  SHF.L.U64.HI R24, R213, 0x1, R13 ;  /* 0x00000001d5187819 */ /* 0x000fe2000001020d */
[C---:B------:R-:W-:Y:S01]  /*27b0*/  IMAD.SHL.U32 R26, R212.reuse, 0x2, RZ ;  /* 0x00000002d41a7824 */ /* 0x040fe200078e00ff */
[----:B------:R-:W-:Y:S01]  /*27c0*/  SHF.L.U64.HI R23, R212, 0x1, R15 ;  /* 0x00000001d4177819 */ /* 0x000fe2000001020f */
[----:B------:R-:W-:Y:S01]  /*27d0*/  IMAD.IADD R3, R3, 0x1, R0 ;  /* 0x0000000103037824 */ /* 0x000fe200078e0200 */
[----:B------:R-:W-:Y:S01]  /*27e0*/  SHF.L.U64.HI R22, R195, 0x1, R14 ;  /* 0x00000001c3167819 */ /* 0x000fe2000001020e */
[----:B------:R-:W-:-:S02]  /*27f0*/  IMAD R0, R12, c[0x0][0x218], RZ ;  /* 0x000086000c007a24 */ /* 0x000fc400078e02ff */
[----:B------:R-:W-:-:S04]  /*2800*/  IMAD.WIDE.U32 R2, R193, c[0x0][0x218], R2 ;  /* 0x00008600c1027a25 */ /* 0x000fc800078e0002 */
[----:B------:R-:W-:Y:S01]  /*2810*/  IMAD R12, R193, c[0x0][0x21c], R0 ;  /* 0x00008700c10c7a24 */ /* 0x000fe200078e0200 */
[----:B------:R-:W-:Y:S01]  /*2820*/  IADD3 R0, P0, R226, R2, RZ ;  /* 0x00000002e2007210 */ /* 0x000fe20007f1e0ff */
[----:B------:R-:W-:-:S03]  /*2830*/  IMAD.SHL.U32 R25, R195, 0x2, RZ ;  /* 0x00000002c3197824 */ /* 0x000fc600078e00ff */
[----:B------:R-:W-:Y:S02]  /*2840*/  IADD3.X R2, R230, R3, R12, P0, !PT ;  /* 0x00000003e6027210 */ /* 0x000fe400007fe40c */
[----:B------:R-:W-:-:S04]  /*2850*/  LEA R21, P0, R0, c[0x0][0x1f8], 0x1 ;  /* 0x00007e0000157a11 */ /* 0x000fc800078008ff */
[----:B------:R-:W-:Y:S01]  /*2860*/  LEA.HI.X R13, R0, c[0x0][0x1fc], R2, 0x1, P0 ;  /* 0x00007f00000d7a11 */ /* 0x000fe200000f0c02 */
[----:B------:R-:W-:Y:S06]  /*2870*/  BRA.DIV ~URZ, `(.L_x_1443) ;  /* 0x0000b9c27f007947 */ /* 0x000fec000b800000 */
[----:B------:R2:W4:Y:S02]  /*2880*/  SHFL.IDX PT, R12, R13, RZ, 0x181f ;  /* 0x00181fff0d0c7589 */ /* 0x00052400000e0000 */
.L_x_1510:
[----:B------:R-:W-:Y:S05]  /*2890*/  BRA.DIV ~URZ, `(.L_x_1444) ;  /* 0x0000ba127f007947 */ /* 0x000fea000b800000 */
[----:B------:R-:W5:Y:S01]  /*28a0*/  SHFL.IDX PT, R0, R21, RZ, 0x181f ;  /* 0x00181fff15007589 */ /* 0x000f6200000e0000 */
[----:B------:R-:W-:Y:S02]  /*28b0*/  ISETP.GE.AND P5, PT, R195, c[0x0][0x1d4], PT ;  /* 0x00007500c3007a0c */ /* 0x000fe40003fa6270 */
[----:B------:R-:W-:Y:S02]  /*28c0*/  ISETP.GE.AND P1, PT, R212, c[0x0][0x1d4], PT ;  /* 0x00007500d4007a0c */ /* 0x000fe40003f26270 */
[----:B------:R-:W-:Y:S02]  /*28d0*/  SEL R19, RZ, 0x10, P5 ;  /* 0x00000010ff137807 */ /* 0x000fe40002800000 */
[----:B------:R-:W-:Y:S02]  /*28e0*/  SEL R18, RZ, 0x10, P1 ;  /* 0x00000010ff127807 */ /* 0x000fe40000800000 */
[----:B-----5:R-:W-:-:S02]  /*28f0*/  IADD3 R14, P0, R0, R25, RZ ;  /* 0x00000019000e7210 */ /* 0x020fc40007f1e0ff */
[----:B------:R-:W-:-:S03]  /*2900*/  IADD3 R2, P6, R0, R26, RZ ;  /* 0x0000001a00027210 */ /* 0x000fc60007fde0ff */
[C---:B----4-:R-:W-:Y:S01]  /*2910*/  IMAD.X R15, R12.reuse, 0x1, R22, P0 ;  /* 0x000000010c0f7824 */ /* 0x050fe200000e0616 */
[----:B------:R-:W-:Y:S01]  /*2920*/  ISETP.GE.AND P0, PT, R213, c[0x0][0x1d4], PT ;  /* 0x00007500d5007a0c */ /* 0x000fe20003f06270 */
[----:B------:R-:W-:Y:S01]  /*2930*/  IMAD.X R3, R12, 0x1, R23, P6 ;  /* 0x000000010c037824 */ /* 0x000fe200030e0617 */
[----:B------:R-:W-:Y:S02]  /*2940*/  IADD3 R16, P6, R0, R27, RZ ;  /* 0x0000001b00107210 */ /* 0x000fe40007fde0ff */
[----:B------:R-:W-:Y:S01]  /*2950*/  @!PT LDS RZ, [RZ] ;  /* 0x00000000fffff984 */ /* 0x000fe20000000800 */
[----:B------:R-:W-:Y:S01]  /*2960*/  @!PT LDS RZ, [RZ] ;  /* 0x00000000fffff984 */ /* 0x000fe20000000800 */
[----:B------:R4:W-:Y:S03]  /*2970*/  LDGSTS.E.BYPASS.LTC128B.128 [R220+0x6100], [R14.64], !P5 ;  /* 0x061000000edc7fae */ /* 0x0009e6000e901d46 */
[----:B------:R-:W-:Y:S01]  /*2980*/  IMAD.X R17, R12, 0x1, R24, P6 ;  /* 0x000000010c117824 */ /* 0x000fe200030e0618 */
[----:B------:R4:W-:Y:S04]  /*2990*/  LDGSTS.E.BYPASS.LTC128B.128 [R220+0x8100], [R2.64], !P1 ;  /* 0x0810000002dc7fae */ /* 0x0009e8000c901d46 */
[----:B------:R-:W2:Y:S04]  /*29a0*/  SHFL.IDX PT, R0, R21, 0x1, 0x181f ;  /* 0x00381f0015007f89 */ /* 0x000ea800000e0000 */
[----:B------:R4:W-:Y:S04]  /*29b0*/  LDGSTS.E.BYPASS.LTC128B.128 [R220+0xa100], [R16.64], !P0 ;  /* 0x0a10000010dc7fae */ /* 0x0009e8000c101d46 */
[----:B------:R5:W3:Y:S02]  /*29c0*/  SHFL.IDX PT, R12, R13, 0x1, 0x181f ;  /* 0x00381f000d0c7f89 */ /* 0x000ae400000e0000 */
[----:B--2--5:R-:W-:-:S02]  /*29d0*/  SEL R13, RZ, 0x10, P0 ;  /* 0x00000010ff0d7807 */ /* 0x024fc40000000000 */
.L_x_1511:
[----:B----4-:R-:W-:Y:S02]  /*29e0*/  IADD3 R2, -R19, 0x10, RZ ;  /* 0x0000001013027810 */ /* 0x010fe40007ffe1ff */
[----:B------:R-:W-:-:S02]  /*29f0*/  IADD3 R3, -R18, 0x10, RZ ;  /* 0x0000001012037810 */ /* 0x000fc40007ffe1ff */
[----:B------:R-:W-:Y:S02]  /*2a00*/  LOP3.LUT R2, R2, 0xf, RZ, 0xc0, !PT ;  /* 0x0000000f02027812 */ /* 0x000fe400078ec0ff */
[----:B------:R-:W-:Y:S02]  /*2a10*/  IADD3 R14, -R13, 0x10, RZ ;  /* 0x000000100d0e7810 */ /* 0x000fe40007ffe1ff */
[----:B------:R-:W-:Y:S02]  /*2a20*/  LOP3.LUT R3, R3, 0xf, RZ, 0xc0, !PT ;  /* 0x0000000f03037812 */ /* 0x000fe400078ec0ff */
[-C--:B------:R-:W-:Y:S02]  /*2a30*/  IADD3 R16, P1, P0, R2, R0.reuse, R25 ;  /* 0x0000000002107210 */ /* 0x080fe4000783e019 */
[----:B------:R-:W-:Y:S02]  /*2a40*/  LOP3.LUT R2, R14, 0xf, RZ, 0xc0, !PT ;  /* 0x0000000f0e027812 */ /* 0x000fe400078ec0ff */
[----:B------:R-:W-:-:S02]  /*2a50*/  IADD3 R14, P6, P5, R3, R0, R26 ;  /* 0x00000000030e7210 */ /* 0x000fc40007dde01a */
[----:B---3--:R-:W-:Y:S02]  /*2a60*/  IADD3.X R17, RZ, R12, R22, P1, P0 ;  /* 0x0000000cff117210 */ /* 0x008fe40000fe0416 */
[----:B------:R-:W-:Y:S02]  /*2a70*/  IADD3 R2, P1, P0, R2, R0, R27 ;  /* 0x0000000002027210 */ /* 0x000fe4000783e01b */
[-C--:B------:R-:W-:Y:S02]  /*2a80*/  IADD3.X R15, RZ, R12.reuse, R23, P6, P5 ;  /* 0x0000000cff0f7210 */ /* 0x080fe400037ea417 */
[----:B------:R-:W-:Y:S02]  /*2a90*/  ISETP.NE.U32.AND P6, PT, R19, RZ, PT ;  /* 0x000000ff1300720c */ /* 0x000fe40003fc5070 */
[----:B------:R-:W-:Y:S02]  /*2aa0*/  ISETP.NE.U32.AND P5, PT, R18, RZ, PT ;  /* 0x000000ff1200720c */ /* 0x000fe40003fa5070 */
[----:B------:R-:W-:-:S02]  /*2ab0*/  IADD3.X R3, RZ, R12, R24, P1, P0 ;  /* 0x0000000cff037210 */ /* 0x000fc40000fe0418 */
[----:B------:R-:W-:-:S07]  /*2ac0*/  ISETP.NE.U32.AND P0, PT, R13, RZ, PT ;  /* 0x000000ff0d00720c */ /* 0x000fce0003f05070 */
[----:B------:R-:W-:Y:S01]  /*2ad0*/  @!PT LDS RZ, [RZ] ;  /* 0x00000000fffff984 */ /* 0x000fe20000000800 */
[----:B------:R-:W-:Y:S01]  /*2ae0*/  @!PT LDS RZ, [RZ] ;  /* 0x00000000fffff984 */ /* 0x000fe20000000800 */
[----:B------:R-:W-:Y:S01]  /*2af0*/  @!PT LDS RZ, [RZ] ;  /* 0x00000000fffff984 */ /* 0x000fe20000000800 */
[----:B------:R2:W-:Y:S04]  /*2b00*/  LDGSTS.E.BYPASS.LTC128B.128.ZFILL [R220+0x7100], [R16.64], P6 ;  /* 0x0710000010dc7fae */ /* 0x0005e8000b141d46 */
[----:B------:R2:W-:Y:S04]  /*2b10*/  LDGSTS.E.BYPASS.LTC128B.128.ZFILL [R220+0x9100], [R14.64], P5 ;  /* 0x091000000edc7fae */ /* 0x0005e8000a941d46 */
[----:B------:R2:W-:Y:S02]  /*2b20*/  LDGSTS.E.BYPASS.LTC128B.128.ZFILL [R220+0xb100], [R2.64], P0 ;  /* 0x0b10000002dc7fae */ /* 0x0005e40008141d46 */
.L_x_1442:
[----:B------:R-:W-:Y:S05]  /*2b30*/  BSYNC B0 ;  /* 0x0000000000007941 */ /* 0x000fea0003800000 */
.L_x_1441:
[----:B--2---:R-:W2:Y:S01]  /*2b40*/  LDL R3, [R1+0x28] ;  /* 0x0000280001037983 */ /* 0x004ea20000100800 */
[----:B------:R-:W-:Y:S01]  /*2b50*/  IMAD.MOV.U32 R0, RZ, RZ, 0x40 ;  /* 0x00000040ff007424 */ /* 0x000fe200078e00ff */
[----:B------:R-:W-:-:S02]  /*2b60*/  LOP3.LUT P0, RZ, R216, 0x4, RZ, 0xc0, !PT ;  /* 0x00000004d8ff7812 */ /* 0x000fc4000780c0ff */
[----:B------:R-:W0:Y:S01]  /*2b70*/  LDGDEPBAR ;  /* 0x00000000000079af */ /* 0x000e220000000000 */
[----:B------:R-:W-:Y:S01]  /*2b80*/  WARPSYNC 0xffffffff ;  /* 0xffffffff00007948 */ /* 0x000fe20003800000 */
[C---:B---34-:R-:W-:Y:S01]  /*2b90*/  HMMA.16816.F32.BF16 R44, R8.reuse, R40, RZ ;  /* 0x00000028082c723c */ /* 0x058fe200000418ff */
[----:B------:R-:W-:Y:S01]  /*2ba0*/  SEL R187, R0, 0xffffffc0, !P0 ;  /* 0xffffffc000bb7807 */ /* 0x000fe20004000000 */
[----:B------:R-:W-:Y:S03]  /*2bb0*/  LDSM.16.M88.4 R16, [R186] ;  /* 0x00000000ba10783b */ /* 0x000fe60000000200 */
[----:B------:R-:W-:Y:S01]  /*2bc0*/  IADD3 R0, R187, R190, R188 ;  /* 0x000000bebb007210 */ /* 0x000fe20007ffe0bc */
[----:B------:R-:W-:Y:S01]  /*2bd0*/  IMAD.IADD R2, R190, 0x1, R187 ;  /* 0x00000001be027824 */ /* 0x000fe200078e02bb */
[----:B------:R-:W-:Y:S01]  /*2be0*/  LDSM.16.M88.4 R88, [R190+0x2000] ;  /* 0x00200000be58783b */ /* 0x000fe20000000200 */
[C---:B------:R-:W-:Y:S03]  /*2bf0*/  HMMA.16816.F32.BF16 R40, R8.reuse, R42, RZ ;  /* 0x0000002a0828723c */ /* 0x040fe600000418ff */
[----:B------:R-:W3:Y:S04]  /*2c00*/  LDSM.16.M88.4 R68, [R2] ;  /* 0x000000000244783b */ /* 0x000ee80000000200 */
[----:B------:R-:W4:Y:S01]  /*2c10*/  LDSM.16.M88.4 R80, [R2+0x1000] ;  /* 0x001000000250783b */ /* 0x000f220000000200 */
[C---:B------:R-:W-:Y:S03]  /*2c20*/  HMMA.16816.F32.BF16 R36, R8.reuse, R32, RZ ;  /* 0x000000200824723c */ /* 0x040fe600000418ff */
[----:B------:R-:W5:Y:S04]  /*2c30*/  LDSM.16.M88.4 R76, [R2+0x800] ;  /* 0x00080000024c783b */ /* 0x000f680000000200 */
[----:B------:R-:W-:Y:S01]  /*2c40*/  LDSM.16.M88.4 R92, [R0+0x800] ;  /* 0x00080000005c783b */ /* 0x000fe20000000200 */
[C---:B------:R-:W-:Y:S03]  /*2c50*/  HMMA.16816.F32.BF16 R32, R8.reuse, R34, RZ ;  /* 0x000000220820723c */ /* 0x040fe600000418ff */
[----:B------:R-:W-:Y:S04]  /*2c60*/  LDSM.16.M88.4 R84, [R190+0x2800] ;  /* 0x00280000be54783b */ /* 0x000fe80000000200 */
[----:B------:R-:W-:Y:S01]  /*2c70*/  LDSM.16.M88.4 R96, [R190+0x3800] ;  /* 0x00380000be60783b */ /* 0x000fe20000000200 */
[C---:B------:R-:W-:Y:S03]  /*2c80*/  HMMA.16816.F32.BF16 R28, R8.reuse, R48, RZ ;  /* 0x00000030081c723c */ /* 0x040fe600000418ff */
[----:B------:R-:W2:Y:S05]  /*2c90*/  LDL R112, [R1+0x24] ;  /* 0x0000240001707983 */ /* 0x000eaa0000100800 */
[C---:B------:R-:W-:Y:S08]  /*2ca0*/  HMMA.16816.F32.BF16 R24, R8.reuse, R50, RZ ;  /* 0x000000320818723c */ /* 0x040ff000000418ff */
[C---:B------:R-:W-:Y:S08]  /*2cb0*/  HMMA.16816.F32.BF16 R12, R8.reuse, R52, RZ ;  /* 0x00000034080c723c */ /* 0x040ff000000418ff */
[----:B------:R-:W-:Y:S08]  /*2cc0*/  HMMA.16816.F32.BF16 R8, R8, R54, RZ ;  /* 0x000000360808723c */ /* 0x000ff000000418ff */
[C---:B-1----:R-:W-:Y:S08]  /*2cd0*/  HMMA.16816.F32.BF16 R52, R4.reuse, R56, R44 ;  /* 0x000000380434723c */ /* 0x042ff0000004182c */
[C---:B------:R-:W-:Y:S08]  /*2ce0*/  HMMA.16816.F32.BF16 R44, R4.reuse, R58, R40 ;  /* 0x0000003a042c723c */ /* 0x040ff00000041828 */
[C---:B------:R-:W-:Y:S08]  /*2cf0*/  HMMA.16816.F32.BF16 R36, R4.reuse, R60, R36 ;  /* 0x0000003c0424723c */ /* 0x040ff00000041824 */
[C---:B------:R-:W-:Y:S08]  /*2d00*/  HMMA.16816.F32.BF16 R40, R4.reuse, R62, R32 ;  /* 0x0000003e0428723c */ /* 0x040ff00000041820 */
[C---:B------:R-:W-:Y:S08]  /*2d10*/  HMMA.16816.F32.BF16 R48, R4.reuse, R64, R28 ;  /* 0x000000400430723c */ /* 0x040ff0000004181c */
[C---:B------:R-:W-:Y:S01]  /*2d20*/  HMMA.16816.F32.BF16 R60, R4.reuse, R66, R24 ;  /* 0x00000042043c723c */ /* 0x040fe20000041818 */
[----:B------:R-:W1:Y:S07]  /*2d30*/  LDSM.16.M88.4 R64, [R2+0x1800] ;  /* 0x001800000240783b */ /* 0x000e6e0000000200 */
[C---:B------:R-:W-:Y:S01]  /*2d40*/  HMMA.16816.F32.BF16 R56, R4.reuse, R72, R12 ;  /* 0x000000480438723c */ /* 0x040fe2000004180c */
[----:B------:R-:W-:Y:S07]  /*2d50*/  LDSM.16.M88.4 R12, [R185] ;  /* 0x00000000b90c783b */ /* 0x000fee0000000200 */
[----:B------:R-:W-:Y:S01]  /*2d60*/  HMMA.16816.F32.BF16 R32, R4, R74, R8 ;  /* 0x0000004a0420723c */ /* 0x000fe20000041808 */
[----:B------:R-:W1:Y:S04]  /*2d70*/  LDSM.16.M88.4 R72, [R0] ;  /* 0x000000000048783b */ /* 0x000e680000000200 */
[----:B------:R-:W-:Y:S03]  /*2d80*/  LDSM.16.M88.4 R8, [R183+0x4000] ;  /* 0x00400000b708783b */ /* 0x000fe60000000200 */
[C---:B---3--:R-:W-:Y:S01]  /*2d90*/  HMMA.16816.F32.BF16 R28, R16.reuse, R68, R52 ;  /* 0x00000044101c723c */ /* 0x048fe20000041834 */
[----:B------:R-:W3:Y:S07]  /*2da0*/  LDSM.16.M88.4 R52, [R0+0x1000] ;  /* 0x001000000034783b */ /* 0x000eee0000000200 */
[C---:B----4-:R-:W-:Y:S08]  /*2db0*/  HMMA.16816.F32.BF16 R48, R16.reuse, R80, R48 ;  /* 0x000000501030723c */ /* 0x050ff00000041830 */
[C---:B------:R-:W-:Y:S01]  /*2dc0*/  HMMA.16816.F32.BF16 R60, R16.reuse, R82, R60 ;  /* 0x00000052103c723c */ /* 0x040fe2000004183c */
[----:B------:R-:W4:Y:S07]  /*2dd0*/  LDSM.16.M88.4 R80, [R0+0x1800] ;  /* 0x001800000050783b */ /* 0x000f2e0000000200 */
[C---:B------:R-:W-:Y:S08]  /*2de0*/  HMMA.16816.F32.BF16 R24, R16.reuse, R70, R44 ;  /* 0x000000461018723c */ /* 0x040ff0000004182c */
[C---:B-----5:R-:W-:Y:S08]  /*2df0*/  HMMA.16816.F32.BF16 R40, R16.reuse, R78, R40 ;  /* 0x0000004e1028723c */ /* 0x060ff00000041828 */
[C---:B------:R-:W-:Y:S01]  /*2e00*/  HMMA.16816.F32.BF16 R4, R16.reuse, R76, R36 ;  /* 0x0000004c1004723c */ /* 0x040fe20000041824 */
[----:B------:R-:W5:Y:S07]  /*2e10*/  LDSM.16.M88.4 R76, [R190+0x3000] ;  /* 0x00300000be4c783b */ /* 0x000f6e0000000200 */
[C---:B-1----:R-:W-:Y:S08]  /*2e20*/  HMMA.16816.F32.BF16 R68, R16.reuse, R64, R56 ;  /* 0x000000401044723c */ /* 0x042ff00000041838 */
[----:B------:R-:W-:Y:S08]  /*2e30*/  HMMA.16816.F32.BF16 R64, R16, R66, R32 ;  /* 0x000000421040723c */ /* 0x000ff00000041820 */
[C---:B------:R-:W-:Y:S08]  /*2e40*/  HMMA.16816.F32.BF16 R44, R12.reuse, R74, R24 ;  /* 0x0000004a0c2c723c */ /* 0x040ff00000041818 */
[C---:B------:R-:W-:Y:S01]  /*2e50*/  HMMA.16816.F32.BF16 R56, R12.reuse, R72, R28 ;  /* 0x000000480c38723c */ /* 0x040fe2000004181c */
[----:B------:R-:W-:Y:S07]  /*2e60*/  LDSM.16.M88.4 R72, [R20+0x3000] ;  /* 0x003000001448783b */ /* 0x000fee0000000200 */
[C---:B------:R-:W-:Y:S08]  /*2e70*/  HMMA.16816.F32.BF16 R32, R12.reuse, R94, R40 ;  /* 0x0000005e0c20723c */ /* 0x040ff00000041828 */
[C---:B------:R-:W-:Y:S01]  /*2e80*/  HMMA.16816.F32.BF16 R36, R12.reuse, R92, R4 ;  /* 0x0000005c0c24723c */ /* 0x040fe20000041804 */
[----:B------:R-:W-:Y:S04]  /*2e90*/  LDSM.16.M88.4 R4, [R184+0x4000] ;  /* 0x00400000b804783b */ /* 0x000fe80000000200 */
[----:B------:R-:W1:Y:S03]  /*2ea0*/  LDSM.16.M88.4 R92, [R20+0x2000] ;  /* 0x00200000145c783b */ /* 0x000e660000000200 */
[C---:B---3--:R-:W-:Y:S08]  /*2eb0*/  HMMA.16816.F32.BF16 R28, R12.reuse, R52, R48 ;  /* 0x000000340c1c723c */ /* 0x048ff00000041830 */
[C---:B------:R-:W-:Y:S01]  /*2ec0*/  HMMA.16816.F32.BF16 R24, R12.reuse, R54, R60 ;  /* 0x000000360c18723c */ /* 0x040fe2000004183c */
[----:B------:R-:W3:Y:S07]  /*2ed0*/  LDSM.16.M88.4 R60, [R20+0x2800] ;  /* 0x00280000143c783b */ /* 0x000eee0000000200 */
[C---:B----4-:R-:W-:Y:S01]  /*2ee0*/  HMMA.16816.F32.BF16 R16, R12.reuse, R80, R68 ;  /* 0x000000500c10723c */ /* 0x050fe20000041844 */
[----:B------:R-:W-:Y:S07]  /*2ef0*/  LDSM.16.M88.4 R68, [R2+0x3000] ;  /* 0x003000000244783b */ /* 0x000fee0000000200 */
[----:B------:R-:W-:Y:S01]  /*2f00*/  HMMA.16816.F32.BF16 R64, R12, R82, R64 ;  /* 0x000000520c40723c */ /* 0x000fe20000041840 */
[----:B------:R-:W-:Y:S07]  /*2f10*/  LDSM.16.M88.4 R80, [R2+0x3800] ;  /* 0x003800000250783b */ /* 0x000fee0000000200 */
[C---:B------:R-:W-:Y:S08]  /*2f20*/  HMMA.16816.F32.BF16 R52, R8.reuse, R90, R44 ;  /* 0x0000005a0834723c */ /* 0x040ff0000004182c */
[C---:B------:R-:W-:Y:S01]  /*2f30*/  HMMA.16816.F32.BF16 R12, R8.reuse, R88, R56 ;  /* 0x00000058080c723c */ /* 0x040fe20000041838 */
[----:B------:R-:W-:Y:S07]  /*2f40*/  LDSM.16.M88.4 R88, [R190+0x5800] ;  /* 0x00580000be58783b */ /* 0x000fee0000000200 */
[C---:B------:R-:W-:Y:S01]  /*2f50*/  HMMA.16816.F32.BF16 R44, R8.reuse, R86, R32 ;  /* 0x00000056082c723c */ /* 0x040fe20000041820 */
[----:B------:R-:W4:Y:S07]  /*2f60*/  LDSM.16.M88.4 R32, [R20+0x3800] ;  /* 0x003800001420783b */ /* 0x000f2e0000000200 */
[C---:B------:R-:W-:Y:S01]  /*2f70*/  HMMA.16816.F32.BF16 R48, R8.reuse, R84, R36 ;  /* 0x000000540830723c */ /* 0x040fe20000041824 */
[----:B------:R-:W-:Y:S07]  /*2f80*/  LDSM.16.M88.4 R84, [R2+0x2800] ;  /* 0x002800000254783b */ /* 0x000fee0000000200 */
[----:B-----5:R-:W-:Y:S01]  /*2f90*/  HMMA.16816.F32.BF16 R40, R8, R76, R28 ;  /* 0x0000004c0828723c */ /* 0x020fe2000004181c */
[----:B--2---:R-:W-:-:S07]  /*2fa0*/  IMAD.IADD R217, R3, 0x1, R252 ;  /* 0x0000000103d97824 */ /* 0x004fce00078e02fc */
[C---:B------:R-:W-:Y:S01]  /*2fb0*/  HMMA.16816.F32.BF16 R36, R8.reuse, R78, R24 ;  /* 0x0000004e0824723c */ /* 0x040fe20000041818 */
[----:B------:R-:W-:Y:S07]  /*2fc0*/  LDSM.16.M88.4 R76, [R2+0x2000] ;  /* 0x00200000024c783b */ /* 0x000fee0000000200 */
[C---:B------:R-:W-:Y:S01]  /*2fd0*/  HMMA.16816.F32.BF16 R28, R8.reuse, R96, R16 ;  /* 0x00000060081c723c */ /* 0x040fe20000041810 */
[----:B------:R-:W2:Y:S07]  /*2fe0*/  LDSM.16.M88.4 R16, [R186+0x4000] ;  /* 0x00400000ba10783b */ /* 0x000eae0000000200 */
[----:B------:R-:W-:Y:S08]  /*2ff0*/  HMMA.16816.F32.BF16 R24, R8, R98, R64 ;  /* 0x000000620818723c */ /* 0x000ff00000041840 */
[C---:B-1----:R-:W-:Y:S08]  /*3000*/  HMMA.16816.F32.BF16 R12, R4.reuse, R92, R12 ;  /* 0x0000005c040c723c */ /* 0x042ff0000004180c */
[C---:B------:R-:W-:Y:S08]  /*3010*/  HMMA.16816.F32.BF16 R8, R4.reuse, R94, R52 ;  /* 0x0000005e0408723c */ /* 0x040ff00000041834 */
[C---:B---3--:R-:W-:Y:S08]  /*3020*/  HMMA.16816.F32.BF16 R56, R4.reuse, R60, R48 ;  /* 0x0000003c0438723c */ /* 0x048ff00000041830 */
[C---:B------:R-:W-:Y:S08]  /*3030*/  HMMA.16816.F32.BF16 R64, R4.reuse, R62, R44 ;  /* 0x0000003e0440723c */ /* 0x040ff0000004182c */
[C---:B------:R-:W-:Y:S08]  /*3040*/  HMMA.16816.F32.BF16 R60, R4.reuse, R72, R40 ;  /* 0x00000048043c723c */ /* 0x040ff00000041828 */
[C---:B------:R-:W-:Y:S01]  /*3050*/  HMMA.16816.F32.BF16 R52, R4.reuse, R74, R36 ;  /* 0x0000004a0434723c */ /* 0x040fe20000041824 */
[----:B------:R-:W-:Y:S07]  /*3060*/  LDSM.16.M88.4 R72, [R0+0x3000] ;  /* 0x003000000048783b */ /* 0x000fee0000000200 */
[C---:B----4-:R-:W-:Y:S01]  /*3070*/  HMMA.16816.F32.BF16 R48, R4.reuse, R32, R28 ;  /* 0x000000200430723c */ /* 0x050fe2000004181c */
[----:B------:R-:W-:Y:S07]  /*3080*/  LDSM.16.M88.4 R28, [R0+0x2000] ;  /* 0x00200000001c783b */ /* 0x000fee0000000200 */
[----:B------:R-:W-:Y:S01]  /*3090*/  HMMA.16816.F32.BF16 R44, R4, R34, R24 ;  /* 0x00000022042c723c */ /* 0x000fe20000041818 */
[----:B------:R-:W1:Y:S04]  /*30a0*/  LDSM.16.M88.4 R4, [R185+0x4000] ;  /* 0x00400000b904783b */ /* 0x000e680000000200 */
[----:B------:R-:W3:Y:S03]  /*30b0*/  LDSM.16.M88.4 R32, [R0+0x2800] ;  /* 0x002800000020783b */ /* 0x000ee60000000200 */
[C---:B--2---:R-:W-:Y:S01]  /*30c0*/  HMMA.16816.F32.BF16 R36, R16.reuse, R76, R12 ;  /* 0x0000004c1024723c */ /* 0x044fe2000004180c */
[----:B------:R-:W-:Y:S07]  /*30d0*/  LDSM.16.M88.4 R12, [R183+0x8000] ;  /* 0x00800000b70c783b */ /* 0x000fee0000000200 */
[C---:B------:R-:W-:Y:S01]  /*30e0*/  HMMA.16816.F32.BF16 R24, R16.reuse, R78, R8 ;  /* 0x0000004e1018723c */ /* 0x040fe20000041808 */
[----:B------:R-:W2:Y:S07]  /*30f0*/  LDSM.16.M88.4 R76, [R0+0x3800] ;  /* 0x00380000004c783b */ /* 0x000eae0000000200 */
[C---:B------:R-:W-:Y:S08]  /*3100*/  HMMA.16816.F32.BF16 R8, R16.reuse, R84, R56 ;  /* 0x000000541008723c */ /* 0x040ff00000041838 */
[C---:B------:R-:W-:Y:S01]  /*3110*/  HMMA.16816.F32.BF16 R40, R16.reuse, R86, R64 ;  /* 0x000000561028723c */ /* 0x040fe20000041840 */
[----:B------:R-:W4:Y:S04]  /*3120*/  LDSM.16.M88.4 R64, [R190+0x4000] ;  /* 0x00400000be40783b */ /* 0x000f280000000200 */
[----:B------:R-:W5:Y:S03]  /*3130*/  LDSM.16.M88.4 R84, [R190+0x4800] ;  /* 0x00480000be54783b */ /* 0x000f660000000200 */
[C---:B------:R-:W-:Y:S08]  /*3140*/  HMMA.16816.F32.BF16 R60, R16.reuse, R68, R60 ;  /* 0x00000044103c723c */ /* 0x040ff0000004183c */
[C---:B------:R-:W-:Y:S01]  /*3150*/  HMMA.16816.F32.BF16 R56, R16.reuse, R70, R52 ;  /* 0x000000461038723c */ /* 0x040fe20000041834 */
[----:B------:R-:W-:Y:S07]  /*3160*/  LDSM.16.M88.4 R68, [R20+0x4800] ;  /* 0x004800001444783b */ /* 0x000fee0000000200 */
[C---:B------:R-:W-:Y:S08]  /*3170*/  HMMA.16816.F32.BF16 R52, R16.reuse, R80, R48 ;  /* 0x000000501034723c */ /* 0x040ff00000041830 */
[----:B------:R-:W-:Y:S01]  /*3180*/  HMMA.16816.F32.BF16 R48, R16, R82, R44 ;  /* 0x000000521030723c */ /* 0x000fe2000004182c */
[----:B------:R-:W2:Y:S07]  /*3190*/  LDSM.16.M88.4 R80, [R190+0x5000] ;  /* 0x00500000be50783b */ /* 0x000eae0000000200 */
[C---:B-1----:R-:W-:Y:S08]  /*31a0*/  HMMA.16816.F32.BF16 R44, R4.reuse, R28, R36 ;  /* 0x0000001c042c723c */ /* 0x042ff00000041824 */
[C---:B------:R-:W-:Y:S08]  /*31b0*/  HMMA.16816.F32.BF16 R36, R4.reuse, R30, R24 ;  /* 0x0000001e0424723c */ /* 0x040ff00000041818 */
[C---:B---3--:R-:W-:Y:S01]  /*31c0*/  HMMA.16816.F32.BF16 R28, R4.reuse, R32, R8 ;  /* 0x00000020041c723c */ /* 0x048fe20000041808 */
[----:B------:R-:W-:Y:S07]  /*31d0*/  LDSM.16.M88.4 R8, [R184+0x8000] ;  /* 0x00800000b808783b */ /* 0x000fee0000000200 */
[C---:B------:R-:W-:Y:S08]  /*31e0*/  HMMA.16816.F32.BF16 R24, R4.reuse, R34, R40 ;  /* 0x000000220418723c */ /* 0x040ff00000041828 */
[C---:B------:R-:W-:Y:S01]  /*31f0*/  HMMA.16816.F32.BF16 R16, R4.reuse, R72, R60 ;  /* 0x000000480410723c */ /* 0x040fe2000004183c */
[----:B------:R-:W1:Y:S07]  /*3200*/  LDSM.16.M88.4 R60, [R20+0x4000] ;  /* 0x00400000143c783b */ /* 0x000e6e0000000200 */
[C---:B------:R-:W-:Y:S01]  /*3210*/  HMMA.16816.F32.BF16 R32, R4.reuse, R74, R56 ;  /* 0x0000004a0420723c */ /* 0x040fe20000041838 */
[----:B------:R-:W3:Y:S07]  /*3220*/  LDSM.16.M88.4 R72, [R20+0x5000] ;  /* 0x005000001448783b */ /* 0x000eee0000000200 */
[C---:B--2---:R-:W-:Y:S08]  /*3230*/  HMMA.16816.F32.BF16 R52, R4.reuse, R76, R52 ;  /* 0x0000004c0434723c */ /* 0x044ff00000041834 */
[----:B------:R-:W-:Y:S01]  /*3240*/  HMMA.16816.F32.BF16 R48, R4, R78, R48 ;  /* 0x0000004e0430723c */ /* 0x000fe20000041830 */
[----:B------:R2:W1:Y:S04]  /*3250*/  LDSM.16.M88.4 R76, [R20+0x5800] ;  /* 0x00580000144c783b */ /* 0x0004680000000200 */
[----:B------:R-:W-:Y:S03]  /*3260*/  LDSM.16.M88.4 R4, [R186+0x8000] ;  /* 0x00800000ba04783b */ /* 0x000fe60000000200 */
[C---:B----4-:R-:W-:Y:S08]  /*3270*/  HMMA.16816.F32.BF16 R40, R12.reuse, R66, R36 ;  /* 0x000000420c28723c */ /* 0x050ff00000041824 */
[C---:B-----5:R-:W-:Y:S08]  /*3280*/  HMMA.16816.F32.BF16 R36, R12.reuse, R84, R28 ;  /* 0x000000540c24723c */ /* 0x060ff0000004181c */
[C---:B------:R-:W-:Y:S08]  /*3290*/  HMMA.16816.F32.BF16 R28, R12.reuse, R86, R24 ;  /* 0x000000560c1c723c */ /* 0x040ff00000041818 */
[C---:B------:R-:W-:Y:S01]  /*32a0*/  HMMA.16816.F32.BF16 R44, R12.reuse, R64, R44 ;  /* 0x000000400c2c723c */ /* 0x040fe2000004182c */
[----:B------:R-:W-:Y:S07]  /*32b0*/  LDSM.16.M88.4 R64, [R2+0x4800] ;  /* 0x004800000240783b */ /* 0x000fee0000000200 */
[C---:B------:R-:W-:Y:S08]  /*32c0*/  HMMA.16816.F32.BF16 R24, R12.reuse, R80, R16 ;  /* 0x000000500c18723c */ /* 0x040ff00000041810 */
[C---:B--2---:R-:W-:Y:S01]  /*32d0*/  HMMA.16816.F32.BF16 R20, R12.reuse, R82, R32 ;  /* 0x000000520c14723c */ /* 0x044fe20000041820 */
[----:B------:R-:W2:Y:S04]  /*32e0*/  LDSM.16.M88.4 R80, [R2+0x4000] ;  /* 0x004000000250783b */ /* 0x000ea80000000200 */
[----:B------:R-:W4:Y:S03]  /*32f0*/  LDSM.16.M88.4 R32, [R2+0x5000] ;  /* 0x005000000220783b */ /* 0x000f260000000200 */
[C---:B------:R-:W-:Y:S08]  /*3300*/  HMMA.16816.F32.BF16 R16, R12.reuse, R88, R52 ;  /* 0x000000580c10723c */ /* 0x040ff00000041834 */
[----:B------:R-:W-:Y:S08]  /*3310*/  HMMA.16816.F32.BF16 R12, R12, R90, R48 ;  /* 0x0000005a0c0c723c */ /* 0x000ff00000041830 */
[C---:B-1----:R-:W-:Y:S08]  /*3320*/  HMMA.16816.F32.BF16 R52, R8.reuse, R62, R40 ;  /* 0x0000003e0834723c */ /* 0x042ff00000041828 */
[C---:B------:R-:W-:Y:S01]  /*3330*/  HMMA.16816.F32.BF16 R56, R8.reuse, R60, R44 ;  /* 0x0000003c0838723c */ /* 0x040fe2000004182c */
[----:B------:R-:W-:Y:S07]  /*3340*/  LDSM.16.M88.4 R60, [R0+0x4000] ;  /* 0x00400000003c783b */ /* 0x000fee0000000200 */
[C---:B------:R-:W-:Y:S08]  /*3350*/  HMMA.16816.F32.BF16 R48, R8.reuse, R68, R36 ;  /* 0x000000440830723c */ /* 0x040ff00000041824 */
[C---:B------:R-:W-:Y:S01]  /*3360*/  HMMA.16816.F32.BF16 R44, R8.reuse, R70, R28 ;  /* 0x00000046082c723c */ /* 0x040fe2000004181c */
[----:B------:R-:W-:Y:S07]  /*3370*/  LDSM.16.M88.4 R68, [R0+0x5000] ;  /* 0x005000000044783b */ /* 0x000fee0000000200 */
[C---:B---3--:R-:W-:Y:S08]  /*3380*/  HMMA.16816.F32.BF16 R40, R8.reuse, R72, R24 ;  /* 0x000000480828723c */ /* 0x048ff00000041818 */
[C---:B------:R-:W-:Y:S01]  /*3390*/  HMMA.16816.F32.BF16 R36, R8.reuse, R74, R20 ;  /* 0x0000004a0824723c */ /* 0x040fe20000041814 */
[----:B------:R1:W3:Y:S07]  /*33a0*/  LDSM.16.M88.4 R20, [R2+0x5800] ;  /* 0x005800000214783b */ /* 0x0002ee0000000200 */
[C---:B------:R-:W-:Y:S08]  /*33b0*/  HMMA.16816.F32.BF16 R28, R8.reuse, R76, R16 ;  /* 0x0000004c081c723c */ /* 0x040ff00000041810 */
[----:B------:R-:W-:Y:S01]  /*33c0*/  HMMA.16816.F32.BF16 R24, R8, R78, R12 ;  /* 0x0000004e0818723c */ /* 0x000fe2000004180c */
[----:B------:R-:W5:Y:S07]  /*33d0*/  LDSM.16.M88.4 R8, [R185+0x8000] ;  /* 0x00800000b908783b */ /* 0x000f6e0000000200 */
[----:B--2---:R-:W-:Y:S01]  /*33e0*/  HMMA.16816.F32.BF16 R12, R4, R82, R52 ;  /* 0x00000052040c723c */ /* 0x004fe20000041834 */
[----:B-1----:R-:W-:-:S07]  /*33f0*/  @P4 IMAD.HI.U32 R2, R217, c[0x0][0x2c8], RZ ;  /* 0x0000b200d9024a27 */ /* 0x002fce00078e00ff */
[C---:B------:R-:W-:Y:S01]  /*3400*/  HMMA.16816.F32.BF16 R16, R4.reuse, R80, R56 ;  /* 0x000000500410723c */ /* 0x040fe20000041838 */
[----:B------:R-:W1:Y:S07]  /*3410*/  LDSM.16.M88.4 R56, [R0+0x4800] ;  /* 0x004800000038783b */ /* 0x000e6e0000000200 */
[C---:B------:R-:W-:Y:S08]  /*3420*/  HMMA.16816.F32.BF16 R52, R4.reuse, R66, R44 ;  /* 0x000000420434723c */ /* 0x040ff0000004182c */
[C---:B----4-:R-:W-:Y:S08]  /*3430*/  HMMA.16816.F32.BF16 R44, R4.reuse, R32, R40 ;  /* 0x00000020042c723c */ /* 0x050ff00000041828 */
[C---:B------:R-:W-:Y:S08]  /*3440*/  HMMA.16816.F32.BF16 R40, R4.reuse, R34, R36 ;  /* 0x000000220428723c */ /* 0x040ff00000041824 */
[C---:B---3--:R-:W-:Y:S08]  /*3450*/  HMMA.16816.F32.BF16 R36, R4.reuse, R20, R28 ;  /* 0x000000140424723c */ /* 0x048ff0000004181c */
[----:B------:R-:W-:Y:S08]  /*3460*/  HMMA.16816.F32.BF16 R32, R4, R22, R24 ;  /* 0x000000160420723c */ /* 0x000ff00000041818 */
[----:B-----5:R-:W-:Y:S01]  /*3470*/  HMMA.16816.F32.BF16 R20, R8, R62, R12 ;  /* 0x0000003e0814723c */ /* 0x020fe2000004180c */
[----:B------:R2:W-:Y:S01]  /*3480*/  LDSM.16.M88.4 R12, [R0+0x5800] ;  /* 0x00580000000c783b */ /* 0x0005e20000000200 */
[----:B------:R-:W-:Y:S01]  /*3490*/  IMAD.MOV.U32 R3, RZ, RZ, c[0x0][0x2ac] ;  /* 0x0000ab00ff037624 */ /* 0x000fe200078e00ff */
[----:B------:R-:W-:-:S05]  /*34a0*/  DEPBAR.LE SB0, 0x2 ;  /* 0x000080800000791a */ /* 0x000fca0000000000 */
[----:B------:R-:W-:Y:S08]  /*34b0*/  HMMA.16816.F32.BF16 R48, R4, R64, R48 ;  /* 0x000000400430723c */ /* 0x000ff00000041830 */
[----:B------:R-:W-:Y:S01]  /*34c0*/  HMMA.16816.F32.BF16 R24, R8, R60, R16 ;  /* 0x0000003c0818723c */ /* 0x000fe20000041810 */
[----:B--2---:R-:W-:Y:S01]  /*34d0*/  IMAD.MOV.U32 R0, RZ, RZ, R217 ;  /* 0x000000ffff007224 */ /* 0x004fe200078e00d9 */
[----:B------:R-:W-:-:S05]  /*34e0*/  @P4 SHF.R.U32.HI R0, RZ, c[0x0][0x2cc], R2 ;  /* 0x0000b300ff004a19 */ /* 0x000fca0000011602 */
[----:B------:R-:W2:Y:S04]  /*34f0*/  SHFL.IDX PT, R4, R0, RZ, 0x1c1f ;  /* 0x001c1fff00047589 */ /* 0x000ea800000e0000 */
[----:B------:R3:W4:Y:S05]  /*3500*/  SHFL.IDX PT, R2, R0, 0x1, 0x1c1f ;  /* 0x003c1f0000027f89 */ /* 0x00072a00000e0000 */
[----:B-1----:R-:W-:Y:S01]  /*3510*/  HMMA.16816.F32.BF16 R16, R8, R56, R48 ;  /* 0x000000380810723c */ /* 0x002fe20000041830 */
[----:B---3--:R-:W-:-:S04]  /*3520*/  IMAD.MOV.U32 R0, RZ, RZ, -0x40 ;  /* 0xffffffc0ff007424 */ /* 0x008fc800078e00ff */
[----:B------:R-:W-:-:S04]  /*3530*/  IMAD R0, R206, R0, 0x41 ;  /* 0x00000041ce007424 */ /* 0x000fc800078e0200 */
[----:B------:R-:W-:-:S05]  /*3540*/  IMAD R0, R3, c[0x0][0x1d0], R0 ;  /* 0x0000740003007a24 */ /* 0x000fca00078e0200 */
[--C-:B------:R-:W-:Y:S01]  /*3550*/  IADD3 R0, R0, -c[0x0][0x168], -R251.reuse ;  /* 0x80005a0000007a10 */ /* 0x100fe20007ffe8fb */
[----:B------:R-:W-:-:S04]  /*3560*/  IMAD.IADD R3, R100, 0x1, -R251 ;  /* 0x0000000164037824 */ /* 0x000fc800078e0afb */
[C---:B--2---:R-:W-:Y:S02]  /*3570*/  IMAD.IADD R4, R0.reuse, 0x1, R4 ;  /* 0x0000000100047824 */ /* 0x044fe400078e0204 */
[----:B----4-:R-:W-:-:S03]  /*3580*/  IMAD.IADD R0, R0, 0x1, R2 ;  /* 0x0000000100007824 */ /* 0x010fc600078e0202 */
[C---:B------:R-:W-:Y:S02]  /*3590*/  IMNMX R2, R3.reuse, R4, PT ;  /* 0x0000000403027217 */ /* 0x040fe40003800200 */
[----:B------:R-:W-:Y:S01]  /*35a0*/  IMNMX R0, R3, R0, PT ;  /* 0x0000000003007217 */ /* 0x000fe20003800200 */
[C---:B------:R-:W-:Y:S01]  /*35b0*/  HMMA.16816.F32.BF16 R28, R8.reuse, R58, R52 ;  /* 0x0000003a081c723c */ /* 0x040fe20000041834 */
[C---:B------:R-:W-:Y:S02]  /*35c0*/  ISETP.GT.AND P5, PT, R2.reuse, RZ, PT ;  /* 0x000000ff0200720c */ /* 0x040fe40003fa4270 */
[----:B------:R-:W-:Y:S02]  /*35d0*/  ISETP.GT.AND P6, PT, R2, 0x1, PT ;  /* 0x000000010200780c */ /* 0x000fe40003fc4270 */
[----:B------:R-:W-:Y:S02]  /*35e0*/  ISETP.GT.AND P0, PT, R0, 0x1, PT ;  /* 0x000000010000780c */ /* 0x000fe40003f04270 */
[----:B------:R-:W-:Y:S01]  /*35f0*/  FSEL R5, R24, -INF , P5 ;  /* 0xff80000018057808 */ /* 0x000fe20002800000 */
[----:B------:R-:W-:Y:S01]  /*3600*/  HMMA.16816.F32.BF16 R44, R8, R68, R44 ;  /* 0x00000044082c723c */ /* 0x000fe2000004182c */
[----:B------:R-:W-:-:S02]  /*3610*/  ISETP.GT.AND P5, PT, R2, 0x8, PT ;  /* 0x000000080200780c */ /* 0x000fc40003fa4270 */
[----:B------:R-:W-:-:S05]  /*3620*/  FSEL R6, R25, -INF , P6 ;  /* 0xff80000019067808 */ /* 0x000fca0003000000 */
[----:B------:R-:W-:Y:S01]  /*3630*/  HMMA.16816.F32.BF16 R48, R8, R70, R40 ;  /* 0x000000460830723c */ /* 0x000fe20000041828 */
[----:B------:R-:W-:Y:S02]  /*3640*/  ISETP.GT.AND P1, PT, R0, RZ, PT ;  /* 0x000000ff0000720c */ /* 0x000fe40003f24270 */
[----:B------:R-:W-:-:S05]  /*3650*/  FSEL R7, R20, -INF , P5 ;  /* 0xff80000014077808 */ /* 0x000fca0002800000 */
[----:B------:R-:W-:Y:S01]  /*3660*/  HMMA.16816.F32.BF16 R36, R8, R12, R36 ;  /* 0x0000000c0824723c */ /* 0x000fe20000041824 */
[----:B------:R-:W-:-:S07]  /*3670*/  FMNMX.FTZ R3, R5, R6, !PT ;  /* 0x0000000605037209 */ /* 0x000fce0007810000 */
[----:B------:R-:W-:Y:S07]  /*3680*/  HMMA.16816.F32.BF16 R32, R8, R14, R32 ;  /* 0x0000000e0820723c */ /* 0x000fee0000041820 */
[----:B------:R-:W-:Y:S02]  /*3690*/  FSEL R9, R27, -INF , P0 ;  /* 0xff8000001b097808 */ /* 0x000fe40000000000 */
[----:B------:R-:W-:Y:S02]  /*36a0*/  ISETP.GT.AND P0, PT, R2, 0x9, PT ;  /* 0x000000090200780c */ /* 0x000fe40003f04270 */
[----:B------:R-:W-:Y:S01]  /*36b0*/  FSEL R10, R26, -INF , P1 ;  /* 0xff8000001a0a7808 */ /* 0x000fe20000800000 */
[----:B------:R-:W-:Y:S01]  /*36c0*/  BAR.SYNC.DEFER_BLOCKING 0x0 ;  /* 0x0000000000007b1d */ /* 0x000fe20000010000 */
[----:B------:R-:W-:-:S02]  /*36d0*/  FSEL R8, R21, -INF , P0 ;  /* 0xff80000015087808 */ /* 0x000fc40000000000 */
[----:B------:R-:W-:Y:S02]  /*36e0*/  ISETP.GT.AND P0, PT, R0, 0x8, PT ;  /* 0x000000080000780c */ /* 0x000fe40003f04270 */
[----:B------:R-:W-:Y:S02]  /*36f0*/  ISETP.GT.AND P1, PT, R2, 0x10, PT ;  /* 0x000000100200780c */ /* 0x000fe40003f24270 */
[----:B------:R-:W-:Y:S02]  /*3700*/  FMNMX.FTZ R3, R7, R3, !PT ;  /* 0x0000000307037209 */ /* 0x000fe40007810000 */
[----:B------:R-:W-:Y:S02]  /*3710*/  FSEL R11, R22, -INF , P0 ;  /* 0xff800000160b7808 */ /* 0x000fe40000000000 */
[----:B------:R-:W-:Y:S02]  /*3720*/  ISETP.GT.AND P0, PT, R0, 0x11, PT ;  /* 0x000000110000780c */ /* 0x000fe40003f04270 */
[----:B------:R-:W-:-:S02]  /*3730*/  ISETP.GT.AND P6, PT, R2, 0x11, PT ;  /* 0x000000110200780c */ /* 0x000fc40003fc4270 */
[----:B------:R-:W-:Y:S02]  /*3740*/  FSEL R41, R16, -INF , P1 ;  /* 0xff80000010297808 */ /* 0x000fe40000800000 */
[----:B------:R-:W-:Y:S02]  /*3750*/  FMNMX.FTZ R3, R8, R3, !PT ;  /* 0x0000000308037209 */ /* 0x000fe40007810000 */
[C---:B------:R-:W-:Y:S02]  /*3760*/  ISETP.GT.AND P1, PT, R0.reuse, 0x10, PT ;  /* 0x000000100000780c */ /* 0x040fe40003f24270 */
[----:B------:R-:W-:Y:S02]  /*3770*/  ISETP.GT.AND P5, PT, R0, 0x9, PT ;  /* 0x000000090000780c */ /* 0x000fe40003fa4270 */
[----:B------:R-:W-:Y:S01]  /*3780*/  FSEL R56, R19, -INF , P0 ;  /* 0xff80000013387808 */ /* 0x000fe20000000000 */
[----:B------:R-:W-:Y:S01]  /*3790*/  IMAD.IADD R176, R189, 0x1, R191 ;  /* 0x00000001bdb07824 */ /* 0x000fe200078e02bf */
[----:B------:R-:W-:Y:S01]  /*37a0*/  FSEL R40, R17, -INF , P6 ;  /* 0xff80000011287808 */ /* 0x000fe20003000000 */
[----:B------:R-:W-:Y:S01]  /*37b0*/  IMAD.IADD R148, R189, 0x1, R192 ;  /* 0x00000001bd947824 */ /* 0x000fe200078e02c0 */
[----:B------:R-:W-:Y:S01]  /*37c0*/  ISETP.GT.AND P0, PT, R2, 0x18, PT ;  /* 0x000000180200780c */ /* 0x000fe20003f04270 */
[----:B------:R-:W-:Y:S01]  /*37d0*/  LDSM.16.MT88.4 R24, [R192+0x2000] ;  /* 0x00200000c018783b */ /* 0x000fe20000004200 */
[----:B------:R-:W-:-:S02]  /*37e0*/  FMNMX.FTZ R3, R41, R3, !PT ;  /* 0x0000000329037209 */ /* 0x000fc40007810000 */
[----:B------:R-:W-:Y:S02]  /*37f0*/  FSEL R57, R18, -INF , P1 ;  /* 0xff80000012397808 */ /* 0x000fe40000800000 */
[----:B------:R-:W-:Y:S01]  /*3800*/  FSEL R12, R23, -INF , P5 ;  /* 0xff800000170c7808 */ /* 0x000fe20002800000 */
[----:B------:R-:W-:Y:S01]  /*3810*/  LDSM.16.MT88.4 R16, [R112] ;  /* 0x000000007010783b */ /* 0x000fe20000004200 */
[----:B------:R-:W-:Y:S02]  /*3820*/  ISETP.GT.AND P1, PT, R0, 0x18, PT ;  /* 0x000000180000780c */ /* 0x000fe40003f24270 */
[----:B------:R-:W-:Y:S01]  /*3830*/  ISETP.GT.AND P5, PT, R2, 0x19, PT ;  /* 0x000000190200780c */ /* 0x000fe20003fa4270 */
[----:B------:R-:W-:Y:S01]  /*3840*/  LDSM.16.MT88.4 R20, [R192] ;  /* 0x00000000c014783b */ /* 0x000fe20000004200 */
[----:B------:R-:W-:Y:S02]  /*3850*/  FSEL R42, R28, -INF , P0 ;  /* 0xff8000001c2a7808 */ /* 0x000fe40000000000 */
[----:B------:R-:W-:-:S02]  /*3860*/  FMNMX.FTZ R3, R40, R3, !PT ;  /* 0x0000000328037209 */ /* 0x000fc40007810000 */
[----:B------:R-:W-:Y:S02]  /*3870*/  FMNMX.FTZ R4, R10, R9, !PT ;  /* 0x000000090a047209 */ /* 0x000fe40007810000 */
[----:B------:R-:W-:Y:S02]  /*3880*/  ISETP.GT.AND P0, PT, R0, 0x19, PT ;  /* 0x000000190000780c */ /* 0x000fe40003f04270 */
[----:B------:R-:W-:Y:S02]  /*3890*/  FSEL R58, R30, -INF , P1 ;  /* 0xff8000001e3a7808 */ /* 0x000fe40000800000 */
[----:B------:R-:W-:Y:S02]  /*38a0*/  FSEL R43, R29, -INF , P5 ;  /* 0xff8000001d2b7808 */ /* 0x000fe40002800000 */
[----:B------:R-:W-:Y:S02]  /*38b0*/  ISETP.GT.AND P1, PT, R2, 0x20, PT ;  /* 0x000000200200780c */ /* 0x000fe40003f24270 */
[----:B------:R-:W-:-:S02]  /*38c0*/  FMNMX.FTZ R3, R42, R3, !PT ;  /* 0x000000032a037209 */ /* 0x000fc40007810000 */
[----:B------:R-:W-:Y:S02]  /*38d0*/  FMNMX.FTZ R4, R11, R4, !PT ;  /* 0x000000040b047209 */ /* 0x000fe40007810000 */
[----:B------:R-:W-:Y:S02]  /*38e0*/  FSEL R59, R31, -INF , P0 ;  /* 0xff8000001f3b7808 */ /* 0x000fe40000000000 */
[----:B------:R-:W-:Y:S01]  /*38f0*/  ISETP.GT.AND P0, PT, R2, 0x21, PT ;  /* 0x000000210200780c */ /* 0x000fe20003f04270 */
[----:B------:R-:W-:Y:S01]  /*3900*/  LDSM.16.MT88.4 R28, [R176] ;  /* 0x00000000b01c783b */ /* 0x000fe20000004200 */
[----:B------:R-:W-:Y:S02]  /*3910*/  FSEL R117, R44, -INF , P1 ;  /* 0xff8000002c757808 */ /* 0x000fe40000800000 */
[----:B------:R-:W-:Y:S02]  /*3920*/  FMNMX.FTZ R3, R43, R3, !PT ;  /* 0x000000032b037209 */ /* 0x000fe40007810000 */
[----:B------:R-:W-:-:S02]  /*3930*/  FMNMX.FTZ R4, R12, R4, !PT ;  /* 0x000000040c047209 */ /* 0x000fc40007810000 */
[C---:B------:R-:W-:Y:S02]  /*3940*/  ISETP.GT.AND P5, PT, R2.reuse, 0x28, PT ;  /* 0x000000280200780c */ /* 0x040fe40003fa4270 */
[----:B------:R-:W-:Y:S02]  /*3950*/  FSEL R116, R45, -INF , P0 ;  /* 0xff8000002d747808 */ /* 0x000fe40000000000 */
[----:B------:R-:W-:Y:S02]  /*3960*/  FMNMX.FTZ R3, R117, R3, !PT ;  /* 0x0000000375037209 */ /* 0x000fe40007810000 */
[----:B------:R-:W-:Y:S02]  /*3970*/  ISETP.GT.AND P1, PT, R2, 0x29, PT ;  /* 0x000000290200780c */ /* 0x000fe40003f24270 */
[----:B------:R-:W-:Y:S02]  /*3980*/  FMNMX.FTZ R4, R57, R4, !PT ;  /* 0x0000000439047209 */ /* 0x000fe40007810000 */
[----:B------:R-:W-:-:S02]  /*3990*/  FSEL R118, R48, -INF , P5 ;  /* 0xff80000030767808 */ /* 0x000fc40002800000 */
[----:B------:R-:W-:Y:S02]  /*39a0*/  FMNMX.FTZ R3, R116, R3, !PT ;  /* 0x0000000374037209 */ /* 0x000fe40007810000 */
[----:B------:R-:W-:Y:S02]  /*39b0*/  FSEL R132, R49, -INF , P1 ;  /* 0xff80000031847808 */ /* 0x000fe40000800000 */
[----:B------:R-:W-:Y:S02]  /*39c0*/  FMNMX.FTZ R4, R56, R4, !PT ;  /* 0x0000000438047209 */ /* 0x000fe40007810000 */
[----:B------:R-:W-:Y:S02]  /*39d0*/  ISETP.GT.AND P1, PT, R0, 0x20, PT ;  /* 0x000000200000780c */ /* 0x000fe40003f24270 */
[----:B------:R-:W-:Y:S02]  /*39e0*/  ISETP.GT.AND P0, PT, R2, 0x30, PT ;  /* 0x000000300200780c */ /* 0x000fe40003f04270 */
[----:B------:R-:W-:-:S02]  /*39f0*/  FMNMX.FTZ R3, R118, R3, !PT ;  /* 0x0000000376037209 */ /* 0x000fc40007810000 */
[----:B------:R-:W-:Y:S02]  /*3a00*/  FMNMX.FTZ R4, R58, R4, !PT ;  /* 0x000000043a047209 */ /* 0x000fe40007810000 */
[----:B------:R-:W-:Y:S02]  /*3a10*/  FSEL R119, R46, -INF , P1 ;  /* 0xff8000002e777808 */ /* 0x000fe40000800000 */
[C---:B------:R-:W-:Y:S02]  /*3a20*/  ISETP.GT.AND P6, PT, R2.reuse, 0x31, PT ;  /* 0x000000310200780c */ /* 0x040fe40003fc4270 */
[----:B------:R-:W-:Y:S02]  /*3a30*/  ISETP.GT.AND P5, PT, R2, 0x38, PT ;  /* 0x000000380200780c */ /* 0x000fe40003fa4270 */
[----:B------:R-:W-:Y:S02]  /*3a40*/  FSEL R135, R36, -INF , P0 ;  /* 0xff80000024877808 */ /* 0x000fe40000000000 */
[----:B------:R-:W-:-:S02]  /*3a50*/  ISETP.GT.AND P1, PT, R2, 0x39, PT ;  /* 0x000000390200780c */ /* 0x000fc40003f24270 */
        /* <DEDUP_REMOVED lines=8> */
[----:B------:R-:W-:Y:S02]  /*3ae0*/  FSEL R207, R32, -INF , P5 ;  /* 0xff80000020cf7808 */ /* 0x000fe40002800000 */
[----:B------:R-:W-:Y:S02]  /*3af0*/  FMNMX.FTZ R125, R134, R2, !PT ;  /* 0x00000002867d7209 */ /* 0x000fe40007810000 */
[----:B------:R-:W-:Y:S02]  /*3b00*/  ISETP.GT.AND P5, PT, R0, 0x29, PT ;  /* 0x000000290000780c */ /* 0x000fe40003fa4270 */
[----:B------:R-:W-:-:S02]  /*3b10*/  FSEL R126, R50, -INF , P0 ;  /* 0xff800000327e7808 */ /* 0x000fc40000000000 */
[----:B------:R-:W-:Y:S02]  /*3b20*/  FMNMX.FTZ R2, R127, R3, !PT ;  /* 0x000000037f027209 */ /* 0x000fe40007810000 */
[----:B------:R-:W-:Y:S02]  /*3b30*/  FSEL R209, R33, -INF , P1 ;  /* 0xff80000021d17808 */ /* 0x000fe40000800000 */
        /* <DEDUP_REMOVED lines=10> */
[----:B------:R-:W-:Y:S01]  /*3be0*/  FMNMX.FTZ R2, R208, R2, !PT ;  /* 0x00000002d0027209 */ /* 0x000fe20007810000 */
[----:B------:R-:W1:Y:S01]  /*3bf0*/  SHFL.BFLY PT, R3, R125, 0x2, 0x1f ;  /* 0x0c401f007d037f89 */ /* 0x000e6200000e0000 */
[----:B------:R-:W-:Y:S02]  /*3c00*/  ISETP.GT.AND P0, PT, R0, 0x39, PT ;  /* 0x000000390000780c */ /* 0x000fe40003f04270 */
[----:B------:R-:W-:Y:S01]  /*3c10*/  FSEL R210, R34, -INF , P1 ;  /* 0xff80000022d27808 */ /* 0x000fe20000800000 */
[----:B------:R-:W-:Y:S01]  /*3c20*/  LDSM.16.MT88.4 R36, [R148+0x2000] ;  /* 0x002000009424783b */ /* 0x000fe20000004200 */
[----:B------:R-:W-:Y:S02]  /*3c30*/  FMNMX.FTZ R0, R211, R2, !PT ;  /* 0x00000002d3007209 */ /* 0x000fe40007810000 */
[----:B------:R-:W-:Y:S02]  /*3c40*/  FSEL R215, R35, -INF , P0 ;  /* 0xff80000023d77808 */ /* 0x000fe40000000000 */
[----:B------:R-:W-:Y:S01]  /*3c50*/  FMNMX.FTZ R0, R210, R0, !PT ;  /* 0x00000000d2007209 */ /* 0x000fe20007810000 */
[----:B------:R-:W-:Y:S03]  /*3c60*/  LDSM.16.MT88.4 R32, [R191] ;  /* 0x00000000bf20783b */ /* 0x000fe60000004200 */
[----:B------:R-:W-:-:S05]  /*3c70*/  FMNMX.FTZ R0, R215, R0, !PT ;  /* 0x00000000d7007209 */ /* 0x000fca0007810000 */
[----:B------:R-:W2:Y:S01]  /*3c80*/  SHFL.BFLY PT, R2, R0, 0x2, 0x1f ;  /* 0x0c401f0000027f89 */ /* 0x000ea200000e0000 */
[----:B-1----:R-:W-:-:S05]  /*3c90*/  FMNMX.FTZ R125, R125, R3, !PT ;  /* 0x000000037d7d7209 */ /* 0x002fca0007810000 */
        /* <DEDUP_REMOVED lines=9> */
[----:B------:R-:W-:Y:S02]  /*3d30*/  FFMA.FTZ R0, R6, c[0x0][0x2d0], -R2 ;  /* 0x0000b40006007a23 */ /* 0x000fe40000010802 */
[----:B------:R1:W-:Y:S01]  /*3d40*/  MUFU.EX2 R247, R3 ;  /* 0x0000000300f77308 */ /* 0x0003e20000000800 */
[----:B------:R-:W-:-:S07]  /*3d50*/  FSETP.NEU.FTZ.AND P0, PT, R124, -INF , PT ;  /* 0xff8000007c00780b */ /* 0x000fce0003f1d000 */
[----:B------:R2:W3:Y:S01]  /*3d60*/  MUFU.EX2 R245, R0 ;  /* 0x0000000000f57308 */ /* 0x0004e20000000800 */
[----:B-1----:R-:W-:-:S07]  /*3d70*/  FFMA.FTZ R3, R7, c[0x0][0x2d0], -R2 ;  /* 0x0000b40007037a23 */ /* 0x002fce0000010802 */
[----:B------:R1:W-:Y:S01]  /*3d80*/  MUFU.EX2 R244, R3 ;  /* 0x0000000300f47308 */ /* 0x0003e20000000800 */
[----:B--2---:R-:W-:-:S05]  /*3d90*/  FMUL.FTZ R0, R124, c[0x0][0x2d0] ;  /* 0x0000b4007c007a20 */ /* 0x004fca0000410000 */
[----:B------:R-:W-:Y:S01]  /*3da0*/  FSEL R0, R0, RZ, P0 ;  /* 0x000000ff00007208 */ /* 0x000fe20000000000 */
[----:B-1----:R-:W-:-:S04]  /*3db0*/  FFMA.FTZ R3, R8, c[0x0][0x2d0], -R2 ;  /* 0x0000b40008037a23 */ /* 0x002fc80000010802 */
[----:B------:R1:W2:Y:S02]  /*3dc0*/  MUFU.EX2 R246, R3 ;  /* 0x0000000300f67308 */ /* 0x0002a40000000800 */
[----:B-1----:R-:W-:-:S06]  /*3dd0*/  FFMA.FTZ R3, R10, c[0x0][0x2d0], -R0 ;  /* 0x0000b4000a037a23 */ /* 0x002fcc0000010800 */
[----:B------:R1:W-:Y:S02]  /*3de0*/  MUFU.EX2 R242, R3 ;  /* 0x0000000300f27308 */ /* 0x0003e40000000800 */
[----:B-1----:R-:W-:-:S06]  /*3df0*/  FFMA.FTZ R3, R9, c[0x0][0x2d0], -R0 ;  /* 0x0000b40009037a23 */ /* 0x002fcc0000010800 */
[----:B------:R1:W4:Y:S02]  /*3e00*/  MUFU.EX2 R241, R3 ;  /* 0x0000000300f17308 */ /* 0x0003240000000800 */
[--C-:B-1----:R-:W-:Y:S02]  /*3e10*/  FFMA.FTZ R3, R11, c[0x0][0x2d0], -R0.reuse ;  /* 0x0000b4000b037a23 */ /* 0x102fe40000010800 */
[----:B------:R-:W-:Y:S04]  /*3e20*/  LDSM.16.MT88.4 R8, [R176+0x2000] ;  /* 0x00200000b008783b */ /* 0x000fe80000004200 */
[----:B------:R1:W-:Y:S02]  /*3e30*/  MUFU.EX2 R240, R3 ;  /* 0x0000000300f07308 */ /* 0x0003e40000000800 */
[----:B-1----:R-:W-:-:S02]  /*3e40*/  FFMA.FTZ R3, R12, c[0x0][0x2d0], -R0 ;  /* 0x0000b4000c037a23 */ /* 0x002fc40000010800 */
[----:B------:R-:W1:Y:S04]  /*3e50*/  LDSM.16.MT88.4 R12, [R191+0x2000] ;  /* 0x00200000bf0c783b */ /* 0x000e680000004200 */
[----:B------:R-:W5:Y:S01]  /*3e60*/  MUFU.EX2 R243, R3 ;  /* 0x0000000300f37308 */ /* 0x000f620000000800 */
[----:B---3--:R-:W-:Y:S02]  /*3e70*/  F2FP.BF16.PACK_AB R4, R245, R247 ;  /* 0x000000f7f504723e */ /* 0x008fe400000010ff */
[----:B--2---:R-:W-:Y:S02]  /*3e80*/  F2FP.BF16.PACK_AB R6, R246, R244 ;  /* 0x000000f4f606723e */ /* 0x004fe400000010ff */
[----:B----4-:R-:W-:Y:S02]  /*3e90*/  F2FP.BF16.PACK_AB R5, R241, R242 ;  /* 0x000000f2f105723e */ /* 0x010fe400000010ff */
[----:B-----5:R-:W-:-:S07]  /*3ea0*/  F2FP.BF16.PACK_AB R7, R243, R240 ;  /* 0x000000f0f307723e */ /* 0x020fce00000010ff */
[C---:B------:R-:W-:Y:S08]  /*3eb0*/  HMMA.16816.F32.BF16 R84, R4.reuse, R16, RZ ;  /* 0x000000100454723c */ /* 0x040ff000000418ff */
[C---:B------:R-:W-:Y:S01]  /*3ec0*/  HMMA.16816.F32.BF16 R80, R4.reuse, R18, RZ ;  /* 0x000000120450723c */ /* 0x040fe200000418ff */
[----:B------:R-:W-:Y:S07]  /*3ed0*/  LDSM.16.MT88.4 R16, [R176+0x4000] ;  /* 0x00400000b010783b */ /* 0x000fee0000004200 */
[C---:B-1----:R-:W-:Y:S08]  /*3ee0*/  HMMA.16816.F32.BF16 R76, R4.reuse, R12, RZ ;  /* 0x0000000c044c723c */ /* 0x042ff000000418ff */
[C---:B------:R-:W-:Y:S01]  /*3ef0*/  HMMA.16816.F32.BF16 R72, R4.reuse, R14, RZ ;  /* 0x0000000e0448723c */ /* 0x040fe200000418ff */
[----:B------:R-:W1:Y:S07]  /*3f00*/  LDSM.16.MT88.4 R12, [R192+0x4000] ;  /* 0x00400000c00c783b */ /* 0x000e6e0000004200 */
[C---:B------:R-:W-:Y:S08]  /*3f10*/  HMMA.16816.F32.BF16 R92, R4.reuse, R20, RZ ;  /* 0x00000014045c723c */ /* 0x040ff000000418ff */
[C---:B------:R-:W-:Y:S01]  /*3f20*/  HMMA.16816.F32.BF16 R88, R4.reuse, R22, RZ ;  /* 0x000000160458723c */ /* 0x040fe200000418ff */
[----:B------:R-:W2:Y:S07]  /*3f30*/  LDSM.16.MT88.4 R20, [R191+0x4000] ;  /* 0x00400000bf14783b */ /* 0x000eae0000004200 */
[C---:B------:R-:W-:Y:S08]  /*3f40*/  HMMA.16816.F32.BF16 R64, R4.reuse, R8, RZ ;  /* 0x000000080440723c */ /* 0x040ff000000418ff */
[----:B------:R-:W-:Y:S01]  /*3f50*/  HMMA.16816.F32.BF16 R68, R4, R10, RZ ;  /* 0x0000000a0444723c */ /* 0x000fe200000418ff */
[----:B------:R2:W3:Y:S01]  /*3f60*/  LDSM.16.MT88.4 R8, [R112+0x4000] ;  /* 0x004000007008783b */ /* 0x0004e20000004200 */
[----:B------:R-:W-:-:S04]  /*3f70*/  FFMA.FTZ R3, R41, c[0x0][0x2d0], -R2 ;  /* 0x0000b40029037a23 */ /* 0x000fc80000010802 */
[----:B------:R4:W-:Y:S02]  /*3f80*/  MUFU.EX2 R237, R3 ;  /* 0x0000000300ed7308 */ /* 0x0009e40000000800 */
[----:B----4-:R-:W-:-:S06]  /*3f90*/  FFMA.FTZ R3, R40, c[0x0][0x2d0], -R2 ;  /* 0x0000b40028037a23 */ /* 0x010fcc0000010802 */
[----:B------:R4:W5:Y:S01]  /*3fa0*/  MUFU.EX2 R239, R3 ;  /* 0x0000000300ef7308 */ /* 0x0009620000000800 */
[----:B------:R-:W-:Y:S01]  /*3fb0*/  HMMA.16816.F32.BF16 R60, R4, R24, RZ ;  /* 0x00000018043c723c */ /* 0x000fe200000418ff */
[----:B----4-:R-:W-:-:S06]  /*3fc0*/  FFMA.FTZ R3, R42, c[0x0][0x2d0], -R2 ;  /* 0x0000b4002a037a23 */ /* 0x010fcc0000010802 */
[----:B------:R4:W-:Y:S01]  /*3fd0*/  MUFU.EX2 R236, R3 ;  /* 0x0000000300ec7308 */ /* 0x0009e20000000800 */
[----:B------:R-:W-:Y:S01]  /*3fe0*/  HMMA.16816.F32.BF16 R52, R4, R26, RZ ;  /* 0x0000001a0434723c */ /* 0x000fe200000418ff */
[----:B------:R-:W-:Y:S01]  /*3ff0*/  LDSM.16.MT88.4 R24, [R191+0x2800] ;  /* 0x00280000bf18783b */ /* 0x000fe20000004200 */
[----:B----4-:R-:W-:-:S06]  /*4000*/  FFMA.FTZ R3, R43, c[0x0][0x2d0], -R2 ;  /* 0x0000b4002b037a23 */ /* 0x010fcc0000010802 */
[C---:B-1----:R-:W-:Y:S01]  /*4010*/  HMMA.16816.F32.BF16 R140, R4.reuse, R12, RZ ;  /* 0x0000000c048c723c */ /* 0x042fe200000418ff */
[----:B------:R-:W1:Y:S01]  /*4020*/  LDSM.16.MT88.4 R40, [R176+0x800] ;  /* 0x00080000b028783b */ /* 0x000e620000004200 */
[----:B------:R4:W-:Y:S06]  /*4030*/  MUFU.EX2 R238, R3 ;  /* 0x0000000300ee7308 */ /* 0x0009ec0000000800 */
[----:B------:R-:W-:Y:S01]  /*4040*/  HMMA.16816.F32.BF16 R144, R4, R14, RZ ;  /* 0x0000000e0490723c */ /* 0x000fe200000418ff */
[----:B------:R-:W1:Y:S01]  /*4050*/  LDSM.16.MT88.4 R12, [R192+0x2800] ;  /* 0x00280000c00c783b */ /* 0x000e620000004200 */
[----:B----4-:R-:W-:-:S06]  /*4060*/  FFMA.FTZ R3, R57, c[0x0][0x2d0], -R0 ;  /* 0x0000b40039037a23 */ /* 0x010fcc0000010800 */
[C---:B------:R-:W-:Y:S01]  /*4070*/  HMMA.16816.F32.BF16 R128, R4.reuse, R16, RZ ;  /* 0x000000100480723c */ /* 0x040fe200000418ff */
[----:B------:R4:W-:Y:S07]  /*4080*/  MUFU.EX2 R233, R3 ;  /* 0x0000000300e97308 */ /* 0x0009ee0000000800 */
[C---:B------:R-:W-:Y:S01]  /*4090*/  HMMA.16816.F32.BF16 R136, R4.reuse, R18, RZ ;  /* 0x000000120488723c */ /* 0x040fe200000418ff */
[----:B------:R-:W1:Y:S07]  /*40a0*/  LDSM.16.MT88.4 R16, [R191+0x4800] ;  /* 0x00480000bf10783b */ /* 0x000e6e0000004200 */
[----:B------:R-:W-:Y:S01]  /*40b0*/  HMMA.16816.F32.BF16 R44, R4, R36, RZ ;  /* 0x00000024042c723c */ /* 0x000fe200000418ff */
[----:B----4-:R-:W-:-:S07]  /*40c0*/  FFMA.FTZ R3, R56, c[0x0][0x2d0], -R0 ;  /* 0x0000b40038037a23 */ /* 0x010fce0000010800 */
[C---:B------:R-:W-:Y:S01]  /*40d0*/  HMMA.16816.F32.BF16 R48, R4.reuse, R38, RZ ;  /* 0x000000260430723c */ /* 0x040fe200000418ff */
[----:B------:R-:W4:Y:S01]  /*40e0*/  LDSM.16.MT88.4 R36, [R191+0x800] ;  /* 0x00080000bf24783b */ /* 0x000f220000004200 */
[----:B------:R2:W1:Y:S06]  /*40f0*/  MUFU.EX2 R235, R3 ;  /* 0x0000000300eb7308 */ /* 0x00046c0000000800 */
[C---:B------:R-:W-:Y:S08]  /*4100*/  HMMA.16816.F32.BF16 R108, R4.reuse, R32, RZ ;  /* 0x00000020046c723c */ /* 0x040ff000000418ff */
[----:B------:R-:W-:Y:S01]  /*4110*/  HMMA.16816.F32.BF16 R104, R4, R34, RZ ;  /* 0x000000220468723c */ /* 0x000fe200000418ff */
[----:B------:R-:W1:Y:S01]  /*4120*/  LDSM.16.MT88.4 R32, [R192+0x800] ;  /* 0x00080000c020783b */ /* 0x000e620000004200 */
[----:B--2---:R-:W-:-:S06]  /*4130*/  FFMA.FTZ R3, R58, c[0x0][0x2d0], -R0 ;  /* 0x0000b4003a037a23 */ /* 0x004fcc0000010800 */
[C---:B------:R-:W-:Y:S01]  /*4140*/  HMMA.16816.F32.BF16 R96, R4.reuse, R28, RZ ;  /* 0x0000001c0460723c */ /* 0x040fe200000418ff */
[----:B------:R2:W-:Y:S07]  /*4150*/  MUFU.EX2 R219, R3 ;  /* 0x0000000300db7308 */ /* 0x0005ee0000000800 */
[C---:B------:R-:W-:Y:S01]  /*4160*/  HMMA.16816.F32.BF16 R100, R4.reuse, R30, RZ ;  /* 0x0000001e0464723c */ /* 0x040fe200000418ff */
[----:B------:R-:W1:Y:S07]  /*4170*/  LDSM.16.MT88.4 R28, [R148+0x800] ;  /* 0x00080000941c783b */ /* 0x000e6e0000004200 */
[----:B------:R-:W-:Y:S01]  /*4180*/  HMMA.16816.F32.BF16 R112, R4, R20, RZ ;  /* 0x000000140470723c */ /* 0x000fe200000418ff */
[----:B--2---:R-:W-:-:S07]  /*4190*/  FFMA.FTZ R3, R59, c[0x0][0x2d0], -R0 ;  /* 0x0000b4003b037a23 */ /* 0x004fce0000010800 */
[C---:B------:R-:W-:Y:S01]  /*41a0*/  HMMA.16816.F32.BF16 R120, R4.reuse, R22, RZ ;  /* 0x000000160478723c */ /* 0x040fe200000418ff */
[----:B------:R-:W2:Y:S07]  /*41b0*/  LDSM.16.MT88.4 R20, [R176+0x2800] ;  /* 0x00280000b014783b */ /* 0x000eae0000004200 */
[C---:B---3--:R-:W-:Y:S08]  /*41c0*/  HMMA.16816.F32.BF16 R152, R4.reuse, R8, RZ ;  /* 0x000000080498723c */ /* 0x048ff000000418ff */
[----:B------:R-:W-:Y:S01]  /*41d0*/  HMMA.16816.F32.BF16 R160, R4, R10, RZ ;  /* 0x0000000a04a0723c */ /* 0x000fe200000418ff */
[----:B------:R3:W2:Y:S01]  /*41e0*/  LDSM.16.MT88.4 R8, [R148+0x2800] ;  /* 0x002800009408783b */ /* 0x0006a20000004200 */
[----:B------:R-:W4:Y:S05]  /*41f0*/  MUFU.EX2 R234, R3 ;  /* 0x0000000300ea7308 */ /* 0x000f2a0000000800 */
[----:B-----5:R-:W-:-:S02]  /*4200*/  F2FP.BF16.PACK_AB R4, R239, R237 ;  /* 0x000000edef04723e */ /* 0x020fc400000010ff */
[----:B-1----:R-:W-:Y:S02]  /*4210*/  F2FP.BF16.PACK_AB R5, R235, R233 ;  /* 0x000000e9eb05723e */ /* 0x002fe400000010ff */
[----:B------:R-:W-:Y:S02]  /*4220*/  F2FP.BF16.PACK_AB R6, R238, R236 ;  /* 0x000000ecee06723e */ /* 0x000fe400000010ff */
[----:B----4-:R-:W-:-:S07]  /*4230*/  F2FP.BF16.PACK_AB R7, R234, R219 ;  /* 0x000000dbea07723e */ /* 0x010fce00000010ff */
[C---:B------:R-:W-:Y:S08]  /*4240*/  HMMA.16816.F32.BF16 R164, R4.reuse, R40, R96 ;  /* 0x0000002804a4723c */ /* 0x040ff00000041860 */
[----:B------:R-:W-:Y:S01]  /*4250*/  HMMA.16816.F32.BF16 R96, R4, R24, R76 ;  /* 0x000000180460723c */ /* 0x000fe2000004184c */
[----:B------:R-:W-:-:S07]  /*4260*/  FFMA.FTZ R3, R117, c[0x0][0x2d0], -R2 ;  /* 0x0000b40075037a23 */ /* 0x000fce0000010802 */
[C---:B------:R-:W-:Y:S08]  /*4270*/  HMMA.16816.F32.BF16 R76, R4.reuse, R14, R52 ;  /* 0x0000000e044c723c */ /* 0x040ff00000041834 */
[C---:B------:R-:W-:Y:S07]  /*4280*/  HMMA.16816.F32.BF16 R52, R4.reuse, R16, R112 ;  /* 0x000000100434723c */ /* 0x040fee0000041870 */
[----:B------:R-:W-:Y:S01]  /*4290*/  IMAD.IADD R115, R189, 0x1, R192 ;  /* 0x00000001bd737824 */ /* 0x000fe200078e02c0 */
[C---:B------:R-:W-:Y:S08]  /*42a0*/  HMMA.16816.F32.BF16 R168, R4.reuse, R38, R104 ;  /* 0x0000002604a8723c */ /* 0x040ff00000041868 */
[C---:B------:R-:W-:Y:S01]  /*42b0*/  HMMA.16816.F32.BF16 R156, R4.reuse, R42, R100 ;  /* 0x0000002a049c723c */ /* 0x040fe20000041864 */
[----:B------:R1:W-:Y:S07]  /*42c0*/  MUFU.EX2 R205, R3 ;  /* 0x0000000300cd7308 */ /* 0x0003ee0000000800 */
[C---:B---3--:R-:W-:Y:S08]  /*42d0*/  HMMA.16816.F32.BF16 R148, R4.reuse, R32, R92 ;  /* 0x000000200494723c */ /* 0x048ff0000004185c */
[C---:B------:R-:W-:Y:S08]  /*42e0*/  HMMA.16816.F32.BF16 R104, R4.reuse, R28, R84 ;  /* 0x0000001c0468723c */ /* 0x040ff00000041854 */
[C---:B------:R-:W-:Y:S01]  /*42f0*/  HMMA.16816.F32.BF16 R100, R4.reuse, R30, R80 ;  /* 0x0000001e0464723c */ /* 0x040fe20000041850 */
[--C-:B-1----:R-:W-:Y:S01]  /*4300*/  FFMA.FTZ R3, R116, c[0x0][0x2d0], -R2.reuse ;  /* 0x0000b40074037a23 */ /* 0x102fe20000010802 */
[----:B------:R-:W-:Y:S06]  /*4310*/  LDSM.16.MT88.4 R28, [R191+0x5000] ;  /* 0x00500000bf1c783b */ /* 0x000fec0000004200 */
[C---:B------:R-:W-:Y:S01]  /*4320*/  HMMA.16816.F32.BF16 R92, R4.reuse, R26, R72 ;  /* 0x0000001a045c723c */ /* 0x040fe20000041848 */
[----:B------:R-:W1:Y:S07]  /*4330*/  LDSM.16.MT88.4 R24, [R176+0x4800] ;  /* 0x00480000b018783b */ /* 0x000e6e0000004200 */
[C---:B--2---:R-:W-:Y:S08]  /*4340*/  HMMA.16816.F32.BF16 R84, R4.reuse, R22, R68 ;  /* 0x000000160454723c */ /* 0x044ff00000041844 */
[C---:B------:R-:W-:Y:S01]  /*4350*/  HMMA.16816.F32.BF16 R80, R4.reuse, R12, R60 ;  /* 0x0000000c0450723c */ /* 0x040fe2000004183c */
[----:B------:R2:W3:Y:S01]  /*4360*/  MUFU.EX2 R204, R3 ;  /* 0x0000000300cc7308 */ /* 0x0004e20000000800 */
[----:B------:R-:W-:Y:S06]  /*4370*/  LDSM.16.MT88.4 R12, [R192+0x4800] ;  /* 0x00480000c00c783b */ /* 0x000fec0000004200 */
[C---:B------:R-:W-:Y:S08]  /*4380*/  HMMA.16816.F32.BF16 R68, R4.reuse, R8, R44 ;  /* 0x000000080444723c */ /* 0x040ff0000004182c */
[----:B------:R-:W-:Y:S01]  /*4390*/  HMMA.16816.F32.BF16 R60, R4, R10, R48 ;  /* 0x0000000a043c723c */ /* 0x000fe20000041830 */
[----:B------:R-:W4:Y:S01]  /*43a0*/  LDSM.16.MT88.4 R8, [R115+0x4800] ;  /* 0x004800007308783b */ /* 0x000f220000004200 */
[----:B--2---:R-:W-:-:S04]  /*43b0*/  FFMA.FTZ R3, R118, c[0x0][0x2d0], -R2 ;  /* 0x0000b40076037a23 */ /* 0x004fc80000010802 */
[----:B------:R2:W-:Y:S02]  /*43c0*/  MUFU.EX2 R182, R3 ;  /* 0x0000000300b67308 */ /* 0x0005e40000000800 */
[----:B------:R-:W-:Y:S01]  /*43d0*/  HMMA.16816.F32.BF16 R56, R4, R18, R120 ;  /* 0x000000120438723c */ /* 0x000fe20000041878 */
[----:B------:R-:W5:Y:S01]  /*43e0*/  LDSM.16.MT88.4 R16, [R191+0x1000] ;  /* 0x00100000bf10783b */ /* 0x000f620000004200 */
[----:B--2---:R-:W-:-:S04]  /*43f0*/  FFMA.FTZ R3, R132, c[0x0][0x2d0], -R2 ;  /* 0x0000b40084037a23 */ /* 0x004fc80000010802 */
[----:B------:R2:W-:Y:S02]  /*4400*/  MUFU.EX2 R214, R3 ;  /* 0x0000000300d67308 */ /* 0x0005e40000000800 */
[----:B------:R-:W-:Y:S01]  /*4410*/  HMMA.16816.F32.BF16 R172, R4, R36, R108 ;  /* 0x0000002404ac723c */ /* 0x000fe2000004186c */
[----:B--2---:R-:W-:-:S05]  /*4420*/  FFMA.FTZ R3, R119, c[0x0][0x2d0], -R0 ;  /* 0x0000b40077037a23 */ /* 0x004fca0000010800 */
[----:B------:R2:W-:Y:S02]  /*4430*/  MUFU.EX2 R181, R3 ;  /* 0x0000000300b57308 */ /* 0x0005e40000000800 */
[----:B------:R-:W-:Y:S01]  /*4440*/  HMMA.16816.F32.BF16 R108, R4, R34, R88 ;  /* 0x00000022046c723c */ /* 0x000fe20000041858 */
[----:B------:R-:W3:Y:S01]  /*4450*/  LDSM.16.MT88.4 R32, [R192+0x1000] ;  /* 0x00100000c020783b */ /* 0x000ee20000004200 */
[----:B--2---:R-:W-:-:S04]  /*4460*/  FFMA.FTZ R3, R127, c[0x0][0x2d0], -R0 ;  /* 0x0000b4007f037a23 */ /* 0x004fc80000010800 */
[----:B------:R2:W1:Y:S02]  /*4470*/  MUFU.EX2 R180, R3 ;  /* 0x0000000300b47308 */ /* 0x0004640000000800 */
[----:B------:R-:W-:Y:S01]  /*4480*/  HMMA.16816.F32.BF16 R88, R4, R20, R64 ;  /* 0x000000140458723c */ /* 0x000fe20000041840 */
[----:B------:R-:W-:Y:S01]  /*4490*/  LDSM.16.MT88.4 R20, [R176+0x3000] ;  /* 0x00300000b014783b */ /* 0x000fe20000004200 */
[----:B--2---:R-:W-:-:S04]  /*44a0*/  FFMA.FTZ R3, R126, c[0x0][0x2d0], -R0 ;  /* 0x0000b4007e037a23 */ /* 0x004fc80000010800 */
[----:B------:R2:W-:Y:S02]  /*44b0*/  MUFU.EX2 R127, R3 ;  /* 0x00000003007f7308 */ /* 0x0005e40000000800 */
[C---:B-1----:R-:W-:Y:S08]  /*44c0*/  HMMA.16816.F32.BF16 R48, R4.reuse, R24, R128 ;  /* 0x000000180430723c */ /* 0x042ff00000041880 */
[----:B------:R-:W-:Y:S01]  /*44d0*/  HMMA.16816.F32.BF16 R40, R4, R26, R136 ;  /* 0x0000001a0428723c */ /* 0x000fe20000041888 */
[----:B------:R-:W1:Y:S01]  /*44e0*/  LDSM.16.MT88.4 R24, [R176+0x1000] ;  /* 0x00100000b018783b */ /* 0x000e620000004200 */
[----:B--2---:R-:W-:-:S06]  /*44f0*/  FFMA.FTZ R3, R133, c[0x0][0x2d0], -R0 ;  /* 0x0000b40085037a23 */ /* 0x004fcc0000010800 */
[C---:B----4-:R-:W-:Y:S01]  /*4500*/  HMMA.16816.F32.BF16 R72, R4.reuse, R8, R152 ;  /* 0x000000080448723c */ /* 0x050fe20000041898 */
[----:B------:R-:W2:Y:S07]  /*4510*/  MUFU.EX2 R126, R3 ;  /* 0x00000003007e7308 */ /* 0x000eae0000000800 */
[C---:B------:R-:W-:Y:S01]  /*4520*/  HMMA.16816.F32.BF16 R64, R4.reuse, R10, R160 ;  /* 0x0000000a0440723c */ /* 0x040fe200000418a0 */
[----:B------:R-:W4:Y:S07]  /*4530*/  LDSM.16.MT88.4 R8, [R191+0x3000] ;  /* 0x00300000bf08783b */ /* 0x000f2e0000004200 */
[C---:B------:R-:W-:Y:S08]  /*4540*/  HMMA.16816.F32.BF16 R36, R4.reuse, R12, R140 ;  /* 0x0000000c0424723c */ /* 0x040ff0000004188c */
[----:B------:R-:W-:Y:S01]  /*4550*/  HMMA.16816.F32.BF16 R44, R4, R14, R144 ;  /* 0x0000000e042c723c */ /* 0x000fe20000041890 */
[----:B------:R-:W-:Y:S06]  /*4560*/  LDSM.16.MT88.4 R12, [R115+0x1000] ;  /* 0x00100000730c783b */ /* 0x000fec0000004200 */
[----:B---3--:R-:W-:-:S02]  /*4570*/  F2FP.BF16.PACK_AB R4, R204, R205 ;  /* 0x000000cdcc04723e */ /* 0x008fc400000010ff */
[----:B------:R-:W-:Y:S02]  /*4580*/  F2FP.BF16.PACK_AB R5, R180, R181 ;  /* 0x000000b5b405723e */ /* 0x000fe400000010ff */
[----:B------:R-:W-:Y:S02]  /*4590*/  F2FP.BF16.PACK_AB R6, R214, R182 ;  /* 0x000000b6d606723e */ /* 0x000fe400000010ff */
[----:B--2---:R-:W-:-:S07]  /*45a0*/  F2FP.BF16.PACK_AB R7, R126, R127 ;  /* 0x0000007f7e07723e */ /* 0x004fce00000010ff */
[C---:B-----5:R-:W-:Y:S08]  /*45b0*/  HMMA.16816.F32.BF16 R128, R4.reuse, R16, R172 ;  /* 0x000000100480723c */ /* 0x060ff000000418ac */
[C---:B------:R-:W-:Y:S01]  /*45c0*/  HMMA.16816.F32.BF16 R196, R4.reuse, R18, R168 ;  /* 0x0000001204c4723c */ /* 0x040fe200000418a8 */
[----:B------:R-:W2:Y:S07]  /*45d0*/  LDSM.16.MT88.4 R16, [R192+0x3000] ;  /* 0x00300000c010783b */ /* 0x000eae0000004200 */
[C---:B------:R-:W-:Y:S07]  /*45e0*/  HMMA.16816.F32.BF16 R168, R4.reuse, R34, R108 ;  /* 0x0000002204a8723c */ /* 0x040fee000004186c */
[----:B------:R-:W-:Y:S01]  /*45f0*/  IMAD.IADD R111, R189, 0x1, R191 ;  /* 0x00000001bd6f7824 */ /* 0x000fe200078e02bf */
[C---:B-1----:R-:W-:Y:S08]  /*4600*/  HMMA.16816.F32.BF16 R200, R4.reuse, R24, R164 ;  /* 0x0000001804c8723c */ /* 0x042ff000000418a4 */
[C---:B------:R-:W-:Y:S01]  /*4610*/  HMMA.16816.F32.BF16 R176, R4.reuse, R26, R156 ;  /* 0x0000001a04b0723c */ /* 0x040fe2000004189c */
[----:B------:R-:W1:Y:S07]  /*4620*/  LDSM.16.MT88.4 R24, [R115+0x3000] ;  /* 0x003000007318783b */ /* 0x000e6e0000004200 */
[C---:B----4-:R-:W-:Y:S08]  /*4630*/  HMMA.16816.F32.BF16 R160, R4.reuse, R8, R96 ;  /* 0x0000000804a0723c */ /* 0x050ff00000041860 */
[----:B------:R-:W-:Y:S01]  /*4640*/  HMMA.16816.F32.BF16 R152, R4, R10, R92 ;  /* 0x0000000a0498723c */ /* 0x000fe2000004185c */
[----:B------:R-:W3:Y:S01]  /*4650*/  LDSM.16.MT88.4 R8, [R111+0x5000] ;  /* 0x005000006f08783b */ /* 0x000ee20000004200 */
[----:B------:R-:W-:-:S06]  /*4660*/  FFMA.FTZ R3, R135, c[0x0][0x2d0], -R2 ;  /* 0x0000b40087037a23 */ /* 0x000fcc0000010802 */
[C---:B--2---:R-:W-:Y:S01]  /*4670*/  HMMA.16816.F32.BF16 R144, R4.reuse, R16, R80 ;  /* 0x000000100490723c */ /* 0x044fe20000041850 */
[----:B------:R-:W-:Y:S07]  /*4680*/  LDSM.16.MT88.4 R80, [R111+0x5800] ;  /* 0x005800006f50783b */ /* 0x000fee0000004200 */
[C---:B------:R-:W-:Y:S01]  /*4690*/  HMMA.16816.F32.BF16 R140, R4.reuse, R18, R76 ;  /* 0x00000012048c723c */ /* 0x040fe2000004184c */
[----:B------:R-:W2:Y:S04]  /*46a0*/  LDSM.16.MT88.4 R16, [R115+0x5000] ;  /* 0x005000007310783b */ /* 0x000ea80000004200 */
[----:B------:R-:W-:Y:S03]  /*46b0*/  LDSM.16.MT88.4 R112, [R192+0x1800] ;  /* 0x00180000c070783b */ /* 0x000fe60000004200 */
[C---:B------:R-:W-:Y:S01]  /*46c0*/  HMMA.16816.F32.BF16 R116, R4.reuse, R12, R104 ;  /* 0x0000000c0474723c */ /* 0x040fe20000041868 */
[----:B------:R-:W-:Y:S07]  /*46d0*/  LDSM.16.MT88.4 R104, [R111+0x1800] ;  /* 0x001800006f68783b */ /* 0x000fee0000004200 */
[C---:B------:R-:W-:Y:S01]  /*46e0*/  HMMA.16816.F32.BF16 R164, R4.reuse, R14, R100 ;  /* 0x0000000e04a4723c */ /* 0x040fe20000041864 */
[----:B------:R-:W4:Y:S07]  /*46f0*/  LDSM.16.MT88.4 R12, [R192+0x5000] ;  /* 0x00500000c00c783b */ /* 0x000f2e0000004200 */
[C---:B------:R-:W-:Y:S08]  /*4700*/  HMMA.16816.F32.BF16 R172, R4.reuse, R32, R148 ;  /* 0x0000002004ac723c */ /* 0x040ff00000041894 */
[C---:B------:R-:W-:Y:S01]  /*4710*/  HMMA.16816.F32.BF16 R148, R4.reuse, R22, R84 ;  /* 0x000000160494723c */ /* 0x040fe20000041854 */
[----:B------:R5:W-:Y:S07]  /*4720*/  MUFU.EX2 R23, R3 ;  /* 0x0000000300177308 */ /* 0x000bee0000000800 */
[----:B------:R-:W-:Y:S01]  /*4730*/  HMMA.16816.F32.BF16 R156, R4, R20, R88 ;  /* 0x00000014049c723c */ /* 0x000fe20000041858 */
[----:B------:R-:W-:Y:S01]  /*4740*/  LDSM.16.MT88.4 R88, [R192+0x5800] ;  /* 0x00580000c058783b */ /* 0x000fe20000004200 */
[----:B-----5:R-:W-:-:S06]  /*4750*/  FFMA.FTZ R3, R134, c[0x0][0x2d0], -R2 ;  /* 0x0000b40086037a23 */ /* 0x020fcc0000010802 */
[C---:B-1----:R-:W-:Y:S01]  /*4760*/  HMMA.16816.F32.BF16 R136, R4.reuse, R24, R68 ;  /* 0x000000180488723c */ /* 0x042fe20000041844 */
[----:B------:R-:W1:Y:S01]  /*4770*/  LDSM.16.MT88.4 R132, [R191+0x1800] ;  /* 0x00180000bf84783b */ /* 0x000e620000004200 */
[----:B------:R5:W1:Y:S06]  /*4780*/  MUFU.EX2 R22, R3 ;  /* 0x0000000300167308 */ /* 0x000a6c0000000800 */
[----:B------:R-:W-:Y:S01]  /*4790*/  HMMA.16816.F32.BF16 R32, R4, R26, R60 ;  /* 0x0000001a0420723c */ /* 0x000fe2000004183c */
[--C-:B-----5:R-:W-:Y:S02]  /*47a0*/  FFMA.FTZ R3, R207, c[0x0][0x2d0], -R2.reuse ;  /* 0x0000b400cf037a23 */ /* 0x120fe40000010802 */
[----:B------:R-:W-:-:S04]  /*47b0*/  FFMA.FTZ R2, R209, c[0x0][0x2d0], -R2 ;  /* 0x0000b400d1027a23 */ /* 0x000fc80000010802 */
[----:B------:R5:W-:Y:S01]  /*47c0*/  MUFU.EX2 R20, R2 ;  /* 0x0000000200147308 */ /* 0x000be20000000800 */
[C---:B---3--:R-:W-:Y:S08]  /*47d0*/  HMMA.16816.F32.BF16 R24, R4.reuse, R10, R40 ;  /* 0x0000000a0418723c */ /* 0x048ff00000041828 */
[----:B------:R-:W-:Y:S01]  /*47e0*/  HMMA.16816.F32.BF16 R76, R4, R8, R48 ;  /* 0x00000008044c723c */ /* 0x000fe20000041830 */
[----:B------:R-:W-:Y:S01]  /*47f0*/  MUFU.EX2 R21, R3 ;  /* 0x0000000300157308 */ /* 0x000fe20000000800 */
[----:B------:R-:W-:Y:S01]  /*4800*/  IMAD.IADD R207, R189, 0x1, R192 ;  /* 0x00000001bdcf7824 */ /* 0x000fe200078e02c0 */
[----:B------:R-:W-:Y:S01]  /*4810*/  LDSM.16.MT88.4 R40, [R191+0x3800] ;  /* 0x00380000bf28783b */ /* 0x000fe20000004200 */
[----:B-----5:R-:W-:-:S04]  /*4820*/  FFMA.FTZ R2, R208, c[0x0][0x2d0], -R0 ;  /* 0x0000b400d0027a23 */ /* 0x020fc80000010800 */
[----:B------:R-:W-:Y:S01]  /*4830*/  HMMA.16816.F32.BF16 R68, R4, R28, R52 ;  /* 0x0000001c0444723c */ /* 0x000fe20000041834 */
[----:B------:R-:W3:Y:S01]  /*4840*/  LDSM.16.MT88.4 R120, [R207+0x1800] ;  /* 0x00180000cf78783b */ /* 0x000ee20000004200 */
[----:B------:R5:W-:Y:S03]  /*4850*/  MUFU.EX2 R10, R2 ;  /* 0x00000002000a7308 */ /* 0x000be60000000800 */
[----:B------:R1:W1:Y:S01]  /*4860*/  LDSM.16.MT88.4 R48, [R111+0x3800] ;  /* 0x003800006f30783b */ /* 0x0002620000004200 */
[----:B-----5:R-:W-:-:S04]  /*4870*/  FFMA.FTZ R2, R211, c[0x0][0x2d0], -R0 ;  /* 0x0000b400d3027a23 */ /* 0x020fc80000010800 */
[----:B------:R5:W1:Y:S01]  /*4880*/  MUFU.EX2 R9, R2 ;  /* 0x0000000200097308 */ /* 0x000a620000000800 */
[----:B--2---:R-:W-:Y:S01]  /*4890*/  HMMA.16816.F32.BF16 R92, R4, R16, R72 ;  /* 0x00000010045c723c */ /* 0x004fe20000041848 */
[----:B------:R-:W-:Y:S01]  /*48a0*/  LDSM.16.MT88.4 R72, [R191+0x5800] ;  /* 0x00580000bf48783b */ /* 0x000fe20000004200 */
[--C-:B-----5:R-:W-:Y:S02]  /*48b0*/  FFMA.FTZ R2, R210, c[0x0][0x2d0], -R0.reuse ;  /* 0x0000b400d2027a23 */ /* 0x120fe40000010800 */
[----:B------:R-:W-:-:S03]  /*48c0*/  FFMA.FTZ R0, R215, c[0x0][0x2d0], -R0 ;  /* 0x0000b400d7007a23 */ /* 0x000fc60000010800 */
[----:B------:R2:W-:Y:S08]  /*48d0*/  MUFU.EX2 R8, R2 ;  /* 0x0000000200087308 */ /* 0x0005f00000000800 */
[----:B------:R5:W1:Y:S01]  /*48e0*/  MUFU.EX2 R3, R0 ;  /* 0x0000000000037308 */ /* 0x000a620000000800 */
[----:B--2---:R-:W-:-:S04]  /*48f0*/  FADD.FTZ R2, R247, R245 ;  /* 0x000000f5f7027221 */ /* 0x004fc80000010000 */
[----:B------:R-:W-:Y:S02]  /*4900*/  FADD.FTZ R2, R244, R2 ;  /* 0x00000002f4027221 */ /* 0x000fe40000010000 */
[----:B-----5:R-:W-:-:S04]  /*4910*/  FADD.FTZ R0, R242, R241 ;  /* 0x000000f1f2007221 */ /* 0x020fc80000010000 */
[----:B------:R-:W-:Y:S02]  /*4920*/  FADD.FTZ R0, R240, R0 ;  /* 0x00000000f0007221 */ /* 0x000fe40000010000 */
[----:B------:R-:W-:Y:S02]  /*4930*/  FADD.FTZ R2, R246, R2 ;  /* 0x00000002f6027221 */ /* 0x000fe40000010000 */
[----:B------:R-:W-:Y:S01]  /*4940*/  FADD.FTZ R0, R243, R0 ;  /* 0x00000000f3007221 */ /* 0x000fe20000010000 */
[----:B------:R-:W-:Y:S01]  /*4950*/  HMMA.16816.F32.BF16 R28, R4, R30, R56 ;  /* 0x0000001e041c723c */ /* 0x000fe20000041838 */
[----:B------:R-:W2:Y:S01]  /*4960*/  LDSM.16.MT88.4 R56, [R192+0x3800] ;  /* 0x00380000c038783b */ /* 0x000ea20000004200 */
[----:B------:R-:W-:Y:S02]  /*4970*/  FADD.FTZ R2, R237, R2 ;  /* 0x00000002ed027221 */ /* 0x000fe40000010000 */
[----:B------:R-:W-:-:S04]  /*4980*/  FADD.FTZ R0, R233, R0 ;  /* 0x00000000e9007221 */ /* 0x000fc80000010000 */
[----:B----4-:R-:W-:Y:S01]  /*4990*/  HMMA.16816.F32.BF16 R84, R4, R12, R36 ;  /* 0x0000000c0454723c */ /* 0x010fe20000041824 */
[----:B------:R-:W-:-:S07]  /*49a0*/  FADD.FTZ R2, R239, R2 ;  /* 0x00000002ef027221 */ /* 0x000fce0000010000 */
[----:B------:R-:W-:Y:S01]  /*49b0*/  HMMA.16816.F32.BF16 R16, R4, R18, R64 ;  /* 0x000000120410723c */ /* 0x000fe20000041840 */
[----:B------:R-:W4:Y:S01]  /*49c0*/  LDSM.16.MT88.4 R64, [R207+0x3800] ;  /* 0x00380000cf40783b */ /* 0x000f220000004200 */
[----:B------:R-:W-:-:S06]  /*49d0*/  FADD.FTZ R0, R235, R0 ;  /* 0x00000000eb007221 */ /* 0x000fcc0000010000 */
[----:B------:R-:W-:Y:S01]  /*49e0*/  HMMA.16816.F32.BF16 R12, R4, R14, R44 ;  /* 0x0000000e040c723c */ /* 0x000fe2000004182c */
[----:B------:R-:W5:Y:S01]  /*49f0*/  LDSM.16.MT88.4 R4, [R207+0x5800] ;  /* 0x00580000cf04783b */ /* 0x000f620000004200 */
[----:B------:R-:W-:Y:S02]  /*4a00*/  FADD.FTZ R2, R236, R2 ;  /* 0x00000002ec027221 */ /* 0x000fe40000010000 */
[----:B------:R-:W-:Y:S02]  /*4a10*/  FADD.FTZ R0, R219, R0 ;  /* 0x00000000db007221 */ /* 0x000fe40000010000 */
[----:B------:R-:W-:Y:S02]  /*4a20*/  FADD.FTZ R2, R238, R2 ;  /* 0x00000002ee027221 */ /* 0x000fe40000010000 */
[----:B------:R-:W-:Y:S02]  /*4a30*/  FADD.FTZ R0, R234, R0 ;  /* 0x00000000ea007221 */ /* 0x000fe40000010000 */
[----:B------:R-:W-:-:S02]  /*4a40*/  FADD.FTZ R2, R205, R2 ;  /* 0x00000002cd027221 */ /* 0x000fc40000010000 */
[----:B------:R-:W-:Y:S02]  /*4a50*/  FADD.FTZ R0, R181, R0 ;  /* 0x00000000b5007221 */ /* 0x000fe40000010000 */
[----:B------:R-:W-:Y:S02]  /*4a60*/  FADD.FTZ R2, R204, R2 ;  /* 0x00000002cc027221 */ /* 0x000fe40000010000 */
[----:B------:R-:W-:Y:S02]  /*4a70*/  FADD.FTZ R0, R180, R0 ;  /* 0x00000000b4007221 */ /* 0x000fe40000010000 */
[----:B------:R-:W-:Y:S02]  /*4a80*/  FADD.FTZ R2, R182, R2 ;  /* 0x00000002b6027221 */ /* 0x000fe40000010000 */
[----:B------:R-:W-:Y:S01]  /*4a90*/  FADD.FTZ R0, R127, R0 ;  /* 0x000000007f007221 */ /* 0x000fe20000010000 */
[----:B------:R-:W-:Y:S01]  /*4aa0*/  ISETP.GE.AND P0, PT, R206, 0x3, PT ;  /* 0x00000003ce00780c */ /* 0x000fe20003f06270 */
[----:B------:R-:W-:-:S02]  /*4ab0*/  FADD.FTZ R214, R214, R2 ;  /* 0x00000002d6d67221 */ /* 0x000fc40000010000 */
[----:B------:R-:W-:Y:S01]  /*4ac0*/  FADD.FTZ R215, R126, R0 ;  /* 0x000000007ed77221 */ /* 0x000fe20000010000 */
[----:B-1----:R-:W-:Y:S01]  /*4ad0*/  F2FP.BF16.PACK_AB R96, R22, R23 ;  /* 0x000000171660723e */ /* 0x002fe200000010ff */
[----:B------:R-:W-:Y:S01]  /*4ae0*/  FADD.FTZ R214, R23, R214 ;  /* 0x000000d617d67221 */ /* 0x000fe20000010000 */
[----:B------:R-:W-:Y:S01]  /*4af0*/  F2FP.BF16.PACK_AB R97, R9, R10 ;  /* 0x0000000a0961723e */ /* 0x000fe200000010ff */
[----:B------:R-:W-:Y:S01]  /*4b00*/  FADD.FTZ R215, R10, R215 ;  /* 0x000000d70ad77221 */ /* 0x000fe20000010000 */
[----:B------:R-:W-:Y:S02]  /*4b10*/  F2FP.BF16.PACK_AB R98, R20, R21 ;  /* 0x000000151462723e */ /* 0x000fe400000010ff */
[----:B------:R-:W-:Y:S01]  /*4b20*/  F2FP.BF16.PACK_AB R99, R3, R8 ;  /* 0x000000080363723e */ /* 0x000fe200000010ff */
[----:B------:R-:W-:Y:S02]  /*4b30*/  FADD.FTZ R214, R22, R214 ;  /* 0x000000d616d67221 */ /* 0x000fe40000010000 */
[----:B------:R-:W-:Y:S01]  /*4b40*/  FADD.FTZ R215, R9, R215 ;  /* 0x000000d709d77221 */ /* 0x000fe20000010000 */
[----:B------:R-:W-:Y:S01]  /*4b50*/  BSSY B0, `(.L_x_1445) ;  /* 0x000006e000007945 */ /* 0x000fe20003800000 */
[----:B------:R-:W-:-:S02]  /*4b60*/  FADD.FTZ R214, R21, R214 ;  /* 0x000000d615d67221 */ /* 0x000fc40000010000 */
[----:B------:R-:W-:Y:S01]  /*4b70*/  HMMA.16816.F32.BF16 R128, R96, R132, R128 ;  /* 0x000000846080723c */ /* 0x000fe20000041880 */
[----:B------:R-:W-:Y:S02]  /*4b80*/  FADD.FTZ R215, R8, R215 ;  /* 0x000000d708d77221 */ /* 0x000fe40000010000 */
[----:B------:R-:W-:-:S05]  /*4b90*/  FADD.FTZ R214, R20, R214 ;  /* 0x000000d614d67221 */ /* 0x000fca0000010000 */
[----:B------:R-:W-:Y:S01]  /*4ba0*/  HMMA.16816.F32.BF16 R100, R96, R104, R200 ;  /* 0x000000686064723c */ /* 0x000fe200000418c8 */
[----:B------:R-:W-:-:S07]  /*4bb0*/  FADD.FTZ R215, R3, R215 ;  /* 0x000000d703d77221 */ /* 0x000fce0000010000 */
[C---:B------:R-:W-:Y:S08]  /*4bc0*/  HMMA.16816.F32.BF16 R108, R96.reuse, R112, R172 ;  /* 0x00000070606c723c */ /* 0x040ff000000418ac */
[C---:B---3--:R-:W-:Y:S08]  /*4bd0*/  HMMA.16816.F32.BF16 R116, R96.reuse, R120, R116 ;  /* 0x000000786074723c */ /* 0x048ff00000041874 */
[C---:B------:R-:W-:Y:S08]  /*4be0*/  HMMA.16816.F32.BF16 R36, R96.reuse, R40, R160 ;  /* 0x000000286024723c */ /* 0x040ff000000418a0 */
[C---:B------:R-:W-:Y:S08]  /*4bf0*/  HMMA.16816.F32.BF16 R44, R96.reuse, R48, R156 ;  /* 0x00000030602c723c */ /* 0x040ff0000004189c */
[C---:B--2---:R-:W-:Y:S08]  /*4c00*/  HMMA.16816.F32.BF16 R52, R96.reuse, R56, R144 ;  /* 0x000000386034723c */ /* 0x044ff00000041890 */
        /* <DEDUP_REMOVED lines=15> */
[C---:B-----5:R-:W-:Y:S08]  /*4d00*/  HMMA.16816.F32.BF16 R92, R96.reuse, R4, R92 ;  /* 0x00000004605c723c */ /* 0x060ff0000004185c */
[----:B------:R-:W-:Y:S01]  /*4d10*/  HMMA.16816.F32.BF16 R96, R96, R6, R16 ;  /* 0x000000066060723c */ /* 0x000fe20000041810 */
[----:B------:R-:W-:Y:S07]  /*4d20*/  @!UPT UIADD3 URZ, URZ, URZ, URZ ;  /* 0x0000003f3f3ff290 */ /* 0x000fee000fffe03f */
[----:B------:R-:W-:Y:S11]  /*4d30*/  @!P0 BRA `(.L_x_1446) ;  /* 0x000004f000008947 */ /* 0x000ff60003800000 */
[----:B------:R-:W-:Y:S02]  /*4d40*/  IMAD R194, R206, 0x40, R221 ;  /* 0x00000040cec27824 */ /* 0x000fe400078e02dd */
[----:B------:R-:W-:-:S03]  /*4d50*/  IMAD.MOV.U32 R193, RZ, RZ, RZ ;  /* 0x000000ffffc17224 */ /* 0x000fc600078e00ff */
        /* <DEDUP_REMOVED lines=8> */
[----:B------:R1:W2:Y:S01]  /*4de0*/  @!P2 LDG.E R193, [R2.64] ;  /* 0x0000000602c1a981 */ /* 0x0002a2000c1e1900 */
[----:B------:R-:W-:Y:S01]  /*4df0*/  IMAD.MOV R0, RZ, RZ, -R0 ;  /* 0x000000ffff007224 */ /* 0x000fe200078e0a00 */
[----:B------:R-:W-:Y:S01]  /*4e00*/  SHF.R.S32.HI R11, RZ, 0x1f, R213 ;  /* 0x0000001fff0b7819 */ /* 0x000fe200000114d5 */
[C---:B------:R-:W-:Y:S01]  /*4e10*/  IMAD.SHL.U32 R18, R213.reuse, 0x2, RZ ;  /* 0x00000002d5127824 */ /* 0x040fe200078e00ff */
[----:B------:R-:W-:Y:S01]  /*4e20*/  SHF.R.S32.HI R28, RZ, 0x1f, R212 ;  /* 0x0000001fff1c7819 */ /* 0x000fe200000114d4 */
[----:B------:R-:W-:Y:S01]  /*4e30*/  IMAD R194, R0, c[0x0][0x2b8], R194 ;  /* 0x0000ae0000c27a24 */ /* 0x000fe200078e02c2 */
[----:B------:R-:W-:Y:S01]  /*4e40*/  SHF.L.U64.HI R15, R213, 0x1, R11 ;  /* 0x00000001d50f7819 */ /* 0x000fe2000001020b */
[----:B------:R-:W-:Y:S01]  /*4e50*/  IMAD.SHL.U32 R17, R212, 0x2, RZ ;  /* 0x00000002d4117824 */ /* 0x000fe200078e00ff */
[----:B------:R-:W-:Y:S01]  /*4e60*/  SHF.R.S32.HI R11, RZ, 0x1f, R195 ;  /* 0x0000001fff0b7819 */ /* 0x000fe200000114c3 */
[----:B------:R-:W-:Y:S01]  /*4e70*/  IMAD.SHL.U32 R16, R195, 0x2, RZ ;  /* 0x00000002c3107824 */ /* 0x000fe200078e00ff */
[----:B------:R-:W-:-:S02]  /*4e80*/  SHF.R.S32.HI R0, RZ, 0x1f, R194 ;  /* 0x0000001fff007819 */ /* 0x000fc400000114c2 */
[----:B------:R-:W-:Y:S02]  /*4e90*/  SHF.L.U64.HI R14, R212, 0x1, R28 ;  /* 0x00000001d40e7819 */ /* 0x000fe4000001021c */
[----:B------:R-:W-:Y:S01]  /*4ea0*/  SHF.L.U64.HI R13, R195, 0x1, R11 ;  /* 0x00000001c30d7819 */ /* 0x000fe2000001020b */
[----:B------:R-:W-:-:S04]  /*4eb0*/  IMAD R0, R0, c[0x0][0x1e0], RZ ;  /* 0x0000780000007a24 */ /* 0x000fc800078e02ff */
[C---:B------:R-:W-:Y:S02]  /*4ec0*/  IMAD R0, R194.reuse, c[0x0][0x1e4], R0 ;  /* 0x00007900c2007a24 */ /* 0x040fe400078e0200 */
[----:B-1----:R-:W-:-:S04]  /*4ed0*/  IMAD.WIDE.U32 R2, R194, c[0x0][0x1e0], RZ ;  /* 0x00007800c2027a25 */ /* 0x002fc800078e00ff */
[----:B------:R-:W-:Y:S01]  /*4ee0*/  IMAD.IADD R3, R3, 0x1, R0 ;  /* 0x0000000103037824 */ /* 0x000fe200078e0200 */
[----:B--2---:R-:W-:-:S03]  /*4ef0*/  SHF.R.S32.HI R5, RZ, 0x1f, R193 ;  /* 0x0000001fff057819 */ /* 0x004fc600000114c1 */
[----:B------:R-:W-:-:S04]  /*4f00*/  IMAD.WIDE.U32 R2, R193, c[0x0][0x1f0], R2 ;  /* 0x00007c00c1027a25 */ /* 0x000fc800078e0002 */
[----:B------:R-:W-:Y:S01]  /*4f10*/  IMAD R5, R5, c[0x0][0x1f0], RZ ;  /* 0x00007c0005057a24 */ /* 0x000fe200078e02ff */
[----:B------:R-:W-:-:S03]  /*4f20*/  IADD3 R0, P0, R222, R2, RZ ;  /* 0x00000002de007210 */ /* 0x000fc60007f1e0ff */
[----:B------:R-:W-:-:S05]  /*4f30*/  IMAD R5, R193, c[0x0][0x1f4], R5 ;  /* 0x00007d00c1057a24 */ /* 0x000fca00078e0205 */
[----:B------:R-:W-:Y:S02]  /*4f40*/  IADD3.X R5, R228, R3, R5, P0, !PT ;  /* 0x00000003e4057210 */ /* 0x000fe400007fe405 */
[----:B------:R-:W-:-:S04]  /*4f50*/  LEA R12, P0, R0, c[0x0][0x1c8], 0x1 ;  /* 0x00007200000c7a11 */ /* 0x000fc800078008ff */
[----:B------:R-:W-:Y:S01]  /*4f60*/  LEA.HI.X R5, R0, c[0x0][0x1cc], R5, 0x1, P0 ;  /* 0x0000730000057a11 */ /* 0x000fe200000f0c05 */
[----:B------:R-:W-:Y:S06]  /*4f70*/  BRA.DIV ~URZ, `(.L_x_1447) ;  /* 0x000095727f007947 */ /* 0x000fec000b800000 */
[----:B------:R1:W2:Y:S02]  /*4f80*/  SHFL.IDX PT, R4, R5, RZ, 0x181f ;  /* 0x00181fff05047589 */ /* 0x0002a400000e0000 */
.L_x_1512:
[----:B------:R-:W-:Y:S05]  /*4f90*/  BRA.DIV ~URZ, `(.L_x_1448) ;  /* 0x000095c27f007947 */ /* 0x000fea000b800000 */
[----:B------:R-:W3:Y:S01]  /*4fa0*/  SHFL.IDX PT, R0, R12, RZ, 0x181f ;  /* 0x00181fff0c007589 */ /* 0x000ee200000e0000 */
[----:B------:R-:W-:Y:S02]  /*4fb0*/  ISETP.GE.AND P5, PT, R195, c[0x0][0x1d4], PT ;  /* 0x00007500c3007a0c */ /* 0x000fe40003fa6270 */
[----:B------:R-:W-:Y:S02]  /*4fc0*/  ISETP.GE.AND P1, PT, R212, c[0x0][0x1d4], PT ;  /* 0x00007500d4007a0c */ /* 0x000fe40003f26270 */
[----:B------:R-:W-:Y:S02]  /*4fd0*/  SEL R11, RZ, 0x10, P5 ;  /* 0x00000010ff0b7807 */ /* 0x000fe40002800000 */
[----:B------:R-:W-:Y:S02]  /*4fe0*/  SEL R10, RZ, 0x10, P1 ;  /* 0x00000010ff0a7807 */ /* 0x000fe40000800000 */
[----:B---3--:R-:W-:-:S02]  /*4ff0*/  IADD3 R6, P0, R0, R16, RZ ;  /* 0x0000001000067210 */ /* 0x008fc40007f1e0ff */
[----:B------:R-:W-:-:S03]  /*5000*/  IADD3 R2, P6, R0, R17, RZ ;  /* 0x0000001100027210 */ /* 0x000fc60007fde0ff */
[C---:B--2---:R-:W-:Y:S01]  /*5010*/  IMAD.X R7, R4.reuse, 0x1, R13, P0 ;  /* 0x0000000104077824 */ /* 0x044fe200000e060d */
        /* <DEDUP_REMOVED lines=8> */
[----:B------:R-:W3:Y:S04]  /*50a0*/  SHFL.IDX PT, R0, R12, 0x1, 0x181f ;  /* 0x00381f000c007f89 */ /* 0x000ee800000e0000 */
[----:B------:R2:W-:Y:S04]  /*50b0*/  LDGSTS.E.BYPASS.LTC128B.128 [R220+0x10100], [R8.64], !P0 ;  /* 0x1010000008dc7fae */ /* 0x0005e8000c101d46 */
[----:B------:R4:W1:Y:S02]  /*50c0*/  SHFL.IDX PT, R4, R5, 0x1, 0x181f ;  /* 0x00381f0005047f89 */ /* 0x00086400000e0000 */
[----:B-1--4-:R-:W-:-:S02]  /*50d0*/  SEL R5, RZ, 0x10, P0 ;  /* 0x00000010ff057807 */ /* 0x012fc40000000000 */
.L_x_1513:
[----:B--23--:R-:W-:Y:S02]  /*50e0*/  IADD3 R8, -R11, 0x10, RZ ;  /* 0x000000100b087810 */ /* 0x00cfe40007ffe1ff */
[----:B------:R-:W-:-:S02]  /*50f0*/  IADD3 R2, -R10, 0x10, RZ ;  /* 0x000000100a027810 */ /* 0x000fc40007ffe1ff */
[----:B------:R-:W-:Y:S02]  /*5100*/  LOP3.LUT R8, R8, 0xf, RZ, 0xc0, !PT ;  /* 0x0000000f08087812 */ /* 0x000fe400078ec0ff */
[----:B------:R-:W-:Y:S02]  /*5110*/  IADD3 R3, -R5, 0x10, RZ ;  /* 0x0000001005037810 */ /* 0x000fe40007ffe1ff */
[----:B------:R-:W-:Y:S02]  /*5120*/  LOP3.LUT R6, R2, 0xf, RZ, 0xc0, !PT ;  /* 0x0000000f02067812 */ /* 0x000fe400078ec0ff */
[-C--:B------:R-:W-:Y:S02]  /*5130*/  IADD3 R8, P1, P0, R8, R0.reuse, R16 ;  /* 0x0000000008087210 */ /* 0x080fe4000783e010 */
[----:B------:R-:W-:Y:S02]  /*5140*/  LOP3.LUT R2, R3, 0xf, RZ, 0xc0, !PT ;  /* 0x0000000f03027812 */ /* 0x000fe400078ec0ff */
[----:B------:R-:W-:-:S02]  /*5150*/  IADD3 R6, P6, P5, R6, R0, R17 ;  /* 0x0000000006067210 */ /* 0x000fc40007dde011 */
[----:B------:R-:W-:Y:S02]  /*5160*/  IADD3.X R9, RZ, R4, R13, P1, P0 ;  /* 0x00000004ff097210 */ /* 0x000fe40000fe040d */
        /* <DEDUP_REMOVED lines=12> */
.L_x_1446:
[----:B------:R-:W-:Y:S05]  /*5230*/  BSYNC B0 ;  /* 0x0000000000007941 */ /* 0x000fea0003800000 */
.L_x_1445:
[----:B-1----:R-:W-:Y:S01]  /*5240*/  IMAD.MOV.U32 R3, RZ, RZ, c[0x0][0x2ac] ;  /* 0x0000ab00ff037624 */ /* 0x002fe200078e00ff */
[----:B------:R-:W-:Y:S01]  /*5250*/  IADD3 R178, R206, -0x2, RZ ;  /* 0xfffffffeceb27810 */ /* 0x000fe20007ffe0ff */
[----:B------:R-:W-:Y:S01]  /*5260*/  @P4 IMAD.HI.U32 R2, R252, c[0x0][0x2c8], RZ ;  /* 0x0000b200fc024a27 */ /* 0x000fe200078e00ff */
[----:B------:R-:W0:Y:S03]  /*5270*/  LDGDEPBAR ;  /* 0x00000000000079af */ /* 0x000e260000000000 */
[----:B------:R-:W-:-:S02]  /*5280*/  IMAD R3, R3, c[0x0][0x1d0], RZ ;  /* 0x0000740003037a24 */ /* 0x000fc400078e02ff */
[----:B------:R-:W-:Y:S01]  /*5290*/  IMAD.MOV.U32 R0, RZ, RZ, R252 ;  /* 0x000000ffff007224 */ /* 0x000fe200078e00fc */
[----:B------:R-:W-:Y:S01]  /*52a0*/  @P4 SHF.R.U32.HI R0, RZ, c[0x0][0x2cc], R2 ;  /* 0x0000b300ff004a19 */ /* 0x000fe20000011602 */
[----:B------:R-:W-:Y:S02]  /*52b0*/  IMAD.MOV.U32 R210, RZ, RZ, RZ ;  /* 0x000000ffffd27224 */ /* 0x000fe400078e00ff */
[----:B------:R-:W-:Y:S01]  /*52c0*/  IMAD.MOV.U32 R182, RZ, RZ, 0x1 ;  /* 0x00000001ffb67424 */ /* 0x000fe200078e00ff */
[----:B------:R-:W-:-:S04]  /*52d0*/  IADD3 R0, R0, -c[0x0][0x168], R3 ;  /* 0x80005a0000007a10 */ /* 0x000fc80007ffe003 */
[----:B------:R-:W-:-:S04]  /*52e0*/  SHF.R.S32.HI R2, RZ, 0x1f, R0 ;  /* 0x0000001fff027819 */ /* 0x000fc80000011400 */
[----:B------:R-:W-:-:S04]  /*52f0*/  LEA.HI R0, R2, R0, RZ, 0x6 ;  /* 0x0000000002007211 */ /* 0x000fc800078f30ff */
[----:B------:R-:W-:-:S04]  /*5300*/  SHF.R.S32.HI R0, RZ, 0x6, R0 ;  /* 0x00000006ff007819 */ /* 0x000fc80000011400 */
[----:B------:R-:W-:-:S04]  /*5310*/  IMNMX R219, RZ, R0, !PT ;  /* 0x00000000ffdb7217 */ /* 0x000fc80007800200 */
[----:B------:R-:W-:-:S13]  /*5320*/  ISETP.GE.AND P0, PT, R178, R219, PT ;  /* 0x000000dbb200720c */ /* 0x000fda0003f06270 */
[----:B------:R-:W-:Y:S05]  /*5330*/  @!P0 BRA `(.L_x_1449) ;  /* 0x000033e000008947 */ /* 0x000fea0003800000 */
[----:B------:R-:W-:Y:S01]  /*5340*/  MOV R127, R124 ;  /* 0x0000007c007f7202 */ /* 0x000fe20000000f00 */
[----:B------:R-:W-:Y:S01]  /*5350*/  IMAD.MOV.U32 R201, RZ, RZ, R178 ;  /* 0x000000ffffc97224 */ /* 0x000fe200078e00b2 */
[----:B------:R-:W-:Y:S01]  /*5360*/  MOV R126, R125 ;  /* 0x0000007d007e7202 */ /* 0x000fe20000000f00 */
[----:B------:R-:W-:Y:S01]  /*5370*/  IMAD.MOV.U32 R182, RZ, RZ, 0x1 ;  /* 0x00000001ffb67424 */ /* 0x000fe200078e00ff */
[----:B------:R-:W-:Y:S02]  /*5380*/  MOV R210, RZ ;  /* 0x000000ff00d27202 */ /* 0x000fe40000000f00 */
.L_x_1458:
[----:B------:R-:W-:Y:S04]  /*5390*/  DEPBAR.LE SB0, 0x2 ;  /* 0x000080800000791a */ /* 0x000fe80000000000 */
[----:B------:R-:W-:Y:S01]  /*53a0*/  WARPSYNC 0xffffffff ;  /* 0xffffffff00007948 */ /* 0x000fe20003800000 */
[----:B------:R-:W-:Y:S01]  /*53b0*/  BAR.SYNC.DEFER_BLOCKING 0x0 ;  /* 0x0000000000007b1d */ /* 0x000fe20000010000 */
[----:B------:R-:W-:Y:S01]  /*53c0*/  IMAD R181, R182, 0x6000, RZ ;  /* 0x00006000b6b57824 */ /* 0x000fe200078e02ff */
[----:B------:R-:W-:Y:S04]  /*53d0*/  ISETP.GE.AND P0, PT, R201, 0x1, PT ;  /* 0x00000001c900780c */ /* 0x000fe80003f06270 */
[----:B------:R-:W-:Y:S04]  /*53e0*/  IADD3 R0, R190, R181, RZ ;  /* 0x000000b5be007210 */ /* 0x000fe80007ffe0ff */
[----:B------:R-:W-:Y:S01]  /*53f0*/  IADD3 R125, R188, R0, RZ ;  /* 0x00000000bc7d7210 */ /* 0x000fe20007ffe0ff */
        /* <DEDUP_REMOVED lines=12> */
[----:B------:R-:W-:Y:S01]  /*54c0*/  IMAD.SHL.U32 R31, R213, 0x2, RZ ;  /* 0x00000002d51f7824 */ /* 0x000fe200078e00ff */
[----:B------:R-:W-:Y:S01]  /*54d0*/  SHF.R.S32.HI R2, RZ, 0x1f, R194 ;  /* 0x0000001fff027819 */ /* 0x000fe200000114c2 */
[----:B------:R-:W-:Y:S01]  /*54e0*/  IMAD.SHL.U32 R30, R212, 0x2, RZ ;  /* 0x00000002d41e7824 */ /* 0x000fe200078e00ff */
[----:B------:R-:W-:Y:S01]  /*54f0*/  SHF.R.S32.HI R20, RZ, 0x1f, R193 ;  /* 0x0000001fff147819 */ /* 0x000fe200000114c1 */
[----:B------:R-:W-:Y:S01]  /*5500*/  IMAD.SHL.U32 R29, R195, 0x2, RZ ;  /* 0x00000002c31d7824 */ /* 0x000fe200078e00ff */
[----:B------:R-:W-:Y:S01]  /*5510*/  SHF.R.S32.HI R5, RZ, 0x1f, R213 ;  /* 0x0000001fff057819 */ /* 0x000fe200000114d5 */
[----:B------:R-:W-:Y:S01]  /*5520*/  IMAD R4, R2, c[0x0][0x208], RZ ;  /* 0x0000820002047a24 */ /* 0x000fe200078e02ff */
[----:B------:R-:W-:Y:S01]  /*5530*/  SHF.R.S32.HI R6, RZ, 0x1f, R212 ;  /* 0x0000001fff067819 */ /* 0x000fe200000114d4 */
[C---:B------:R-:W-:Y:S01]  /*5540*/  IMAD.WIDE.U32 R2, R194.reuse, c[0x0][0x208], RZ ;  /* 0x00008200c2027a25 */ /* 0x040fe200078e00ff */
[----:B------:R-:W-:Y:S02]  /*5550*/  SHF.L.U64.HI R28, R213, 0x1, R5 ;  /* 0x00000001d51c7819 */ /* 0x000fe40000010205 */
[----:B------:R-:W-:Y:S01]  /*5560*/  SHF.R.S32.HI R5, RZ, 0x1f, R195 ;  /* 0x0000001fff057819 */ /* 0x000fe200000114c3 */
[----:B------:R-:W-:Y:S01]  /*5570*/  IMAD R4, R194, c[0x0][0x20c], R4 ;  /* 0x00008300c2047a24 */ /* 0x000fe200078e0204 */
[----:B------:R-:W-:Y:S01]  /*5580*/  SHF.L.U64.HI R23, R212, 0x1, R6 ;  /* 0x00000001d4177819 */ /* 0x000fe20000010206 */
[----:B------:R-:W-:Y:S01]  /*5590*/  IMAD R20, R20, c[0x0][0x218], RZ ;  /* 0x0000860014147a24 */ /* 0x000fe200078e02ff */
[----:B------:R-:W-:Y:S01]  /*55a0*/  SHF.L.U64.HI R22, R195, 0x1, R5 ;  /* 0x00000001c3167819 */ /* 0x000fe20000010205 */
[----:B------:R-:W-:Y:S02]  /*55b0*/  IMAD.IADD R3, R3, 0x1, R4 ;  /* 0x0000000103037824 */ /* 0x000fe400078e0204 */
[C---:B------:R-:W-:Y:S02]  /*55c0*/  IMAD R20, R193.reuse, c[0x0][0x21c], R20 ;  /* 0x00008700c1147a24 */ /* 0x040fe400078e0214 */
[----:B------:R-:W-:Y:S05]  /*55d0*/  IMAD.WIDE.U32 R2, R193, c[0x0][0x218], R2 ;  /* 0x00008600c1027a25 */ /* 0x000fea00078e0002 */
[----:B------:R-:W-:Y:S04]  /*55e0*/  IADD3 R2, P0, R226, R2, RZ ;  /* 0x00000002e2027210 */ /* 0x000fe80007f1e0ff */
[----:B------:R-:W-:Y:S02]  /*55f0*/  IADD3.X R20, R230, R3, R20, P0, !PT ;  /* 0x00000003e6147210 */ /* 0x000fe400007fe414 */
[C---:B------:R-:W-:Y:S04]  /*5600*/  LEA R21, P0, R2.reuse, c[0x0][0x1f8], 0x1 ;  /* 0x00007e0002157a11 */ /* 0x040fe800078008ff */
[----:B------:R-:W-:Y:S01]  /*5610*/  LEA.HI.X R20, R2, c[0x0][0x1fc], R20, 0x1, P0 ;  /* 0x00007f0002147a11 */ /* 0x000fe200000f0c14 */
[----:B------:R-:W-:-:S06]  /*5620*/  BRA.DIV ~URZ, `(.L_x_1452) ;  /* 0x000091727f007947 */ /* 0x000fcc000b800000 */
[----:B------:R4:W3:Y:S02]  /*5630*/  SHFL.IDX PT, R5, R20, RZ, 0x181f ;  /* 0x00181fff14057589 */ /* 0x0008e400000e0000 */
.L_x_1514:
[----:B------:R-:W-:-:S05]  /*5640*/  BRA.DIV ~URZ, `(.L_x_1453) ;  /* 0x000091c27f007947 */ /* 0x000fca000b800000 */
[----:B------:R-:W5:Y:S01]  /*5650*/  SHFL.IDX PT, R2, R21, RZ, 0x181f ;  /* 0x00181fff15027589 */ /* 0x000f6200000e0000 */
[----:B------:R-:W-:Y:S01]  /*5660*/  ISETP.GE.AND P5, PT, R195, c[0x0][0x1d4], PT ;  /* 0x00007500c3007a0c */ /* 0x000fe20003fa6270 */
[----:B------:R-:W-:Y:S01]  /*5670*/  IMAD R4, R210, 0x6000, R231 ;  /* 0x00006000d2047824 */ /* 0x000fe200078e02e7 */
[----:B------:R-:W-:Y:S02]  /*5680*/  ISETP.GE.AND P1, PT, R212, c[0x0][0x1d4], PT ;  /* 0x00007500d4007a0c */ /* 0x000fe40003f26270 */
[C---:B-----5:R-:W-:Y:S02]  /*5690*/  IADD3 R12, P0, R2.reuse, R29, RZ ;  /* 0x0000001d020c7210 */ /* 0x060fe40007f1e0ff */
[C---:B------:R-:W-:Y:S03]  /*56a0*/  IADD3 R6, P6, R2.reuse, R30, RZ ;  /* 0x0000001e02067210 */ /* 0x040fe60007fde0ff */
[----:B---3--:R-:W-:Y:S01]  /*56b0*/  IMAD.X R13, R5, 0x1, R22, P0 ;  /* 0x00000001050d7824 */ /* 0x008fe200000e0616 */
[----:B------:R-:W-:Y:S01]  /*56c0*/  ISETP.GE.AND P0, PT, R213, c[0x0][0x1d4], PT ;  /* 0x00007500d5007a0c */ /* 0x000fe20003f06270 */
[C---:B------:R-:W-:Y:S01]  /*56d0*/  IMAD.X R7, R5.reuse, 0x1, R23, P6 ;  /* 0x0000000105077824 */ /* 0x040fe200030e0617 */
[----:B------:R-:W-:Y:S02]  /*56e0*/  IADD3 R14, P6, R2, R31, RZ ;  /* 0x0000001f020e7210 */ /* 0x000fe40007fde0ff */
[----:B------:R-:W-:Y:S01]  /*56f0*/  @!PT LDS RZ, [RZ] ;  /* 0x00000000fffff984 */ /* 0x000fe20000000800 */
[----:B------:R-:W-:Y:S01]  /*5700*/  @!PT LDS RZ, [RZ] ;  /* 0x00000000fffff984 */ /* 0x000fe20000000800 */
[----:B------:R3:W-:Y:S03]  /*5710*/  LDGSTS.E.BYPASS.LTC128B.128 [R4], [R12.64], !P5 ;  /* 0x000000000c047fae */ /* 0x0007e6000e901d46 */
[----:B------:R-:W-:Y:S01]  /*5720*/  IMAD.X R15, R5, 0x1, R28, P6 ;  /* 0x00000001050f7824 */ /* 0x000fe200030e061c */
[----:B------:R3:W-:Y:S04]  /*5730*/  LDGSTS.E.BYPASS.LTC128B.128 [R4+0x2000], [R6.64], !P1 ;  /* 0x0200000006047fae */ /* 0x0007e8000c901d46 */
[----:B------:R5:W4:Y:S04]  /*5740*/  SHFL.IDX PT, R5, R20, 0x1, 0x181f ;  /* 0x00381f0014057f89 */ /* 0x000b2800000e0000 */
[----:B------:R2:W-:Y:S04]  /*5750*/  LDGSTS.E.BYPASS.LTC128B.128 [R4+0x4000], [R14.64], !P0 ;  /* 0x040000000e047fae */ /* 0x0005e8000c101d46 */
[----:B------:R3:W1:Y:S01]  /*5760*/  SHFL.IDX PT, R2, R21, 0x1, 0x181f ;  /* 0x00381f0015027f89 */ /* 0x00066200000e0000 */
[----:B----45:R-:W-:Y:S02]  /*5770*/  SEL R20, RZ, 0x10, P5 ;  /* 0x00000010ff147807 */ /* 0x030fe40002800000 */
[----:B--2---:R-:W-:Y:S02]  /*5780*/  SEL R15, RZ, 0x10, P1 ;  /* 0x00000010ff0f7807 */ /* 0x004fe40000800000 */
[----:B------:R-:W-:Y:S02]  /*5790*/  SEL R14, RZ, 0x10, P0 ;  /* 0x00000010ff0e7807 */ /* 0x000fe40000000000 */
.L_x_1515:
[----:B-1-3--:R-:W-:Y:S02]  /*57a0*/  IADD3 R3, -R15, 0x10, RZ ;  /* 0x000000100f037810 */ /* 0x00afe40007ffe1ff */
[----:B------:R-:W-:Y:S02]  /*57b0*/  IADD3 R12, -R20, 0x10, RZ ;  /* 0x00000010140c7810 */ /* 0x000fe40007ffe1ff */
[----:B------:R-:W-:Y:S02]  /*57c0*/  IADD3 R6, -R14, 0x10, RZ ;  /* 0x000000100e067810 */ /* 0x000fe40007ffe1ff */
[----:B------:R-:W-:Y:S02]  /*57d0*/  LOP3.LUT R7, R3, 0xf, RZ, 0xc0, !PT ;  /* 0x0000000f03077812 */ /* 0x000fe400078ec0ff */
[----:B------:R-:W-:Y:S02]  /*57e0*/  LOP3.LUT R12, R12, 0xf, RZ, 0xc0, !PT ;  /* 0x0000000f0c0c7812 */ /* 0x000fe400078ec0ff */
[----:B------:R-:W-:Y:S02]  /*57f0*/  LOP3.LUT R3, R6, 0xf, RZ, 0xc0, !PT ;  /* 0x0000000f06037812 */ /* 0x000fe400078ec0ff */
[-C--:B------:R-:W-:Y:S02]  /*5800*/  IADD3 R6, P6, P5, R7, R2.reuse, R30 ;  /* 0x0000000207067210 */ /* 0x080fe40007dde01e */
[-C--:B------:R-:W-:Y:S02]  /*5810*/  IADD3 R12, P1, P0, R12, R2.reuse, R29 ;  /* 0x000000020c0c7210 */ /* 0x080fe4000783e01d */
        /* <DEDUP_REMOVED lines=13> */
.L_x_1451:
[----:B------:R-:W-:Y:S05]  /*58f0*/  BSYNC B0 ;  /* 0x0000000000007941 */ /* 0x000fea0003800000 */
.L_x_1450:
[----:B------:R-:W0:Y:S01]  /*5900*/  LDGDEPBAR ;  /* 0x00000000000079af */ /* 0x000e220000000000 */
[----:B------:R-:W-:Y:S01]  /*5910*/  WARPSYNC 0xffffffff ;  /* 0xffffffff00007948 */ /* 0x000fe20003800000 */
[C---:B-123--:R-:W-:Y:S01]  /*5920*/  HMMA.16816.F32.BF16 R4, R32.reuse, R8, RZ ;  /* 0x000000082004723c */ /* 0x04efe200000418ff */
[----:B------:R-:W-:Y:S03]  /*5930*/  BSSY B0, `(.L_x_1454) ;  /* 0x00002d4000007945 */ /* 0x000fe60003800000 */
[CC--:B------:R-:W-:Y:S02]  /*5940*/  IADD3 R2, R187.reuse, R0.reuse, RZ ;  /* 0x00000000bb027210 */ /* 0x0c0fe40007ffe0ff */
[----:B------:R-:W-:Y:S01]  /*5950*/  LDSM.16.M88.4 R160, [R186] ;  /* 0x00000000baa0783b */ /* 0x000fe20000000200 */
[----:B------:R-:W-:Y:S01]  /*5960*/  IADD3 R180, R187, R125, RZ ;  /* 0x0000007dbbb47210 */ /* 0x000fe20007ffe0ff */
[C---:B------:R-:W-:Y:S01]  /*5970*/  HMMA.16816.F32.BF16 R8, R32.reuse, R10, RZ ;  /* 0x0000000a2008723c */ /* 0x040fe200000418ff */
[CC--:B------:R-:W-:Y:S03]  /*5980*/  IADD3 R124, R188.reuse, R0.reuse, RZ ;  /* 0x00000000bc7c7210 */ /* 0x0c0fe60007ffe0ff */
[----:B------:R-:W-:Y:S02]  /*5990*/  IADD3 R3, R188, R0, R187 ;  /* 0x00000000bc037210 */ /* 0x000fe40007ffe0bb */
[----:B------:R-:W1:Y:S01]  /*59a0*/  LDSM.16.M88.4 R164, [R2] ;  /* 0x0000000002a4783b */ /* 0x000e620000000200 */
[----:B------:R-:W-:Y:S01]  /*59b0*/  SHF.L.U32 R211, R201, 0x6, RZ ;  /* 0x00000006c9d37819 */ /* 0x000fe200000006ff */
[C---:B----4-:R-:W-:Y:S06]  /*59c0*/  HMMA.16816.F32.BF16 R12, R32.reuse, R16, RZ ;  /* 0x00000010200c723c */ /* 0x050fec00000418ff */
[----:B------:R-:W2:Y:S02]  /*59d0*/  LDSM.16.M88.4 R168, [R2+0x800] ;  /* 0x0008000002a8783b */ /* 0x000ea40000000200 */
[C---:B------:R-:W-:Y:S06]  /*59e0*/  HMMA.16816.F32.BF16 R16, R32.reuse, R18, RZ ;  /* 0x000000122010723c */ /* 0x040fec00000418ff */
[----:B------:R-:W3:Y:S02]  /*59f0*/  LDSM.16.M88.4 R172, [R2+0x1000] ;  /* 0x0010000002ac783b */ /* 0x000ee40000000200 */
[C---:B------:R-:W-:Y:S06]  /*5a00*/  HMMA.16816.F32.BF16 R20, R32.reuse, R24, RZ ;  /* 0x000000182014723c */ /* 0x040fec00000418ff */
[----:B------:R-:W-:Y:S02]  /*5a10*/  LDSM.16.M88.4 R176, [R180+0x1000] ;  /* 0x00100000b4b0783b */ /* 0x000fe40000000200 */
[C---:B------:R-:W-:Y:S08]  /*5a20*/  HMMA.16816.F32.BF16 R24, R32.reuse, R26, RZ ;  /* 0x0000001a2018723c */ /* 0x040ff000000418ff */
[C---:B------:R-:W-:Y:S08]  /*5a30*/  HMMA.16816.F32.BF16 R28, R32.reuse, R136, RZ ;  /* 0x00000088201c723c */ /* 0x040ff000000418ff */
[----:B------:R-:W-:Y:S01]  /*5a40*/  HMMA.16816.F32.BF16 R32, R32, R138, RZ ;  /* 0x0000008a2020723c */ /* 0x000fe200000418ff */
[----:B------:R-:W4:Y:S07]  /*5a50*/  LDSM.16.M88.4 R136, [R2+0x1800] ;  /* 0x001800000288783b */ /* 0x000f2e0000000200 */
[C---:B------:R-:W-:Y:S08]  /*5a60*/  HMMA.16816.F32.BF16 R4, R140.reuse, R144, R4 ;  /* 0x000000908c04723c */ /* 0x040ff00000041804 */
[C---:B------:R-:W-:Y:S01]  /*5a70*/  HMMA.16816.F32.BF16 R8, R140.reuse, R146, R8 ;  /* 0x000000928c08723c */ /* 0x040fe20000041808 */
[----:B------:R-:W-:Y:S07]  /*5a80*/  LDSM.16.M88.4 R144, [R185] ;  /* 0x00000000b990783b */ /* 0x000fee0000000200 */
        /* <DEDUP_REMOVED lines=8> */
[----:B------:R-:W4:Y:S07]  /*5b10*/  LDSM.16.M88.4 R140, [R180+0x1800] ;  /* 0x00180000b48c783b */ /* 0x000f2e0000000200 */
[C---:B-1----:R-:W-:Y:S01]  /*5b20*/  HMMA.16816.F32.BF16 R4, R160.reuse, R164, R4 ;  /* 0x000000a4a004723c */ /* 0x042fe20000041804 */
[----:B------:R-:W-:Y:S07]  /*5b30*/  LDSM.16.M88.4 R156, [R183+0x4000] ;  /* 0x00400000b79c783b */ /* 0x000fee0000000200 */
[C---:B------:R-:W-:Y:S01]  /*5b40*/  HMMA.16816.F32.BF16 R8, R160.reuse, R166, R8 ;  /* 0x000000a6a008723c */ /* 0x040fe20000041808 */
[----:B------:R-:W1:Y:S07]  /*5b50*/  LDSM.16.M88.4 R164, [R0+0x2000] ;  /* 0x0020000000a4783b */ /* 0x000e6e0000000200 */
[C---:B--2---:R-:W-:Y:S08]  /*5b60*/  HMMA.16816.F32.BF16 R12, R160.reuse, R168, R12 ;  /* 0x000000a8a00c723c */ /* 0x044ff0000004180c */
[C---:B------:R-:W-:Y:S01]  /*5b70*/  HMMA.16816.F32.BF16 R16, R160.reuse, R170, R16 ;  /* 0x000000aaa010723c */ /* 0x040fe20000041810 */
[----:B------:R-:W-:Y:S07]  /*5b80*/  LDSM.16.M88.4 R168, [R2+0x2000] ;  /* 0x0020000002a8783b */ /* 0x000fee0000000200 */
[C---:B---3--:R-:W-:Y:S08]  /*5b90*/  HMMA.16816.F32.BF16 R20, R160.reuse, R172, R20 ;  /* 0x000000aca014723c */ /* 0x048ff00000041814 */
[C---:B------:R-:W-:Y:S08]  /*5ba0*/  HMMA.16816.F32.BF16 R24, R160.reuse, R174, R24 ;  /* 0x000000aea018723c */ /* 0x040ff00000041818 */
[C---:B----4-:R-:W-:Y:S08]  /*5bb0*/  HMMA.16816.F32.BF16 R28, R160.reuse, R136, R28 ;  /* 0x00000088a01c723c */ /* 0x050ff0000004181c */
[----:B------:R-:W-:Y:S01]  /*5bc0*/  HMMA.16816.F32.BF16 R32, R160, R138, R32 ;  /* 0x0000008aa020723c */ /* 0x000fe20000041820 */
[----:B------:R-:W2:Y:S07]  /*5bd0*/  LDSM.16.M88.4 R136, [R0+0x2800] ;  /* 0x002800000088783b */ /* 0x000eae0000000200 */
[C---:B-----5:R-:W-:Y:S01]  /*5be0*/  HMMA.16816.F32.BF16 R4, R144.reuse, R148, R4 ;  /* 0x000000949004723c */ /* 0x060fe20000041804 */
[----:B------:R-:W-:Y:S07]  /*5bf0*/  LDSM.16.M88.4 R160, [R124+0x2800] ;  /* 0x002800007ca0783b */ /* 0x000fee0000000200 */
[C---:B------:R-:W-:Y:S01]  /*5c00*/  HMMA.16816.F32.BF16 R8, R144.reuse, R150, R8 ;  /* 0x000000969008723c */ /* 0x040fe20000041808 */
[----:B------:R-:W3:Y:S07]  /*5c10*/  LDSM.16.M88.4 R148, [R0+0x3000] ;  /* 0x003000000094783b */ /* 0x000eee0000000200 */
[C---:B------:R-:W-:Y:S08]  /*5c20*/  HMMA.16816.F32.BF16 R12, R144.reuse, R152, R12 ;  /* 0x00000098900c723c */ /* 0x040ff0000004180c */
[C---:B------:R-:W-:Y:S01]  /*5c30*/  HMMA.16816.F32.BF16 R16, R144.reuse, R154, R16 ;  /* 0x0000009a9010723c */ /* 0x040fe20000041810 */
[----:B------:R-:W-:Y:S07]  /*5c40*/  LDSM.16.M88.4 R152, [R125+0x2000] ;  /* 0x002000007d98783b */ /* 0x000fee0000000200 */
[C---:B------:R-:W-:Y:S08]  /*5c50*/  HMMA.16816.F32.BF16 R20, R144.reuse, R176, R20 ;  /* 0x000000b09014723c */ /* 0x040ff00000041814 */
[C---:B------:R-:W-:Y:S08]  /*5c60*/  HMMA.16816.F32.BF16 R24, R144.reuse, R178, R24 ;  /* 0x000000b29018723c */ /* 0x040ff00000041818 */
[C---:B------:R-:W-:Y:S08]  /*5c70*/  HMMA.16816.F32.BF16 R28, R144.reuse, R140, R28 ;  /* 0x0000008c901c723c */ /* 0x040ff0000004181c */
[----:B------:R-:W-:Y:S01]  /*5c80*/  HMMA.16816.F32.BF16 R32, R144, R142, R32 ;  /* 0x0000008e9020723c */ /* 0x000fe20000041820 */
[----:B------:R-:W4:Y:S07]  /*5c90*/  LDSM.16.M88.4 R140, [R0+0x3800] ;  /* 0x00380000008c783b */ /* 0x000f2e0000000200 */
[C---:B-1----:R-:W-:Y:S01]  /*5ca0*/  HMMA.16816.F32.BF16 R4, R156.reuse, R164, R4 ;  /* 0x000000a49c04723c */ /* 0x042fe20000041804 */
[----:B------:R-:W1:Y:S07]  /*5cb0*/  LDSM.16.M88.4 R144, [R184+0x4000] ;  /* 0x00400000b890783b */ /* 0x000e6e0000000200 */
[C---:B------:R-:W-:Y:S01]  /*5cc0*/  HMMA.16816.F32.BF16 R8, R156.reuse, R166, R8 ;  /* 0x000000a69c08723c */ /* 0x040fe20000041808 */
[----:B------:R-:W5:Y:S07]  /*5cd0*/  LDSM.16.M88.4 R164, [R124+0x3000] ;  /* 0x003000007ca4783b */ /* 0x000f6e0000000200 */
[C---:B--2---:R-:W-:Y:S08]  /*5ce0*/  HMMA.16816.F32.BF16 R12, R156.reuse, R136, R12 ;  /* 0x000000889c0c723c */ /* 0x044ff0000004180c */
[C---:B------:R-:W-:Y:S01]  /*5cf0*/  HMMA.16816.F32.BF16 R16, R156.reuse, R138, R16 ;  /* 0x0000008a9c10723c */ /* 0x040fe20000041810 */
[----:B------:R-:W2:Y:S07]  /*5d00*/  LDSM.16.M88.4 R136, [R124+0x3800] ;  /* 0x003800007c88783b */ /* 0x000eae0000000200 */
[C---:B---3--:R-:W-:Y:S08]  /*5d10*/  HMMA.16816.F32.BF16 R20, R156.reuse, R148, R20 ;  /* 0x000000949c14723c */ /* 0x048ff00000041814 */
[C---:B------:R-:W-:Y:S01]  /*5d20*/  HMMA.16816.F32.BF16 R24, R156.reuse, R150, R24 ;  /* 0x000000969c18723c */ /* 0x040fe20000041818 */
[----:B------:R-:W3:Y:S07]  /*5d30*/  LDSM.16.M88.4 R148, [R186+0x4000] ;  /* 0x00400000ba94783b */ /* 0x000eee0000000200 */
[C---:B----4-:R-:W-:Y:S08]  /*5d40*/  HMMA.16816.F32.BF16 R28, R156.reuse, R140, R28 ;  /* 0x0000008c9c1c723c */ /* 0x050ff0000004181c */
[----:B------:R-:W-:Y:S01]  /*5d50*/  HMMA.16816.F32.BF16 R32, R156, R142, R32 ;  /* 0x0000008e9c20723c */ /* 0x000fe20000041820 */
[----:B------:R-:W4:Y:S07]  /*5d60*/  LDSM.16.M88.4 R140, [R2+0x2800] ;  /* 0x00280000028c783b */ /* 0x000f2e0000000200 */
[C---:B-1----:R-:W-:Y:S01]  /*5d70*/  HMMA.16816.F32.BF16 R4, R144.reuse, R152, R4 ;  /* 0x000000989004723c */ /* 0x042fe20000041804 */
[----:B------:R-:W-:Y:S07]  /*5d80*/  LDSM.16.M88.4 R156, [R2+0x3800] ;  /* 0x00380000029c783b */ /* 0x000fee0000000200 */
[C---:B------:R-:W-:Y:S01]  /*5d90*/  HMMA.16816.F32.BF16 R8, R144.reuse, R154, R8 ;  /* 0x0000009a9008723c */ /* 0x040fe20000041808 */
[----:B------:R-:W1:Y:S07]  /*5da0*/  LDSM.16.M88.4 R152, [R2+0x3000] ;  /* 0x003000000298783b */ /* 0x000e6e0000000200 */
[C---:B------:R-:W-:Y:S08]  /*5db0*/  HMMA.16816.F32.BF16 R12, R144.reuse, R160, R12 ;  /* 0x000000a0900c723c */ /* 0x040ff0000004180c */
[C---:B------:R-:W-:Y:S01]  /*5dc0*/  HMMA.16816.F32.BF16 R16, R144.reuse, R162, R16 ;  /* 0x000000a29010723c */ /* 0x040fe20000041810 */
[----:B------:R-:W-:Y:S07]  /*5dd0*/  LDSM.16.M88.4 R160, [R185+0x4000] ;  /* 0x00400000b9a0783b */ /* 0x000fee0000000200 */
[C---:B-----5:R-:W-:Y:S08]  /*5de0*/  HMMA.16816.F32.BF16 R20, R144.reuse, R164, R20 ;  /* 0x000000a49014723c */ /* 0x060ff00000041814 */
[C---:B------:R-:W-:Y:S01]  /*5df0*/  HMMA.16816.F32.BF16 R24, R144.reuse, R166, R24 ;  /* 0x000000a69018723c */ /* 0x040fe20000041818 */
[----:B------:R-:W5:Y:S07]  /*5e00*/  LDSM.16.M88.4 R164, [R180+0x2000] ;  /* 0x00200000b4a4783b */ /* 0x000f6e0000000200 */
[C---:B--2---:R-:W-:Y:S08]  /*5e10*/  HMMA.16816.F32.BF16 R28, R144.reuse, R136, R28 ;  /* 0x00000088901c723c */ /* 0x044ff0000004181c */
[----:B------:R-:W-:Y:S01]  /*5e20*/  HMMA.16816.F32.BF16 R32, R144, R138, R32 ;  /* 0x0000008a9020723c */ /* 0x000fe20000041820 */
[----:B------:R-:W2:Y:S07]  /*5e30*/  LDSM.16.M88.4 R136, [R3+0x2800] ;  /* 0x002800000388783b */ /* 0x000eae0000000200 */
[C---:B---3--:R-:W-:Y:S01]  /*5e40*/  HMMA.16816.F32.BF16 R4, R148.reuse, R168, R4 ;  /* 0x000000a89404723c */ /* 0x048fe20000041804 */
[----:B------:R-:W-:Y:S07]  /*5e50*/  LDSM.16.M88.4 R144, [R3+0x3800] ;  /* 0x003800000390783b */ /* 0x000fee0000000200 */
[C---:B------:R-:W-:Y:S01]  /*5e60*/  HMMA.16816.F32.BF16 R8, R148.reuse, R170, R8 ;  /* 0x000000aa9408723c */ /* 0x040fe20000041808 */
[----:B------:R3:W-:Y:S07]  /*5e70*/  LDSM.16.M88.4 R168, [R125+0x4000] ;  /* 0x004000007da8783b */ /* 0x0007ee0000000200 */
[C---:B----4-:R-:W-:Y:S08]  /*5e80*/  HMMA.16816.F32.BF16 R12, R148.reuse, R140, R12 ;  /* 0x0000008c940c723c */ /* 0x050ff0000004180c */
[C---:B------:R-:W-:Y:S01]  /*5e90*/  HMMA.16816.F32.BF16 R16, R148.reuse, R142, R16 ;  /* 0x0000008e9410723c */ /* 0x040fe20000041810 */
[----:B------:R-:W4:Y:S07]  /*5ea0*/  LDSM.16.M88.4 R140, [R3+0x3000] ;  /* 0x00300000038c783b */ /* 0x000f2e0000000200 */
[C---:B-1----:R-:W-:Y:S01]  /*5eb0*/  HMMA.16816.F32.BF16 R20, R148.reuse, R152, R20 ;  /* 0x000000989414723c */ /* 0x042fe20000041814 */
[----:B---3--:R-:W-:Y:S07]  /*5ec0*/  MOV R125, c[0x0][0x2ac] ;  /* 0x0000ab00007d7a02 */ /* 0x008fee0000000f00 */
[C---:B------:R-:W-:Y:S01]  /*5ed0*/  HMMA.16816.F32.BF16 R24, R148.reuse, R154, R24 ;  /* 0x0000009a9418723c */ /* 0x040fe20000041818 */
[----:B------:R-:W-:Y:S07]  /*5ee0*/  LDSM.16.M88.4 R152, [R0+0x4000] ;  /* 0x004000000098783b */ /* 0x000fee0000000200 */
[C---:B------:R-:W-:Y:S08]  /*5ef0*/  HMMA.16816.F32.BF16 R28, R148.reuse, R156, R28 ;  /* 0x0000009c941c723c */ /* 0x040ff0000004181c */
[----:B------:R-:W-:Y:S01]  /*5f00*/  HMMA.16816.F32.BF16 R32, R148, R158, R32 ;  /* 0x0000009e9420723c */ /* 0x000fe20000041820 */
[----:B------:R-:W1:Y:S07]  /*5f10*/  LDSM.16.M88.4 R148, [R183+0x8000] ;  /* 0x00800000b794783b */ /* 0x000e6e0000000200 */
[C---:B-----5:R-:W-:Y:S01]  /*5f20*/  HMMA.16816.F32.BF16 R4, R160.reuse, R164, R4 ;  /* 0x000000a4a004723c */ /* 0x060fe20000041804 */
[----:B------:R-:W3:Y:S07]  /*5f30*/  LDSM.16.M88.4 R156, [R0+0x4800] ;  /* 0x00480000009c783b */ /* 0x000eee0000000200 */
[C---:B------:R-:W-:Y:S01]  /*5f40*/  HMMA.16816.F32.BF16 R8, R160.reuse, R166, R8 ;  /* 0x000000a6a008723c */ /* 0x040fe20000041808 */
[----:B------:R-:W5:Y:S07]  /*5f50*/  LDSM.16.M88.4 R164, [R0+0x5000] ;  /* 0x0050000000a4783b */ /* 0x000f6e0000000200 */
[C---:B--2---:R-:W-:Y:S08]  /*5f60*/  HMMA.16816.F32.BF16 R12, R160.reuse, R136, R12 ;  /* 0x00000088a00c723c */ /* 0x044ff0000004180c */
[C---:B------:R-:W-:Y:S01]  /*5f70*/  HMMA.16816.F32.BF16 R16, R160.reuse, R138, R16 ;  /* 0x0000008aa010723c */ /* 0x040fe20000041810 */
[----:B------:R2:W3:Y:S07]  /*5f80*/  LDSM.16.M88.4 R136, [R0+0x5800] ;  /* 0x005800000088783b */ /* 0x0004ee0000000200 */
[C---:B----4-:R-:W-:Y:S08]  /*5f90*/  HMMA.16816.F32.BF16 R20, R160.reuse, R140, R20 ;  /* 0x0000008ca014723c */ /* 0x050ff00000041814 */
[C---:B------:R-:W-:Y:S01]  /*5fa0*/  HMMA.16816.F32.BF16 R24, R160.reuse, R142, R24 ;  /* 0x0000008ea018723c */ /* 0x040fe20000041818 */
[----:B------:R-:W4:Y:S07]  /*5fb0*/  LDSM.16.M88.4 R140, [R184+0x8000] ;  /* 0x00800000b88c783b */ /* 0x000f2e0000000200 */
[C---:B------:R-:W-:Y:S04]  /*5fc0*/  HMMA.16816.F32.BF16 R28, R160.reuse, R144, R28 ;  /* 0x00000090a01c723c */ /* 0x040fe8000004181c */
[----:B--2---:R-:W-:Y:S04]  /*5fd0*/  MOV R0, R217 ;  /* 0x000000d900007202 */ /* 0x004fe80000000f00 */
[----:B------:R-:W-:Y:S01]  /*5fe0*/  HMMA.16816.F32.BF16 R32, R160, R146, R32 ;  /* 0x00000092a020723c */ /* 0x000fe20000041820 */
[----:B------:R-:W2:Y:S07]  /*5ff0*/  LDSM.16.M88.4 R144, [R124+0x4800] ;  /* 0x004800007c90783b */ /* 0x000eae0000000200 */
[C---:B-1----:R-:W-:Y:S01]  /*6000*/  HMMA.16816.F32.BF16 R4, R148.reuse, R152, R4 ;  /* 0x000000989404723c */ /* 0x042fe20000041804 */
[----:B------:R-:W-:Y:S07]  /*6010*/  LDSM.16.M88.4 R160, [R2+0x4800] ;  /* 0x0048000002a0783b */ /* 0x000fee0000000200 */
[C---:B------:R-:W-:Y:S01]  /*6020*/  HMMA.16816.F32.BF16 R8, R148.reuse, R154, R8 ;  /* 0x0000009a9408723c */ /* 0x040fe20000041808 */
[----:B------:R-:W1:Y:S07]  /*6030*/  LDSM.16.M88.4 R152, [R124+0x5000] ;  /* 0x005000007c98783b */ /* 0x000e6e0000000200 */
[C---:B---3--:R-:W-:Y:S08]  /*6040*/  HMMA.16816.F32.BF16 R12, R148.reuse, R156, R12 ;  /* 0x0000009c940c723c */ /* 0x048ff0000004180c */
[C---:B------:R-:W-:Y:S01]  /*6050*/  HMMA.16816.F32.BF16 R16, R148.reuse, R158, R16 ;  /* 0x0000009e9410723c */ /* 0x040fe20000041810 */
[----:B------:R-:W3:Y:S07]  /*6060*/  LDSM.16.M88.4 R156, [R124+0x5800] ;  /* 0x005800007c9c783b */ /* 0x000eee0000000200 */
[C---:B-----5:R-:W-:Y:S08]  /*6070*/  HMMA.16816.F32.BF16 R20, R148.reuse, R164, R20 ;  /* 0x000000a49414723c */ /* 0x060ff00000041814 */
[C---:B------:R-:W-:Y:S01]  /*6080*/  HMMA.16816.F32.BF16 R24, R148.reuse, R166, R24 ;  /* 0x000000a69418723c */ /* 0x040fe20000041818 */
[----:B------:R-:W-:Y:S07]  /*6090*/  LDSM.16.M88.4 R164, [R2+0x5000] ;  /* 0x0050000002a4783b */ /* 0x000fee0000000200 */
[C---:B------:R-:W-:Y:S08]  /*60a0*/  HMMA.16816.F32.BF16 R28, R148.reuse, R136, R28 ;  /* 0x00000088941c723c */ /* 0x040ff0000004181c */
[----:B------:R-:W-:Y:S01]  /*60b0*/  HMMA.16816.F32.BF16 R32, R148, R138, R32 ;  /* 0x0000008a9420723c */ /* 0x000fe20000041820 */
[----:B------:R-:W-:Y:S07]  /*60c0*/  LDSM.16.M88.4 R136, [R186+0x8000] ;  /* 0x00800000ba88783b */ /* 0x000fee0000000200 */
[C---:B----4-:R-:W-:Y:S01]  /*60d0*/  HMMA.16816.F32.BF16 R4, R140.reuse, R168, R4 ;  /* 0x000000a88c04723c */ /* 0x050fe20000041804 */
[----:B------:R-:W4:Y:S07]  /*60e0*/  LDSM.16.M88.4 R148, [R2+0x4000] ;  /* 0x004000000294783b */ /* 0x000f2e0000000200 */
[C---:B------:R-:W-:Y:S01]  /*60f0*/  HMMA.16816.F32.BF16 R8, R140.reuse, R170, R8 ;  /* 0x000000aa8c08723c */ /* 0x040fe20000041808 */
[----:B------:R-:W-:Y:S07]  /*6100*/  LDSM.16.M88.4 R168, [R180+0x4000] ;  /* 0x00400000b4a8783b */ /* 0x000fee0000000200 */
[C---:B--2---:R-:W-:Y:S08]  /*6110*/  HMMA.16816.F32.BF16 R12, R140.reuse, R144, R12 ;  /* 0x000000908c0c723c */ /* 0x044ff0000004180c */
[C---:B------:R-:W-:Y:S01]  /*6120*/  HMMA.16816.F32.BF16 R16, R140.reuse, R146, R16 ;  /* 0x000000928c10723c */ /* 0x040fe20000041810 */
[----:B------:R2:W5:Y:S07]  /*6130*/  LDSM.16.M88.4 R144, [R2+0x5800] ;  /* 0x005800000290783b */ /* 0x00056e0000000200 */
[C---:B-1----:R-:W-:Y:S08]  /*6140*/  HMMA.16816.F32.BF16 R20, R140.reuse, R152, R20 ;  /* 0x000000988c14723c */ /* 0x042ff00000041814 */
[C---:B------:R-:W-:Y:S01]  /*6150*/  HMMA.16816.F32.BF16 R24, R140.reuse, R154, R24 ;  /* 0x0000009a8c18723c */ /* 0x040fe20000041818 */
[----:B------:R-:W-:Y:S07]  /*6160*/  LDSM.16.M88.4 R152, [R185+0x8000] ;  /* 0x00800000b998783b */ /* 0x000fee0000000200 */
[C---:B---3--:R-:W-:Y:S04]  /*6170*/  HMMA.16816.F32.BF16 R28, R140.reuse, R156, R28 ;  /* 0x0000009c8c1c723c */ /* 0x048fe8000004181c */
[----:B--2---:R-:W-:Y:S03]  /*6180*/  @P4 IMAD.HI.U32 R2, R217, c[0x0][0x2c8], RZ ;  /* 0x0000b200d9024a27 */ /* 0x004fe600078e00ff */
[----:B------:R-:W-:Y:S01]  /*6190*/  IADD3 R156, R191, R181, RZ ;  /* 0x000000b5bf9c7210 */ /* 0x000fe20007ffe0ff */
[----:B------:R-:W-:Y:S01]  /*61a0*/  HMMA.16816.F32.BF16 R32, R140, R158, R32 ;  /* 0x0000009e8c20723c */ /* 0x000fe20000041820 */
[----:B------:R-:W-:Y:S03]  /*61b0*/  LDSM.16.M88.4 R140, [R3+0x4800] ;  /* 0x00480000038c783b */ /* 0x000fe60000000200 */
[----:B------:R-:W-:Y:S04]  /*61c0*/  @P4 SHF.R.U32.HI R0, RZ, c[0x0][0x2cc], R2 ;  /* 0x0000b300ff004a19 */ /* 0x000fe80000011602 */
[C---:B----4-:R-:W-:Y:S01]  /*61d0*/  HMMA.16816.F32.BF16 R4, R136.reuse, R148, R4 ;  /* 0x000000948804723c */ /* 0x050fe20000041804 */
[----:B------:R-:W1:Y:S07]  /*61e0*/  SHFL.IDX PT, R2, R0, RZ, 0x1c1f ;  /* 0x001c1fff00027589 */ /* 0x000e6e00000e0000 */
[C---:B------:R-:W-:Y:S01]  /*61f0*/  HMMA.16816.F32.BF16 R8, R136.reuse, R150, R8 ;  /* 0x000000968808723c */ /* 0x040fe20000041808 */
[----:B------:R2:W3:Y:S07]  /*6200*/  SHFL.IDX PT, R124, R0, 0x1, 0x1c1f ;  /* 0x003c1f00007c7f89 */ /* 0x0004ee00000e0000 */
[C---:B------:R-:W-:Y:S08]  /*6210*/  HMMA.16816.F32.BF16 R12, R136.reuse, R160, R12 ;  /* 0x000000a0880c723c */ /* 0x040ff0000004180c */
[C---:B------:R-:W-:Y:S08]  /*6220*/  HMMA.16816.F32.BF16 R16, R136.reuse, R162, R16 ;  /* 0x000000a28810723c */ /* 0x040ff00000041810 */
[C---:B------:R-:W-:Y:S04]  /*6230*/  HMMA.16816.F32.BF16 R20, R136.reuse, R164, R20 ;  /* 0x000000a48814723c */ /* 0x040fe80000041814 */
[----:B--2---:R-:W-:Y:S04]  /*6240*/  IADD3 R0, -R251, 0x1, -R211 ;  /* 0x00000001fb007810 */ /* 0x004fe80007ffe9d3 */
[C---:B------:R-:W-:Y:S04]  /*6250*/  HMMA.16816.F32.BF16 R24, R136.reuse, R166, R24 ;  /* 0x000000a68818723c */ /* 0x040fe80000041818 */
[----:B------:R-:W-:Y:S04]  /*6260*/  IMAD R0, R125, c[0x0][0x1d0], R0 ;  /* 0x000074007d007a24 */ /* 0x000fe800078e0200 */
[C---:B-----5:R-:W-:Y:S04]  /*6270*/  HMMA.16816.F32.BF16 R28, R136.reuse, R144, R28 ;  /* 0x00000090881c723c */ /* 0x060fe8000004181c */
[----:B------:R-:W-:Y:S04]  /*6280*/  IADD3 R0, R0, -c[0x0][0x168], RZ ;  /* 0x80005a0000007a10 */ /* 0x000fe80007ffe0ff */
[----:B------:R-:W-:Y:S01]  /*6290*/  HMMA.16816.F32.BF16 R32, R136, R146, R32 ;  /* 0x000000928820723c */ /* 0x000fe20000041820 */
[----:B------:R-:W2:Y:S03]  /*62a0*/  LDSM.16.M88.4 R136, [R3+0x5000] ;  /* 0x005000000388783b */ /* 0x000ea60000000200 */
[C---:B-1----:R-:W-:Y:S02]  /*62b0*/  IADD3 R2, R0.reuse, R2, RZ ;  /* 0x0000000200027210 */ /* 0x042fe40007ffe0ff */
[----:B---3--:R-:W-:Y:S02]  /*62c0*/  IADD3 R0, R0, R124, RZ ;  /* 0x0000007c00007210 */ /* 0x008fe40007ffe0ff */
[C---:B------:R-:W-:Y:S01]  /*62d0*/  HMMA.16816.F32.BF16 R4, R152.reuse, R168, R4 ;  /* 0x000000a89804723c */ /* 0x040fe20000041804 */
[----:B------:R1:W3:Y:S01]  /*62e0*/  LDSM.16.M88.4 R144, [R3+0x5800] ;  /* 0x005800000390783b */ /* 0x0002e20000000200 */
[----:B------:R-:W-:Y:S07]  /*62f0*/  DEPBAR.LE SB0, 0x2 ;  /* 0x000080800000791a */ /* 0x000fee0000000000 */
[----:B------:R-:W-:Y:S01]  /*6300*/  BAR.SYNC.DEFER_BLOCKING 0x0 ;  /* 0x0000000000007b1d */ /* 0x000fe20000010000 */
[C---:B------:R-:W-:Y:S05]  /*6310*/  HMMA.16816.F32.BF16 R8, R152.reuse, R170, R8 ;  /* 0x000000aa9808723c */ /* 0x040fea0000041808 */
[C---:B------:R-:W-:Y:S02]  /*6320*/  ISETP.GT.AND P6, PT, R2.reuse, RZ, PT ;  /* 0x000000ff0200720c */ /* 0x040fe40003fc4270 */
[----:B------:R-:W-:Y:S01]  /*6330*/  ISETP.GT.AND P5, PT, R2, 0x1, PT ;  /* 0x000000010200780c */ /* 0x000fe20003fa4270 */
[C---:B------:R-:W-:Y:S03]  /*6340*/  HMMA.16816.F32.BF16 R12, R152.reuse, R140, R12 ;  /* 0x0000008c980c723c */ /* 0x040fe6000004180c */
[C---:B------:R-:W-:Y:S02]  /*6350*/  ISETP.GT.AND P1, PT, R0.reuse, RZ, PT ;  /* 0x000000ff0000720c */ /* 0x040fe40003f24270 */
[----:B------:R-:W-:Y:S02]  /*6360*/  ISETP.GT.AND P0, PT, R0, 0x1, PT ;  /* 0x000000010000780c */ /* 0x000fe40003f04270 */
[----:B------:R-:W-:Y:S01]  /*6370*/  FSEL R4, R4, -INF , P6 ;  /* 0xff80000004047808 */ /* 0x000fe20003000000 */
[C---:B------:R-:W-:Y:S03]  /*6380*/  HMMA.16816.F32.BF16 R16, R152.reuse, R142, R16 ;  /* 0x0000008e9810723c */ /* 0x040fe60000041810 */
[----:B------:R-:W-:Y:S02]  /*6390*/  ISETP.GT.AND P6, PT, R2, 0x8, PT ;  /* 0x000000080200780c */ /* 0x000fe40003fc4270 */
[----:B------:R-:W-:Y:S02]  /*63a0*/  FSEL R5, R5, -INF , P5 ;  /* 0xff80000005057808 */ /* 0x000fe40002800000 */
[----:B-1----:R-:W-:Y:S01]  /*63b0*/  FMNMX.FTZ R3, R4, R126, !PT ;  /* 0x0000007e04037209 */ /* 0x002fe20007810000 */
[C---:B--2---:R-:W-:Y:S03]  /*63c0*/  HMMA.16816.F32.BF16 R20, R152.reuse, R136, R20 ;  /* 0x000000889814723c */ /* 0x044fe60000041814 */
[----:B------:R-:W-:Y:S02]  /*63d0*/  ISETP.GT.AND P5, PT, R2, 0x9, PT ;  /* 0x000000090200780c */ /* 0x000fe40003fa4270 */
[----:B------:R-:W-:Y:S02]  /*63e0*/  FSEL R8, R8, -INF , P6 ;  /* 0xff80000008087808 */ /* 0x000fe40003000000 */
[----:B------:R-:W-:Y:S01]  /*63f0*/  FMNMX.FTZ R3, R5, R3, !PT ;  /* 0x0000000305037209 */ /* 0x000fe20007810000 */
[C---:B------:R-:W-:Y:S03]  /*6400*/  HMMA.16816.F32.BF16 R24, R152.reuse, R138, R24 ;  /* 0x0000008a9818723c */ /* 0x040fe60000041818 */
[----:B------:R-:W-:Y:S02]  /*6410*/  ISETP.GT.AND P6, PT, R2, 0x10, PT ;  /* 0x000000100200780c */ /* 0x000fe40003fc4270 */
[----:B------:R-:W-:Y:S02]  /*6420*/  FSEL R9, R9, -INF , P5 ;  /* 0xff80000009097808 */ /* 0x000fe40002800000 */
[----:B------:R-:W-:Y:S01]  /*6430*/  FMNMX.FTZ R3, R8, R3, !PT ;  /* 0x0000000308037209 */ /* 0x000fe20007810000 */
[C---:B---3--:R-:W-:Y:S03]  /*6440*/  HMMA.16816.F32.BF16 R28, R152.reuse, R144, R28 ;  /* 0x00000090981c723c */ /* 0x048fe6000004181c */
[----:B------:R-:W-:Y:S02]  /*6450*/  ISETP.GT.AND P5, PT, R2, 0x11, PT ;  /* 0x000000110200780c */ /* 0x000fe40003fa4270 */
[----:B------:R-:W-:Y:S02]  /*6460*/  FSEL R140, R12, -INF , P6 ;  /* 0xff8000000c8c7808 */ /* 0x000fe40003000000 */
[----:B------:R-:W-:Y:S01]  /*6470*/  FSEL R6, R6, -INF , P1 ;  /* 0xff80000006067808 */ /* 0x000fe20000800000 */
[----:B------:R-:W-:Y:S03]  /*6480*/  HMMA.16816.F32.BF16 R32, R152, R146, R32 ;  /* 0x000000929820723c */ /* 0x000fe60000041820 */
[----:B------:R-:W-:Y:S02]  /*6490*/  ISETP.GT.AND P1, PT, R0, 0x8, PT ;  /* 0x000000080000780c */ /* 0x000fe40003f24270 */
[----:B------:R-:W-:Y:S02]  /*64a0*/  FMNMX.FTZ R3, R9, R3, !PT ;  /* 0x0000000309037209 */ /* 0x000fe40007810000 */
[----:B------:R-:W-:Y:S02]  /*64b0*/  FSEL R7, R7, -INF , P0 ;  /* 0xff80000007077808 */ /* 0x000fe40000000000 */
[----:B------:R-:W-:Y:S02]  /*64c0*/  FMNMX.FTZ R125, R140, R3, !PT ;  /* 0x000000038c7d7209 */ /* 0x000fe40007810000 */
[----:B------:R-:W-:Y:S02]  /*64d0*/  ISETP.GT.AND P6, PT, R2, 0x18, PT ;  /* 0x000000180200780c */ /* 0x000fe40003fc4270 */
[----:B------:R-:W-:Y:S02]  /*64e0*/  FMNMX.FTZ R3, R6, R127, !PT ;  /* 0x0000007f06037209 */ /* 0x000fe40007810000 */
[----:B------:R-:W-:Y:S02]  /*64f0*/  FSEL R141, R13, -INF , P5 ;  /* 0xff8000000d8d7808 */ /* 0x000fe40002800000 */
[----:B------:R-:W-:Y:S02]  /*6500*/  FSEL R10, R10, -INF , P1 ;  /* 0xff8000000a0a7808 */ /* 0x000fe40000800000 */
[C---:B------:R-:W-:Y:S02]  /*6510*/  ISETP.GT.AND P1, PT, R0.reuse, 0x10, PT ;  /* 0x000000100000780c */ /* 0x040fe40003f24270 */
[----:B------:R-:W-:Y:S02]  /*6520*/  ISETP.GT.AND P0, PT, R0, 0x9, PT ;  /* 0x000000090000780c */ /* 0x000fe40003f04270 */
[----:B------:R-:W-:Y:S02]  /*6530*/  FMNMX.FTZ R3, R7, R3, !PT ;  /* 0x0000000307037209 */ /* 0x000fe40007810000 */
[----:B------:R-:W-:Y:S02]  /*6540*/  FSEL R142, R14, -INF , P1 ;  /* 0xff8000000e8e7808 */ /* 0x000fe40000800000 */
[----:B------:R-:W-:Y:S02]  /*6550*/  FSEL R148, R16, -INF , P6 ;  /* 0xff80000010947808 */ /* 0x000fe40003000000 */
[----:B------:R-:W-:Y:S02]  /*6560*/  FMNMX.FTZ R125, R141, R125, !PT ;  /* 0x0000007d8d7d7209 */ /* 0x000fe40007810000 */
[----:B------:R-:W-:Y:S02]  /*6570*/  FSEL R11, R11, -INF , P0 ;  /* 0xff8000000b0b7808 */ /* 0x000fe40000000000 */
[----:B------:R-:W-:Y:S02]  /*6580*/  ISETP.GT.AND P0, PT, R0, 0x11, PT ;  /* 0x000000110000780c */ /* 0x000fe40003f04270 */
[----:B------:R-:W-:Y:S02]  /*6590*/  ISETP.GT.AND P5, PT, R2, 0x19, PT ;  /* 0x000000190200780c */ /* 0x000fe40003fa4270 */
[----:B------:R-:W-:Y:S02]  /*65a0*/  ISETP.GT.AND P1, PT, R0, 0x18, PT ;  /* 0x000000180000780c */ /* 0x000fe40003f24270 */
[----:B------:R-:W-:Y:S02]  /*65b0*/  FMNMX.FTZ R3, R10, R3, !PT ;  /* 0x000000030a037209 */ /* 0x000fe40007810000 */
[----:B------:R-:W-:Y:S02]  /*65c0*/  FSEL R143, R15, -INF , P0 ;  /* 0xff8000000f8f7808 */ /* 0x000fe40000000000 */
[----:B------:R-:W-:Y:S01]  /*65d0*/  FSEL R149, R17, -INF , P5 ;  /* 0xff80000011957808 */ /* 0x000fe20002800000 */
[----:B------:R-:W-:Y:S01]  /*65e0*/  LDSM.16.MT88.4 R12, [R156] ;  /* 0x000000009c0c783b */ /* 0x000fe20000004200 */
[----:B------:R-:W-:Y:S02]  /*65f0*/  FSEL R150, R18, -INF , P1 ;  /* 0xff80000012967808 */ /* 0x000fe40000800000 */
[----:B------:R-:W-:Y:S02]  /*6600*/  FMNMX.FTZ R125, R148, R125, !PT ;  /* 0x0000007d947d7209 */ /* 0x000fe40007810000 */
[----:B------:R-:W-:Y:S02]  /*6610*/  ISETP.GT.AND P0, PT, R0, 0x19, PT ;  /* 0x000000190000780c */ /* 0x000fe40003f04270 */
[----:B------:R-:W-:Y:S02]  /*6620*/  ISETP.GT.AND P1, PT, R2, 0x20, PT ;  /* 0x000000200200780c */ /* 0x000fe40003f24270 */
[----:B------:R-:W-:Y:S02]  /*6630*/  FMNMX.FTZ R3, R11, R3, !PT ;  /* 0x000000030b037209 */ /* 0x000fe40007810000 */
[----:B------:R-:W-:Y:S02]  /*6640*/  FSEL R151, R19, -INF , P0 ;  /* 0xff80000013977808 */ /* 0x000fe40000000000 */
[----:B------:R-:W-:Y:S02]  /*6650*/  FSEL R146, R20, -INF , P1 ;  /* 0xff80000014927808 */ /* 0x000fe40000800000 */
[----:B------:R-:W-:Y:S02]  /*6660*/  FMNMX.FTZ R125, R149, R125, !PT ;  /* 0x0000007d957d7209 */ /* 0x000fe40007810000 */
[----:B------:R-:W-:Y:S02]  /*6670*/  ISETP.GT.AND P0, PT, R2, 0x21, PT ;  /* 0x000000210200780c */ /* 0x000fe40003f04270 */
[----:B------:R-:W-:Y:S02]  /*6680*/  FMNMX.FTZ R3, R142, R3, !PT ;  /* 0x000000038e037209 */ /* 0x000fe40007810000 */
[----:B------:R-:W-:Y:S02]  /*6690*/  ISETP.GT.AND P6, PT, R0, 0x20, PT ;  /* 0x000000200000780c */ /* 0x000fe40003fc4270 */
[C---:B------:R-:W-:Y:S02]  /*66a0*/  ISETP.GT.AND P5, PT, R2.reuse, 0x28, PT ;  /* 0x000000280200780c */ /* 0x040fe40003fa4270 */
[----:B------:R-:W-:Y:S02]  /*66b0*/  ISETP.GT.AND P1, PT, R2, 0x29, PT ;  /* 0x000000290200780c */ /* 0x000fe40003f24270 */
[----:B------:R-:W-:Y:S02]  /*66c0*/  FSEL R152, R21, -INF , P0 ;  /* 0xff80000015987808 */ /* 0x000fe40000000000 */
[----:B------:R-:W-:Y:S02]  /*66d0*/  FMNMX.FTZ R125, R146, R125, !PT ;  /* 0x0000007d927d7209 */ /* 0x000fe40007810000 */
[----:B------:R-:W-:Y:S02]  /*66e0*/  FSEL R153, R22, -INF , P6 ;  /* 0xff80000016997808 */ /* 0x000fe40003000000 */
[----:B------:R-:W-:Y:S02]  /*66f0*/  FSEL R155, R24, -INF , P5 ;  /* 0xff800000189b7808 */ /* 0x000fe40002800000 */
[----:B------:R-:W-:Y:S02]  /*6700*/  FSEL R157, R25, -INF , P1 ;  /* 0xff800000199d7808 */ /* 0x000fe40000800000 */
[C---:B------:R-:W-:Y:S02]  /*6710*/  ISETP.GT.AND P0, PT, R2.reuse, 0x30, PT ;  /* 0x000000300200780c */ /* 0x040fe40003f04270 */
[C---:B------:R-:W-:Y:S02]  /*6720*/  ISETP.GT.AND P6, PT, R2.reuse, 0x31, PT ;  /* 0x000000310200780c */ /* 0x040fe40003fc4270 */
[C---:B------:R-:W-:Y:S02]  /*6730*/  ISETP.GT.AND P5, PT, R2.reuse, 0x38, PT ;  /* 0x000000380200780c */ /* 0x040fe40003fa4270 */
[----:B------:R-:W-:Y:S02]  /*6740*/  ISETP.GT.AND P1, PT, R2, 0x39, PT ;  /* 0x000000390200780c */ /* 0x000fe40003f24270 */
[----:B------:R-:W-:Y:S02]  /*6750*/  FMNMX.FTZ R2, R143, R3, !PT ;  /* 0x000000038f027209 */ /* 0x000fe40007810000 */
[----:B------:R-:W-:Y:S02]  /*6760*/  FMNMX.FTZ R125, R152, R125, !PT ;  /* 0x0000007d987d7209 */ /* 0x000fe40007810000 */
[----:B------:R-:W-:Y:S02]  /*6770*/  FMNMX.FTZ R2, R150, R2, !PT ;  /* 0x0000000296027209 */ /* 0x000fe40007810000 */
[----:B------:R-:W-:Y:S02]  /*6780*/  FMNMX.FTZ R125, R155, R125, !PT ;  /* 0x0000007d9b7d7209 */ /* 0x000fe40007810000 */
[----:B------:R-:W-:Y:S02]  /*6790*/  FSEL R160, R28, -INF , P0 ;  /* 0xff8000001ca07808 */ /* 0x000fe40000000000 */
[----:B------:R-:W-:Y:S02]  /*67a0*/  FMNMX.FTZ R2, R151, R2, !PT ;  /* 0x0000000297027209 */ /* 0x000fe40007810000 */
[C---:B------:R-:W-:Y:S02]  /*67b0*/  ISETP.GT.AND P0, PT, R0.reuse, 0x21, PT ;  /* 0x000000210000780c */ /* 0x040fe40003f04270 */
[----:B------:R-:W-:Y:S02]  /*67c0*/  FMNMX.FTZ R125, R157, R125, !PT ;  /* 0x0000007d9d7d7209 */ /* 0x000fe40007810000 */
[----:B------:R-:W-:Y:S02]  /*67d0*/  FSEL R147, R23, -INF , P0 ;  /* 0xff80000017937808 */ /* 0x000fe40000000000 */
[----:B------:R-:W-:Y:S02]  /*67e0*/  FMNMX.FTZ R2, R153, R2, !PT ;  /* 0x0000000299027209 */ /* 0x000fe40007810000 */
[----:B------:R-:W-:Y:S02]  /*67f0*/  ISETP.GT.AND P0, PT, R0, 0x28, PT ;  /* 0x000000280000780c */ /* 0x000fe40003f04270 */
[----:B------:R-:W-:Y:S02]  /*6800*/  FSEL R161, R29, -INF , P6 ;  /* 0xff8000001da17808 */ /* 0x000fe40003000000 */
[----:B------:R-:W-:Y:S02]  /*6810*/  FMNMX.FTZ R125, R160, R125, !PT ;  /* 0x0000007da07d7209 */ /* 0x000fe40007810000 */
[----:B------:R-:W-:Y:S02]  /*6820*/  FSEL R154, R26, -INF , P0 ;  /* 0xff8000001a9a7808 */ /* 0x000fe40000000000 */
[----:B------:R-:W-:Y:S02]  /*6830*/  FMNMX.FTZ R2, R147, R2, !PT ;  /* 0x0000000293027209 */ /* 0x000fe40007810000 */
[----:B------:R-:W-:Y:S02]  /*6840*/  FSEL R199, R33, -INF , P1 ;  /* 0xff80000021c77808 */ /* 0x000fe40000800000 */
[----:B------:R-:W-:Y:S02]  /*6850*/  ISETP.GT.AND P1, PT, R0, 0x29, PT ;  /* 0x000000290000780c */ /* 0x000fe40003f24270 */
[----:B------:R-:W-:Y:S02]  /*6860*/  FSEL R163, R32, -INF , P5 ;  /* 0xff80000020a37808 */ /* 0x000fe40002800000 */
[----:B------:R-:W-:Y:S02]  /*6870*/  FMNMX.FTZ R125, R161, R125, !PT ;  /* 0x0000007da17d7209 */ /* 0x000fe40007810000 */
[----:B------:R-:W-:Y:S02]  /*6880*/  FSEL R158, R27, -INF , P1 ;  /* 0xff8000001b9e7808 */ /* 0x000fe40000800000 */
[----:B------:R-:W-:Y:S02]  /*6890*/  FMNMX.FTZ R2, R154, R2, !PT ;  /* 0x000000029a027209 */ /* 0x000fe40007810000 */
[----:B------:R-:W-:Y:S02]  /*68a0*/  ISETP.GT.AND P1, PT, R0, 0x30, PT ;  /* 0x000000300000780c */ /* 0x000fe40003f24270 */
[----:B------:R-:W-:Y:S02]  /*68b0*/  FMNMX.FTZ R125, R163, R125, !PT ;  /* 0x0000007da37d7209 */ /* 0x000fe40007810000 */
[----:B------:R-:W-:Y:S02]  /*68c0*/  FSEL R159, R30, -INF , P1 ;  /* 0xff8000001e9f7808 */ /* 0x000fe40000800000 */
[----:B------:R-:W-:Y:S02]  /*68d0*/  FMNMX.FTZ R2, R158, R2, !PT ;  /* 0x000000029e027209 */ /* 0x000fe40007810000 */
[C---:B------:R-:W-:Y:S02]  /*68e0*/  ISETP.GT.AND P0, PT, R0.reuse, 0x31, PT ;  /* 0x000000310000780c */ /* 0x040fe40003f04270 */
[----:B------:R-:W-:Y:S02]  /*68f0*/  FMNMX.FTZ R125, R199, R125, !PT ;  /* 0x0000007dc77d7209 */ /* 0x000fe40007810000 */
[----:B------:R-:W-:Y:S02]  /*6900*/  FSEL R162, R31, -INF , P0 ;  /* 0xff8000001fa27808 */ /* 0x000fe40000000000 */
[----:B------:R-:W-:Y:S01]  /*6910*/  FMNMX.FTZ R2, R159, R2, !PT ;  /* 0x000000029f027209 */ /* 0x000fe20007810000 */
[----:B------:R-:W1:Y:S01]  /*6920*/  SHFL.BFLY PT, R3, R125, 0x2, 0x1f ;  /* 0x0c401f007d037f89 */ /* 0x000e6200000e0000 */
[C---:B------:R-:W-:Y:S02]  /*6930*/  ISETP.GT.AND P1, PT, R0.reuse, 0x38, PT ;  /* 0x000000380000780c */ /* 0x040fe40003f24270 */
[----:B------:R-:W-:Y:S02]  /*6940*/  ISETP.GT.AND P0, PT, R0, 0x39, PT ;  /* 0x000000390000780c */ /* 0x000fe40003f04270 */
[----:B------:R-:W-:Y:S02]  /*6950*/  FSEL R198, R34, -INF , P1 ;  /* 0xff80000022c67808 */ /* 0x000fe40000800000 */
[----:B------:R-:W-:Y:S02]  /*6960*/  FMNMX.FTZ R0, R162, R2, !PT ;  /* 0x00000002a2007209 */ /* 0x000fe40007810000 */
[----:B------:R-:W-:Y:S02]  /*6970*/  FSEL R200, R35, -INF , P0 ;  /* 0xff80000023c87808 */ /* 0x000fe40000000000 */
[----:B------:R-:W-:Y:S04]  /*6980*/  FMNMX.FTZ R0, R198, R0, !PT ;  /* 0x00000000c6007209 */ /* 0x000fe80007810000 */
        /* <DEDUP_REMOVED lines=10> */
[--C-:B------:R-:W-:Y:S04]  /*6a30*/  FFMA.FTZ R2, R4, c[0x0][0x2d0], -R144.reuse ;  /* 0x0000b40004027a23 */ /* 0x100fe80000010890 */
[----:B------:R1:W-:Y:S01]  /*6a40*/  MUFU.EX2 R209, R2 ;  /* 0x0000000200d17308 */ /* 0x0003e20000000800 */
[----:B--2---:R-:W-:Y:S01]  /*6a50*/  FMNMX.FTZ R124, R0, R124, !PT ;  /* 0x0000007c007c7209 */ /* 0x004fe20007810000 */
[--C-:B------:R-:W-:Y:S03]  /*6a60*/  FFMA.FTZ R0, R8, c[0x0][0x2d0], -R144.reuse ;  /* 0x0000b40008007a23 */ /* 0x100fe60000010890 */
[C---:B------:R-:W-:Y:S01]  /*6a70*/  FSETP.NEU.FTZ.AND P0, PT, R124.reuse, -INF , PT ;  /* 0xff8000007c00780b */ /* 0x040fe20003f1d000 */
[----:B------:R-:W-:Y:S04]  /*6a80*/  FMUL.FTZ R145, R124, c[0x0][0x2d0] ;  /* 0x0000b4007c917a20 */ /* 0x000fe80000410000 */
[----:B------:R2:W-:Y:S01]  /*6a90*/  MUFU.EX2 R207, R0 ;  /* 0x0000000000cf7308 */ /* 0x0005e20000000800 */
[----:B------:R-:W-:Y:S05]  /*6aa0*/  FSEL R145, R145, RZ, P0 ;  /* 0x000000ff91917208 */ /* 0x000fea0000000000 */
[--C-:B------:R-:W-:Y:S04]  /*6ab0*/  FFMA.FTZ R3, R11, c[0x0][0x2d0], -R145.reuse ;  /* 0x0000b4000b037a23 */ /* 0x100fe80000010891 */
[----:B------:R3:W-:Y:S01]  /*6ac0*/  MUFU.EX2 R202, R3 ;  /* 0x0000000300ca7308 */ /* 0x0007e20000000800 */
[--C-:B-1----:R-:W-:Y:S09]  /*6ad0*/  FFMA.FTZ R2, R5, c[0x0][0x2d0], -R144.reuse ;  /* 0x0000b40005027a23 */ /* 0x102ff20000010890 */
[----:B------:R1:W4:Y:S01]  /*6ae0*/  MUFU.EX2 R208, R2 ;  /* 0x0000000200d07308 */ /* 0x0003220000000800 */
[----:B--2---:R-:W-:Y:S09]  /*6af0*/  FFMA.FTZ R0, R9, c[0x0][0x2d0], -R144 ;  /* 0x0000b40009007a23 */ /* 0x004ff20000010890 */
[----:B------:R-:W2:Y:S01]  /*6b00*/  MUFU.EX2 R206, R0 ;  /* 0x0000000000ce7308 */ /* 0x000ea20000000800 */
[----:B---3--:R-:W-:Y:S05]  /*6b10*/  IADD3 R3, R192, R181, RZ ;  /* 0x000000b5c0037210 */ /* 0x008fea0007ffe0ff */
[----:B------:R-:W-:Y:S01]  /*6b20*/  LDSM.16.MT88.4 R28, [R3] ;  /* 0x00000000031c783b */ /* 0x000fe20000004200 */
[----:B-1----:R-:W-:Y:S02]  /*6b30*/  FSEL R2, R125, RZ, P1 ;  /* 0x000000ff7d027208 */ /* 0x002fe40000800000 */
[----:B----4-:R-:W-:Y:S02]  /*6b40*/  F2FP.BF16.PACK_AB R136, R208, R209 ;  /* 0x000000d1d088723e */ /* 0x010fe400000010ff */
[----:B------:R-:W-:Y:S01]  /*6b50*/  ISETP.GE.AND P1, PT, R210, 0x1, PT ;  /* 0x00000001d200780c */ /* 0x000fe20003f26270 */
[----:B------:R-:W-:Y:S01]  /*6b60*/  FADD.FTZ R2, -R2, R126 ;  /* 0x0000007e02027221 */ /* 0x000fe20000010100 */
[----:B------:R-:W-:Y:S03]  /*6b70*/  IADD3 R126, R189, R3, RZ ;  /* 0x00000003bd7e7210 */ /* 0x000fe60007ffe0ff */
[----:B------:R-:W-:Y:S01]  /*6b80*/  FMUL.FTZ R2, R2, c[0x0][0x2d0] ;  /* 0x0000b40002027a20 */ /* 0x000fe20000410000 */
[----:B--2---:R-:W-:Y:S01]  /*6b90*/  F2FP.BF16.PACK_AB R138, R206, R207 ;  /* 0x000000cfce8a723e */ /* 0x004fe200000010ff */
[--C-:B------:R-:W-:Y:S04]  /*6ba0*/  FFMA.FTZ R0, R6, c[0x0][0x2d0], -R145.reuse ;  /* 0x0000b40006007a23 */ /* 0x100fe80000010891 */
[----:B------:R1:W-:Y:S10]  /*6bb0*/  MUFU.EX2 R205, R0 ;  /* 0x0000000000cd7308 */ /* 0x0003f40000000800 */
[----:B------:R-:W2:Y:S01]  /*6bc0*/  MUFU.EX2 R2, R2 ;  /* 0x0000000200027308 */ /* 0x000ea20000000800 */
[--C-:B-1----:R-:W-:Y:S09]  /*6bd0*/  FFMA.FTZ R0, R7, c[0x0][0x2d0], -R145.reuse ;  /* 0x0000b40007007a23 */ /* 0x102ff20000010891 */
[----:B------:R1:W3:Y:S01]  /*6be0*/  MUFU.EX2 R204, R0 ;  /* 0x0000000000cc7308 */ /* 0x0002e20000000800 */
[C---:B--2---:R-:W-:Y:S02]  /*6bf0*/  FMUL.FTZ R4, R2.reuse, R128 ;  /* 0x0000008002047220 */ /* 0x044fe40000410000 */
[C---:B------:R-:W-:Y:S02]  /*6c00*/  FMUL.FTZ R5, R2.reuse, R129 ;  /* 0x0000008102057220 */ /* 0x040fe40000410000 */
[C---:B------:R-:W-:Y:S02]  /*6c10*/  FMUL.FTZ R8, R2.reuse, R132 ;  /* 0x0000008402087220 */ /* 0x040fe40000410000 */
[C---:B------:R-:W-:Y:S02]  /*6c20*/  FMUL.FTZ R9, R2.reuse, R133 ;  /* 0x0000008502097220 */ /* 0x040fe40000410000 */
[C---:B------:R-:W-:Y:S02]  /*6c30*/  FMUL.FTZ R16, R2.reuse, R104 ;  /* 0x0000006802107220 */ /* 0x040fe40000410000 */
[C---:B------:R-:W-:Y:S02]  /*6c40*/  FMUL.FTZ R17, R2.reuse, R105 ;  /* 0x0000006902117220 */ /* 0x040fe40000410000 */
[C---:B------:R-:W-:Y:S02]  /*6c50*/  FMUL.FTZ R24, R2.reuse, R112 ;  /* 0x0000007002187220 */ /* 0x040fe40000410000 */
[C---:B------:R-:W-:Y:S02]  /*6c60*/  FMUL.FTZ R25, R2.reuse, R113 ;  /* 0x0000007102197220 */ /* 0x040fe40000410000 */
[----:B------:R-:W-:Y:S02]  /*6c70*/  FMUL.FTZ R32, R2, R120 ;  /* 0x0000007802207220 */ /* 0x000fe40000410000 */
[----:B-1----:R-:W-:Y:S01]  /*6c80*/  FFMA.FTZ R0, R10, c[0x0][0x2d0], -R145 ;  /* 0x0000b4000a007a23 */ /* 0x002fe20000010891 */
[----:B---3--:R-:W-:Y:S01]  /*6c90*/  F2FP.BF16.PACK_AB R137, R204, R205 ;  /* 0x000000cdcc89723e */ /* 0x008fe200000010ff */
[C---:B------:R-:W-:Y:S02]  /*6ca0*/  FMUL.FTZ R33, R2.reuse, R121 ;  /* 0x0000007902217220 */ /* 0x040fe40000410000 */
[----:B------:R1:W2:Y:S01]  /*6cb0*/  MUFU.EX2 R203, R0 ;  /* 0x0000000000cb7308 */ /* 0x0002a20000000800 */
[C---:B------:R-:W-:Y:S02]  /*6cc0*/  FMUL.FTZ R36, R2.reuse, R36 ;  /* 0x0000002402247220 */ /* 0x040fe40000410000 */
        /* <DEDUP_REMOVED lines=10> */
[----:B------:R-:W-:Y:S01]  /*6d70*/  FMUL.FTZ R57, R2, R57 ;  /* 0x0000003902397220 */ /* 0x000fe20000410000 */
[----:B-1----:R-:W-:Y:S01]  /*6d80*/  FSEL R0, R124, RZ, P0 ;  /* 0x000000ff7c007208 */ /* 0x002fe20000000000 */
[----:B------:R-:W-:Y:S01]  /*6d90*/  FMUL.FTZ R60, R2, R60 ;  /* 0x0000003c023c7220 */ /* 0x000fe20000410000 */
[----:B--2---:R-:W-:Y:S01]  /*6da0*/  F2FP.BF16.PACK_AB R139, R202, R203 ;  /* 0x000000cbca8b723e */ /* 0x004fe200000010ff */
[----:B------:R-:W-:Y:S01]  /*6db0*/  FMUL.FTZ R61, R2, R61 ;  /* 0x0000003d023d7220 */ /* 0x000fe20000410000 */
[----:B------:R-:W-:Y:S01]  /*6dc0*/  ISETP.GE.AND P0, PT, R201, 0x2, PT ;  /* 0x00000002c900780c */ /* 0x000fe20003f06270 */
[----:B------:R-:W-:Y:S01]  /*6dd0*/  FADD.FTZ R0, -R0, R127 ;  /* 0x0000007f00007221 */ /* 0x000fe20000010100 */
[----:B------:R-:W-:Y:S01]  /*6de0*/  IADD3 R127, R189, R156, RZ ;  /* 0x0000009cbd7f7210 */ /* 0x000fe20007ffe0ff */
[----:B------:R-:W-:Y:S02]  /*6df0*/  FMUL.FTZ R64, R2, R64 ;  /* 0x0000004002407220 */ /* 0x000fe40000410000 */
[----:B------:R-:W-:Y:S02]  /*6e00*/  FMUL.FTZ R0, R0, c[0x0][0x2d0] ;  /* 0x0000b40000007a20 */ /* 0x000fe40000410000 */
[----:B------:R-:W1:Y:S01]  /*6e10*/  LDSM.16.MT88.4 R20, [R127] ;  /* 0x000000007f14783b */ /* 0x000e620000004200 */
[C---:B------:R-:W-:Y:S02]  /*6e20*/  FMUL.FTZ R65, R2.reuse, R65 ;  /* 0x0000004102417220 */ /* 0x040fe40000410000 */
[C---:B------:R-:W-:Y:S01]  /*6e30*/  FMUL.FTZ R68, R2.reuse, R68 ;  /* 0x0000004402447220 */ /* 0x040fe20000410000 */
[----:B------:R-:W2:Y:S01]  /*6e40*/  MUFU.EX2 R0, R0 ;  /* 0x0000000000007308 */ /* 0x000ea20000000800 */
        /* <DEDUP_REMOVED lines=12> */
[C---:B--2---:R-:W-:Y:S02]  /*6f10*/  FMUL.FTZ R6, R0.reuse, R130 ;  /* 0x0000008200067220 */ /* 0x044fe40000410000 */
[C---:B------:R-:W-:Y:S02]  /*6f20*/  FMUL.FTZ R7, R0.reuse, R131 ;  /* 0x0000008300077220 */ /* 0x040fe40000410000 */
[----:B------:R-:W-:Y:S01]  /*6f30*/  LDSM.16.MT88.4 R128, [R156+0x2800] ;  /* 0x002800009c80783b */ /* 0x000fe20000004200 */
[C---:B------:R-:W-:Y:S02]  /*6f40*/  FMUL.FTZ R10, R0.reuse, R134 ;  /* 0x00000086000a7220 */ /* 0x040fe40000410000 */
[C---:B------:R-:W-:Y:S02]  /*6f50*/  FMUL.FTZ R11, R0.reuse, R135 ;  /* 0x00000087000b7220 */ /* 0x040fe40000410000 */
[C---:B------:R-:W-:Y:S03]  /*6f60*/  HMMA.16816.F32.BF16 R4, R136.reuse, R12, R4 ;  /* 0x0000000c8804723c */ /* 0x040fe60000041804 */
[----:B------:R-:W-:Y:S02]  /*6f70*/  LDSM.16.MT88.4 R132, [R127+0x2800] ;  /* 0x002800007f84783b */ /* 0x000fe40000004200 */
[----:B------:R-:W-:Y:S02]  /*6f80*/  FMUL.FTZ R18, R0, R106 ;  /* 0x0000006a00127220 */ /* 0x000fe40000410000 */
[C---:B------:R-:W-:Y:S01]  /*6f90*/  FMUL.FTZ R12, R2.reuse, R100 ;  /* 0x00000064020c7220 */ /* 0x040fe20000410000 */
[C---:B------:R-:W-:Y:S04]  /*6fa0*/  HMMA.16816.F32.BF16 R8, R136.reuse, R14, R8 ;  /* 0x0000000e8808723c */ /* 0x040fe80000041808 */
[----:B------:R-:W-:Y:S02]  /*6fb0*/  FMUL.FTZ R13, R2, R101 ;  /* 0x00000065020d7220 */ /* 0x000fe40000410000 */
[C---:B------:R-:W-:Y:S02]  /*6fc0*/  FMUL.FTZ R19, R0.reuse, R107 ;  /* 0x0000006b00137220 */ /* 0x040fe40000410000 */
[C---:B------:R-:W-:Y:S01]  /*6fd0*/  FMUL.FTZ R14, R0.reuse, R102 ;  /* 0x00000066000e7220 */ /* 0x040fe20000410000 */
[----:B------:R-:W-:Y:S03]  /*6fe0*/  LDSM.16.MT88.4 R104, [R156+0x2000] ;  /* 0x002000009c68783b */ /* 0x000fe60000004200 */
[C---:B------:R-:W-:Y:S02]  /*6ff0*/  FMUL.FTZ R15, R0.reuse, R103 ;  /* 0x00000067000f7220 */ /* 0x040fe40000410000 */
[C---:B------:R-:W-:Y:S02]  /*7000*/  FMUL.FTZ R26, R0.reuse, R114 ;  /* 0x00000072001a7220 */ /* 0x040fe40000410000 */
[C---:B------:R-:W-:Y:S01]  /*7010*/  FMUL.FTZ R27, R0.reuse, R115 ;  /* 0x00000073001b7220 */ /* 0x040fe20000410000 */
[----:B------:R-:W2:Y:S01]  /*7020*/  LDSM.16.MT88.4 R100, [R126] ;  /* 0x000000007e64783b */ /* 0x000ea20000004200 */
[C---:B------:R-:W-:Y:S01]  /*7030*/  FMUL.FTZ R34, R0.reuse, R122 ;  /* 0x0000007a00227220 */ /* 0x040fe20000410000 */
[C---:B-1----:R-:W-:Y:S03]  /*7040*/  HMMA.16816.F32.BF16 R12, R136.reuse, R20, R12 ;  /* 0x00000014880c723c */ /* 0x042fe6000004180c */
[C---:B------:R-:W-:Y:S02]  /*7050*/  FMUL.FTZ R35, R0.reuse, R123 ;  /* 0x0000007b00237220 */ /* 0x040fe40000410000 */
[----:B------:R-:W-:Y:S01]  /*7060*/  FMUL.FTZ R38, R0, R38 ;  /* 0x0000002600267220 */ /* 0x000fe20000410000 */
[----:B------:R-:W-:Y:S01]  /*7070*/  LDSM.16.MT88.4 R112, [R156+0x800] ;  /* 0x000800009c70783b */ /* 0x000fe20000004200 */
[C---:B------:R-:W-:Y:S01]  /*7080*/  FMUL.FTZ R20, R2.reuse, R108 ;  /* 0x0000006c02147220 */ /* 0x040fe20000410000 */
[C---:B------:R-:W-:Y:S04]  /*7090*/  HMMA.16816.F32.BF16 R16, R136.reuse, R22, R16 ;  /* 0x000000168810723c */ /* 0x040fe80000041810 */
[----:B------:R-:W-:Y:S02]  /*70a0*/  FMUL.FTZ R21, R2, R109 ;  /* 0x0000006d02157220 */ /* 0x000fe40000410000 */
[C---:B------:R-:W-:Y:S01]  /*70b0*/  FMUL.FTZ R39, R0.reuse, R39 ;  /* 0x0000002700277220 */ /* 0x040fe20000410000 */
[----:B------:R-:W-:Y:S01]  /*70c0*/  LDSM.16.MT88.4 R120, [R126+0x800] ;  /* 0x000800007e78783b */ /* 0x000fe20000004200 */
[C---:B------:R-:W-:Y:S04]  /*70d0*/  FMUL.FTZ R22, R0.reuse, R110 ;  /* 0x0000006e00167220 */ /* 0x040fe80000410000 */
[C---:B------:R-:W-:Y:S02]  /*70e0*/  FMUL.FTZ R23, R0.reuse, R111 ;  /* 0x0000006f00177220 */ /* 0x040fe40000410000 */
[C---:B------:R-:W-:Y:S01]  /*70f0*/  FMUL.FTZ R42, R0.reuse, R42 ;  /* 0x0000002a002a7220 */ /* 0x040fe20000410000 */
[----:B------:R-:W1:Y:S01]  /*7100*/  LDSM.16.MT88.4 R108, [R127+0x2000] ;  /* 0x002000007f6c783b */ /* 0x000e620000004200 */
[C---:B------:R-:W-:Y:S02]  /*7110*/  FMUL.FTZ R43, R0.reuse, R43 ;  /* 0x0000002b002b7220 */ /* 0x040fe40000410000 */
[C---:B------:R-:W-:Y:S01]  /*7120*/  FMUL.FTZ R46, R0.reuse, R46 ;  /* 0x0000002e002e7220 */ /* 0x040fe20000410000 */
[C---:B------:R-:W-:Y:S03]  /*7130*/  HMMA.16816.F32.BF16 R20, R136.reuse, R28, R20 ;  /* 0x0000001c8814723c */ /* 0x040fe60000041814 */
[C---:B------:R-:W-:Y:S02]  /*7140*/  FMUL.FTZ R47, R0.reuse, R47 ;  /* 0x0000002f002f7220 */ /* 0x040fe40000410000 */
[----:B------:R-:W-:Y:S02]  /*7150*/  FMUL.FTZ R50, R0, R50 ;  /* 0x0000003200327220 */ /* 0x000fe40000410000 */
[C---:B------:R-:W-:Y:S01]  /*7160*/  FMUL.FTZ R28, R2.reuse, R116 ;  /* 0x00000074021c7220 */ /* 0x040fe20000410000 */
[C---:B------:R-:W-:Y:S04]  /*7170*/  HMMA.16816.F32.BF16 R24, R136.reuse, R30, R24 ;  /* 0x0000001e8818723c */ /* 0x040fe80000041818 */
[----:B------:R-:W-:Y:S02]  /*7180*/  FMUL.FTZ R29, R2, R117 ;  /* 0x00000075021d7220 */ /* 0x000fe40000410000 */
[C---:B------:R-:W-:Y:S02]  /*7190*/  FMUL.FTZ R51, R0.reuse, R51 ;  /* 0x0000003300337220 */ /* 0x040fe40000410000 */
[C---:B------:R-:W-:Y:S04]  /*71a0*/  FMUL.FTZ R30, R0.reuse, R118 ;  /* 0x00000076001e7220 */ /* 0x040fe80000410000 */
[C---:B------:R-:W-:Y:S02]  /*71b0*/  FMUL.FTZ R31, R0.reuse, R119 ;  /* 0x00000077001f7220 */ /* 0x040fe40000410000 */
[----:B------:R-:W-:Y:S01]  /*71c0*/  LDSM.16.MT88.4 R116, [R3+0x800] ;  /* 0x000800000374783b */ /* 0x000fe20000004200 */
[C---:B------:R-:W-:Y:S02]  /*71d0*/  FMUL.FTZ R54, R0.reuse, R54 ;  /* 0x0000003600367220 */ /* 0x040fe40000410000 */
[C---:B------:R-:W-:Y:S02]  /*71e0*/  FMUL.FTZ R55, R0.reuse, R55 ;  /* 0x0000003700377220 */ /* 0x040fe40000410000 */
        /* <DEDUP_REMOVED lines=22> */
[C---:B------:R-:W-:Y:S01]  /*7350*/  FMUL.FTZ R91, R0.reuse, R91 ;  /* 0x0000005b005b7220 */ /* 0x040fe20000410000 */
[C---:B--2---:R-:W-:Y:S03]  /*7360*/  HMMA.16816.F32.BF16 R52, R136.reuse, R100, R52 ;  /* 0x000000648834723c */ /* 0x044fe60000041834 */
[C---:B------:R-:W-:Y:S02]  /*7370*/  FMUL.FTZ R94, R0.reuse, R94 ;  /* 0x0000005e005e7220 */ /* 0x040fe40000410000 */
[----:B------:R-:W-:Y:S02]  /*7380*/  FMUL.FTZ R95, R0, R95 ;  /* 0x0000005f005f7220 */ /* 0x000fe40000410000 */
[--C-:B------:R-:W-:Y:S01]  /*7390*/  FFMA.FTZ R100, R140, c[0x0][0x2d0], -R144.reuse ;  /* 0x0000b4008c647a23 */ /* 0x100fe20000010890 */
[C---:B------:R-:W-:Y:S03]  /*73a0*/  HMMA.16816.F32.BF16 R56, R136.reuse, R102, R56 ;  /* 0x000000668838723c */ /* 0x040fe60000041838 */
[----:B------:R2:W4:Y:S01]  /*73b0*/  MUFU.EX2 R197, R100 ;  /* 0x0000006400c57308 */ /* 0x0005220000000800 */
[----:B------:R-:W-:Y:S02]  /*73c0*/  FMUL.FTZ R97, R2, R97 ;  /* 0x0000006102617220 */ /* 0x000fe40000410000 */
[C---:B------:R-:W-:Y:S02]  /*73d0*/  FMUL.FTZ R98, R0.reuse, R98 ;  /* 0x0000006200627220 */ /* 0x040fe40000410000 */
[C---:B---3--:R-:W-:Y:S04]  /*73e0*/  HMMA.16816.F32.BF16 R60, R136.reuse, R104, R60 ;  /* 0x00000068883c723c */ /* 0x048fe8000004183c */
[C---:B------:R-:W-:Y:S02]  /*73f0*/  FMUL.FTZ R99, R0.reuse, R99 ;  /* 0x0000006300637220 */ /* 0x040fe40000410000 */
[C---:B------:R-:W-:Y:S02]  /*7400*/  FMUL.FTZ R78, R0.reuse, R78 ;  /* 0x0000004e004e7220 */ /* 0x040fe40000410000 */
[C---:B------:R-:W-:Y:S04]  /*7410*/  HMMA.16816.F32.BF16 R64, R136.reuse, R106, R64 ;  /* 0x0000006a8840723c */ /* 0x040fe80000041840 */
[----:B------:R-:W-:Y:S02]  /*7420*/  FFMA.FTZ R104, R141, c[0x0][0x2d0], -R144 ;  /* 0x0000b4008d687a23 */ /* 0x000fe40000010890 */
[----:B------:R-:W-:Y:S02]  /*7430*/  FMUL.FTZ R79, R0, R79 ;  /* 0x0000004f004f7220 */ /* 0x000fe40000410000 */
[C---:B-1----:R-:W-:Y:S01]  /*7440*/  HMMA.16816.F32.BF16 R68, R136.reuse, R108, R68 ;  /* 0x0000006c8844723c */ /* 0x042fe20000041844 */
[----:B------:R1:W3:Y:S01]  /*7450*/  MUFU.EX2 R196, R104 ;  /* 0x0000006800c47308 */ /* 0x0002e20000000800 */
[----:B--2---:R-:W2:Y:S02]  /*7460*/  LDSM.16.MT88.4 R100, [R127+0x4000] ;  /* 0x004000007f64783b */ /* 0x004ea40000004200 */
[C---:B------:R-:W-:Y:S02]  /*7470*/  FMUL.FTZ R80, R2.reuse, R80 ;  /* 0x0000005002507220 */ /* 0x040fe40000410000 */
[----:B------:R-:W-:Y:S02]  /*7480*/  FMUL.FTZ R81, R2, R81 ;  /* 0x0000005102517220 */ /* 0x000fe40000410000 */
[C---:B------:R-:W-:Y:S04]  /*7490*/  HMMA.16816.F32.BF16 R72, R136.reuse, R110, R72 ;  /* 0x0000006e8848723c */ /* 0x040fe80000041848 */
[----:B------:R-:W-:Y:S02]  /*74a0*/  FFMA.FTZ R108, R143, c[0x0][0x2d0], -R145 ;  /* 0x0000b4008f6c7a23 */ /* 0x000fe40000010891 */
[C---:B------:R-:W-:Y:S02]  /*74b0*/  FMUL.FTZ R82, R0.reuse, R82 ;  /* 0x0000005200527220 */ /* 0x040fe40000410000 */
[----:B------:R5:W-:Y:S01]  /*74c0*/  MUFU.EX2 R180, R108 ;  /* 0x0000006c00b47308 */ /* 0x000be20000000800 */
[----:B------:R-:W-:Y:S03]  /*74d0*/  FMUL.FTZ R83, R0, R83 ;  /* 0x0000005300537220 */ /* 0x000fe60000410000 */
[----:B------:R-:W-:Y:S02]  /*74e0*/  FFMA.FTZ R2, R2, R214, R209 ;  /* 0x000000d602027223 */ /* 0x000fe400000100d1 */
[----:B------:R-:W-:Y:S02]  /*74f0*/  FFMA.FTZ R0, R0, R215, R205 ;  /* 0x000000d700007223 */ /* 0x000fe400000100cd */
[----:B------:R-:W-:Y:S02]  /*7500*/  FADD.FTZ R2, R208, R2 ;  /* 0x00000002d0027221 */ /* 0x000fe40000010000 */
[--C-:B-1----:R-:W-:Y:S02]  /*7510*/  FFMA.FTZ R104, R142, c[0x0][0x2d0], -R145.reuse ;  /* 0x0000b4008e687a23 */ /* 0x102fe40000010891 */
[----:B------:R-:W-:Y:S01]  /*7520*/  LDSM.16.MT88.4 R140, [R3+0x2800] ;  /* 0x00280000038c783b */ /* 0x000fe20000004200 */
[----:B------:R-:W-:Y:S01]  /*7530*/  FADD.FTZ R0, R204, R0 ;  /* 0x00000000cc007221 */ /* 0x000fe20000010000 */
[----:B------:R1:W1:Y:S01]  /*7540*/  MUFU.EX2 R181, R104 ;  /* 0x0000006800b57308 */ /* 0x0002620000000800 */
[----:B------:R-:W-:Y:S02]  /*7550*/  FADD.FTZ R2, R207, R2 ;  /* 0x00000002cf027221 */ /* 0x000fe40000010000 */
[----:B------:R-:W-:Y:S02]  /*7560*/  FADD.FTZ R0, R203, R0 ;  /* 0x00000000cb007221 */ /* 0x000fe40000010000 */
[----:B------:R-:W-:Y:S02]  /*7570*/  FADD.FTZ R2, R206, R2 ;  /* 0x00000002ce027221 */ /* 0x000fe40000010000 */
[----:B------:R-:W-:Y:S02]  /*7580*/  FADD.FTZ R0, R202, R0 ;  /* 0x00000000ca007221 */ /* 0x000fe40000010000 */
[----:B----4-:R-:W-:Y:S02]  /*7590*/  FADD.FTZ R2, R197, R2 ;  /* 0x00000002c5027221 */ /* 0x010fe40000010000 */
[----:B-----5:R-:W-:Y:S01]  /*75a0*/  FFMA.FTZ R108, R148, c[0x0][0x2d0], -R144 ;  /* 0x0000b400946c7a23 */ /* 0x020fe20000010890 */
[C---:B--2---:R-:W-:Y:S03]  /*75b0*/  HMMA.16816.F32.BF16 R76, R136.reuse, R100, R76 ;  /* 0x00000064884c723c */ /* 0x044fe6000004184c */
[----:B------:R2:W4:Y:S01]  /*75c0*/  MUFU.EX2 R179, R108 ;  /* 0x0000006c00b37308 */ /* 0x0005220000000800 */
[----:B---3--:R-:W-:Y:S03]  /*75d0*/  FADD.FTZ R2, R196, R2 ;  /* 0x00000002c4027221 */ /* 0x008fe60000010000 */
[----:B------:R-:W-:Y:S01]  /*75e0*/  FFMA.FTZ R100, R149, c[0x0][0x2d0], -R144 ;  /* 0x0000b40095647a23 */ /* 0x000fe20000010890 */
[C---:B------:R-:W-:Y:S01]  /*75f0*/  HMMA.16816.F32.BF16 R80, R136.reuse, R102, R80 ;  /* 0x000000668850723c */ /* 0x040fe20000041850 */
[----:B-1----:R-:W1:Y:S04]  /*7600*/  LDSM.16.MT88.4 R104, [R3+0x4000] ;  /* 0x004000000368783b */ /* 0x002e680000004200 */
[----:B------:R3:W5:Y:S01]  /*7610*/  MUFU.EX2 R178, R100 ;  /* 0x0000006400b27308 */ /* 0x0007620000000800 */
[C---:B------:R-:W-:Y:S01]  /*7620*/  F2FP.BF16.PACK_AB R101, R180.reuse, R181 ;  /* 0x000000b5b465723e */ /* 0x040fe200000010ff */
[----:B------:R-:W-:Y:S05]  /*7630*/  FADD.FTZ R0, R181, R0 ;  /* 0x00000000b5007221 */ /* 0x000fea0000010000 */
[----:B------:R-:W-:Y:S01]  /*7640*/  FADD.FTZ R0, R180, R0 ;  /* 0x00000000b4007221 */ /* 0x000fe20000010000 */
[----:B--2---:R-:W2:Y:S01]  /*7650*/  LDSM.16.MT88.4 R108, [R126+0x4000] ;  /* 0x004000007e6c783b */ /* 0x004ea20000004200 */
[----:B----4-:R-:W-:Y:S02]  /*7660*/  FADD.FTZ R2, R179, R2 ;  /* 0x00000002b3027221 */ /* 0x010fe40000010000 */
[--C-:B---3--:R-:W-:Y:S01]  /*7670*/  FFMA.FTZ R100, R150, c[0x0][0x2d0], -R145.reuse ;  /* 0x0000b40096647a23 */ /* 0x108fe20000010891 */
[C---:B-----5:R-:W-:Y:S01]  /*7680*/  F2FP.BF16.PACK_AB R102, R178.reuse, R179 ;  /* 0x000000b3b266723e */ /* 0x060fe200000010ff */
[----:B------:R-:W-:Y:S02]  /*7690*/  FADD.FTZ R2, R178, R2 ;  /* 0x00000002b2027221 */ /* 0x000fe40000010000 */
[----:B------:R3:W4:Y:S01]  /*76a0*/  MUFU.EX2 R177, R100 ;  /* 0x0000006400b17308 */ /* 0x0007220000000800 */
[C---:B-1----:R-:W-:Y:S08]  /*76b0*/  HMMA.16816.F32.BF16 R84, R136.reuse, R104, R84 ;  /* 0x000000688854723c */ /* 0x042ff00000041854 */
[C---:B------:R-:W-:Y:S01]  /*76c0*/  HMMA.16816.F32.BF16 R88, R136.reuse, R106, R88 ;  /* 0x0000006a8858723c */ /* 0x040fe20000041858 */
[----:B------:R-:W1:Y:S03]  /*76d0*/  LDSM.16.MT88.4 R104, [R127+0x800] ;  /* 0x000800007f68783b */ /* 0x000e660000004200 */
[--C-:B---3--:R-:W-:Y:S02]  /*76e0*/  FFMA.FTZ R100, R151, c[0x0][0x2d0], -R145.reuse ;  /* 0x0000b40097647a23 */ /* 0x108fe40000010891 */
[----:B----4-:R-:W-:Y:S02]  /*76f0*/  FADD.FTZ R0, R177, R0 ;  /* 0x00000000b1007221 */ /* 0x010fe40000010000 */
[C---:B--2---:R-:W-:Y:S01]  /*7700*/  HMMA.16816.F32.BF16 R92, R136.reuse, R108, R92 ;  /* 0x0000006c885c723c */ /* 0x044fe2000004185c */
[----:B------:R2:W3:Y:S01]  /*7710*/  MUFU.EX2 R176, R100 ;  /* 0x0000006400b07308 */ /* 0x0004e20000000800 */
[----:B------:R-:W-:Y:S06]  /*7720*/  LDSM.16.MT88.4 R148, [R3+0x3800] ;  /* 0x003800000394783b */ /* 0x000fec0000004200 */
[----:B------:R-:W-:Y:S02]  /*7730*/  HMMA.16816.F32.BF16 R96, R136, R110, R96 ;  /* 0x0000006e8860723c */ /* 0x000fe40000041860 */
[----:B------:R-:W4:Y:S02]  /*7740*/  LDSM.16.MT88.4 R108, [R126+0x2800] ;  /* 0x002800007e6c783b */ /* 0x000f240000004200 */
[----:B--2---:R-:W-:Y:S01]  /*7750*/  F2FP.BF16.PACK_AB R100, R196, R197 ;  /* 0x000000c5c464723e */ /* 0x004fe200000010ff */
[C---:B---3--:R-:W-:Y:S01]  /*7760*/  FADD.FTZ R0, R176.reuse, R0 ;  /* 0x00000000b0007221 */ /* 0x048fe20000010000 */
[----:B------:R-:W-:Y:S07]  /*7770*/  F2FP.BF16.PACK_AB R103, R176, R177 ;  /* 0x000000b1b067723e */ /* 0x000fee00000010ff */
[C---:B------:R-:W-:Y:S08]  /*7780*/  HMMA.16816.F32.BF16 R4, R100.reuse, R112, R4 ;  /* 0x000000706404723c */ /* 0x040ff00000041804 */
[C---:B------:R-:W-:Y:S01]  /*7790*/  HMMA.16816.F32.BF16 R8, R100.reuse, R114, R8 ;  /* 0x000000726408723c */ /* 0x040fe20000041808 */
[----:B------:R-:W-:Y:S07]  /*77a0*/  LDSM.16.MT88.4 R112, [R127+0x4800] ;  /* 0x004800007f70783b */ /* 0x000fee0000004200 */
[C---:B-1----:R-:W-:Y:S08]  /*77b0*/  HMMA.16816.F32.BF16 R12, R100.reuse, R104, R12 ;  /* 0x00000068640c723c */ /* 0x042ff0000004180c */
[C---:B------:R-:W-:Y:S01]  /*77c0*/  HMMA.16816.F32.BF16 R16, R100.reuse, R106, R16 ;  /* 0x0000006a6410723c */ /* 0x040fe20000041810 */
[----:B------:R-:W1:Y:S07]  /*77d0*/  LDSM.16.MT88.4 R104, [R156+0x4800] ;  /* 0x004800009c68783b */ /* 0x000e6e0000004200 */
[C---:B------:R-:W-:Y:S07]  /*77e0*/  HMMA.16816.F32.BF16 R20, R100.reuse, R116, R20 ;  /* 0x000000746414723c */ /* 0x040fee0000041814 */
[--C-:B------:R-:W-:Y:S01]  /*77f0*/  FFMA.FTZ R116, R146, c[0x0][0x2d0], -R144.reuse ;  /* 0x0000b40092747a23 */ /* 0x100fe20000010890 */
[C---:B------:R-:W-:Y:S03]  /*7800*/  HMMA.16816.F32.BF16 R24, R100.reuse, R118, R24 ;  /* 0x000000766418723c */ /* 0x040fe60000041818 */
[----:B------:R2:W3:Y:S05]  /*7810*/  MUFU.EX2 R175, R116 ;  /* 0x0000007400af7308 */ /* 0x0004ea0000000800 */
[C---:B------:R-:W-:Y:S08]  /*7820*/  HMMA.16816.F32.BF16 R28, R100.reuse, R120, R28 ;  /* 0x00000078641c723c */ /* 0x040ff0000004181c */
[C---:B------:R-:W-:Y:S01]  /*7830*/  HMMA.16816.F32.BF16 R32, R100.reuse, R122, R32 ;  /* 0x0000007a6420723c */ /* 0x040fe20000041820 */
[----:B------:R-:W-:Y:S07]  /*7840*/  LDSM.16.MT88.4 R120, [R127+0x1000] ;  /* 0x001000007f78783b */ /* 0x000fee0000004200 */
[C---:B------:R-:W-:Y:S04]  /*7850*/  HMMA.16816.F32.BF16 R36, R100.reuse, R128, R36 ;  /* 0x000000806424723c */ /* 0x040fe80000041824 */
[----:B--2---:R-:W-:Y:S02]  /*7860*/  FFMA.FTZ R116, R152, c[0x0][0x2d0], -R144 ;  /* 0x0000b40098747a23 */ /* 0x004fe40000010890 */
[----:B---3--:R-:W-:Y:S02]  /*7870*/  FADD.FTZ R2, R175, R2 ;  /* 0x00000002af027221 */ /* 0x008fe40000010000 */
[C---:B------:R-:W-:Y:S01]  /*7880*/  HMMA.16816.F32.BF16 R40, R100.reuse, R130, R40 ;  /* 0x000000826428723c */ /* 0x040fe20000041828 */
[----:B------:R2:W3:Y:S03]  /*7890*/  MUFU.EX2 R174, R116 ;  /* 0x0000007400ae7308 */ /* 0x0004e60000000800 */
[--C-:B------:R-:W-:Y:S04]  /*78a0*/  FFMA.FTZ R128, R158, c[0x0][0x2d0], -R145.reuse ;  /* 0x0000b4009e807a23 */ /* 0x100fe80000010891 */
[C---:B------:R-:W-:Y:S03]  /*78b0*/  HMMA.16816.F32.BF16 R44, R100.reuse, R132, R44 ;  /* 0x00000084642c723c */ /* 0x040fe6000004182c */
[----:B------:R5:W-:Y:S05]  /*78c0*/  MUFU.EX2 R168, R128 ;  /* 0x0000008000a87308 */ /* 0x000bea0000000800 */
[C---:B------:R-:W-:Y:S01]  /*78d0*/  HMMA.16816.F32.BF16 R48, R100.reuse, R134, R48 ;  /* 0x000000866430723c */ /* 0x040fe20000041830 */
[----:B------:R-:W-:Y:S07]  /*78e0*/  LDSM.16.MT88.4 R132, [R156+0x1800] ;  /* 0x001800009c84783b */ /* 0x000fee0000004200 */
[C---:B------:R-:W-:Y:S04]  /*78f0*/  HMMA.16816.F32.BF16 R52, R100.reuse, R140, R52 ;  /* 0x0000008c6434723c */ /* 0x040fe80000041834 */
[--C-:B--2---:R-:W-:Y:S02]  /*7900*/  FFMA.FTZ R116, R147, c[0x0][0x2d0], -R145.reuse ;  /* 0x0000b40093747a23 */ /* 0x104fe40000010891 */
[----:B---3--:R-:W-:Y:S02]  /*7910*/  FADD.FTZ R2, R174, R2 ;  /* 0x00000002ae027221 */ /* 0x008fe40000010000 */
[C---:B------:R-:W-:Y:S01]  /*7920*/  HMMA.16816.F32.BF16 R56, R100.reuse, R142, R56 ;  /* 0x0000008e6438723c */ /* 0x040fe20000041838 */
[----:B------:R-:W-:Y:S01]  /*7930*/  LDSM.16.MT88.4 R140, [R156+0x3800] ;  /* 0x003800009c8c783b */ /* 0x000fe20000004200 */
[----:B------:R2:W-:Y:S06]  /*7940*/  MUFU.EX2 R172, R116 ;  /* 0x0000007400ac7308 */ /* 0x0005ec0000000800 */
[C---:B----4-:R-:W-:Y:S01]  /*7950*/  HMMA.16816.F32.BF16 R60, R100.reuse, R108, R60 ;  /* 0x0000006c643c723c */ /* 0x050fe2000004183c */
[----:B-----5:R-:W-:Y:S06]  /*7960*/  LDSM.16.MT88.4 R128, [R126+0x1000] ;  /* 0x001000007e80783b */ /* 0x020fec0000004200 */
[--C-:B------:R-:W-:Y:S01]  /*7970*/  FFMA.FTZ R108, R153, c[0x0][0x2d0], -R145.reuse ;  /* 0x0000b400996c7a23 */ /* 0x100fe20000010891 */
[C---:B------:R-:W-:Y:S03]  /*7980*/  HMMA.16816.F32.BF16 R64, R100.reuse, R110, R64 ;  /* 0x0000006e6440723c */ /* 0x040fe60000041840 */
[----:B------:R3:W4:Y:S05]  /*7990*/  MUFU.EX2 R173, R108 ;  /* 0x0000006c00ad7308 */ /* 0x00072a0000000800 */
[C---:B-1----:R-:W-:Y:S01]  /*79a0*/  HMMA.16816.F32.BF16 R68, R100.reuse, R104, R68 ;  /* 0x000000686444723c */ /* 0x042fe20000041844 */
[----:B--2---:R-:W-:Y:S06]  /*79b0*/  LDSM.16.MT88.4 R116, [R126+0x4800] ;  /* 0x004800007e74783b */ /* 0x004fec0000004200 */
[----:B------:R-:W-:Y:S01]  /*79c0*/  FFMA.FTZ R104, R155, c[0x0][0x2d0], -R144 ;  /* 0x0000b4009b687a23 */ /* 0x000fe20000010890 */
[C---:B------:R-:W-:Y:S03]  /*79d0*/  HMMA.16816.F32.BF16 R72, R100.reuse, R106, R72 ;  /* 0x0000006a6448723c */ /* 0x040fe60000041848 */
[----:B------:R1:W2:Y:S05]  /*79e0*/  MUFU.EX2 R171, R104 ;  /* 0x0000006800ab7308 */ /* 0x0002aa0000000800 */
[C---:B------:R-:W-:Y:S01]  /*79f0*/  HMMA.16816.F32.BF16 R76, R100.reuse, R112, R76 ;  /* 0x00000070644c723c */ /* 0x040fe2000004184c */
[----:B---3--:R-:W3:Y:S03]  /*7a00*/  LDSM.16.MT88.4 R108, [R3+0x4800] ;  /* 0x00480000036c783b */ /* 0x008ee60000004200 */
[----:B----4-:R-:W-:Y:S04]  /*7a10*/  FADD.FTZ R0, R173, R0 ;  /* 0x00000000ad007221 */ /* 0x010fe80000010000 */
[C---:B------:R-:W-:Y:S01]  /*7a20*/  HMMA.16816.F32.BF16 R80, R100.reuse, R114, R80 ;  /* 0x000000726450723c */ /* 0x040fe20000041850 */
[----:B------:R-:W-:Y:S03]  /*7a30*/  LDSM.16.MT88.4 R112, [R3+0x1000] ;  /* 0x001000000370783b */ /* 0x000fe60000004200 */
[----:B------:R-:W-:Y:S02]  /*7a40*/  FADD.FTZ R0, R172, R0 ;  /* 0x00000000ac007221 */ /* 0x000fe40000010000 */
[----:B-1----:R-:W-:Y:S02]  /*7a50*/  FFMA.FTZ R104, R157, c[0x0][0x2d0], -R144 ;  /* 0x0000b4009d687a23 */ /* 0x002fe40000010890 */
[----:B--2---:R-:W-:Y:S02]  /*7a60*/  FADD.FTZ R2, R171, R2 ;  /* 0x00000002ab027221 */ /* 0x004fe40000010000 */
[----:B------:R1:W2:Y:S01]  /*7a70*/  MUFU.EX2 R170, R104 ;  /* 0x0000006800aa7308 */ /* 0x0002a20000000800 */
[C---:B---3--:R-:W-:Y:S03]  /*7a80*/  HMMA.16816.F32.BF16 R84, R100.reuse, R108, R84 ;  /* 0x0000006c6454723c */ /* 0x048fe60000041854 */
[--C-:B-1----:R-:W-:Y:S02]  /*7a90*/  FFMA.FTZ R104, R154, c[0x0][0x2d0], -R145.reuse ;  /* 0x0000b4009a687a23 */ /* 0x102fe40000010891 */
[----:B------:R-:W-:Y:S03]  /*7aa0*/  LDSM.16.MT88.4 R152, [R126+0x3800] ;  /* 0x003800007e98783b */ /* 0x000fe60000004200 */
[C---:B------:R-:W-:Y:S01]  /*7ab0*/  HMMA.16816.F32.BF16 R88, R100.reuse, R110, R88 ;  /* 0x0000006e6458723c */ /* 0x040fe20000041858 */
[----:B------:R1:W3:Y:S03]  /*7ac0*/  MUFU.EX2 R169, R104 ;  /* 0x0000006800a97308 */ /* 0x0002e60000000800 */
[----:B--2---:R-:W-:Y:S01]  /*7ad0*/  FADD.FTZ R2, R170, R2 ;  /* 0x00000002aa027221 */ /* 0x004fe20000010000 */
[----:B------:R-:W-:Y:S03]  /*7ae0*/  LDSM.16.MT88.4 R108, [R156+0x3000] ;  /* 0x003000009c6c783b */ /* 0x000fe60000004200 */
[C---:B------:R-:W-:Y:S08]  /*7af0*/  HMMA.16816.F32.BF16 R92, R100.reuse, R116, R92 ;  /* 0x00000074645c723c */ /* 0x040ff0000004185c */
[----:B------:R-:W-:Y:S01]  /*7b00*/  HMMA.16816.F32.BF16 R96, R100, R118, R96 ;  /* 0x000000766460723c */ /* 0x000fe20000041860 */
[----:B------:R-:W-:Y:S06]  /*7b10*/  LDSM.16.MT88.4 R116, [R127+0x3000] ;  /* 0x003000007f74783b */ /* 0x000fec0000004200 */
[----:B------:R-:W-:Y:S02]  /*7b20*/  F2FP.BF16.PACK_AB R100, R174, R175 ;  /* 0x000000afae64723e */ /* 0x000fe400000010ff */
[----:B-1----:R-:W1:Y:S03]  /*7b30*/  LDSM.16.MT88.4 R104, [R156+0x1000] ;  /* 0x001000009c68783b */ /* 0x002e660000004200 */
[----:B------:R-:W-:Y:S01]  /*7b40*/  F2FP.BF16.PACK_AB R101, R172, R173 ;  /* 0x000000adac65723e */ /* 0x000fe200000010ff */
[----:B---3--:R-:W-:Y:S01]  /*7b50*/  FADD.FTZ R0, R169, R0 ;  /* 0x00000000a9007221 */ /* 0x008fe20000010000 */
[----:B------:R-:W-:Y:S02]  /*7b60*/  F2FP.BF16.PACK_AB R102, R170, R171 ;  /* 0x000000abaa66723e */ /* 0x000fe400000010ff */
[----:B------:R-:W-:Y:S07]  /*7b70*/  F2FP.BF16.PACK_AB R103, R168, R169 ;  /* 0x000000a9a867723e */ /* 0x000fee00000010ff */
[C---:B-1----:R-:W-:Y:S08]  /*7b80*/  HMMA.16816.F32.BF16 R4, R100.reuse, R104, R4 ;  /* 0x000000686404723c */ /* 0x042ff00000041804 */
[C---:B------:R-:W-:Y:S01]  /*7b90*/  HMMA.16816.F32.BF16 R8, R100.reuse, R106, R8 ;  /* 0x0000006a6408723c */ /* 0x040fe20000041808 */
[----:B------:R-:W1:Y:S07]  /*7ba0*/  LDSM.16.MT88.4 R104, [R3+0x3000] ;  /* 0x003000000368783b */ /* 0x000e6e0000004200 */
[C---:B------:R-:W-:Y:S07]  /*7bb0*/  HMMA.16816.F32.BF16 R12, R100.reuse, R120, R12 ;  /* 0x00000078640c723c */ /* 0x040fee000004180c */
[--C-:B------:R-:W-:Y:S01]  /*7bc0*/  FFMA.FTZ R120, R161, c[0x0][0x2d0], -R144.reuse ;  /* 0x0000b400a1787a23 */ /* 0x100fe20000010890 */
[C---:B------:R-:W-:Y:S03]  /*7bd0*/  HMMA.16816.F32.BF16 R16, R100.reuse, R122, R16 ;  /* 0x0000007a6410723c */ /* 0x040fe60000041810 */
[----:B------:R2:W-:Y:S05]  /*7be0*/  MUFU.EX2 R166, R120 ;  /* 0x0000007800a67308 */ /* 0x0005ea0000000800 */
[C---:B------:R-:W-:Y:S08]  /*7bf0*/  HMMA.16816.F32.BF16 R20, R100.reuse, R112, R20 ;  /* 0x000000706414723c */ /* 0x040ff00000041814 */
[C---:B------:R-:W-:Y:S01]  /*7c00*/  HMMA.16816.F32.BF16 R24, R100.reuse, R114, R24 ;  /* 0x000000726418723c */ /* 0x040fe20000041818 */
[----:B------:R-:W3:Y:S07]  /*7c10*/  LDSM.16.MT88.4 R112, [R126+0x3000] ;  /* 0x003000007e70783b */ /* 0x000eee0000004200 */
[C---:B------:R-:W-:Y:S01]  /*7c20*/  HMMA.16816.F32.BF16 R28, R100.reuse, R128, R28 ;  /* 0x00000080641c723c */ /* 0x040fe2000004181c */
[----:B--2---:R-:W-:Y:S07]  /*7c30*/  LDSM.16.MT88.4 R120, [R126+0x1800] ;  /* 0x001800007e78783b */ /* 0x004fee0000004200 */
[C---:B------:R-:W-:Y:S08]  /*7c40*/  HMMA.16816.F32.BF16 R32, R100.reuse, R130, R32 ;  /* 0x000000826420723c */ /* 0x040ff00000041820 */
[C---:B------:R-:W-:Y:S08]  /*7c50*/  HMMA.16816.F32.BF16 R36, R100.reuse, R108, R36 ;  /* 0x0000006c6424723c */ /* 0x040ff00000041824 */
[C---:B------:R-:W-:Y:S01]  /*7c60*/  HMMA.16816.F32.BF16 R40, R100.reuse, R110, R40 ;  /* 0x0000006e6428723c */ /* 0x040fe20000041828 */
[----:B------:R-:W2:Y:S07]  /*7c70*/  LDSM.16.MT88.4 R108, [R156+0x5000] ;  /* 0x005000009c6c783b */ /* 0x000eae0000004200 */
[C---:B------:R-:W-:Y:S07]  /*7c80*/  HMMA.16816.F32.BF16 R44, R100.reuse, R116, R44 ;  /* 0x00000074642c723c */ /* 0x040fee000004182c */
[--C-:B------:R-:W-:Y:S01]  /*7c90*/  FFMA.FTZ R116, R160, c[0x0][0x2d0], -R144.reuse ;  /* 0x0000b400a0747a23 */ /* 0x100fe20000010890 */
[C---:B------:R-:W-:Y:S03]  /*7ca0*/  HMMA.16816.F32.BF16 R48, R100.reuse, R118, R48 ;  /* 0x000000766430723c */ /* 0x040fe60000041830 */
[----:B------:R4:W5:Y:S05]  /*7cb0*/  MUFU.EX2 R167, R116 ;  /* 0x0000007400a77308 */ /* 0x00096a0000000800 */
[C---:B-1----:R-:W-:Y:S07]  /*7cc0*/  HMMA.16816.F32.BF16 R52, R100.reuse, R104, R52 ;  /* 0x000000686434723c */ /* 0x042fee0000041834 */
[--C-:B------:R-:W-:Y:S01]  /*7cd0*/  FFMA.FTZ R104, R159, c[0x0][0x2d0], -R145.reuse ;  /* 0x0000b4009f687a23 */ /* 0x100fe20000010891 */
[C---:B------:R-:W-:Y:S01]  /*7ce0*/  HMMA.16816.F32.BF16 R56, R100.reuse, R106, R56 ;  /* 0x0000006a6438723c */ /* 0x040fe20000041838 */
[----:B------:R-:W-:Y:S02]  /*7cf0*/  LDSM.16.MT88.4 R156, [R156+0x5800] ;  /* 0x005800009c9c783b */ /* 0x000fe40000004200 */
[----:B------:R1:W-:Y:S05]  /*7d00*/  MUFU.EX2 R165, R104 ;  /* 0x0000006800a57308 */ /* 0x0003ea0000000800 */
[C---:B---3--:R-:W-:Y:S01]  /*7d10*/  HMMA.16816.F32.BF16 R60, R100.reuse, R112, R60 ;  /* 0x00000070643c723c */ /* 0x048fe2000004183c */
[----:B----4-:R-:W3:Y:S03]  /*7d20*/  LDSM.16.MT88.4 R116, [R127+0x5000] ;  /* 0x005000007f74783b */ /* 0x010ee60000004200 */
[----:B-----5:R-:W-:Y:S03]  /*7d30*/  F2FP.BF16.PACK_AB R136, R166, R167 ;  /* 0x000000a7a688723e */ /* 0x020fe600000010ff */
[--C-:B------:R-:W-:Y:S01]  /*7d40*/  FFMA.FTZ R112, R162, c[0x0][0x2d0], -R145.reuse ;  /* 0x0000b400a2707a23 */ /* 0x100fe20000010891 */
[C---:B------:R-:W-:Y:S03]  /*7d50*/  HMMA.16816.F32.BF16 R64, R100.reuse, R114, R64 ;  /* 0x000000726440723c */ /* 0x040fe60000041840 */
[----:B------:R4:W5:Y:S05]  /*7d60*/  MUFU.EX2 R164, R112 ;  /* 0x0000007000a47308 */ /* 0x00096a0000000800 */
[C---:B--2---:R-:W-:Y:S01]  /*7d70*/  HMMA.16816.F32.BF16 R68, R100.reuse, R108, R68 ;  /* 0x0000006c6444723c */ /* 0x044fe20000041844 */
[----:B-1----:R-:W1:Y:S06]  /*7d80*/  LDSM.16.MT88.4 R104, [R3+0x5000] ;  /* 0x005000000368783b */ /* 0x002e6c0000004200 */
[--C-:B------:R-:W-:Y:S01]  /*7d90*/  FFMA.FTZ R108, R198, c[0x0][0x2d0], -R145.reuse ;  /* 0x0000b400c66c7a23 */ /* 0x100fe20000010891 */
[C---:B------:R-:W-:Y:S03]  /*7da0*/  HMMA.16816.F32.BF16 R72, R100.reuse, R110, R72 ;  /* 0x0000006e6448723c */ /* 0x040fe60000041848 */
[----:B------:R2:W-:Y:S01]  /*7db0*/  MUFU.EX2 R161, R108 ;  /* 0x0000006c00a17308 */ /* 0x0005e20000000800 */
[----:B------:R-:W-:Y:S02]  /*7dc0*/  FFMA.FTZ R145, R200, c[0x0][0x2d0], -R145 ;  /* 0x0000b400c8917a23 */ /* 0x000fe40000010891 */
[--C-:B----4-:R-:W-:Y:S07]  /*7dd0*/  FFMA.FTZ R112, R163, c[0x0][0x2d0], -R144.reuse ;  /* 0x0000b400a3707a23 */ /* 0x110fee0000010890 */
[----:B------:R-:W4:Y:S01]  /*7de0*/  MUFU.EX2 R160, R145 ;  /* 0x0000009100a07308 */ /* 0x000f220000000800 */
[----:B------:R-:W-:Y:S01]  /*7df0*/  FFMA.FTZ R144, R199, c[0x0][0x2d0], -R144 ;  /* 0x0000b400c7907a23 */ /* 0x000fe20000010890 */
[----:B-----5:R-:W-:Y:S01]  /*7e00*/  F2FP.BF16.PACK_AB R137, R164, R165 ;  /* 0x000000a5a489723e */ /* 0x020fe200000010ff */
[C---:B---3--:R-:W-:Y:S07]  /*7e10*/  HMMA.16816.F32.BF16 R76, R100.reuse, R116, R76 ;  /* 0x00000074644c723c */ /* 0x048fee000004184c */
[----:B------:R3:W-:Y:S01]  /*7e20*/  MUFU.EX2 R163, R112 ;  /* 0x0000007000a37308 */ /* 0x0007e20000000800 */
[C---:B------:R-:W-:Y:S01]  /*7e30*/  HMMA.16816.F32.BF16 R80, R100.reuse, R118, R80 ;  /* 0x000000766450723c */ /* 0x040fe20000041850 */
[----:B--2---:R-:W-:Y:S08]  /*7e40*/  LDSM.16.MT88.4 R108, [R127+0x1800] ;  /* 0x001800007f6c783b */ /* 0x004ff00000004200 */
[----:B------:R2:W5:Y:S01]  /*7e50*/  MUFU.EX2 R162, R144 ;  /* 0x0000009000a27308 */ /* 0x0005620000000800 */
[C---:B-1----:R-:W-:Y:S01]  /*7e60*/  HMMA.16816.F32.BF16 R84, R100.reuse, R104, R84 ;  /* 0x000000686454723c */ /* 0x042fe20000041854 */
[----:B------:R-:W-:Y:S02]  /*7e70*/  LDSM.16.MT88.4 R116, [R3+0x1800] ;  /* 0x001800000374783b */ /* 0x000fe40000004200 */
[----:B----4-:R-:W-:Y:S05]  /*7e80*/  F2FP.BF16.PACK_AB R139, R160, R161 ;  /* 0x000000a1a08b723e */ /* 0x010fea00000010ff */
[C---:B------:R-:W-:Y:S01]  /*7e90*/  HMMA.16816.F32.BF16 R88, R100.reuse, R106, R88 ;  /* 0x0000006a6458723c */ /* 0x040fe20000041858 */
[----:B---3--:R-:W1:Y:S08]  /*7ea0*/  LDSM.16.MT88.4 R112, [R126+0x5000] ;  /* 0x005000007e70783b */ /* 0x008e700000004200 */
[----:B--2---:R-:W2:Y:S03]  /*7eb0*/  LDSM.16.MT88.4 R144, [R127+0x3800] ;  /* 0x003800007f90783b */ /* 0x004ea60000004200 */
[----:B-----5:R-:W-:Y:S01]  /*7ec0*/  F2FP.BF16.PACK_AB R138, R162, R163 ;  /* 0x000000a3a28a723e */ /* 0x020fe200000010ff */
[C---:B-1----:R-:W-:Y:S08]  /*7ed0*/  HMMA.16816.F32.BF16 R92, R100.reuse, R112, R92 ;  /* 0x00000070645c723c */ /* 0x042ff0000004185c */
[----:B------:R-:W-:Y:S08]  /*7ee0*/  HMMA.16816.F32.BF16 R96, R100, R114, R96 ;  /* 0x000000726460723c */ /* 0x000ff00000041860 */
[C---:B------:R-:W-:Y:S01]  /*7ef0*/  HMMA.16816.F32.BF16 R128, R136.reuse, R132, R4 ;  /* 0x000000848880723c */ /* 0x040fe20000041804 */
[----:B------:R-:W1:Y:S07]  /*7f00*/  LDSM.16.MT88.4 R4, [R127+0x5800] ;  /* 0x005800007f04783b */ /* 0x000e6e0000004200 */
[C---:B------:R-:W-:Y:S01]  /*7f10*/  HMMA.16816.F32.BF16 R132, R136.reuse, R134, R8 ;  /* 0x000000868884723c */ /* 0x040fe20000041808 */
[----:B------:R3:W4:Y:S07]  /*7f20*/  LDSM.16.MT88.4 R8, [R3+0x5800] ;  /* 0x005800000308783b */ /* 0x00072e0000004200 */
[C---:B------:R-:W-:Y:S01]  /*7f30*/  HMMA.16816.F32.BF16 R100, R136.reuse, R108, R12 ;  /* 0x0000006c8864723c */ /* 0x040fe2000004180c */
[----:B------:R-:W5:Y:S07]  /*7f40*/  LDSM.16.MT88.4 R12, [R126+0x5800] ;  /* 0x005800007e0c783b */ /* 0x000f6e0000004200 */
[C---:B------:R-:W-:Y:S08]  /*7f50*/  HMMA.16816.F32.BF16 R104, R136.reuse, R110, R16 ;  /* 0x0000006e8868723c */ /* 0x040ff00000041810 */
[C---:B------:R-:W-:Y:S04]  /*7f60*/  HMMA.16816.F32.BF16 R108, R136.reuse, R116, R20 ;  /* 0x00000074886c723c */ /* 0x040fe80000041814 */
[----:B---3--:R-:W-:Y:S02]  /*7f70*/  FADD.FTZ R3, R168, R0 ;  /* 0x00000000a8037221 */ /* 0x008fe40000010000 */
[----:B------:R-:W-:Y:S02]  /*7f80*/  FADD.FTZ R0, R167, R2 ;  /* 0x00000002a7007221 */ /* 0x000fe40000010000 */
[C---:B------:R-:W-:Y:S04]  /*7f90*/  HMMA.16816.F32.BF16 R112, R136.reuse, R118, R24 ;  /* 0x000000768870723c */ /* 0x040fe80000041818 */
[----:B------:R-:W-:Y:S02]  /*7fa0*/  FADD.FTZ R3, R165, R3 ;  /* 0x00000003a5037221 */ /* 0x000fe40000010000 */
[----:B------:R-:W-:Y:S02]  /*7fb0*/  FADD.FTZ R2, R166, R0 ;  /* 0x00000000a6027221 */ /* 0x000fe40000010000 */
[C---:B------:R-:W-:Y:S04]  /*7fc0*/  HMMA.16816.F32.BF16 R116, R136.reuse, R120, R28 ;  /* 0x000000788874723c */ /* 0x040fe8000004181c */
[----:B------:R-:W-:Y:S02]  /*7fd0*/  FADD.FTZ R0, R164, R3 ;  /* 0x00000003a4007221 */ /* 0x000fe40000010000 */
[----:B------:R-:W-:Y:S01]  /*7fe0*/  FADD.FTZ R3, R163, R2 ;  /* 0x00000002a3037221 */ /* 0x000fe20000010000 */
[----:B------:R-:W-:Y:S01]  /*7ff0*/  IADD3 R2, R210, 0x1, RZ ;  /* 0x00000001d2027810 */ /* 0x000fe20007ffe0ff */
[C---:B------:R-:W-:Y:S04]  /*8000*/  HMMA.16816.F32.BF16 R120, R136.reuse, R122, R32 ;  /* 0x0000007a8878723c */ /* 0x040fe80000041820 */
[----:B------:R-:W-:Y:S01]  /*8010*/  FADD.FTZ R0, R161, R0 ;  /* 0x00000000a1007221 */ /* 0x000fe20000010000 */
[----:B------:R-:W-:Y:S01]  /*8020*/  SEL R210, R2, RZ, !P1 ;  /* 0x000000ff02d27207 */ /* 0x000fe20004800000 */
[----:B------:R-:W-:Y:S02]  /*8030*/  FADD.FTZ R214, R162, R3 ;  /* 0x00000003a2d67221 */ /* 0x000fe40000010000 */
[C---:B------:R-:W-:Y:S04]  /*8040*/  HMMA.16816.F32.BF16 R36, R136.reuse, R140, R36 ;  /* 0x0000008c8824723c */ /* 0x040fe80000041824 */
[----:B------:R-:W-:Y:S04]  /*8050*/  FADD.FTZ R215, R160, R0 ;  /* 0x00000000a0d77221 */ /* 0x000fe80000010000 */
        /* <DEDUP_REMOVED lines=13> */
[C---:B-----5:R-:W-:Y:S08]  /*8130*/  HMMA.16816.F32.BF16 R92, R136.reuse, R12, R92 ;  /* 0x0000000c885c723c */ /* 0x060ff0000004185c */
[----:B------:R-:W-:Y:S01]  /*8140*/  HMMA.16816.F32.BF16 R96, R136, R14, R96 ;  /* 0x0000000e8860723c */ /* 0x000fe20000041860 */
[----:B------:R-:W-:Y:S07]  /*8150*/  @!UPT UIADD3 URZ, URZ, URZ, URZ ;  /* 0x0000003f3f3ff290 */ /* 0x000fee000fffe03f */
[----:B------:R-:W-:-:S11]  /*8160*/  @!P0 BRA `(.L_x_1455) ;  /* 0x0000050000008947 */ /* 0x000fd60003800000 */
[----:B------:R-:W-:Y:S01]  /*8170*/  IADD3 R2, R218, R211, R221 ;  /* 0x000000d3da027210 */ /* 0x000fe20007ffe0dd */
[----:B------:R-:W-:Y:S01]  /*8180*/  IMAD.MOV.U32 R193, RZ, RZ, RZ ;  /* 0x000000ffffc17224 */ /* 0x000fe200078e00ff */
[----:B------:R-:W-:Y:S01]  /*8190*/  SHF.R.S32.HI R233, RZ, 0x1f, R213 ;  /* 0x0000001fffe97819 */ /* 0x000fe200000114d5 */
[C---:B------:R-:W-:Y:S01]  /*81a0*/  IMAD.SHL.U32 R18, R213.reuse, 0x2, RZ ;  /* 0x00000002d5127824 */ /* 0x040fe200078e00ff */
[----:B------:R-:W-:Y:S01]  /*81b0*/  IADD3 R2, R2, -0x80, RZ ;  /* 0xffffff8002027810 */ /* 0x000fe20007ffe0ff */
[----:B------:R-:W-:Y:S01]  /*81c0*/  IMAD.SHL.U32 R17, R212, 0x2, RZ ;  /* 0x00000002d4117824 */ /* 0x000fe200078e00ff */
[----:B------:R-:W-:Y:S01]  /*81d0*/  SHF.L.U64.HI R15, R213, 0x1, R233 ;  /* 0x00000001d50f7819 */ /* 0x000fe200000102e9 */
[C---:B------:R-:W-:Y:S01]  /*81e0*/  IMAD.SHL.U32 R16, R195.reuse, 0x2, RZ ;  /* 0x00000002c3107824 */ /* 0x040fe200078e00ff */
[----:B------:R-:W-:Y:S01]  /*81f0*/  SHF.R.S32.HI R234, RZ, 0x1f, R212 ;  /* 0x0000001fffea7819 */ /* 0x000fe200000114d4 */
[----:B------:R-:W-:Y:S01]  /*8200*/  @P3 IMAD.HI.U32 R3, R2, c[0x0][0x2bc], RZ ;  /* 0x0000af0002033a27 */ /* 0x000fe200078e00ff */
[----:B------:R-:W-:Y:S02]  /*8210*/  SHF.R.S32.HI R233, RZ, 0x1f, R195 ;  /* 0x0000001fffe97819 */ /* 0x000fe400000114c3 */
[----:B------:R-:W-:Y:S01]  /*8220*/  SHF.L.U64.HI R14, R212, 0x1, R234 ;  /* 0x00000001d40e7819 */ /* 0x000fe200000102ea */
[----:B------:R-:W-:Y:S01]  /*8230*/  IMAD.MOV.U32 R0, RZ, RZ, R2 ;  /* 0x000000ffff007224 */ /* 0x000fe200078e0002 */
[----:B------:R-:W-:Y:S02]  /*8240*/  @P3 SHF.R.U32.HI R0, RZ, c[0x0][0x2c0], R3 ;  /* 0x0000b000ff003a19 */ /* 0x000fe40000011603 */
[----:B------:R-:W-:Y:S02]  /*8250*/  SHF.L.U64.HI R13, R195, 0x1, R233 ;  /* 0x00000001c30d7819 */ /* 0x000fe400000102e9 */
[C---:B------:R-:W-:Y:S04]  /*8260*/  @!P2 IADD3 R3, P0, R0.reuse, R224, RZ ;  /* 0x000000e00003a210 */ /* 0x040fe80007f1e0ff */
[----:B------:R-:W-:Y:S01]  /*8270*/  @!P2 LEA.HI.X.SX32 R5, R0, R229, 0x1, P0 ;  /* 0x000000e50005a211 */ /* 0x000fe200000f0eff */
        /* <DEDUP_REMOVED lines=20> */
.L_x_1516:
[----:B------:R-:W-:-:S05]  /*83c0*/  BRA.DIV ~URZ, `(.L_x_1457) ;  /* 0x000067027f007947 */ /* 0x000fca000b800000 */
[----:B------:R-:W3:Y:S01]  /*83d0*/  SHFL.IDX PT, R2, R12, RZ, 0x181f ;  /* 0x00181fff0c027589 */ /* 0x000ee200000e0000 */
[----:B------:R-:W-:Y:S01]  /*83e0*/  ISETP.GE.AND P5, PT, R195, c[0x0][0x1d4], PT ;  /* 0x00007500c3007a0c */ /* 0x000fe20003fa6270 */
[----:B------:R-:W-:Y:S01]  /*83f0*/  IMAD R0, R210, 0x6000, R232 ;  /* 0x00006000d2007824 */ /* 0x000fe200078e02e8 */
[----:B------:R-:W-:Y:S02]  /*8400*/  ISETP.GE.AND P1, PT, R212, c[0x0][0x1d4], PT ;  /* 0x00007500d4007a0c */ /* 0x000fe40003f26270 */
[C---:B---3--:R-:W-:Y:S02]  /*8410*/  IADD3 R8, P0, R2.reuse, R16, RZ ;  /* 0x0000001002087210 */ /* 0x048fe40007f1e0ff */
[----:B------:R-:W-:Y:S03]  /*8420*/  IADD3 R6, P6, R2, R17, RZ ;  /* 0x0000001102067210 */ /* 0x000fe60007fde0ff */
[C---:B--2---:R-:W-:Y:S01]  /*8430*/  IMAD.X R9, R4.reuse, 0x1, R13, P0 ;  /* 0x0000000104097824 */ /* 0x044fe200000e060d */
[----:B------:R-:W-:Y:S01]  /*8440*/  ISETP.GE.AND P0, PT, R213, c[0x0][0x1d4], PT ;  /* 0x00007500d5007a0c */ /* 0x000fe20003f06270 */
[----:B------:R-:W-:Y:S01]  /*8450*/  IMAD.X R7, R4, 0x1, R14, P6 ;  /* 0x0000000104077824 */ /* 0x000fe200030e060e */
        /* <DEDUP_REMOVED lines=8> */
[----:B------:R2:W1:Y:S02]  /*84e0*/  SHFL.IDX PT, R2, R12, 0x1, 0x181f ;  /* 0x00381f000c027f89 */ /* 0x00046400000e0000 */
[----:B-1-3--:R-:W-:Y:S02]  /*84f0*/  SEL R5, RZ, 0x10, P0 ;  /* 0x00000010ff057807 */ /* 0x00afe40000000000 */
[----:B-----5:R-:W-:Y:S02]  /*8500*/  SEL R11, RZ, 0x10, P5 ;  /* 0x00000010ff0b7807 */ /* 0x020fe40002800000 */
[----:B------:R-:W-:Y:S04]  /*8510*/  SEL R10, RZ, 0x10, P1 ;  /* 0x00000010ff0a7807 */ /* 0x000fe80000800000 */
.L_x_1517:
[----:B--2-4-:R-:W-:Y:S02]  /*8520*/  IADD3 R3, -R10, 0x10, RZ ;  /* 0x000000100a037810 */ /* 0x014fe40007ffe1ff */
[----:B------:R-:W-:Y:S02]  /*8530*/  IADD3 R8, -R11, 0x10, RZ ;  /* 0x000000100b087810 */ /* 0x000fe40007ffe1ff */
[----:B------:R-:W-:Y:S02]  /*8540*/  IADD3 R6, -R5, 0x10, RZ ;  /* 0x0000001005067810 */ /* 0x000fe40007ffe1ff */
[----:B------:R-:W-:Y:S02]  /*8550*/  LOP3.LUT R7, R3, 0xf, RZ, 0xc0, !PT ;  /* 0x0000000f03077812 */ /* 0x000fe400078ec0ff */
[----:B------:R-:W-:Y:S02]  /*8560*/  LOP3.LUT R8, R8, 0xf, RZ, 0xc0, !PT ;  /* 0x0000000f08087812 */ /* 0x000fe400078ec0ff */
[----:B------:R-:W-:Y:S02]  /*8570*/  LOP3.LUT R3, R6, 0xf, RZ, 0xc0, !PT ;  /* 0x0000000f06037812 */ /* 0x000fe400078ec0ff */
[-C--:B------:R-:W-:Y:S02]  /*8580*/  IADD3 R6, P6, P5, R7, R2.reuse, R17 ;  /* 0x0000000207067210 */ /* 0x080fe40007dde011 */
[----:B------:R-:W-:Y:S02]  /*8590*/  IADD3 R8, P1, P0, R8, R2, R16 ;  /* 0x0000000208087210 */ /* 0x000fe4000783e010 */
[-C--:B------:R-:W-:Y:S02]  /*85a0*/  IADD3.X R7, RZ, R4.reuse, R14, P6, P5 ;  /* 0x00000004ff077210 */ /* 0x080fe400037ea40e */
[----:B------:R-:W-:Y:S02]  /*85b0*/  ISETP.NE.U32.AND P6, PT, R11, RZ, PT ;  /* 0x000000ff0b00720c */ /* 0x000fe40003fc5070 */
[----:B------:R-:W-:Y:S02]  /*85c0*/  IADD3.X R9, RZ, R4, R13, P1, P0 ;  /* 0x00000004ff097210 */ /* 0x000fe40000fe040d */
        /* <DEDUP_REMOVED lines=10> */
.L_x_1455:
[----:B------:R-:W-:Y:S05]  /*8670*/  BSYNC B0 ;  /* 0x0000000000007941 */ /* 0x000fea0003800000 */
.L_x_1454:
[C---:B------:R-:W-:Y:S01]  /*8680*/  ISETP.GT.AND P0, PT, R201.reuse, R219, PT ;  /* 0x000000dbc900720c */ /* 0x040fe20003f04270 */
[----:B------:R-:W0:Y:S01]  /*8690*/  LDGDEPBAR ;  /* 0x00000000000079af */ /* 0x000e220000000000 */
[----:B------:R-:W-:Y:S01]  /*86a0*/  IADD3 R178, R201, -0x1, RZ ;  /* 0xffffffffc9b27810 */ /* 0x000fe20007ffe0ff */
[----:B------:R-:W-:Y:S01]  /*86b0*/  IMAD.MOV.U32 R127, RZ, RZ, R124 ;  /* 0x000000ffff7f7224 */ /* 0x000fe200078e007c */
[C---:B------:R-:W-:Y:S01]  /*86c0*/  ISETP.GE.AND P1, PT, R182.reuse, 0x1, PT ;  /* 0x00000001b600780c */ /* 0x040fe20003f26270 */
[----:B------:R-:W-:Y:S01]  /*86d0*/  IMAD.MOV.U32 R126, RZ, RZ, R125 ;  /* 0x000000ffff7e7224 */ /* 0x000fe200078e007d */
[----:B------:R-:W-:Y:S01]  /*86e0*/  IADD3 R182, R182, 0x1, RZ ;  /* 0x00000001b6b67810 */ /* 0x000fe20007ffe0ff */
[----:B------:R-:W-:Y:S03]  /*86f0*/  IMAD.MOV.U32 R201, RZ, RZ, R178 ;  /* 0x000000ffffc97224 */ /* 0x000fe600078e00b2 */
[----:B------:R-:W-:Y:S03]  /*8700*/  SEL R182, R182, RZ, !P1 ;  /* 0x000000ffb6b67207 */ /* 0x000fe60004800000 */
[----:B-1----:R-:W-:-:S05]  /*8710*/  @P0 BRA `(.L_x_1458) ;  /* 0xffffcc7000000947 */ /* 0x002fca000383ffff */
.L_x_1449:
[----:B------:R-:W-:Y:S01]  /*8720*/  ISETP.GE.AND P0, PT, R178, RZ, PT ;  /* 0x000000ffb200720c */ /* 0x000fe20003f06270 */
[----:B------:R-:W-:Y:S01]  /*8730*/  IMAD.MOV.U32 R200, RZ, RZ, 0x1f ;  /* 0x0000001fffc87424 */ /* 0x000fe200078e00ff */
[----:B------:R-:W-:-:S11]  /*8740*/  MOV R199, 0xffffffff ;  /* 0xffffffff00c77802 */ /* 0x000fd60000000f00 */
[----:B------:R-:W-:Y:S05]  /*8750*/  @!P0 BRA `(.L_x_1459) ;  /* 0x00002e8000008947 */ /* 0x000fea0003800000 */
[----:B------:R-:W-:Y:S02]  /*8760*/  MOV R126, R124 ;  /* 0x0000007c007e7202 */ /* 0x000fe40000000f00 */
[----:B------:R-:W-:Y:S02]  /*8770*/  MOV R0, R125 ;  /* 0x0000007d00007202 */ /* 0x000fe40000000f00 */
.L_x_1469:
[----:B------:R-:W-:Y:S04]  /*8780*/  DEPBAR.LE SB0, 0x2 ;  /* 0x000080800000791a */ /* 0x000fe80000000000 */
[----:B------:R-:W-:Y:S01]  /*8790*/  WARPSYNC 0xffffffff ;  /* 0xffffffff00007948 */ /* 0x000fe20003800000 */
[----:B------:R-:W-:Y:S01]  /*87a0*/  BAR.SYNC.DEFER_BLOCKING 0x0 ;  /* 0x0000000000007b1d */ /* 0x000fe20000010000 */
[----:B------:R-:W-:Y:S01]  /*87b0*/  IMAD R177, R182, 0x6000, RZ ;  /* 0x00006000b6b17824 */ /* 0x000fe200078e02ff */
[----:B------:R-:W-:Y:S04]  /*87c0*/  ISETP.NE.AND P0, PT, R178, RZ, PT ;  /* 0x000000ffb200720c */ /* 0x000fe80003f05270 */
        /* <DEDUP_REMOVED lines=38> */
.L_x_1518:
[----:B------:R-:W-:-:S05]  /*8a30*/  BRA.DIV ~URZ, `(.L_x_1463) ;  /* 0x000063527f007947 */ /* 0x000fca000b800000 */
[----:B------:R-:W5:Y:S01]  /*8a40*/  SHFL.IDX PT, R2, R21, RZ, 0x181f ;  /* 0x00181fff15027589 */ /* 0x000f6200000e0000 */
[----:B------:R-:W-:Y:S01]  /*8a50*/  ISETP.GE.AND P4, PT, R195, c[0x0][0x1d4], PT ;  /* 0x00007500c3007a0c */ /* 0x000fe20003f86270 */
[----:B------:R-:W-:Y:S01]  /*8a60*/  IMAD R4, R210, 0x6000, R231 ;  /* 0x00006000d2047824 */ /* 0x000fe200078e02e7 */
[----:B------:R-:W-:Y:S02]  /*8a70*/  ISETP.GE.AND P1, PT, R212, c[0x0][0x1d4], PT ;  /* 0x00007500d4007a0c */ /* 0x000fe40003f26270 */
[----:B------:R-:W-:Y:S02]  /*8a80*/  ISETP.GE.AND P0, PT, R213, c[0x0][0x1d4], PT ;  /* 0x00007500d5007a0c */ /* 0x000fe40003f06270 */
[C---:B-----5:R-:W-:Y:S02]  /*8a90*/  IADD3 R12, P5, R2.reuse, R29, RZ ;  /* 0x0000001d020c7210 */ /* 0x060fe40007fbe0ff */
[C---:B------:R-:W-:Y:S03]  /*8aa0*/  IADD3 R6, P6, R2.reuse, R30, RZ ;  /* 0x0000001e02067210 */ /* 0x040fe60007fde0ff */
[C---:B---3--:R-:W-:Y:S01]  /*8ab0*/  IMAD.X R13, R5.reuse, 0x1, R22, P5 ;  /* 0x00000001050d7824 */ /* 0x048fe200028e0616 */
[----:B------:R-:W-:Y:S01]  /*8ac0*/  IADD3 R14, P5, R2, R31, RZ ;  /* 0x0000001f020e7210 */ /* 0x000fe20007fbe0ff */
[C---:B------:R-:W-:Y:S01]  /*8ad0*/  IMAD.X R7, R5.reuse, 0x1, R23, P6 ;  /* 0x0000000105077824 */ /* 0x040fe200030e0617 */
[----:B------:R3:W4:Y:S03]  /*8ae0*/  SHFL.IDX PT, R2, R21, 0x1, 0x181f ;  /* 0x00381f0015027f89 */ /* 0x00072600000e0000 */
[----:B------:R-:W-:Y:S01]  /*8af0*/  IMAD.X R15, R5, 0x1, R28, P5 ;  /* 0x00000001050f7824 */ /* 0x000fe200028e061c */
[----:B------:R-:W-:Y:S01]  /*8b00*/  @!PT LDS RZ, [RZ] ;  /* 0x00000000fffff984 */ /* 0x000fe20000000800 */
[----:B------:R5:W-:Y:S04]  /*8b10*/  LDGSTS.E.BYPASS.LTC128B.128 [R4], [R12.64], !P4 ;  /* 0x000000000c047fae */ /* 0x000be8000e101d46 */
[----:B------:R2:W-:Y:S04]  /*8b20*/  LDGSTS.E.BYPASS.LTC128B.128 [R4+0x2000], [R6.64], !P1 ;  /* 0x0200000006047fae */ /* 0x0005e8000c901d46 */
[----:B------:R3:W1:Y:S04]  /*8b30*/  SHFL.IDX PT, R5, R20, 0x1, 0x181f ;  /* 0x00381f0014057f89 */ /* 0x00066800000e0000 */
[----:B------:R3:W-:Y:S01]  /*8b40*/  LDGSTS.E.BYPASS.LTC128B.128 [R4+0x4000], [R14.64], !P0 ;  /* 0x040000000e047fae */ /* 0x0007e2000c101d46 */
[----:B-----5:R-:W-:Y:S02]  /*8b50*/  SEL R12, RZ, 0x10, P4 ;  /* 0x00000010ff0c7807 */ /* 0x020fe40002000000 */
[----:B--2---:R-:W-:Y:S02]  /*8b60*/  SEL R7, RZ, 0x10, P1 ;  /* 0x00000010ff077807 */ /* 0x004fe40000800000 */
[----:B------:R-:W-:Y:S02]  /*8b70*/  SEL R6, RZ, 0x10, P0 ;  /* 0x00000010ff067807 */ /* 0x000fe40000000000 */
.L_x_1519:
[----:B-1-34-:R-:W-:Y:S02]  /*8b80*/  IADD3 R14, -R12, 0x10, RZ ;  /* 0x000000100c0e7810 */ /* 0x01afe40007ffe1ff */
[----:B------:R-:W-:Y:S02]  /*8b90*/  IADD3 R3, -R7, 0x10, RZ ;  /* 0x0000001007037810 */ /* 0x000fe40007ffe1ff */
[----:B------:R-:W-:Y:S02]  /*8ba0*/  LOP3.LUT R14, R14, 0xf, RZ, 0xc0, !PT ;  /* 0x0000000f0e0e7812 */ /* 0x000fe400078ec0ff */
[----:B------:R-:W-:Y:S02]  /*8bb0*/  ISETP.NE.U32.AND P6, PT, R12, RZ, PT ;  /* 0x000000ff0c00720c */ /* 0x000fe40003fc5070 */
[-C--:B------:R-:W-:Y:S02]  /*8bc0*/  IADD3 R14, P5, P4, R14, R2.reuse, R29 ;  /* 0x000000020e0e7210 */ /* 0x080fe40007cbe01d */
[----:B------:R-:W-:Y:S02]  /*8bd0*/  LOP3.LUT R3, R3, 0xf, RZ, 0xc0, !PT ;  /* 0x0000000f03037812 */ /* 0x000fe400078ec0ff */
[C---:B------:R-:W-:Y:S02]  /*8be0*/  IADD3 R13, -R6.reuse, 0x10, RZ ;  /* 0x00000010060d7810 */ /* 0x040fe40007ffe1ff */
[-C--:B------:R-:W-:Y:S02]  /*8bf0*/  IADD3.X R15, RZ, R5.reuse, R22, P5, P4 ;  /* 0x00000005ff0f7210 */ /* 0x080fe40002fe8416 */
[----:B------:R-:W-:Y:S02]  /*8c00*/  ISETP.NE.U32.AND P5, PT, R7, RZ, PT ;  /* 0x000000ff0700720c */ /* 0x000fe40003fa5070 */
[-C--:B------:R-:W-:Y:S01]  /*8c10*/  IADD3 R12, P1, P0, R3, R2.reuse, R30 ;  /* 0x00000002030c7210 */ /* 0x080fe2000783e01e */
[----:B------:R-:W-:Y:S01]  /*8c20*/  @!PT LDS RZ, [RZ] ;  /* 0x00000000fffff984 */ /* 0x000fe20000000800 */
[----:B------:R-:W-:Y:S01]  /*8c30*/  @!PT LDS RZ, [RZ] ;  /* 0x00000000fffff984 */ /* 0x000fe20000000800 */
[----:B------:R-:W-:Y:S01]  /*8c40*/  @!PT LDS RZ, [RZ] ;  /* 0x00000000fffff984 */ /* 0x000fe20000000800 */
[----:B------:R1:W-:Y:S01]  /*8c50*/  LDGSTS.E.BYPASS.LTC128B.128.ZFILL [R4+0x1000], [R14.64], P6 ;  /* 0x010000000e047fae */ /* 0x0003e2000b141d46 */
[----:B------:R-:W-:Y:S02]  /*8c60*/  LOP3.LUT R3, R13, 0xf, RZ, 0xc0, !PT ;  /* 0x0000000f0d037812 */ /* 0x000fe400078ec0ff */
[----:B------:R-:W-:Y:S02]  /*8c70*/  ISETP.NE.U32.AND P4, PT, R6, RZ, PT ;  /* 0x000000ff0600720c */ /* 0x000fe40003f85070 */
[-C--:B------:R-:W-:Y:S02]  /*8c80*/  IADD3.X R13, RZ, R5.reuse, R23, P1, P0 ;  /* 0x00000005ff0d7210 */ /* 0x080fe40000fe0417 */
[----:B------:R-:W-:Y:S03]  /*8c90*/  IADD3 R2, P1, P0, R3, R2, R31 ;  /* 0x0000000203027210 */ /* 0x000fe6000783e01f */
[----:B------:R1:W-:Y:S01]  /*8ca0*/  LDGSTS.E.BYPASS.LTC128B.128.ZFILL [R4+0x3000], [R12.64], P5 ;  /* 0x030000000c047fae */ /* 0x0003e2000a941d46 */
[----:B------:R-:W-:Y:S05]  /*8cb0*/  IADD3.X R3, RZ, R5, R28, P1, P0 ;  /* 0x00000005ff037210 */ /* 0x000fea0000fe041c */
[----:B------:R1:W-:Y:S04]  /*8cc0*/  LDGSTS.E.BYPASS.LTC128B.128.ZFILL [R4+0x5000], [R2.64], P4 ;  /* 0x0500000002047fae */ /* 0x0003e8000a141d46 */
.L_x_1461:
[----:B------:R-:W-:Y:S05]  /*8cd0*/  BSYNC B0 ;  /* 0x0000000000007941 */ /* 0x000fea0003800000 */
.L_x_1460:
[----:B------:R-:W0:Y:S01]  /*8ce0*/  LDGDEPBAR ;  /* 0x00000000000079af */ /* 0x000e220000000000 */
[----:B------:R-:W-:Y:S01]  /*8cf0*/  WARPSYNC 0xffffffff ;  /* 0xffffffff00007948 */ /* 0x000fe20003800000 */
[C---:B-123--:R-:W-:Y:S03]  /*8d00*/  HMMA.16816.F32.BF16 R4, R32.reuse, R8, RZ ;  /* 0x000000082004723c */ /* 0x04efe600000418ff */
[----:B------:R-:W-:Y:S01]  /*8d10*/  ISETP.GE.AND P0, PT, R210, 0x1, PT ;  /* 0x00000001d200780c */ /* 0x000fe20003f06270 */
[C-C-:B------:R-:W-:Y:S01]  /*8d20*/  IMAD.IADD R2, R187.reuse, 0x1, R124.reuse ;  /* 0x00000001bb027824 */ /* 0x140fe200078e027c */
[----:B------:R-:W-:Y:S01]  /*8d30*/  LDSM.16.M88.4 R164, [R185] ;  /* 0x00000000b9a4783b */ /* 0x000fe20000000200 */
[C---:B------:R-:W-:Y:S01]  /*8d40*/  IADD3 R3, R188.reuse, R124, R187 ;  /* 0x0000007cbc037210 */ /* 0x040fe20007ffe0bb */
[----:B------:R-:W-:Y:S01]  /*8d50*/  IMAD.IADD R176, R187, 0x1, R127 ;  /* 0x00000001bbb07824 */ /* 0x000fe200078e027f */
[C---:B------:R-:W-:Y:S01]  /*8d60*/  HMMA.16816.F32.BF16 R8, R32.reuse, R10, RZ ;  /* 0x0000000a2008723c */ /* 0x040fe200000418ff */
[----:B------:R-:W-:Y:S03]  /*8d70*/  IMAD.IADD R125, R188, 0x1, R124 ;  /* 0x00000001bc7d7824 */ /* 0x000fe600078e027c */
[----:B------:R-:W-:Y:S04]  /*8d80*/  LDSM.16.M88.4 R160, [R2+0x800] ;  /* 0x0008000002a0783b */ /* 0x000fe80000000200 */
[C---:B----4-:R-:W-:Y:S03]  /*8d90*/  HMMA.16816.F32.BF16 R12, R32.reuse, R16, RZ ;  /* 0x00000010200c723c */ /* 0x050fe600000418ff */
[----:B------:R-:W-:Y:S05]  /*8da0*/  LDSM.16.M88.4 R168, [R176] ;  /* 0x00000000b0a8783b */ /* 0x000fea0000000200 */
[C---:B------:R-:W-:Y:S02]  /*8db0*/  HMMA.16816.F32.BF16 R16, R32.reuse, R18, RZ ;  /* 0x000000122010723c */ /* 0x040fe400000418ff */
[----:B------:R-:W-:Y:S06]  /*8dc0*/  LDSM.16.M88.4 R172, [R176+0x800] ;  /* 0x00080000b0ac783b */ /* 0x000fec0000000200 */
[C---:B------:R-:W-:Y:S08]  /*8dd0*/  HMMA.16816.F32.BF16 R20, R32.reuse, R24, RZ ;  /* 0x000000182014723c */ /* 0x040ff000000418ff */
[C---:B------:R-:W-:Y:S08]  /*8de0*/  HMMA.16816.F32.BF16 R24, R32.reuse, R26, RZ ;  /* 0x0000001a2018723c */ /* 0x040ff000000418ff */
[C---:B------:R-:W-:Y:S08]  /*8df0*/  HMMA.16816.F32.BF16 R28, R32.reuse, R136, RZ ;  /* 0x00000088201c723c */ /* 0x040ff000000418ff */
[----:B------:R-:W-:Y:S01]  /*8e00*/  HMMA.16816.F32.BF16 R32, R32, R138, RZ ;  /* 0x0000008a2020723c */ /* 0x000fe200000418ff */
[----:B------:R-:W-:Y:S07]  /*8e10*/  LDSM.16.M88.4 R136, [R186] ;  /* 0x00000000ba88783b */ /* 0x000fee0000000200 */
[C---:B------:R-:W-:Y:S08]  /*8e20*/  HMMA.16816.F32.BF16 R4, R140.reuse, R144, R4 ;  /* 0x000000908c04723c */ /* 0x040ff00000041804 */
[C---:B------:R-:W-:Y:S01]  /*8e30*/  HMMA.16816.F32.BF16 R8, R140.reuse, R146, R8 ;  /* 0x000000928c08723c */ /* 0x040fe20000041808 */
        /* <DEDUP_REMOVED lines=22> */
[----:B------:R-:W1:Y:S07]  /*8fa0*/  LDSM.16.M88.4 R136, [R176+0x1800] ;  /* 0x00180000b088783b */ /* 0x000e6e0000000200 */
[C---:B------:R-:W-:Y:S01]  /*8fb0*/  HMMA.16816.F32.BF16 R4, R164.reuse, R168, R4 ;  /* 0x000000a8a404723c */ /* 0x040fe20000041804 */
[----:B------:R-:W2:Y:S07]  /*8fc0*/  LDSM.16.M88.4 R152, [R124+0x2800] ;  /* 0x002800007c98783b */ /* 0x000eae0000000200 */
[C---:B------:R-:W-:Y:S01]  /*8fd0*/  HMMA.16816.F32.BF16 R8, R164.reuse, R170, R8 ;  /* 0x000000aaa408723c */ /* 0x040fe20000041808 */
[----:B------:R-:W-:Y:S07]  /*8fe0*/  LDSM.16.M88.4 R168, [R127+0x2000] ;  /* 0x002000007fa8783b */ /* 0x000fee0000000200 */
[C---:B------:R-:W-:Y:S08]  /*8ff0*/  HMMA.16816.F32.BF16 R12, R164.reuse, R172, R12 ;  /* 0x000000aca40c723c */ /* 0x040ff0000004180c */
[C---:B------:R-:W-:Y:S01]  /*9000*/  HMMA.16816.F32.BF16 R16, R164.reuse, R174, R16 ;  /* 0x000000aea410723c */ /* 0x040fe20000041810 */
[----:B------:R-:W-:Y:S07]  /*9010*/  LDSM.16.M88.4 R172, [R125+0x3800] ;  /* 0x003800007dac783b */ /* 0x000fee0000000200 */
[C---:B----4-:R-:W-:Y:S08]  /*9020*/  HMMA.16816.F32.BF16 R20, R164.reuse, R140, R20 ;  /* 0x0000008ca414723c */ /* 0x050ff00000041814 */
[C---:B------:R-:W-:Y:S01]  /*9030*/  HMMA.16816.F32.BF16 R24, R164.reuse, R142, R24 ;  /* 0x0000008ea418723c */ /* 0x040fe20000041818 */
[----:B------:R-:W3:Y:S07]  /*9040*/  LDSM.16.M88.4 R140, [R184+0x4000] ;  /* 0x00400000b88c783b */ /* 0x000eee0000000200 */
[C---:B-1----:R-:W-:Y:S08]  /*9050*/  HMMA.16816.F32.BF16 R28, R164.reuse, R136, R28 ;  /* 0x00000088a41c723c */ /* 0x042ff0000004181c */
[----:B------:R-:W-:Y:S01]  /*9060*/  HMMA.16816.F32.BF16 R32, R164, R138, R32 ;  /* 0x0000008aa420723c */ /* 0x000fe20000041820 */
[----:B------:R-:W1:Y:S07]  /*9070*/  LDSM.16.M88.4 R136, [R125+0x2800] ;  /* 0x002800007d88783b */ /* 0x000e6e0000000200 */
[C---:B------:R-:W-:Y:S01]  /*9080*/  HMMA.16816.F32.BF16 R4, R144.reuse, R148, R4 ;  /* 0x000000949004723c */ /* 0x040fe20000041804 */
[----:B------:R-:W4:Y:S07]  /*9090*/  LDSM.16.M88.4 R164, [R125+0x3000] ;  /* 0x003000007da4783b */ /* 0x000f2e0000000200 */
[C---:B------:R-:W-:Y:S01]  /*90a0*/  HMMA.16816.F32.BF16 R8, R144.reuse, R150, R8 ;  /* 0x000000969008723c */ /* 0x040fe20000041808 */
[----:B------:R-:W-:Y:S07]  /*90b0*/  LDSM.16.M88.4 R148, [R186+0x4000] ;  /* 0x00400000ba94783b */ /* 0x000fee0000000200 */
[C---:B--2---:R-:W-:Y:S08]  /*90c0*/  HMMA.16816.F32.BF16 R12, R144.reuse, R152, R12 ;  /* 0x00000098900c723c */ /* 0x044ff0000004180c */
[C---:B------:R-:W-:Y:S01]  /*90d0*/  HMMA.16816.F32.BF16 R16, R144.reuse, R154, R16 ;  /* 0x0000009a9010723c */ /* 0x040fe20000041810 */
[----:B------:R-:W2:Y:S07]  /*90e0*/  LDSM.16.M88.4 R152, [R2+0x2000] ;  /* 0x002000000298783b */ /* 0x000eae0000000200 */
[C---:B------:R-:W-:Y:S08]  /*90f0*/  HMMA.16816.F32.BF16 R20, R144.reuse, R156, R20 ;  /* 0x0000009c9014723c */ /* 0x040ff00000041814 */
[C---:B------:R-:W-:Y:S01]  /*9100*/  HMMA.16816.F32.BF16 R24, R144.reuse, R158, R24 ;  /* 0x0000009e9018723c */ /* 0x040fe20000041818 */
[----:B------:R-:W-:Y:S07]  /*9110*/  LDSM.16.M88.4 R156, [R2+0x3000] ;  /* 0x00300000029c783b */ /* 0x000fee0000000200 */
[C---:B------:R-:W-:Y:S08]  /*9120*/  HMMA.16816.F32.BF16 R28, R144.reuse, R160, R28 ;  /* 0x000000a0901c723c */ /* 0x040ff0000004181c */
[----:B------:R-:W-:Y:S01]  /*9130*/  HMMA.16816.F32.BF16 R32, R144, R162, R32 ;  /* 0x000000a29020723c */ /* 0x000fe20000041820 */
[----:B------:R-:W5:Y:S07]  /*9140*/  LDSM.16.M88.4 R144, [R2+0x2800] ;  /* 0x002800000290783b */ /* 0x000f6e0000000200 */
[C---:B---3--:R-:W-:Y:S01]  /*9150*/  HMMA.16816.F32.BF16 R4, R140.reuse, R168, R4 ;  /* 0x000000a88c04723c */ /* 0x048fe20000041804 */
[----:B------:R-:W-:Y:S07]  /*9160*/  LDSM.16.M88.4 R160, [R185+0x4000] ;  /* 0x00400000b9a0783b */ /* 0x000fee0000000200 */
        /* <DEDUP_REMOVED lines=10> */
[----:B------:R-:W4:Y:S07]  /*9210*/  LDSM.16.M88.4 R140, [R3+0x2800] ;  /* 0x00280000038c783b */ /* 0x000f2e0000000200 */
[C---:B--2---:R-:W-:Y:S08]  /*9220*/  HMMA.16816.F32.BF16 R4, R148.reuse, R152, R4 ;  /* 0x000000989404723c */ /* 0x044ff00000041804 */
[C---:B------:R-:W-:Y:S01]  /*9230*/  HMMA.16816.F32.BF16 R8, R148.reuse, R154, R8 ;  /* 0x0000009a9408723c */ /* 0x040fe20000041808 */
[----:B------:R-:W-:Y:S07]  /*9240*/  LDSM.16.M88.4 R152, [R124+0x5000] ;  /* 0x005000007c98783b */ /* 0x000fee0000000200 */
[C---:B-----5:R-:W-:Y:S08]  /*9250*/  HMMA.16816.F32.BF16 R12, R148.reuse, R144, R12 ;  /* 0x00000090940c723c */ /* 0x060ff0000004180c */
[C---:B------:R-:W-:Y:S01]  /*9260*/  HMMA.16816.F32.BF16 R16, R148.reuse, R146, R16 ;  /* 0x000000929410723c */ /* 0x040fe20000041810 */
[----:B------:R-:W2:Y:S07]  /*9270*/  LDSM.16.M88.4 R144, [R3+0x3800] ;  /* 0x003800000390783b */ /* 0x000eae0000000200 */
[C---:B------:R-:W-:Y:S08]  /*9280*/  HMMA.16816.F32.BF16 R20, R148.reuse, R156, R20 ;  /* 0x0000009c9414723c */ /* 0x040ff00000041814 */
[C---:B------:R-:W-:Y:S01]  /*9290*/  HMMA.16816.F32.BF16 R24, R148.reuse, R158, R24 ;  /* 0x0000009e9418723c */ /* 0x040fe20000041818 */
[----:B------:R-:W-:Y:S07]  /*92a0*/  LDSM.16.M88.4 R156, [R124+0x5800] ;  /* 0x005800007c9c783b */ /* 0x000fee0000000200 */
[C---:B-1----:R-:W-:Y:S08]  /*92b0*/  HMMA.16816.F32.BF16 R28, R148.reuse, R136, R28 ;  /* 0x00000088941c723c */ /* 0x042ff0000004181c */
[----:B------:R-:W-:Y:S01]  /*92c0*/  HMMA.16816.F32.BF16 R32, R148, R138, R32 ;  /* 0x0000008a9420723c */ /* 0x000fe20000041820 */
[----:B------:R-:W-:Y:S07]  /*92d0*/  LDSM.16.M88.4 R136, [R183+0x8000] ;  /* 0x00800000b788783b */ /* 0x000fee0000000200 */
[C---:B---3--:R-:W-:Y:S01]  /*92e0*/  HMMA.16816.F32.BF16 R4, R160.reuse, R164, R4 ;  /* 0x000000a4a004723c */ /* 0x048fe20000041804 */
[----:B------:R-:W1:Y:S07]  /*92f0*/  LDSM.16.M88.4 R148, [R124+0x4000] ;  /* 0x004000007c94783b */ /* 0x000e6e0000000200 */
        /* <DEDUP_REMOVED lines=8> */
[C---:B--2---:R-:W-:Y:S08]  /*9380*/  HMMA.16816.F32.BF16 R28, R160.reuse, R144, R28 ;  /* 0x00000090a01c723c */ /* 0x044ff0000004181c */
[----:B------:R-:W-:Y:S01]  /*9390*/  HMMA.16816.F32.BF16 R32, R160, R146, R32 ;  /* 0x00000092a020723c */ /* 0x000fe20000041820 */
[----:B------:R-:W2:Y:S07]  /*93a0*/  LDSM.16.M88.4 R144, [R125+0x4800] ;  /* 0x004800007d90783b */ /* 0x000eae0000000200 */
[C---:B-1----:R-:W-:Y:S01]  /*93b0*/  HMMA.16816.F32.BF16 R4, R136.reuse, R148, R4 ;  /* 0x000000948804723c */ /* 0x042fe20000041804 */
[----:B------:R-:W1:Y:S07]  /*93c0*/  LDSM.16.M88.4 R160, [R125+0x5000] ;  /* 0x005000007da0783b */ /* 0x000e6e0000000200 */
[C---:B------:R-:W-:Y:S01]  /*93d0*/  HMMA.16816.F32.BF16 R8, R136.reuse, R150, R8 ;  /* 0x000000968808723c */ /* 0x040fe20000041808 */
[----:B------:R-:W-:Y:S07]  /*93e0*/  LDSM.16.M88.4 R148, [R2+0x4000] ;  /* 0x004000000294783b */ /* 0x000fee0000000200 */
        /* <DEDUP_REMOVED lines=8> */
[----:B------:R-:W3:Y:S07]  /*9470*/  LDSM.16.M88.4 R136, [R125+0x5800] ;  /* 0x005800007d88783b */ /* 0x000eee0000000200 */
[C---:B----4-:R-:W-:Y:S01]  /*9480*/  HMMA.16816.F32.BF16 R4, R164.reuse, R168, R4 ;  /* 0x000000a8a404723c */ /* 0x050fe20000041804 */
[----:B------:R-:W-:Y:S07]  /*9490*/  LDSM.16.M88.4 R156, [R2+0x5800] ;  /* 0x00580000029c783b */ /* 0x000fee0000000200 */
[C---:B------:R-:W-:Y:S01]  /*94a0*/  HMMA.16816.F32.BF16 R8, R164.reuse, R170, R8 ;  /* 0x000000aaa408723c */ /* 0x040fe20000041808 */
[----:B------:R-:W-:Y:S07]  /*94b0*/  LDSM.16.M88.4 R168, [R176+0x4000] ;  /* 0x00400000b0a8783b */ /* 0x000fee0000000200 */
[C---:B--2---:R-:W-:Y:S08]  /*94c0*/  HMMA.16816.F32.BF16 R12, R164.reuse, R144, R12 ;  /* 0x00000090a40c723c */ /* 0x044ff0000004180c */
[C---:B------:R-:W-:Y:S01]  /*94d0*/  HMMA.16816.F32.BF16 R16, R164.reuse, R146, R16 ;  /* 0x00000092a410723c */ /* 0x040fe20000041810 */
[----:B------:R-:W2:Y:S07]  /*94e0*/  LDSM.16.M88.4 R144, [R2+0x4800] ;  /* 0x004800000290783b */ /* 0x000eae0000000200 */
[C---:B-1----:R-:W-:Y:S08]  /*94f0*/  HMMA.16816.F32.BF16 R20, R164.reuse, R160, R20 ;  /* 0x000000a0a414723c */ /* 0x042ff00000041814 */
[C---:B------:R-:W-:Y:S01]  /*9500*/  HMMA.16816.F32.BF16 R24, R164.reuse, R162, R24 ;  /* 0x000000a2a418723c */ /* 0x040fe20000041818 */
[----:B------:R-:W1:Y:S07]  /*9510*/  LDSM.16.M88.4 R160, [R185+0x8000] ;  /* 0x00800000b9a0783b */ /* 0x000e6e0000000200 */
[C---:B---3--:R-:W-:Y:S08]  /*9520*/  HMMA.16816.F32.BF16 R28, R164.reuse, R136, R28 ;  /* 0x00000088a41c723c */ /* 0x048ff0000004181c */
[----:B------:R-:W-:Y:S01]  /*9530*/  HMMA.16816.F32.BF16 R32, R164, R138, R32 ;  /* 0x0000008aa420723c */ /* 0x000fe20000041820 */
[----:B------:R-:W3:Y:S07]  /*9540*/  LDSM.16.M88.4 R136, [R3+0x4800] ;  /* 0x004800000388783b */ /* 0x000eee0000000200 */
[C---:B------:R-:W-:Y:S08]  /*9550*/  HMMA.16816.F32.BF16 R4, R140.reuse, R148, R4 ;  /* 0x000000948c04723c */ /* 0x040ff00000041804 */
[C---:B------:R-:W-:Y:S08]  /*9560*/  HMMA.16816.F32.BF16 R8, R140.reuse, R150, R8 ;  /* 0x000000968c08723c */ /* 0x040ff00000041808 */
[C---:B--2---:R-:W-:Y:S08]  /*9570*/  HMMA.16816.F32.BF16 R12, R140.reuse, R144, R12 ;  /* 0x000000908c0c723c */ /* 0x044ff0000004180c */
[C---:B------:R-:W-:Y:S01]  /*9580*/  HMMA.16816.F32.BF16 R16, R140.reuse, R146, R16 ;  /* 0x000000928c10723c */ /* 0x040fe20000041810 */
[----:B------:R-:W2:Y:S07]  /*9590*/  LDSM.16.M88.4 R144, [R3+0x5000] ;  /* 0x005000000390783b */ /* 0x000eae0000000200 */
[C---:B------:R-:W-:Y:S08]  /*95a0*/  HMMA.16816.F32.BF16 R20, R140.reuse, R152, R20 ;  /* 0x000000988c14723c */ /* 0x040ff00000041814 */
[C---:B------:R-:W-:Y:S08]  /*95b0*/  HMMA.16816.F32.BF16 R24, R140.reuse, R154, R24 ;  /* 0x0000009a8c18723c */ /* 0x040ff00000041818 */
[C---:B------:R-:W-:Y:S08]  /*95c0*/  HMMA.16816.F32.BF16 R28, R140.reuse, R156, R28 ;  /* 0x0000009c8c1c723c */ /* 0x040ff0000004181c */
[----:B------:R-:W-:Y:S01]  /*95d0*/  HMMA.16816.F32.BF16 R32, R140, R158, R32 ;  /* 0x0000009e8c20723c */ /* 0x000fe20000041820 */
[----:B------:R4:W5:Y:S07]  /*95e0*/  LDSM.16.M88.4 R140, [R3+0x5800] ;  /* 0x00580000038c783b */ /* 0x00096e0000000200 */
[C---:B-1----:R-:W-:Y:S08]  /*95f0*/  HMMA.16816.F32.BF16 R4, R160.reuse, R168, R4 ;  /* 0x000000a8a004723c */ /* 0x042ff00000041804 */
[C---:B------:R-:W-:Y:S08]  /*9600*/  HMMA.16816.F32.BF16 R8, R160.reuse, R170, R8 ;  /* 0x000000aaa008723c */ /* 0x040ff00000041808 */
[C---:B---3--:R-:W-:Y:S08]  /*9610*/  HMMA.16816.F32.BF16 R12, R160.reuse, R136, R12 ;  /* 0x00000088a00c723c */ /* 0x048ff0000004180c */
[----:B----4-:R-:W-:Y:S01]  /*9620*/  FMNMX.FTZ R3, R4, R0, !PT ;  /* 0x0000000004037209 */ /* 0x010fe20007810000 */
[C---:B------:R-:W-:Y:S03]  /*9630*/  HMMA.16816.F32.BF16 R16, R160.reuse, R138, R16 ;  /* 0x0000008aa010723c */ /* 0x040fe60000041810 */
[----:B------:R-:W-:Y:S02]  /*9640*/  FMNMX.FTZ R2, R6, R126, !PT ;  /* 0x0000007e06027209 */ /* 0x000fe40007810000 */
[----:B------:R-:W-:Y:S02]  /*9650*/  FMNMX.FTZ R3, R5, R3, !PT ;  /* 0x0000000305037209 */ /* 0x000fe40007810000 */
[----:B------:R-:W-:Y:S01]  /*9660*/  FMNMX.FTZ R2, R7, R2, !PT ;  /* 0x0000000207027209 */ /* 0x000fe20007810000 */
[C---:B--2---:R-:W-:Y:S04]  /*9670*/  HMMA.16816.F32.BF16 R20, R160.reuse, R144, R20 ;  /* 0x00000090a014723c */ /* 0x044fe80000041814 */
[----:B------:R-:W-:Y:S02]  /*9680*/  FMNMX.FTZ R3, R8, R3, !PT ;  /* 0x0000000308037209 */ /* 0x000fe40007810000 */
[----:B------:R-:W-:Y:S02]  /*9690*/  FMNMX.FTZ R2, R10, R2, !PT ;  /* 0x000000020a027209 */ /* 0x000fe40007810000 */
[----:B------:R-:W-:Y:S01]  /*96a0*/  FMNMX.FTZ R3, R9, R3, !PT ;  /* 0x0000000309037209 */ /* 0x000fe20007810000 */
[C---:B------:R-:W-:Y:S03]  /*96b0*/  HMMA.16816.F32.BF16 R24, R160.reuse, R146, R24 ;  /* 0x00000092a018723c */ /* 0x040fe60000041818 */
[----:B------:R-:W-:Y:S02]  /*96c0*/  FMNMX.FTZ R2, R11, R2, !PT ;  /* 0x000000020b027209 */ /* 0x000fe40007810000 */
[----:B------:R-:W-:Y:S02]  /*96d0*/  FMNMX.FTZ R3, R12, R3, !PT ;  /* 0x000000030c037209 */ /* 0x000fe40007810000 */
[----:B------:R-:W-:Y:S01]  /*96e0*/  FMNMX.FTZ R2, R14, R2, !PT ;  /* 0x000000020e027209 */ /* 0x000fe20007810000 */
[C---:B-----5:R-:W-:Y:S04]  /*96f0*/  HMMA.16816.F32.BF16 R28, R160.reuse, R140, R28 ;  /* 0x0000008ca01c723c */ /* 0x060fe8000004181c */
        /* <DEDUP_REMOVED lines=19> */
[----:B------:R-:W-:Y:S02]  /*9830*/  IADD3 R2, R210, 0x1, RZ ;  /* 0x00000001d2027810 */ /* 0x000fe40007ffe0ff */
[----:B------:R-:W-:Y:S02]  /*9840*/  FMNMX.FTZ R125, R32, R125, !PT ;  /* 0x0000007d207d7209 */ /* 0x000fe40007810000 */
[----:B------:R-:W-:Y:S02]  /*9850*/  FMNMX.FTZ R124, R34, R124, !PT ;  /* 0x0000007c227c7209 */ /* 0x000fe40007810000 */
[----:B------:R-:W-:Y:S02]  /*9860*/  SEL R210, R2, RZ, !P0 ;  /* 0x000000ff02d27207 */ /* 0x000fe40004000000 */
[----:B------:R-:W-:Y:S02]  /*9870*/  FMNMX.FTZ R125, R33, R125, !PT ;  /* 0x0000007d217d7209 */ /* 0x000fe40007810000 */
[----:B------:R-:W-:Y:S01]  /*9880*/  FMNMX.FTZ R124, R35, R124, !PT ;  /* 0x0000007c237c7209 */ /* 0x000fe20007810000 */
[----:B------:R-:W-:-:S05]  /*9890*/  BRA.DIV ~URZ, `(.L_x_1464) ;  /* 0x000057427f007947 */ /* 0x000fca000b800000 */
[----:B------:R1:W2:Y:S02]  /*98a0*/  SHFL.BFLY PT, R2, R125, 0x2, 0x1f ;  /* 0x0c401f007d027f89 */ /* 0x0002a400000e0000 */
.L_x_1520:
[----:B-12---:R-:W-:Y:S01]  /*98b0*/  FMNMX.FTZ R125, R125, R2, !PT ;  /* 0x000000027d7d7209 */ /* 0x006fe20007810000 */
[----:B------:R-:W1:Y:S01]  /*98c0*/  SHFL.BFLY PT, R3, R124, 0x2, 0x1f ;  /* 0x0c401f007c037f89 */ /* 0x000e6200000e0000 */
[----:B------:R-:W-:Y:S07]  /*98d0*/  DEPBAR.LE SB0, 0x2 ;  /* 0x000080800000791a */ /* 0x000fee0000000000 */
[----:B------:R-:W-:Y:S01]  /*98e0*/  BAR.SYNC.DEFER_BLOCKING 0x0 ;  /* 0x0000000000007b1d */ /* 0x000fe20000010000 */
[----:B------:R-:W-:Y:S02]  /*98f0*/  ISETP.GE.AND P0, PT, R178, 0x2, PT ;  /* 0x00000002b200780c */ /* 0x000fe40003f06270 */
[----:B-1----:R-:W-:Y:S05]  /*9900*/  FMNMX.FTZ R124, R124, R3, !PT ;  /* 0x000000037c7c7209 */ /* 0x002fea0007810000 */
[----:B------:R-:W1:Y:S01]  /*9910*/  SHFL.BFLY PT, R2, R125, 0x1, 0x1f ;  /* 0x0c201f007d027f89 */ /* 0x000e6200000e0000 */
[----:B------:R-:W-:Y:S07]  /*9920*/  BSSY B0, `(.L_x_1465) ;  /* 0x00001c1000007945 */ /* 0x000fee0003800000 */
[----:B------:R-:W2:Y:S01]  /*9930*/  SHFL.BFLY PT, R3, R124, 0x1, 0x1f ;  /* 0x0c201f007c037f89 */ /* 0x000ea200000e0000 */
[----:B-1----:R-:W-:Y:S05]  /*9940*/  FMNMX.FTZ R125, R125, R2, !PT ;  /* 0x000000027d7d7209 */ /* 0x002fea0007810000 */
[C---:B------:R-:W-:Y:S02]  /*9950*/  FADD.FTZ R0, -R125.reuse, R0 ;  /* 0x000000007d007221 */ /* 0x040fe40000010100 */
[----:B------:R-:W-:Y:S01]  /*9960*/  FMUL.FTZ R161, R125, c[0x0][0x2d0] ;  /* 0x0000b4007da17a20 */ /* 0x000fe20000410000 */
[----:B--2---:R-:W-:Y:S01]  /*9970*/  FMNMX.FTZ R124, R124, R3, !PT ;  /* 0x000000037c7c7209 */ /* 0x004fe20007810000 */
[----:B------:R-:W-:Y:S01]  /*9980*/  FMUL.FTZ R0, R0, c[0x0][0x2d0] ;  /* 0x0000b40000007a20 */ /* 0x000fe20000410000 */
[----:B------:R-:W-:Y:S01]  /*9990*/  IADD3 R3, R191, R177, RZ ;  /* 0x000000b1bf037210 */ /* 0x000fe20007ffe0ff */
[--C-:B------:R-:W-:Y:S02]  /*99a0*/  FFMA.FTZ R4, R4, c[0x0][0x2d0], -R161.reuse ;  /* 0x0000b40004047a23 */ /* 0x100fe400000108a1 */
[----:B------:R1:W2:Y:S01]  /*99b0*/  MUFU.EX2 R2, R0 ;  /* 0x0000000000027308 */ /* 0x0002a20000000800 */
[----:B------:R-:W-:Y:S01]  /*99c0*/  FMUL.FTZ R162, R124, c[0x0][0x2d0] ;  /* 0x0000b4007ca27a20 */ /* 0x000fe20000410000 */
[----:B------:R-:W3:Y:S01]  /*99d0*/  LDSM.16.MT88.4 R140, [R3] ;  /* 0x00000000038c783b */ /* 0x000ee20000004200 */
[--C-:B------:R-:W-:Y:S01]  /*99e0*/  FFMA.FTZ R5, R5, c[0x0][0x2d0], -R161.reuse ;  /* 0x0000b40005057a23 */ /* 0x100fe200000108a1 */
[----:B------:R-:W-:Y:S01]  /*99f0*/  IADD3 R160, R189, R3, RZ ;  /* 0x00000003bda07210 */ /* 0x000fe20007ffe0ff */
[--C-:B------:R-:W-:Y:S02]  /*9a00*/  FFMA.FTZ R6, R6, c[0x0][0x2d0], -R162.reuse ;  /* 0x0000b40006067a23 */ /* 0x100fe400000108a2 */
[--C-:B------:R-:W-:Y:S02]  /*9a10*/  FFMA.FTZ R7, R7, c[0x0][0x2d0], -R162.reuse ;  /* 0x0000b40007077a23 */ /* 0x100fe400000108a2 */
[--C-:B------:R-:W-:Y:S01]  /*9a20*/  FFMA.FTZ R8, R8, c[0x0][0x2d0], -R161.reuse ;  /* 0x0000b40008087a23 */ /* 0x100fe200000108a1 */
[----:B------:R4:W-:Y:S01]  /*9a30*/  MUFU.EX2 R198, R4 ;  /* 0x0000000400c67308 */ /* 0x0009e20000000800 */
[--C-:B------:R-:W-:Y:S01]  /*9a40*/  FFMA.FTZ R9, R9, c[0x0][0x2d0], -R161.reuse ;  /* 0x0000b40009097a23 */ /* 0x100fe200000108a1 */
[----:B------:R-:W5:Y:S01]  /*9a50*/  LDSM.16.MT88.4 R144, [R160] ;  /* 0x00000000a090783b */ /* 0x000f620000004200 */
[--C-:B------:R-:W-:Y:S02]  /*9a60*/  FFMA.FTZ R10, R10, c[0x0][0x2d0], -R162.reuse ;  /* 0x0000b4000a0a7a23 */ /* 0x100fe400000108a2 */
[--C-:B------:R-:W-:Y:S02]  /*9a70*/  FFMA.FTZ R11, R11, c[0x0][0x2d0], -R162.reuse ;  /* 0x0000b4000b0b7a23 */ /* 0x100fe400000108a2 */
[--C-:B------:R-:W-:Y:S02]  /*9a80*/  FFMA.FTZ R16, R16, c[0x0][0x2d0], -R161.reuse ;  /* 0x0000b40010107a23 */ /* 0x100fe400000108a1 */
[--C-:B------:R-:W-:Y:S01]  /*9a90*/  FFMA.FTZ R17, R17, c[0x0][0x2d0], -R161.reuse ;  /* 0x0000b40011117a23 */ /* 0x100fe200000108a1 */
[----:B------:R-:W3:Y:S01]  /*9aa0*/  MUFU.EX2 R197, R5 ;  /* 0x0000000500c57308 */ /* 0x000ee20000000800 */
[----:B------:R-:W-:Y:S01]  /*9ab0*/  LDSM.16.MT88.4 R148, [R3+0x2800] ;  /* 0x002800000394783b */ /* 0x000fe20000004200 */
[----:B------:R-:W-:Y:S02]  /*9ac0*/  FFMA.FTZ R18, R18, c[0x0][0x2d0], -R162 ;  /* 0x0000b40012127a23 */ /* 0x000fe400000108a2 */
[----:B-1----:R-:W-:Y:S01]  /*9ad0*/  FADD.FTZ R0, -R124, R126 ;  /* 0x0000007e7c007221 */ /* 0x002fe20000010100 */
[----:B------:R-:W-:Y:S01]  /*9ae0*/  IADD3 R126, R192, R177, RZ ;  /* 0x000000b1c07e7210 */ /* 0x000fe20007ffe0ff */
[----:B--2---:R-:W-:Y:S02]  /*9af0*/  FMUL.FTZ R100, R2, R100 ;  /* 0x0000006402647220 */ /* 0x004fe40000410000 */
[----:B------:R-:W-:Y:S01]  /*9b00*/  FMUL.FTZ R0, R0, c[0x0][0x2d0] ;  /* 0x0000b40000007a20 */ /* 0x000fe20000410000 */
[----:B------:R-:W-:Y:S01]  /*9b10*/  IADD3 R127, R189, R126, RZ ;  /* 0x0000007ebd7f7210 */ /* 0x000fe20007ffe0ff */
[----:B------:R-:W-:Y:S01]  /*9b20*/  MUFU.EX2 R180, R6 ;  /* 0x0000000600b47308 */ /* 0x000fe20000000800 */
[C---:B------:R-:W-:Y:S01]  /*9b30*/  FMUL.FTZ R101, R2.reuse, R101 ;  /* 0x0000006502657220 */ /* 0x040fe20000410000 */
[----:B------:R-:W-:Y:S01]  /*9b40*/  LDSM.16.MT88.4 R152, [R160+0x2800] ;  /* 0x00280000a098783b */ /* 0x000fe20000004200 */
[C---:B------:R-:W-:Y:S02]  /*9b50*/  FMUL.FTZ R104, R2.reuse, R104 ;  /* 0x0000006802687220 */ /* 0x040fe40000410000 */
[C---:B----4-:R-:W-:Y:S02]  /*9b60*/  FMUL.FTZ R4, R2.reuse, R128 ;  /* 0x0000008002047220 */ /* 0x050fe40000410000 */
[C---:B------:R-:W-:Y:S02]  /*9b70*/  FMUL.FTZ R105, R2.reuse, R105 ;  /* 0x0000006902697220 */ /* 0x040fe40000410000 */
[C---:B------:R-:W-:Y:S01]  /*9b80*/  FMUL.FTZ R108, R2.reuse, R108 ;  /* 0x0000006c026c7220 */ /* 0x040fe20000410000 */
[----:B------:R-:W1:Y:S01]  /*9b90*/  MUFU.EX2 R0, R0 ;  /* 0x0000000000007308 */ /* 0x000e620000000800 */
[C---:B------:R-:W-:Y:S01]  /*9ba0*/  FMUL.FTZ R109, R2.reuse, R109 ;  /* 0x0000006d026d7220 */ /* 0x040fe20000410000 */
[----:B------:R-:W-:Y:S01]  /*9bb0*/  LDSM.16.MT88.4 R156, [R126+0x2800] ;  /* 0x002800007e9c783b */ /* 0x000fe20000004200 */
[--C-:B------:R-:W-:Y:S01]  /*9bc0*/  FFMA.FTZ R19, R19, c[0x0][0x2d0], -R162.reuse ;  /* 0x0000b40013137a23 */ /* 0x100fe200000108a2 */
[----:B---3--:R-:W-:Y:S01]  /*9bd0*/  F2FP.BF16.PACK_AB R136, R197, R198 ;  /* 0x000000c6c588723e */ /* 0x008fe200000010ff */
[----:B------:R-:W-:Y:S02]  /*9be0*/  FMUL.FTZ R5, R2, R129 ;  /* 0x0000008102057220 */ /* 0x000fe40000410000 */
        /* <DEDUP_REMOVED lines=8> */
[----:B------:R3:W-:Y:S01]  /*9c70*/  MUFU.EX2 R196, R8 ;  /* 0x0000000800c47308 */ /* 0x0007e20000000800 */
[--C-:B------:R-:W-:Y:S02]  /*9c80*/  FFMA.FTZ R27, R27, c[0x0][0x2d0], -R162.reuse ;  /* 0x0000b4001b1b7a23 */ /* 0x100fe400000108a2 */
[--C-:B------:R-:W-:Y:S02]  /*9c90*/  FFMA.FTZ R28, R28, c[0x0][0x2d0], -R161.reuse ;  /* 0x0000b4001c1c7a23 */ /* 0x100fe400000108a1 */
[C---:B-1----:R-:W-:Y:S02]  /*9ca0*/  FMUL.FTZ R6, R0.reuse, R130 ;  /* 0x0000008200067220 */ /* 0x042fe40000410000 */
[C---:B------:R-:W-:Y:S02]  /*9cb0*/  FMUL.FTZ R102, R0.reuse, R102 ;  /* 0x0000006600667220 */ /* 0x040fe40000410000 */
[C---:B------:R-:W-:Y:S01]  /*9cc0*/  FMUL.FTZ R103, R0.reuse, R103 ;  /* 0x0000006700677220 */ /* 0x040fe20000410000 */
[----:B------:R-:W1:Y:S01]  /*9cd0*/  MUFU.EX2 R181, R9 ;  /* 0x0000000900b57308 */ /* 0x000e620000000800 */
[C---:B------:R-:W-:Y:S02]  /*9ce0*/  FMUL.FTZ R106, R0.reuse, R106 ;  /* 0x0000006a006a7220 */ /* 0x040fe40000410000 */
[C---:B------:R-:W-:Y:S01]  /*9cf0*/  FMUL.FTZ R107, R0.reuse, R107 ;  /* 0x0000006b006b7220 */ /* 0x040fe20000410000 */
[----:B--2---:R-:W-:Y:S01]  /*9d00*/  F2FP.BF16.PACK_AB R137, R179, R180 ;  /* 0x000000b4b389723e */ /* 0x004fe200000010ff */
[C---:B------:R-:W-:Y:S02]  /*9d10*/  FMUL.FTZ R7, R0.reuse, R131 ;  /* 0x0000008300077220 */ /* 0x040fe40000410000 */
[----:B------:R-:W2:Y:S01]  /*9d20*/  LDSM.16.MT88.4 R128, [R126] ;  /* 0x000000007e80783b */ /* 0x000ea20000004200 */
[C---:B------:R-:W-:Y:S02]  /*9d30*/  FMUL.FTZ R110, R0.reuse, R110 ;  /* 0x0000006e006e7220 */ /* 0x040fe40000410000 */
[----:B------:R4:W-:Y:S01]  /*9d40*/  MUFU.EX2 R176, R10 ;  /* 0x0000000a00b07308 */ /* 0x0009e20000000800 */
[----:B------:R-:W-:Y:S02]  /*9d50*/  FMUL.FTZ R111, R0, R111 ;  /* 0x0000006f006f7220 */ /* 0x000fe40000410000 */
[--C-:B------:R-:W-:Y:S02]  /*9d60*/  FFMA.FTZ R29, R29, c[0x0][0x2d0], -R161.reuse ;  /* 0x0000b4001d1d7a23 */ /* 0x100fe400000108a1 */
[----:B---3--:R-:W-:Y:S02]  /*9d70*/  FMUL.FTZ R8, R2, R132 ;  /* 0x0000008402087220 */ /* 0x008fe40000410000 */
[--C-:B------:R-:W-:Y:S02]  /*9d80*/  FFMA.FTZ R30, R30, c[0x0][0x2d0], -R162.reuse ;  /* 0x0000b4001e1e7a23 */ /* 0x100fe400000108a2 */
[--C-:B------:R-:W-:Y:S01]  /*9d90*/  FFMA.FTZ R31, R31, c[0x0][0x2d0], -R162.reuse ;  /* 0x0000b4001f1f7a23 */ /* 0x100fe200000108a2 */
[----:B------:R-:W3:Y:S01]  /*9da0*/  MUFU.EX2 R175, R11 ;  /* 0x0000000b00af7308 */ /* 0x000ee20000000800 */
[--C-:B------:R-:W-:Y:S02]  /*9db0*/  FFMA.FTZ R32, R32, c[0x0][0x2d0], -R161.reuse ;  /* 0x0000b40020207a23 */ /* 0x100fe400000108a1 */
[--C-:B------:R-:W-:Y:S01]  /*9dc0*/  FFMA.FTZ R33, R33, c[0x0][0x2d0], -R161.reuse ;  /* 0x0000b40021217a23 */ /* 0x100fe200000108a1 */
[----:B-1----:R-:W-:Y:S01]  /*9dd0*/  F2FP.BF16.PACK_AB R138, R181, R196 ;  /* 0x000000c4b58a723e */ /* 0x002fe200000010ff */
[----:B------:R-:W-:Y:S02]  /*9de0*/  FMUL.FTZ R9, R2, R133 ;  /* 0x0000008502097220 */ /* 0x000fe40000410000 */
[--C-:B------:R-:W-:Y:S02]  /*9df0*/  FFMA.FTZ R34, R34, c[0x0][0x2d0], -R162.reuse ;  /* 0x0000b40022227a23 */ /* 0x100fe400000108a2 */
[--C-:B------:R-:W-:Y:S01]  /*9e00*/  FFMA.FTZ R35, R35, c[0x0][0x2d0], -R162.reuse ;  /* 0x0000b40023237a23 */ /* 0x100fe200000108a2 */
[----:B------:R-:W-:Y:S01]  /*9e10*/  MUFU.EX2 R172, R16 ;  /* 0x0000001000ac7308 */ /* 0x000fe20000000800 */
[C---:B------:R-:W-:Y:S02]  /*9e20*/  FMUL.FTZ R112, R2.reuse, R112 ;  /* 0x0000007002707220 */ /* 0x040fe40000410000 */
[----:B------:R-:W-:Y:S02]  /*9e30*/  FMUL.FTZ R113, R2, R113 ;  /* 0x0000007102717220 */ /* 0x000fe40000410000 */
[C---:B----4-:R-:W-:Y:S02]  /*9e40*/  FMUL.FTZ R10, R0.reuse, R134 ;  /* 0x00000086000a7220 */ /* 0x050fe40000410000 */
[C---:B------:R-:W-:Y:S02]  /*9e50*/  FMUL.FTZ R114, R0.reuse, R114 ;  /* 0x0000007200727220 */ /* 0x040fe40000410000 */
[----:B------:R-:W-:Y:S01]  /*9e60*/  FMUL.FTZ R115, R0, R115 ;  /* 0x0000007300737220 */ /* 0x000fe20000410000 */
[----:B------:R-:W-:Y:S01]  /*9e70*/  MUFU.EX2 R171, R17 ;  /* 0x0000001100ab7308 */ /* 0x000fe20000000800 */
[C---:B------:R-:W-:Y:S02]  /*9e80*/  FMUL.FTZ R116, R2.reuse, R116 ;  /* 0x0000007402747220 */ /* 0x040fe40000410000 */
[----:B------:R-:W-:Y:S01]  /*9e90*/  FMUL.FTZ R117, R2, R117 ;  /* 0x0000007502757220 */ /* 0x000fe20000410000 */
[----:B---3--:R-:W-:Y:S01]  /*9ea0*/  F2FP.BF16.PACK_AB R139, R175, R176 ;  /* 0x000000b0af8b723e */ /* 0x008fe200000010ff */
[C---:B------:R-:W-:Y:S02]  /*9eb0*/  FMUL.FTZ R11, R0.reuse, R135 ;  /* 0x00000087000b7220 */ /* 0x040fe40000410000 */
[----:B------:R-:W1:Y:S01]  /*9ec0*/  LDSM.16.MT88.4 R132, [R127] ;  /* 0x000000007f84783b */ /* 0x000e620000004200 */
[C---:B------:R-:W-:Y:S02]  /*9ed0*/  FMUL.FTZ R118, R0.reuse, R118 ;  /* 0x0000007600767220 */ /* 0x040fe40000410000 */
[----:B------:R-:W-:Y:S01]  /*9ee0*/  MUFU.EX2 R168, R18 ;  /* 0x0000001200a87308 */ /* 0x000fe20000000800 */
[C---:B------:R-:W-:Y:S05]  /*9ef0*/  HMMA.16816.F32.BF16 R4, R136.reuse, R140, R4 ;  /* 0x0000008c8804723c */ /* 0x040fea0000041804 */
[----:B------:R-:W-:Y:S02]  /*9f00*/  FMUL.FTZ R119, R0, R119 ;  /* 0x0000007700777220 */ /* 0x000fe40000410000 */
[C---:B------:R-:W-:Y:S01]  /*9f10*/  FMUL.FTZ R120, R2.reuse, R120 ;  /* 0x0000007802787220 */ /* 0x040fe20000410000 */
[C---:B------:R-:W-:Y:S01]  /*9f20*/  HMMA.16816.F32.BF16 R8, R136.reuse, R142, R8 ;  /* 0x0000008e8808723c */ /* 0x040fe20000041808 */
[----:B------:R-:W3:Y:S01]  /*9f30*/  LDSM.16.MT88.4 R140, [R3+0x2000] ;  /* 0x00200000038c783b */ /* 0x000ee20000004200 */
[----:B------:R4:W-:Y:S02]  /*9f40*/  MUFU.EX2 R167, R19 ;  /* 0x0000001300a77308 */ /* 0x0009e40000000800 */
[----:B------:R-:W-:Y:S02]  /*9f50*/  FMUL.FTZ R121, R2, R121 ;  /* 0x0000007902797220 */ /* 0x000fe40000410000 */
[C---:B------:R-:W-:Y:S02]  /*9f60*/  FMUL.FTZ R122, R0.reuse, R122 ;  /* 0x0000007a007a7220 */ /* 0x040fe40000410000 */
[C---:B-----5:R-:W-:Y:S04]  /*9f70*/  HMMA.16816.F32.BF16 R100, R136.reuse, R144, R100 ;  /* 0x000000908864723c */ /* 0x060fe80000041864 */
[----:B------:R-:W-:Y:S01]  /*9f80*/  MUFU.EX2 R166, R20 ;  /* 0x0000001400a67308 */ /* 0x000fe20000000800 */
[----:B------:R-:W-:Y:S02]  /*9f90*/  FMUL.FTZ R123, R0, R123 ;  /* 0x0000007b007b7220 */ /* 0x000fe40000410000 */
[C---:B------:R-:W-:Y:S01]  /*9fa0*/  FMUL.FTZ R36, R2.reuse, R36 ;  /* 0x0000002402247220 */ /* 0x040fe20000410000 */
[C---:B------:R-:W-:Y:S01]  /*9fb0*/  HMMA.16816.F32.BF16 R104, R136.reuse, R146, R104 ;  /* 0x000000928868723c */ /* 0x040fe20000041868 */
[----:B------:R-:W-:Y:S03]  /*9fc0*/  LDSM.16.MT88.4 R144, [R160+0x800] ;  /* 0x00080000a090783b */ /* 0x000fe60000004200 */
[----:B------:R-:W-:Y:S02]  /*9fd0*/  FMUL.FTZ R37, R2, R37 ;  /* 0x0000002502257220 */ /* 0x000fe40000410000 */
[----:B------:R-:W-:Y:S01]  /*9fe0*/  MUFU.EX2 R165, R21 ;  /* 0x0000001500a57308 */ /* 0x000fe20000000800 */
[C---:B------:R-:W-:Y:S01]  /*9ff0*/  FMUL.FTZ R38, R0.reuse, R38 ;  /* 0x0000002600267220 */ /* 0x040fe20000410000 */
[C---:B--2---:R-:W-:Y:S01]  /*a000*/  HMMA.16816.F32.BF16 R108, R136.reuse, R128, R108 ;  /* 0x00000080886c723c */ /* 0x044fe2000004186c */
[----:B----4-:R-:W-:Y:S03]  /*a010*/  LDSM.16.MT88.4 R16, [R126+0x800] ;  /* 0x000800007e10783b */ /* 0x010fe60000004200 */
[----:B------:R-:W-:Y:S02]  /*a020*/  FMUL.FTZ R39, R0, R39 ;  /* 0x0000002700277220 */ /* 0x000fe40000410000 */
[C---:B------:R-:W-:Y:S02]  /*a030*/  FMUL.FTZ R40, R2.reuse, R40 ;  /* 0x0000002802287220 */ /* 0x040fe40000410000 */
[C---:B------:R-:W-:Y:S01]  /*a040*/  HMMA.16816.F32.BF16 R112, R136.reuse, R130, R112 ;  /* 0x000000828870723c */ /* 0x040fe20000041870 */
[----:B------:R-:W-:Y:S01]  /*a050*/  MUFU.EX2 R164, R24 ;  /* 0x0000001800a47308 */ /* 0x000fe20000000800 */
[----:B------:R-:W2:Y:S02]  /*a060*/  LDSM.16.MT88.4 R128, [R160+0x2000] ;  /* 0x00200000a080783b */ /* 0x000ea40000004200 */
[----:B------:R-:W-:Y:S02]  /*a070*/  FMUL.FTZ R41, R2, R41 ;  /* 0x0000002902297220 */ /* 0x000fe40000410000 */
[C---:B------:R-:W-:Y:S02]  /*a080*/  FMUL.FTZ R42, R0.reuse, R42 ;  /* 0x0000002a002a7220 */ /* 0x040fe40000410000 */
[C---:B-1----:R-:W-:Y:S03]  /*a090*/  HMMA.16816.F32.BF16 R116, R136.reuse, R132, R116 ;  /* 0x000000848874723c */ /* 0x042fe60000041874 */
[----:B------:R-:W-:Y:S01]  /*a0a0*/  MUFU.EX2 R163, R25 ;  /* 0x0000001900a37308 */ /* 0x000fe20000000800 */
[----:B------:R-:W-:Y:S02]  /*a0b0*/  FMUL.FTZ R43, R0, R43 ;  /* 0x0000002b002b7220 */ /* 0x000fe40000410000 */
[C---:B------:R-:W-:Y:S02]  /*a0c0*/  FMUL.FTZ R44, R2.reuse, R44 ;  /* 0x0000002c022c7220 */ /* 0x040fe40000410000 */
[C---:B------:R-:W-:Y:S01]  /*a0d0*/  HMMA.16816.F32.BF16 R120, R136.reuse, R134, R120 ;  /* 0x000000868878723c */ /* 0x040fe20000041878 */
[----:B------:R-:W1:Y:S03]  /*a0e0*/  LDSM.16.MT88.4 R132, [R126+0x2000] ;  /* 0x002000007e84783b */ /* 0x000e660000004200 */
[----:B------:R-:W-:Y:S02]  /*a0f0*/  FMUL.FTZ R45, R2, R45 ;  /* 0x0000002d022d7220 */ /* 0x000fe40000410000 */
[C---:B------:R-:W-:Y:S02]  /*a100*/  FMUL.FTZ R46, R0.reuse, R46 ;  /* 0x0000002e002e7220 */ /* 0x040fe40000410000 */
[C---:B---3--:R-:W-:Y:S04]  /*a110*/  HMMA.16816.F32.BF16 R36, R136.reuse, R140, R36 ;  /* 0x0000008c8824723c */ /* 0x048fe80000041824 */
[----:B------:R-:W-:Y:S02]  /*a120*/  FMUL.FTZ R47, R0, R47 ;  /* 0x0000002f002f7220 */ /* 0x000fe40000410000 */
[C---:B------:R-:W-:Y:S02]  /*a130*/  FMUL.FTZ R48, R2.reuse, R48 ;  /* 0x0000003002307220 */ /* 0x040fe40000410000 */
[C---:B------:R-:W-:Y:S01]  /*a140*/  HMMA.16816.F32.BF16 R40, R136.reuse, R142, R40 ;  /* 0x0000008e8828723c */ /* 0x040fe20000041828 */
[----:B------:R-:W3:Y:S03]  /*a150*/  LDSM.16.MT88.4 R140, [R127+0x2000] ;  /* 0x002000007f8c783b */ /* 0x000ee60000004200 */
        /* <DEDUP_REMOVED lines=11> */
[----:B------:R-:W-:Y:S03]  /*a210*/  FMUL.FTZ R57, R2, R57 ;  /* 0x0000003902397220 */ /* 0x000fe60000410000 */
[C---:B-1----:R-:W-:Y:S03]  /*a220*/  HMMA.16816.F32.BF16 R52, R136.reuse, R132, R52 ;  /* 0x000000848834723c */ /* 0x042fe60000041834 */
[C---:B------:R-:W-:Y:S02]  /*a230*/  FMUL.FTZ R58, R0.reuse, R58 ;  /* 0x0000003a003a7220 */ /* 0x040fe40000410000 */
[----:B------:R-:W-:Y:S02]  /*a240*/  FMUL.FTZ R59, R0, R59 ;  /* 0x0000003b003b7220 */ /* 0x000fe40000410000 */
[C---:B------:R-:W-:Y:S02]  /*a250*/  FMUL.FTZ R60, R2.reuse, R60 ;  /* 0x0000003c023c7220 */ /* 0x040fe40000410000 */
[----:B------:R-:W-:Y:S03]  /*a260*/  FMUL.FTZ R61, R2, R61 ;  /* 0x0000003d023d7220 */ /* 0x000fe60000410000 */
[C---:B------:R-:W-:Y:S01]  /*a270*/  HMMA.16816.F32.BF16 R56, R136.reuse, R134, R56 ;  /* 0x000000868838723c */ /* 0x040fe20000041838 */
[----:B------:R-:W1:Y:S02]  /*a280*/  LDSM.16.MT88.4 R132, [R160+0x4000] ;  /* 0x00400000a084783b */ /* 0x000e640000004200 */
[C---:B------:R-:W-:Y:S02]  /*a290*/  FMUL.FTZ R62, R0.reuse, R62 ;  /* 0x0000003e003e7220 */ /* 0x040fe40000410000 */
[----:B------:R-:W-:Y:S02]  /*a2a0*/  FMUL.FTZ R63, R0, R63 ;  /* 0x0000003f003f7220 */ /* 0x000fe40000410000 */
[C---:B------:R-:W-:Y:S02]  /*a2b0*/  FMUL.FTZ R64, R2.reuse, R64 ;  /* 0x0000004002407220 */ /* 0x040fe40000410000 */
[----:B------:R-:W-:Y:S03]  /*a2c0*/  FMUL.FTZ R65, R2, R65 ;  /* 0x0000004102417220 */ /* 0x000fe60000410000 */
[C---:B---3--:R-:W-:Y:S03]  /*a2d0*/  HMMA.16816.F32.BF16 R60, R136.reuse, R140, R60 ;  /* 0x0000008c883c723c */ /* 0x048fe6000004183c */
[C---:B------:R-:W-:Y:S02]  /*a2e0*/  FMUL.FTZ R66, R0.reuse, R66 ;  /* 0x0000004200427220 */ /* 0x040fe40000410000 */
[----:B------:R-:W-:Y:S02]  /*a2f0*/  FMUL.FTZ R67, R0, R67 ;  /* 0x0000004300437220 */ /* 0x000fe40000410000 */
[C---:B------:R-:W-:Y:S02]  /*a300*/  FMUL.FTZ R68, R2.reuse, R68 ;  /* 0x0000004402447220 */ /* 0x040fe40000410000 */
[----:B------:R-:W-:Y:S03]  /*a310*/  FMUL.FTZ R69, R2, R69 ;  /* 0x0000004502457220 */ /* 0x000fe60000410000 */
[C---:B------:R-:W-:Y:S01]  /*a320*/  HMMA.16816.F32.BF16 R64, R136.reuse, R142, R64 ;  /* 0x0000008e8840723c */ /* 0x040fe20000041840 */
[----:B------:R-:W3:Y:S02]  /*a330*/  LDSM.16.MT88.4 R140, [R126+0x4000] ;  /* 0x004000007e8c783b */ /* 0x000ee40000004200 */
[C---:B------:R-:W-:Y:S02]  /*a340*/  FMUL.FTZ R70, R0.reuse, R70 ;  /* 0x0000004600467220 */ /* 0x040fe40000410000 */
[----:B------:R-:W-:Y:S02]  /*a350*/  FMUL.FTZ R71, R0, R71 ;  /* 0x0000004700477220 */ /* 0x000fe40000410000 */
[C---:B------:R-:W-:Y:S02]  /*a360*/  FMUL.FTZ R72, R2.reuse, R72 ;  /* 0x0000004802487220 */ /* 0x040fe40000410000 */
[----:B------:R-:W-:Y:S03]  /*a370*/  FMUL.FTZ R73, R2, R73 ;  /* 0x0000004902497220 */ /* 0x000fe60000410000 */
[C---:B--2---:R-:W-:Y:S03]  /*a380*/  HMMA.16816.F32.BF16 R68, R136.reuse, R128, R68 ;  /* 0x000000808844723c */ /* 0x044fe60000041844 */
[C---:B------:R-:W-:Y:S02]  /*a390*/  FMUL.FTZ R74, R0.reuse, R74 ;  /* 0x0000004a004a7220 */ /* 0x040fe40000410000 */
[----:B------:R-:W-:Y:S02]  /*a3a0*/  FMUL.FTZ R75, R0, R75 ;  /* 0x0000004b004b7220 */ /* 0x000fe40000410000 */
[C---:B------:R-:W-:Y:S02]  /*a3b0*/  FMUL.FTZ R76, R2.reuse, R76 ;  /* 0x0000004c024c7220 */ /* 0x040fe40000410000 */
[----:B------:R-:W-:Y:S03]  /*a3c0*/  FMUL.FTZ R77, R2, R77 ;  /* 0x0000004d024d7220 */ /* 0x000fe60000410000 */
[C---:B------:R-:W-:Y:S01]  /*a3d0*/  HMMA.16816.F32.BF16 R72, R136.reuse, R130, R72 ;  /* 0x000000828848723c */ /* 0x040fe20000041848 */
[----:B------:R-:W2:Y:S02]  /*a3e0*/  LDSM.16.MT88.4 R128, [R127+0x4000] ;  /* 0x004000007f80783b */ /* 0x000ea40000004200 */
[C---:B------:R-:W-:Y:S02]  /*a3f0*/  FMUL.FTZ R78, R0.reuse, R78 ;  /* 0x0000004e004e7220 */ /* 0x040fe40000410000 */
        /* <DEDUP_REMOVED lines=12> */
[--C-:B------:R-:W-:Y:S02]  /*a4c0*/  FFMA.FTZ R12, R12, c[0x0][0x2d0], -R161.reuse ;  /* 0x0000b4000c0c7a23 */ /* 0x100fe400000108a1 */
[----:B------:R-:W-:Y:S02]  /*a4d0*/  FFMA.FTZ R13, R13, c[0x0][0x2d0], -R161 ;  /* 0x0000b4000d0d7a23 */ /* 0x000fe400000108a1 */
[----:B------:R-:W-:Y:S01]  /*a4e0*/  MUFU.EX2 R174, R12 ;  /* 0x0000000c00ae7308 */ /* 0x000fe20000000800 */
[C---:B---3--:R-:W-:Y:S03]  /*a4f0*/  HMMA.16816.F32.BF16 R84, R136.reuse, R140, R84 ;  /* 0x0000008c8854723c */ /* 0x048fe60000041854 */
[--C-:B------:R-:W-:Y:S02]  /*a500*/  FFMA.FTZ R14, R14, c[0x0][0x2d0], -R162.reuse ;  /* 0x0000b4000e0e7a23 */ /* 0x100fe400000108a2 */
[----:B------:R-:W-:Y:S02]  /*a510*/  FFMA.FTZ R15, R15, c[0x0][0x2d0], -R162 ;  /* 0x0000b4000f0f7a23 */ /* 0x000fe400000108a2 */
[C---:B------:R-:W-:Y:S02]  /*a520*/  FMUL.FTZ R88, R2.reuse, R88 ;  /* 0x0000005802587220 */ /* 0x040fe40000410000 */
[----:B------:R-:W-:Y:S01]  /*a530*/  FMUL.FTZ R89, R2, R89 ;  /* 0x0000005902597220 */ /* 0x000fe20000410000 */
[----:B------:R-:W3:Y:S02]  /*a540*/  MUFU.EX2 R173, R13 ;  /* 0x0000000d00ad7308 */ /* 0x000ee40000000800 */
[C---:B------:R-:W-:Y:S02]  /*a550*/  FMUL.FTZ R90, R0.reuse, R90 ;  /* 0x0000005a005a7220 */ /* 0x040fe40000410000 */
[----:B------:R-:W-:Y:S02]  /*a560*/  FMUL.FTZ R91, R0, R91 ;  /* 0x0000005b005b7220 */ /* 0x000fe40000410000 */
[C---:B------:R-:W-:Y:S02]  /*a570*/  FMUL.FTZ R92, R2.reuse, R92 ;  /* 0x0000005c025c7220 */ /* 0x040fe40000410000 */
[----:B------:R-:W-:Y:S02]  /*a580*/  FMUL.FTZ R93, R2, R93 ;  /* 0x0000005d025d7220 */ /* 0x000fe40000410000 */
[----:B------:R4:W-:Y:S01]  /*a590*/  MUFU.EX2 R170, R14 ;  /* 0x0000000e00aa7308 */ /* 0x0009e20000000800 */
[C---:B------:R-:W-:Y:S01]  /*a5a0*/  HMMA.16816.F32.BF16 R88, R136.reuse, R142, R88 ;  /* 0x0000008e8858723c */ /* 0x040fe20000041858 */
[----:B------:R-:W5:Y:S02]  /*a5b0*/  LDSM.16.MT88.4 R140, [R127+0x800] ;  /* 0x000800007f8c783b */ /* 0x000f640000004200 */
[C---:B------:R-:W-:Y:S02]  /*a5c0*/  FMUL.FTZ R94, R0.reuse, R94 ;  /* 0x0000005e005e7220 */ /* 0x040fe40000410000 */
[----:B------:R-:W-:Y:S02]  /*a5d0*/  FMUL.FTZ R95, R0, R95 ;  /* 0x0000005f005f7220 */ /* 0x000fe40000410000 */
[C---:B------:R-:W-:Y:S02]  /*a5e0*/  FMUL.FTZ R96, R2.reuse, R96 ;  /* 0x0000006002607220 */ /* 0x040fe40000410000 */
[----:B------:R-:W1:Y:S03]  /*a5f0*/  MUFU.EX2 R169, R15 ;  /* 0x0000000f00a97308 */ /* 0x000e660000000800 */
[C---:B--2---:R-:W-:Y:S03]  /*a600*/  HMMA.16816.F32.BF16 R92, R136.reuse, R128, R92 ;  /* 0x00000080885c723c */ /* 0x044fe6000004185c */
[----:B------:R-:W-:Y:S01]  /*a610*/  FMUL.FTZ R97, R2, R97 ;  /* 0x0000006102617220 */ /* 0x000fe20000410000 */
[----:B---3--:R-:W-:Y:S01]  /*a620*/  F2FP.BF16.PACK_AB R12, R173, R174 ;  /* 0x000000aead0c723e */ /* 0x008fe200000010ff */
[C---:B------:R-:W-:Y:S02]  /*a630*/  FMUL.FTZ R98, R0.reuse, R98 ;  /* 0x0000006200627220 */ /* 0x040fe40000410000 */
[----:B------:R-:W-:Y:S02]  /*a640*/  FMUL.FTZ R99, R0, R99 ;  /* 0x0000006300637220 */ /* 0x000fe40000410000 */
[----:B------:R-:W-:Y:S03]  /*a650*/  FFMA.FTZ R2, R2, R214, R198 ;  /* 0x000000d602027223 */ /* 0x000fe600000100c6 */
[----:B----4-:R-:W-:Y:S01]  /*a660*/  F2FP.BF16.PACK_AB R14, R171, R172 ;  /* 0x000000acab0e723e */ /* 0x010fe200000010ff */
[----:B------:R-:W-:Y:S01]  /*a670*/  FFMA.FTZ R0, R0, R215, R180 ;  /* 0x000000d700007223 */ /* 0x000fe200000100b4 */
[----:B------:R-:W-:Y:S01]  /*a680*/  HMMA.16816.F32.BF16 R96, R136, R130, R96 ;  /* 0x000000828860723c */ /* 0x000fe20000041860 */
[----:B------:R-:W2:Y:S02]  /*a690*/  LDSM.16.MT88.4 R128, [R127+0x2800] ;  /* 0x002800007f80783b */ /* 0x000ea40000004200 */
[----:B-1----:R-:W-:Y:S02]  /*a6a0*/  F2FP.BF16.PACK_AB R13, R169, R170 ;  /* 0x000000aaa90d723e */ /* 0x002fe400000010ff */
[----:B------:R-:W-:Y:S04]  /*a6b0*/  F2FP.BF16.PACK_AB R15, R167, R168 ;  /* 0x000000a8a70f723e */ /* 0x000fe800000010ff */
[----:B------:R-:W-:Y:S03]  /*a6c0*/  LDSM.16.MT88.4 R136, [R126+0x4800] ;  /* 0x004800007e88783b */ /* 0x000fe60000004200 */
        /* <DEDUP_REMOVED lines=8> */
[----:B------:R-:W1:Y:S07]  /*a750*/  LDSM.16.MT88.4 R16, [R3+0x4800] ;  /* 0x004800000310783b */ /* 0x000e6e0000004200 */
[C---:B-----5:R-:W-:Y:S08]  /*a760*/  HMMA.16816.F32.BF16 R116, R12.reuse, R140, R116 ;  /* 0x0000008c0c74723c */ /* 0x060ff00000041874 */
[C---:B------:R-:W-:Y:S01]  /*a770*/  HMMA.16816.F32.BF16 R120, R12.reuse, R142, R120 ;  /* 0x0000008e0c78723c */ /* 0x040fe20000041878 */
[----:B------:R-:W-:Y:S07]  /*a780*/  LDSM.16.MT88.4 R140, [R126+0x1000] ;  /* 0x001000007e8c783b */ /* 0x000fee0000004200 */
[C---:B------:R-:W-:Y:S01]  /*a790*/  HMMA.16816.F32.BF16 R36, R12.reuse, R148, R36 ;  /* 0x000000940c24723c */ /* 0x040fe20000041824 */
[----:B------:R-:W-:Y:S07]  /*a7a0*/  MUFU.EX2 R149, R34 ;  /* 0x0000002200957308 */ /* 0x000fee0000000800 */
[C---:B------:R-:W-:Y:S03]  /*a7b0*/  HMMA.16816.F32.BF16 R40, R12.reuse, R150, R40 ;  /* 0x000000960c28723c */ /* 0x040fe60000041828 */
[----:B------:R-:W-:Y:S05]  /*a7c0*/  MUFU.EX2 R151, R30 ;  /* 0x0000001e00977308 */ /* 0x000fea0000000800 */
[C---:B------:R-:W-:Y:S05]  /*a7d0*/  HMMA.16816.F32.BF16 R44, R12.reuse, R152, R44 ;  /* 0x000000980c2c723c */ /* 0x040fea000004182c */
[----:B------:R-:W-:Y:S03]  /*a7e0*/  MUFU.EX2 R150, R31 ;  /* 0x0000001f00967308 */ /* 0x000fe60000000800 */
[C---:B------:R-:W-:Y:S07]  /*a7f0*/  HMMA.16816.F32.BF16 R48, R12.reuse, R154, R48 ;  /* 0x0000009a0c30723c */ /* 0x040fee0000041830 */
[----:B------:R-:W-:Y:S01]  /*a800*/  MUFU.EX2 R155, R28 ;  /* 0x0000001c009b7308 */ /* 0x000fe20000000800 */
[C---:B------:R-:W-:Y:S08]  /*a810*/  HMMA.16816.F32.BF16 R52, R12.reuse, R156, R52 ;  /* 0x0000009c0c34723c */ /* 0x040ff00000041834 */
[C---:B------:R-:W-:Y:S01]  /*a820*/  HMMA.16816.F32.BF16 R56, R12.reuse, R158, R56 ;  /* 0x0000009e0c38723c */ /* 0x040fe20000041838 */
[----:B------:R-:W-:Y:S07]  /*a830*/  MUFU.EX2 R159, R22 ;  /* 0x00000016009f7308 */ /* 0x000fee0000000800 */
[C---:B--2---:R-:W-:Y:S03]  /*a840*/  HMMA.16816.F32.BF16 R60, R12.reuse, R128, R60 ;  /* 0x000000800c3c723c */ /* 0x044fe6000004183c */
[----:B------:R2:W3:Y:S05]  /*a850*/  MUFU.EX2 R158, R23 ;  /* 0x00000017009e7308 */ /* 0x0004ea0000000800 */
[C---:B------:R-:W-:Y:S01]  /*a860*/  HMMA.16816.F32.BF16 R64, R12.reuse, R130, R64 ;  /* 0x000000820c40723c */ /* 0x040fe20000041840 */
[----:B------:R-:W4:Y:S04]  /*a870*/  LDSM.16.MT88.4 R128, [R127+0x4800] ;  /* 0x004800007f80783b */ /* 0x000f280000004200 */
[----:B------:R-:W-:Y:S03]  /*a880*/  MUFU.EX2 R157, R26 ;  /* 0x0000001a009d7308 */ /* 0x000fe60000000800 */
[C---:B-1----:R-:W-:Y:S07]  /*a890*/  HMMA.16816.F32.BF16 R68, R12.reuse, R16, R68 ;  /* 0x000000100c44723c */ /* 0x042fee0000041844 */
[----:B------:R1:W5:Y:S01]  /*a8a0*/  MUFU.EX2 R156, R27 ;  /* 0x0000001b009c7308 */ /* 0x0003620000000800 */
[C---:B------:R-:W-:Y:S01]  /*a8b0*/  HMMA.16816.F32.BF16 R72, R12.reuse, R18, R72 ;  /* 0x000000120c48723c */ /* 0x040fe20000041848 */
[----:B------:R-:W3:Y:S07]  /*a8c0*/  LDSM.16.MT88.4 R16, [R3+0x1000] ;  /* 0x001000000310783b */ /* 0x000eee0000004200 */
[C---:B------:R-:W-:Y:S01]  /*a8d0*/  HMMA.16816.F32.BF16 R76, R12.reuse, R132, R76 ;  /* 0x000000840c4c723c */ /* 0x040fe2000004184c */
[----:B--2---:R-:W2:Y:S01]  /*a8e0*/  LDSM.16.MT88.4 R20, [R160+0x1000] ;  /* 0x00100000a014783b */ /* 0x004ea20000004200 */
[----:B------:R3:W2:Y:S06]  /*a8f0*/  MUFU.EX2 R154, R29 ;  /* 0x0000001d009a7308 */ /* 0x0006ac0000000800 */
[C---:B------:R-:W-:Y:S01]  /*a900*/  HMMA.16816.F32.BF16 R80, R12.reuse, R134, R80 ;  /* 0x000000860c50723c */ /* 0x040fe20000041850 */
[----:B------:R-:W-:Y:S03]  /*a910*/  LDSM.16.MT88.4 R132, [R3+0x3000] ;  /* 0x003000000384783b */ /* 0x000fe60000004200 */
[----:B------:R-:W-:Y:S04]  /*a920*/  MUFU.EX2 R153, R32 ;  /* 0x0000002000997308 */ /* 0x000fe80000000800 */
[C---:B------:R-:W-:Y:S01]  /*a930*/  HMMA.16816.F32.BF16 R84, R12.reuse, R136, R84 ;  /* 0x000000880c54723c */ /* 0x040fe20000041854 */
[----:B-1----:R-:W1:Y:S05]  /*a940*/  LDSM.16.MT88.4 R24, [R127+0x1000] ;  /* 0x001000007f18783b */ /* 0x002e6a0000004200 */
[----:B------:R-:W1:Y:S02]  /*a950*/  MUFU.EX2 R152, R33 ;  /* 0x0000002100987308 */ /* 0x000e640000000800 */
[C---:B------:R-:W-:Y:S01]  /*a960*/  HMMA.16816.F32.BF16 R88, R12.reuse, R138, R88 ;  /* 0x0000008a0c58723c */ /* 0x040fe20000041858 */
[----:B------:R-:W-:Y:S07]  /*a970*/  LDSM.16.MT88.4 R136, [R126+0x3800] ;  /* 0x003800007e88783b */ /* 0x000fee0000004200 */
[C---:B----4-:R-:W-:Y:S01]  /*a980*/  HMMA.16816.F32.BF16 R92, R12.reuse, R128, R92 ;  /* 0x000000800c5c723c */ /* 0x050fe2000004185c */
[----:B---3--:R-:W-:Y:S01]  /*a990*/  LDSM.16.MT88.4 R28, [R126+0x1800] ;  /* 0x001800007e1c783b */ /* 0x008fe20000004200 */
[----:B------:R3:W4:Y:S06]  /*a9a0*/  MUFU.EX2 R148, R35 ;  /* 0x0000002300947308 */ /* 0x00072c0000000800 */
[----:B------:R-:W-:Y:S01]  /*a9b0*/  HMMA.16816.F32.BF16 R96, R12, R130, R96 ;  /* 0x000000820c60723c */ /* 0x000fe20000041860 */
[----:B------:R-:W1:Y:S06]  /*a9c0*/  LDSM.16.MT88.4 R128, [R160+0x3000] ;  /* 0x00300000a080783b */ /* 0x000e6c0000004200 */
[----:B------:R-:W-:Y:S02]  /*a9d0*/  F2FP.BF16.PACK_AB R12, R165, R166 ;  /* 0x000000a6a50c723e */ /* 0x000fe400000010ff */
[----:B------:R-:W-:Y:S03]  /*a9e0*/  F2FP.BF16.PACK_AB R14, R163, R164 ;  /* 0x000000a4a30e723e */ /* 0x000fe600000010ff */
[----:B------:R-:W-:Y:S02]  /*a9f0*/  F2FP.BF16.PACK_AB R13, R158, R159 ;  /* 0x0000009f9e0d723e */ /* 0x000fe400000010ff */
[----:B-----5:R-:W-:Y:S01]  /*aa00*/  F2FP.BF16.PACK_AB R15, R156, R157 ;  /* 0x0000009d9c0f723e */ /* 0x020fe200000010ff */
[----:B---3--:R-:W-:Y:S06]  /*aa10*/  LDSM.16.MT88.4 R32, [R127+0x1800] ;  /* 0x001800007f20783b */ /* 0x008fec0000004200 */
[C---:B------:R-:W-:Y:S08]  /*aa20*/  HMMA.16816.F32.BF16 R4, R12.reuse, R16, R4 ;  /* 0x000000100c04723c */ /* 0x040ff00000041804 */
[C---:B------:R-:W-:Y:S01]  /*aa30*/  HMMA.16816.F32.BF16 R8, R12.reuse, R18, R8 ;  /* 0x000000120c08723c */ /* 0x040fe20000041808 */
[----:B------:R-:W3:Y:S07]  /*aa40*/  LDSM.16.MT88.4 R16, [R126+0x3000] ;  /* 0x003000007e10783b */ /* 0x000eee0000004200 */
[C---:B--2---:R-:W-:Y:S08]  /*aa50*/  HMMA.16816.F32.BF16 R100, R12.reuse, R20, R100 ;  /* 0x000000140c64723c */ /* 0x044ff00000041864 */
[C---:B------:R-:W-:Y:S01]  /*aa60*/  HMMA.16816.F32.BF16 R104, R12.reuse, R22, R104 ;  /* 0x000000160c68723c */ /* 0x040fe20000041868 */
[----:B------:R-:W2:Y:S07]  /*aa70*/  LDSM.16.MT88.4 R20, [R127+0x3000] ;  /* 0x003000007f14783b */ /* 0x000eae0000004200 */
        /* <DEDUP_REMOVED lines=11> */
[----:B------:R-:W5:Y:S07]  /*ab30*/  LDSM.16.MT88.4 R128, [R160+0x5000] ;  /* 0x00500000a080783b */ /* 0x000f6e0000004200 */
[C---:B---3--:R-:W-:Y:S08]  /*ab40*/  HMMA.16816.F32.BF16 R52, R12.reuse, R16, R52 ;  /* 0x000000100c34723c */ /* 0x048ff00000041834 */
[C---:B------:R-:W-:Y:S01]  /*ab50*/  HMMA.16816.F32.BF16 R56, R12.reuse, R18, R56 ;  /* 0x000000120c38723c */ /* 0x040fe20000041838 */
[----:B------:R-:W3:Y:S07]  /*ab60*/  LDSM.16.MT88.4 R16, [R126+0x5000] ;  /* 0x005000007e10783b */ /* 0x000eee0000004200 */
[C---:B--2---:R-:W-:Y:S08]  /*ab70*/  HMMA.16816.F32.BF16 R60, R12.reuse, R20, R60 ;  /* 0x000000140c3c723c */ /* 0x044ff0000004183c */
[C---:B------:R-:W-:Y:S01]  /*ab80*/  HMMA.16816.F32.BF16 R64, R12.reuse, R22, R64 ;  /* 0x000000160c40723c */ /* 0x040fe20000041840 */
[----:B------:R-:W2:Y:S07]  /*ab90*/  LDSM.16.MT88.4 R20, [R127+0x5000] ;  /* 0x005000007f14783b */ /* 0x000eae0000004200 */
[C---:B-1----:R-:W-:Y:S08]  /*aba0*/  HMMA.16816.F32.BF16 R68, R12.reuse, R24, R68 ;  /* 0x000000180c44723c */ /* 0x042ff00000041844 */
[C---:B------:R-:W-:Y:S01]  /*abb0*/  HMMA.16816.F32.BF16 R72, R12.reuse, R26, R72 ;  /* 0x0000001a0c48723c */ /* 0x040fe20000041848 */
[----:B------:R-:W1:Y:S07]  /*abc0*/  LDSM.16.MT88.4 R24, [R160+0x1800] ;  /* 0x00180000a018783b */ /* 0x000e6e0000004200 */
[C---:B-----5:R-:W-:Y:S08]  /*abd0*/  HMMA.16816.F32.BF16 R76, R12.reuse, R128, R76 ;  /* 0x000000800c4c723c */ /* 0x060ff0000004184c */
[C---:B------:R-:W-:Y:S08]  /*abe0*/  HMMA.16816.F32.BF16 R80, R12.reuse, R130, R80 ;  /* 0x000000820c50723c */ /* 0x040ff00000041850 */
[C---:B---3--:R-:W-:Y:S08]  /*abf0*/  HMMA.16816.F32.BF16 R84, R12.reuse, R16, R84 ;  /* 0x000000100c54723c */ /* 0x048ff00000041854 */
[C---:B------:R-:W-:Y:S01]  /*ac00*/  HMMA.16816.F32.BF16 R88, R12.reuse, R18, R88 ;  /* 0x000000120c58723c */ /* 0x040fe20000041858 */
[----:B------:R3:W5:Y:S07]  /*ac10*/  LDSM.16.MT88.4 R16, [R3+0x3800] ;  /* 0x003800000310783b */ /* 0x00076e0000004200 */
[C---:B--2---:R-:W-:Y:S08]  /*ac20*/  HMMA.16816.F32.BF16 R92, R12.reuse, R20, R92 ;  /* 0x000000140c5c723c */ /* 0x044ff0000004185c */
[----:B------:R-:W-:Y:S01]  /*ac30*/  HMMA.16816.F32.BF16 R96, R12, R22, R96 ;  /* 0x000000160c60723c */ /* 0x000fe20000041860 */
[----:B------:R-:W2:Y:S06]  /*ac40*/  LDSM.16.MT88.4 R20, [R160+0x3800] ;  /* 0x00380000a014783b */ /* 0x000eac0000004200 */
[----:B------:R-:W-:Y:S01]  /*ac50*/  F2FP.BF16.PACK_AB R12, R154, R155 ;  /* 0x0000009b9a0c723e */ /* 0x000fe200000010ff */
[----:B---3--:R-:W-:Y:S01]  /*ac60*/  FADD.FTZ R3, R197, R2 ;  /* 0x00000002c5037221 */ /* 0x008fe20000010000 */
[----:B------:R-:W-:Y:S03]  /*ac70*/  F2FP.BF16.PACK_AB R14, R152, R153 ;  /* 0x00000099980e723e */ /* 0x000fe600000010ff */
[----:B------:R-:W-:Y:S01]  /*ac80*/  F2FP.BF16.PACK_AB R13, R150, R151 ;  /* 0x00000097960d723e */ /* 0x000fe200000010ff */
[----:B------:R-:W-:Y:S01]  /*ac90*/  FADD.FTZ R2, R179, R0 ;  /* 0x00000000b3027221 */ /* 0x000fe20000010000 */
[----:B----4-:R-:W-:Y:S01]  /*aca0*/  F2FP.BF16.PACK_AB R15, R148, R149 ;  /* 0x00000095940f723e */ /* 0x010fe200000010ff */
[----:B------:R-:W-:Y:S02]  /*acb0*/  FADD.FTZ R0, R196, R3 ;  /* 0x00000003c4007221 */ /* 0x000fe40000010000 */
[----:B------:R-:W-:Y:S02]  /*acc0*/  FADD.FTZ R2, R176, R2 ;  /* 0x00000002b0027221 */ /* 0x000fe40000010000 */
[----:B------:R-:W-:Y:S02]  /*acd0*/  FADD.FTZ R0, R181, R0 ;  /* 0x00000000b5007221 */ /* 0x000fe40000010000 */
[C---:B------:R-:W-:Y:S01]  /*ace0*/  HMMA.16816.F32.BF16 R128, R12.reuse, R132, R4 ;  /* 0x000000840c80723c */ /* 0x040fe20000041804 */
[----:B------:R-:W3:Y:S02]  /*acf0*/  LDSM.16.MT88.4 R4, [R160+0x5800] ;  /* 0x00580000a004783b */ /* 0x000ee40000004200 */
[----:B------:R-:W-:Y:S02]  /*ad00*/  FADD.FTZ R2, R175, R2 ;  /* 0x00000002af027221 */ /* 0x000fe40000010000 */
[----:B------:R-:W-:Y:S02]  /*ad10*/  FADD.FTZ R0, R174, R0 ;  /* 0x00000000ae007221 */ /* 0x000fe40000010000 */
[----:B------:R-:W-:Y:S01]  /*ad20*/  FADD.FTZ R2, R170, R2 ;  /* 0x00000002aa027221 */ /* 0x000fe20000010000 */
[C---:B------:R-:W-:Y:S01]  /*ad30*/  HMMA.16816.F32.BF16 R132, R12.reuse, R134, R8 ;  /* 0x000000860c84723c */ /* 0x040fe20000041808 */
[----:B------:R-:W4:Y:S03]  /*ad40*/  LDSM.16.MT88.4 R8, [R126+0x5800] ;  /* 0x005800007e08783b */ /* 0x000f260000004200 */
[----:B------:R-:W-:Y:S02]  /*ad50*/  FADD.FTZ R0, R173, R0 ;  /* 0x00000000ad007221 */ /* 0x000fe40000010000 */
[----:B------:R-:W-:Y:S02]  /*ad60*/  FADD.FTZ R2, R169, R2 ;  /* 0x00000002a9027221 */ /* 0x000fe40000010000 */
[C---:B-1----:R-:W-:Y:S04]  /*ad70*/  HMMA.16816.F32.BF16 R100, R12.reuse, R24, R100 ;  /* 0x000000180c64723c */ /* 0x042fe80000041864 */
[----:B------:R-:W-:Y:S02]  /*ad80*/  FADD.FTZ R0, R172, R0 ;  /* 0x00000000ac007221 */ /* 0x000fe40000010000 */
[----:B------:R-:W-:Y:S02]  /*ad90*/  FADD.FTZ R2, R168, R2 ;  /* 0x00000002a8027221 */ /* 0x000fe40000010000 */
[C---:B------:R-:W-:Y:S04]  /*ada0*/  HMMA.16816.F32.BF16 R104, R12.reuse, R26, R104 ;  /* 0x0000001a0c68723c */ /* 0x040fe80000041868 */
        /* <DEDUP_REMOVED lines=14> */
[C---:B-----5:R-:W-:Y:S04]  /*ae90*/  HMMA.16816.F32.BF16 R36, R12.reuse, R16, R36 ;  /* 0x000000100c24723c */ /* 0x060fe80000041824 */
        /* <DEDUP_REMOVED lines=9> */
[C---:B------:R-:W-:Y:S04]  /*af30*/  HMMA.16816.F32.BF16 R48, R12.reuse, R22, R48 ;  /* 0x000000160c30723c */ /* 0x040fe80000041830 */
[----:B------:R-:W-:Y:S02]  /*af40*/  FADD.FTZ R214, R152, R2 ;  /* 0x0000000298d67221 */ /* 0x000fe40000010000 */
[----:B------:R-:W-:Y:S02]  /*af50*/  FADD.FTZ R215, R148, R0 ;  /* 0x0000000094d77221 */ /* 0x000fe40000010000 */
        /* <DEDUP_REMOVED lines=12> */
[----:B------:R-:W-:Y:S07]  /*b020*/  @!UPT UIADD3 URZ, URZ, URZ, URZ ;  /* 0x0000003f3f3ff290 */ /* 0x000fee000fffe03f */
[----:B------:R-:W-:-:S11]  /*b030*/  @!P0 BRA `(.L_x_1466) ;  /* 0x000004f000008947 */ /* 0x000fd60003800000 */
[----:B------:R-:W-:Y:S01]  /*b040*/  IMAD R2, R178, 0x40, R221 ;  /* 0x00000040b2027824 */ /* 0x000fe200078e02dd */
[----:B------:R-:W-:Y:S01]  /*b050*/  SHF.R.S32.HI R201, RZ, 0x1f, R213 ;  /* 0x0000001fffc97819 */ /* 0x000fe200000114d5 */
[----:B------:R-:W-:Y:S01]  /*b060*/  IMAD.MOV.U32 R193, RZ, RZ, RZ ;  /* 0x000000ffffc17224 */ /* 0x000fe200078e00ff */
[----:B------:R-:W-:Y:S01]  /*b070*/  SHF.R.S32.HI R202, RZ, 0x1f, R212 ;  /* 0x0000001fffca7819 */ /* 0x000fe200000114d4 */
[C---:B------:R-:W-:Y:S01]  /*b080*/  IMAD.SHL.U32 R18, R213.reuse, 0x2, RZ ;  /* 0x00000002d5127824 */ /* 0x040fe200078e00ff */
[----:B------:R-:W-:Y:S01]  /*b090*/  IADD3 R2, R2, -0x80, R218 ;  /* 0xffffff8002027810 */ /* 0x000fe20007ffe0da */
[----:B------:R-:W-:Y:S01]  /*b0a0*/  IMAD.SHL.U32 R17, R212, 0x2, RZ ;  /* 0x00000002d4117824 */ /* 0x000fe200078e00ff */
[----:B------:R-:W-:Y:S01]  /*b0b0*/  SHF.L.U64.HI R15, R213, 0x1, R201 ;  /* 0x00000001d50f7819 */ /* 0x000fe200000102c9 */
[C---:B------:R-:W-:Y:S01]  /*b0c0*/  IMAD.SHL.U32 R16, R195.reuse, 0x2, RZ ;  /* 0x00000002c3107824 */ /* 0x040fe200078e00ff */
[----:B------:R-:W-:Y:S01]  /*b0d0*/  SHF.R.S32.HI R201, RZ, 0x1f, R195 ;  /* 0x0000001fffc97819 */ /* 0x000fe200000114c3 */
[----:B------:R-:W-:Y:S01]  /*b0e0*/  @P3 IMAD.HI.U32 R3, R2, c[0x0][0x2bc], RZ ;  /* 0x0000af0002033a27 */ /* 0x000fe200078e00ff */
[----:B------:R-:W-:Y:S02]  /*b0f0*/  SHF.L.U64.HI R14, R212, 0x1, R202 ;  /* 0x00000001d40e7819 */ /* 0x000fe400000102ca */
[----:B------:R-:W-:Y:S01]  /*b100*/  SHF.L.U64.HI R13, R195, 0x1, R201 ;  /* 0x00000001c30d7819 */ /* 0x000fe200000102c9 */
[----:B------:R-:W-:Y:S01]  /*b110*/  IMAD.MOV.U32 R0, RZ, RZ, R2 ;  /* 0x000000ffff007224 */ /* 0x000fe200078e0002 */
[----:B------:R-:W-:Y:S04]  /*b120*/  @P3 SHF.R.U32.HI R0, RZ, c[0x0][0x2c0], R3 ;  /* 0x0000b000ff003a19 */ /* 0x000fe80000011603 */
        /* <DEDUP_REMOVED lines=22> */
.L_x_1521:
[----:B------:R-:W-:-:S05]  /*b290*/  BRA.DIV ~URZ, `(.L_x_1468) ;  /* 0x00003e127f007947 */ /* 0x000fca000b800000 */
[----:B------:R-:W3:Y:S01]  /*b2a0*/  SHFL.IDX PT, R2, R12, RZ, 0x181f ;  /* 0x00181fff0c027589 */ /* 0x000ee200000e0000 */
[----:B------:R-:W-:Y:S01]  /*b2b0*/  ISETP.GE.AND P4, PT, R195, c[0x0][0x1d4], PT ;  /* 0x00007500c3007a0c */ /* 0x000fe20003f86270 */
[----:B------:R-:W-:Y:S01]  /*b2c0*/  IMAD R0, R210, 0x6000, R232 ;  /* 0x00006000d2007824 */ /* 0x000fe200078e02e8 */
[----:B------:R-:W-:Y:S02]  /*b2d0*/  ISETP.GE.AND P1, PT, R212, c[0x0][0x1d4], PT ;  /* 0x00007500d4007a0c */ /* 0x000fe40003f26270 */
[----:B------:R-:W-:Y:S02]  /*b2e0*/  ISETP.GE.AND P0, PT, R213, c[0x0][0x1d4], PT ;  /* 0x00007500d5007a0c */ /* 0x000fe40003f06270 */
[C---:B---3--:R-:W-:Y:S02]  /*b2f0*/  IADD3 R8, P5, R2.reuse, R16, RZ ;  /* 0x0000001002087210 */ /* 0x048fe40007fbe0ff */
[----:B------:R-:W-:Y:S03]  /*b300*/  IADD3 R6, P6, R2, R17, RZ ;  /* 0x0000001102067210 */ /* 0x000fe60007fde0ff */
[----:B--2---:R-:W-:Y:S01]  /*b310*/  IMAD.X R9, R4, 0x1, R13, P5 ;  /* 0x0000000104097824 */ /* 0x004fe200028e060d */
[----:B------:R-:W-:Y:S01]  /*b320*/  IADD3 R10, P5, R2, R18, RZ ;  /* 0x00000012020a7210 */ /* 0x000fe20007fbe0ff */
[C---:B------:R-:W-:Y:S01]  /*b330*/  IMAD.X R7, R4.reuse, 0x1, R14, P6 ;  /* 0x0000000104077824 */ /* 0x040fe200030e060e */
[----:B------:R-:W2:Y:S03]  /*b340*/  SHFL.IDX PT, R2, R12, 0x1, 0x181f ;  /* 0x00381f000c027f89 */ /* 0x000ea600000e0000 */
[----:B------:R-:W-:Y:S01]  /*b350*/  IMAD.X R11, R4, 0x1, R15, P5 ;  /* 0x00000001040b7824 */ /* 0x000fe200028e060f */
[----:B------:R-:W-:Y:S01]  /*b360*/  @!PT LDS RZ, [RZ] ;  /* 0x00000000fffff984 */ /* 0x000fe20000000800 */
[----:B------:R3:W-:Y:S04]  /*b370*/  LDGSTS.E.BYPASS.LTC128B.128 [R0], [R8.64], !P4 ;  /* 0x0000000008007fae */ /* 0x0007e8000e101d46 */
[----:B------:R4:W-:Y:S04]  /*b380*/  LDGSTS.E.BYPASS.LTC128B.128 [R0+0x2000], [R6.64], !P1 ;  /* 0x0200000006007fae */ /* 0x0009e8000c901d46 */
[----:B------:R5:W-:Y:S04]  /*b390*/  LDGSTS.E.BYPASS.LTC128B.128 [R0+0x4000], [R10.64], !P0 ;  /* 0x040000000a007fae */ /* 0x000be8000c101d46 */
[----:B------:R1:W2:Y:S01]  /*b3a0*/  SHFL.IDX PT, R4, R5, 0x1, 0x181f ;  /* 0x00381f0005047f89 */ /* 0x0002a200000e0000 */
[----:B----4-:R-:W-:Y:S02]  /*b3b0*/  SEL R7, RZ, 0x10, P0 ;  /* 0x00000010ff077807 */ /* 0x010fe40000000000 */
[----:B-1----:R-:W-:Y:S02]  /*b3c0*/  SEL R5, RZ, 0x10, P4 ;  /* 0x00000010ff057807 */ /* 0x002fe40002000000 */
[----:B-----5:R-:W-:Y:S02]  /*b3d0*/  SEL R10, RZ, 0x10, P1 ;  /* 0x00000010ff0a7807 */ /* 0x020fe40000800000 */
.L_x_1522:
[----:B--23--:R-:W-:Y:S02]  /*b3e0*/  IADD3 R8, -R5, 0x10, RZ ;  /* 0x0000001005087810 */ /* 0x00cfe40007ffe1ff */
[----:B------:R-:W-:Y:S02]  /*b3f0*/  IADD3 R3, -R10, 0x10, RZ ;  /* 0x000000100a037810 */ /* 0x000fe40007ffe1ff */
[----:B------:R-:W-:Y:S02]  /*b400*/  LOP3.LUT R8, R8, 0xf, RZ, 0xc0, !PT ;  /* 0x0000000f08087812 */ /* 0x000fe400078ec0ff */
[----:B------:R-:W-:Y:S02]  /*b410*/  LOP3.LUT R3, R3, 0xf, RZ, 0xc0, !PT ;  /* 0x0000000f03037812 */ /* 0x000fe400078ec0ff */
[----:B------:R-:W-:Y:S02]  /*b420*/  IADD3 R9, -R7, 0x10, RZ ;  /* 0x0000001007097810 */ /* 0x000fe40007ffe1ff */
[-C--:B------:R-:W-:Y:S02]  /*b430*/  IADD3 R8, P5, P4, R8, R2.reuse, R16 ;  /* 0x0000000208087210 */ /* 0x080fe40007cbe010 */
[----:B------:R-:W-:Y:S02]  /*b440*/  ISETP.NE.U32.AND P6, PT, R5, RZ, PT ;  /* 0x000000ff0500720c */ /* 0x000fe40003fc5070 */
[----:B------:R-:W-:Y:S02]  /*b450*/  IADD3 R6, P1, P0, R3, R2, R17 ;  /* 0x0000000203067210 */ /* 0x000fe4000783e011 */
[----:B------:R-:W-:Y:S02]  /*b460*/  LOP3.LUT R3, R9, 0xf, RZ, 0xc0, !PT ;  /* 0x0000000f09037812 */ /* 0x000fe400078ec0ff */
[-C--:B------:R-:W-:Y:S02]  /*b470*/  IADD3.X R9, RZ, R4.reuse, R13, P5, P4 ;  /* 0x00000004ff097210 */ /* 0x080fe40002fe840d */
[----:B------:R-:W-:Y:S02]  /*b480*/  ISETP.NE.U32.AND P5, PT, R10, RZ, PT ;  /* 0x000000ff0a00720c */ /* 0x000fe40003fa5070 */
[----:B------:R-:W-:Y:S02]  /*b490*/  ISETP.NE.U32.AND P4, PT, R7, RZ, PT ;  /* 0x000000ff0700720c */ /* 0x000fe40003f85070 */
[----:B------:R-:W-:Y:S01]  /*b4a0*/  IADD3.X R7, RZ, R4, R14, P1, P0 ;  /* 0x00000004ff077210 */ /* 0x000fe20000fe040e */
[----:B------:R-:W-:Y:S01]  /*b4b0*/  @!PT LDS RZ, [RZ] ;  /* 0x00000000fffff984 */ /* 0x000fe20000000800 */
[----:B------:R-:W-:Y:S01]  /*b4c0*/  @!PT LDS RZ, [RZ] ;  /* 0x00000000fffff984 */ /* 0x000fe20000000800 */
[----:B------:R-:W-:Y:S01]  /*b4d0*/  @!PT LDS RZ, [RZ] ;  /* 0x00000000fffff984 */ /* 0x000fe20000000800 */
[----:B------:R1:W-:Y:S01]  /*b4e0*/  LDGSTS.E.BYPASS.LTC128B.128.ZFILL [R0+0x1000], [R8.64], P6 ;  /* 0x0100000008007fae */ /* 0x0003e2000b141d46 */
[----:B------:R-:W-:Y:S04]  /*b4f0*/  IADD3 R2, P1, P0, R3, R2, R18 ;  /* 0x0000000203027210 */ /* 0x000fe8000783e012 */
[----:B------:R-:W-:Y:S03]  /*b500*/  IADD3.X R3, RZ, R4, R15, P1, P0 ;  /* 0x00000004ff037210 */ /* 0x000fe60000fe040f */
[----:B------:R1:W-:Y:S04]  /*b510*/  LDGSTS.E.BYPASS.LTC128B.128.ZFILL [R0+0x3000], [R6.64], P5 ;  /* 0x0300000006007fae */ /* 0x0003e8000a941d46 */
[----:B------:R1:W-:Y:S02]  /*b520*/  LDGSTS.E.BYPASS.LTC128B.128.ZFILL [R0+0x5000], [R2.64], P4 ;  /* 0x0500000002007fae */ /* 0x0003e4000a141d46 */
.L_x_1466:
[----:B------:R-:W-:Y:S05]  /*b530*/  BSYNC B0 ;  /* 0x0000000000007941 */ /* 0x000fea0003800000 */
.L_x_1465:
[C---:B------:R-:W-:Y:S01]  /*b540*/  ISETP.GT.AND P0, PT, R178.reuse, RZ, PT ;  /* 0x000000ffb200720c */ /* 0x040fe20003f04270 */
[----:B------:R-:W0:Y:S01]  /*b550*/  LDGDEPBAR ;  /* 0x00000000000079af */ /* 0x000e220000000000 */
[----:B-1----:R-:W-:Y:S01]  /*b560*/  IADD3 R2, R178, -0x1, RZ ;  /* 0xffffffffb2027810 */ /* 0x002fe20007ffe0ff */
[----:B------:R-:W-:Y:S01]  /*b570*/  IMAD.MOV.U32 R126, RZ, RZ, R124 ;  /* 0x000000ffff7e7224 */ /* 0x000fe200078e007c */
[C---:B------:R-:W-:Y:S01]  /*b580*/  ISETP.GE.AND P1, PT, R182.reuse, 0x1, PT ;  /* 0x00000001b600780c */ /* 0x040fe20003f26270 */
[----:B------:R-:W-:Y:S01]  /*b590*/  IMAD.MOV.U32 R0, RZ, RZ, R125 ;  /* 0x000000ffff007224 */ /* 0x000fe200078e007d */
[----:B------:R-:W-:Y:S01]  /*b5a0*/  IADD3 R182, R182, 0x1, RZ ;  /* 0x00000001b6b67810 */ /* 0x000fe20007ffe0ff */
[----:B------:R-:W-:Y:S03]  /*b5b0*/  IMAD.MOV.U32 R178, RZ, RZ, R2 ;  /* 0x000000ffffb27224 */ /* 0x000fe600078e0002 */
[----:B------:R-:W-:Y:S03]  /*b5c0*/  SEL R182, R182, RZ, !P1 ;  /* 0x000000ffb6b67207 */ /* 0x000fe60004800000 */
[----:B------:R-:W-:-:S05]  /*b5d0*/  @P0 BRA `(.L_x_1469) ;  /* 0xffffd1a000000947 */ /* 0x000fca000383ffff */
.L_x_1459:
[----:B------:R-:W-:Y:S05]  /*b5e0*/  BRA.DIV ~URZ, `(.L_x_1470) ;  /* 0x00003d127f007947 */ /* 0x000fea000b800000 */
[----:B------:R1:W2:Y:S02]  /*b5f0*/  SHFL.BFLY PT, R4, R214, 0x2, 0x1f ;  /* 0x0c401f00d6047f89 */ /* 0x0002a400000e0000 */
.L_x_1523:
[----:B--2---:R-:W-:Y:S01]  /*b600*/  FADD.FTZ R4, R4, R214 ;  /* 0x000000d604047221 */ /* 0x004fe20000010000 */
[----:B------:R-:W-:Y:S05]  /*b610*/  BRA.DIV ~URZ, `(.L_x_1471) ;  /* 0x00003d427f007947 */ /* 0x000fea000b800000 */
[----:B------:R-:W2:Y:S04]  /*b620*/  SHFL.BFLY PT, R0, R215, 0x2, 0x1f ;  /* 0x0c401f00d7007f89 */ /* 0x000ea800000e0000 */
[----:B------:R-:W3:Y:S01]  /*b630*/  SHFL.BFLY PT, R2, R4, 0x1, 0x1f ;  /* 0x0c201f0004027f89 */ /* 0x000ee200000e0000 */
[----:B--2---:R-:W-:-:S02]  /*b640*/  FADD.FTZ R0, R0, R215 ;  /* 0x000000d700007221 */ /* 0x004fc40000010000 */
[----:B---3--:R-:W-:-:S03]  /*b650*/  FADD.FTZ R4, R4, R2 ;  /* 0x0000000204047221 */ /* 0x008fc60000010000 */
[----:B------:R2:W3:Y:S04]  /*b660*/  SHFL.BFLY PT, R3, R0, 0x1, 0x1f ;  /* 0x0c201f0000037f89 */ /* 0x0004e800000e0000 */
.L_x_1524:
[----:B------:R-:W-:Y:S01]  /*b670*/  FSETP.NE.FTZ.AND P1, PT, R4, RZ, PT ;  /* 0x000000ff0400720b */ /* 0x000fe20003f35000 */
[----:B---3--:R-:W-:Y:S01]  /*b680*/  FADD.FTZ R3, R3, R0 ;  /* 0x0000000003037221 */ /* 0x008fe20000010000 */
[----:B------:R-:W-:Y:S02]  /*b690*/  MOV R2, RZ ;  /* 0x000000ff00027202 */ /* 0x000fe40000000f00 */
[----:B--2---:R-:W-:Y:S02]  /*b6a0*/  MOV R0, RZ ;  /* 0x000000ff00007202 */ /* 0x004fe40000000f00 */
[----:B------:R-:W-:Y:S02]  /*b6b0*/  FSETP.NE.FTZ.AND P0, PT, R3, RZ, PT ;  /* 0x000000ff0300720b */ /* 0x000fe40003f15000 */
[----:B------:R-:W-:-:S05]  /*b6c0*/  MOV R137, 0xff800000 ;  /* 0xff80000000897802 */ /* 0x000fca0000000f00 */
[----:B------:R-:W2:Y:S01]  /*b6d0*/  @P1 MUFU.RCP R2, R4 ;  /* 0x0000000400021308 */ /* 0x000ea20000001000 */
[----:B------:R-:W-:-:S07]  /*b6e0*/  @P1 MOV R6, 0x3f317218 ;  /* 0x3f31721800061802 */ /* 0x000fce0000000f00 */
[----:B------:R-:W3:Y:S01]  /*b6f0*/  @P1 MUFU.LG2 R4, R4 ;  /* 0x0000000400041308 */ /* 0x000ee20000000c00 */
[----:B--2---:R-:W-:-:S07]  /*b700*/  FMUL.FTZ R34, R2, R121 ;  /* 0x0000007902227220 */ /* 0x004fce0000410000 */
[----:B------:R-:W2:Y:S01]  /*b710*/  @P0 MUFU.RCP R0, R3 ;  /* 0x0000000300000308 */ /* 0x000ea20000001000 */
        /* <DEDUP_REMOVED lines=15> */
[C---:B------:R-:W-:Y:S01]  /*b810*/  FMUL.FTZ R121, R2.reuse, R36 ;  /* 0x0000002402797220 */ /* 0x040fe20000410000 */
[----:B------:R-:W-:Y:S01]  /*b820*/  MOV R36, 0x1 ;  /* 0x0000000100247802 */ /* 0x000fe20000000f00 */
[C---:B------:R-:W-:Y:S02]  /*b830*/  FMUL.FTZ R32, R2.reuse, R37 ;  /* 0x0000002502207220 */ /* 0x040fe40000410000 */
[----:B------:R-:W-:-:S02]  /*b840*/  FMUL.FTZ R126, R2, R40 ;  /* 0x00000028027e7220 */ /* 0x000fc40000410000 */
[C---:B------:R-:W-:Y:S02]  /*b850*/  FMUL.FTZ R30, R2.reuse, R41 ;  /* 0x00000029021e7220 */ /* 0x040fe40000410000 */
[C---:B------:R-:W-:Y:S02]  /*b860*/  FMUL.FTZ R127, R2.reuse, R44 ;  /* 0x0000002c027f7220 */ /* 0x040fe40000410000 */
[C---:B------:R-:W-:Y:S02]  /*b870*/  FMUL.FTZ R28, R2.reuse, R45 ;  /* 0x0000002d021c7220 */ /* 0x040fe40000410000 */
[C---:B------:R-:W-:Y:S02]  /*b880*/  FMUL.FTZ R136, R2.reuse, R48 ;  /* 0x0000003002887220 */ /* 0x040fe40000410000 */
[C---:B------:R-:W-:Y:S01]  /*b890*/  FMUL.FTZ R26, R2.reuse, R49 ;  /* 0x00000031021a7220 */ /* 0x040fe20000410000 */
[----:B------:R-:W-:Y:S01]  /*b8a0*/  MOV R49, 0xff800000 ;  /* 0xff80000000317802 */ /* 0x000fe20000000f00 */
        /* <DEDUP_REMOVED lines=24> */
[----:B------:R4:W5:Y:S01]  /*ba30*/  @P0 MUFU.LG2 R2, R3 ;  /* 0x0000000300020308 */ /* 0x0009620000000c00 */
[----:B---3--:R-:W-:-:S02]  /*ba40*/  @P1 FMUL.FTZ R5, R4, 0.69314718246459960938 ;  /* 0x3f31721804051820 */ /* 0x008fc40000410000 */
[----:B------:R-:W-:Y:S02]  /*ba50*/  @P1 FMUL.FTZ R4, R6, c[0x0][0x2d0] ;  /* 0x0000b40006041a20 */ /* 0x000fe40000410000 */
[----:B--2---:R-:W-:Y:S02]  /*ba60*/  FMUL.FTZ R130, R0, R130 ;  /* 0x0000008200827220 */ /* 0x004fe40000410000 */
[----:B------:R-:W-:Y:S02]  /*ba70*/  @P1 FFMA.FTZ R137, R4, R125, R5 ;  /* 0x0000007d04891223 */ /* 0x000fe40000010005 */
[C---:B------:R-:W-:Y:S02]  /*ba80*/  FMUL.FTZ R131, R0.reuse, R131 ;  /* 0x0000008300837220 */ /* 0x040fe40000410000 */
[C---:B------:R-:W-:Y:S02]  /*ba90*/  FMUL.FTZ R134, R0.reuse, R134 ;  /* 0x0000008600867220 */ /* 0x040fe40000410000 */
[----:B------:R-:W-:-:S02]  /*baa0*/  FMUL.FTZ R45, R0, R135 ;  /* 0x00000087002d7220 */ /* 0x000fc40000410000 */
[----:B------:R-:W-:Y:S01]  /*bab0*/  FMUL.FTZ R102, R0, R102 ;  /* 0x0000006600667220 */ /* 0x000fe20000410000 */
[----:B----4-:R-:W-:Y:S01]  /*bac0*/  @P0 MOV R3, 0x3f317218 ;  /* 0x3f31721800030802 */ /* 0x010fe20000000f00 */
[----:B-----5:R-:W-:Y:S02]  /*bad0*/  @P0 FMUL.FTZ R2, R2, 0.69314718246459960938 ;  /* 0x3f31721802020820 */ /* 0x020fe40000410000 */
[C---:B------:R-:W-:Y:S02]  /*bae0*/  FMUL.FTZ R103, R0.reuse, R103 ;  /* 0x0000006700677220 */ /* 0x040fe40000410000 */
[----:B------:R-:W-:Y:S02]  /*baf0*/  @P0 FMUL.FTZ R3, R3, c[0x0][0x2d0] ;  /* 0x0000b40003030a20 */ /* 0x000fe40000410000 */
        /* <DEDUP_REMOVED lines=41> */
[----:B------:R-:W-:Y:S01]  /*bd90*/  FMUL.FTZ R99, R0, R99 ;  /* 0x0000006300637220 */ /* 0x000fe20000410000 */
[----:B------:R-:W-:Y:S01]  /*bda0*/  PRMT R0, R36, 0x7610, R0 ;  /* 0x0000761024007816 */ /* 0x000fe20000000000 */
[----:B------:R-:W-:Y:S02]  /*bdb0*/  @P0 FFMA.FTZ R49, R3, R124, R2 ;  /* 0x0000007c03310223 */ /* 0x000fe40000010002 */
.L_x_1424:
[----:B------:R2:W5:Y:S01]  /*bdc0*/  LDL R40, [R1] ;  /* 0x0000000001287983 */ /* 0x0005620000100800 */
[----:B------:R-:W-:Y:S03]  /*bdd0*/  BSSY B0, `(.L_x_1472) ;  /* 0x0000012000007945 */ /* 0x000fe60003800000 */
[----:B------:R-:W3:Y:S02]  /*bde0*/  S2R R53, SR_TID.X ;  /* 0x0000000000357919 */ /* 0x000ee40000002100 */
[----:B---3--:R-:W-:-:S13]  /*bdf0*/  LOP3.LUT P6, RZ, R53, 0xff, RZ, 0xc0, !PT ;  /* 0x000000ff35ff7812 */ /* 0x008fda00078cc0ff */
[----:B------:R-:W-:Y:S05]  /*be00*/  @P6 BRA `(.L_x_1473) ;  /* 0x000000e000006947 */ /* 0x000fea0003800000 */
[----:B--2---:R-:W2:Y:S01]  /*be10*/  S2R R36, SR_LANEID ;  /* 0x0000000000247919 */ /* 0x004ea20000000000 */
[----:B------:R-:W-:Y:S01]  /*be20*/  VOTEU.ANY UR4, UPT, PT ;  /* 0x0000000000047886 */ /* 0x000fe200038e0100 */
[----:B------:R-:W-:Y:S01]  /*be30*/  IMAD.MOV.U32 R38, RZ, RZ, c[0x0][0x580] ;  /* 0x00016000ff267624 */ /* 0x000fe200078e00ff */
[----:B------:R-:W2:Y:S01]  /*be40*/  FLO.U32 R3, UR4 ;  /* 0x0000000400037d00 */ /* 0x000ea200080e0000 */
[----:B------:R-:W-:-:S07]  /*be50*/  IMAD.MOV.U32 R39, RZ, RZ, c[0x0][0x584] ;  /* 0x00016100ff277624 */ /* 0x000fce00078e00ff */
[----:B------:R-:W3:Y:S01]  /*be60*/  POPC R2, UR4 ;  /* 0x0000000400027d09 */ /* 0x000ee20008000000 */
[----:B--2---:R-:W-:-:S13]  /*be70*/  ISETP.EQ.U32.AND P0, PT, R3, R36, PT ;  /* 0x000000240300720c */ /* 0x004fda0003f02070 */
[----:B---3--:R-:W2:Y:S04]  /*be80*/  @P0 ATOMG.E.ADD.STRONG.GPU PT, R2, [R38.64], R2 ;  /* 0x00000002260209a8 */ /* 0x008ea800081ee1c6 */
[----:B------:R-:W3:Y:S04]  /*be90*/  S2R R36, SR_LTMASK ;  /* 0x0000000000247919 */ /* 0x000ee80000003900 */
[----:B--2---:R3:W2:Y:S02]  /*bea0*/  SHFL.IDX PT, R3, R2, R3, 0x1f ;  /* 0x00001f0302037589 */ /* 0x0046a400000e0000 */
[----:B---3--:R-:W-:-:S06]  /*beb0*/  LOP3.LUT R2, R36, UR4, RZ, 0xc0, !PT ;  /* 0x0000000424027c12 */ /* 0x008fcc000f8ec0ff */
[----:B------:R-:W2:Y:S02]  /*bec0*/  POPC R2, R2 ;  /* 0x0000000200027309 */ /* 0x000ea40000000000 */
[----:B--2--5:R-:W-:-:S05]  /*bed0*/  IADD3 R40, R3, c[0x0][0xc], R2 ;  /* 0x0000030003287a10 */ /* 0x024fca0007ffe002 */
[----:B------:R2:W-:Y:S02]  /*bee0*/  STL [R1], R40 ;  /* 0x0000002801007387 */ /* 0x0005e40000100800 */
.L_x_1473:
[----:B--2---:R-:W-:Y:S05]  /*bef0*/  BSYNC B0 ;  /* 0x0000000000007941 */ /* 0x004fea0003800000 */
.L_x_1472:
[----:B------:R-:W-:Y:S01]  /*bf00*/  PRMT R0, R0, 0x9910, RZ ;  /* 0x0000991000007816 */ /* 0x000fe200000000ff */
[----:B------:R-:W-:Y:S01]  /*bf10*/  BSSY B1, `(.L_x_1474) ;  /* 0x00001bd000017945 */ /* 0x000fe20003800000 */
[----:B-----5:R-:W-:Y:S02]  /*bf20*/  IMAD.MOV.U32 R65, RZ, RZ, R40 ;  /* 0x000000ffff417224 */ /* 0x020fe400078e0028 */
[----:B------:R-:W-:-:S13]  /*bf30*/  ISETP.NE.AND P0, PT, R0, RZ, PT ;  /* 0x000000ff0000720c */ /* 0x000fda0003f05270 */
[----:B------:R-:W-:Y:S05]  /*bf40*/  @!P0 BRA `(.L_x_1475) ;  /* 0x000011a000008947 */ /* 0x000fea0003800000 */
[----:B------:R-:W2:Y:S04]  /*bf50*/  LDL R69, [R1+0x4] ;  /* 0x0000040001457983 */ /* 0x000ea80000100800 */
[----:B------:R-:W3:Y:S04]  /*bf60*/  LDL R67, [R1+0x8] ;  /* 0x0000080001437983 */ /* 0x000ee80000100800 */
[----:B------:R-:W4:Y:S04]  /*bf70*/  LDL R63, [R1+0x10] ;  /* 0x00001000013f7983 */ /* 0x000f280000100800 */
[----:B------:R-:W5:Y:S04]  /*bf80*/  LDL R61, [R1+0xc] ;  /* 0x00000c00013d7983 */ /* 0x000f680000100800 */
[----:B------:R-:W4:Y:S04]  /*bf90*/  LDL R59, [R1+0x20] ;  /* 0x00002000013b7983 */ /* 0x000f280000100800 */
[----:B------:R-:W5:Y:S04]  /*bfa0*/  LDL R57, [R1+0x18] ;  /* 0x0000180001397983 */ /* 0x000f680000100800 */
[----:B------:R-:W5:Y:S04]  /*bfb0*/  LDL R55, [R1+0x1c] ;  /* 0x00001c0001377983 */ /* 0x000f680000100800 */
[----:B------:R-:W5:Y:S01]  /*bfc0*/  LDL R51, [R1+0x14] ;  /* 0x0000140001337983 */ /* 0x000f620000100800 */
[----:B------:R-:W-:Y:S01]  /*bfd0*/  WARPSYNC 0xffffffff ;  /* 0xffffffff00007948 */ /* 0x000fe20003800000 */
[----:B------:R-:W-:-:S02]  /*bfe0*/  F2FP.BF16.PACK_AB R48, R129, R128 ;  /* 0x000000808130723e */ /* 0x000fc400000010ff */
[----:B------:R-:W-:Y:S01]  /*bff0*/  BAR.SYNC.DEFER_BLOCKING 0x1, 0x100 ;  /* 0x0044000000007b1d */ /* 0x000fe20000010000 */
        /* <DEDUP_REMOVED lines=46> */
[----:B------:R-:W-:Y:S01]  /*c2e0*/  F2FP.BF16.PACK_AB R0, R99, R98 ;  /* 0x000000626300723e */ /* 0x000fe200000010ff */
[----:B--2---:R2:W-:Y:S04]  /*c2f0*/  STS [R69], R48 ;  /* 0x0000003045007388 */ /* 0x0045e80000000800 */
[----:B------:R2:W-:Y:S04]  /*c300*/  STS [R69+0x400], R47 ;  /* 0x0004002f45007388 */ /* 0x0005e80000000800 */
[----:B---3--:R2:W-:Y:S04]  /*c310*/  STS [R67], R46 ;  /* 0x0000002e43007388 */ /* 0x0085e80000000800 */
[----:B------:R2:W-:Y:S04]  /*c320*/  STS [R67+0x400], R45 ;  /* 0x0004002d43007388 */ /* 0x0005e80000000800 */
[----:B----4-:R2:W-:Y:S04]  /*c330*/  STS [R63], R44 ;  /* 0x0000002c3f007388 */ /* 0x0105e80000000800 */
[----:B------:R2:W-:Y:S04]  /*c340*/  STS [R63+0x400], R43 ;  /* 0x0004002b3f007388 */ /* 0x0005e80000000800 */
[----:B-----5:R2:W-:Y:S04]  /*c350*/  STS [R61], R42 ;  /* 0x0000002a3d007388 */ /* 0x0205e80000000800 */
[----:B------:R2:W-:Y:S04]  /*c360*/  STS [R61+0x400], R41 ;  /* 0x000400293d007388 */ /* 0x0005e80000000800 */
[----:B------:R2:W-:Y:S04]  /*c370*/  STS [R59], R40 ;  /* 0x000000283b007388 */ /* 0x0005e80000000800 */
[----:B------:R2:W-:Y:S04]  /*c380*/  STS [R59+0x400], R39 ;  /* 0x000400273b007388 */ /* 0x0005e80000000800 */
[----:B------:R2:W-:Y:S04]  /*c390*/  STS [R57], R38 ;  /* 0x0000002639007388 */ /* 0x0005e80000000800 */
[----:B------:R2:W-:Y:S04]  /*c3a0*/  STS [R57+0x400], R37 ;  /* 0x0004002539007388 */ /* 0x0005e80000000800 */
[----:B------:R2:W-:Y:S04]  /*c3b0*/  STS [R55], R36 ;  /* 0x0000002437007388 */ /* 0x0005e80000000800 */
[----:B------:R2:W-:Y:S04]  /*c3c0*/  STS [R55+0x400], R35 ;  /* 0x0004002337007388 */ /* 0x0005e80000000800 */
[----:B------:R2:W-:Y:S04]  /*c3d0*/  STS [R51], R34 ;  /* 0x0000002233007388 */ /* 0x0005e80000000800 */
        /* <DEDUP_REMOVED lines=35> */
[----:B--2---:R-:W-:Y:S01]  /*c610*/  SHF.R.S32.HI R51, RZ, 0x1f, R53 ;  /* 0x0000001fff337819 */ /* 0x004fe20000011435 */
[----:B------:R-:W-:Y:S01]  /*c620*/  IMAD.MOV.U32 R160, RZ, RZ, RZ ;  /* 0x000000ffffa07224 */ /* 0x000fe200078e00ff */
[----:B------:R-:W-:Y:S01]  /*c630*/  MOV R2, 0xc690 ;  /* 0x0000c69000027802 */ /* 0x000fe20000000f00 */
[----:B------:R-:W-:Y:S01]  /*c640*/  IMAD.MOV.U32 R3, RZ, RZ, 0x1f ;  /* 0x0000001fff037424 */ /* 0x000fe200078e00ff */
[----:B------:R-:W-:-:S04]  /*c650*/  LEA.HI R51, R51, R53, RZ, 0x7 ;  /* 0x0000003533337211 */ /* 0x000fc800078f38ff */
[----:B------:R-:W-:-:S05]  /*c660*/  SHF.R.S32.HI R51, RZ, 0x7, R51 ;  /* 0x00000007ff337819 */ /* 0x000fca0000011433 */
[----:B------:R-:W-:Y:S02]  /*c670*/  IMAD.MOV.U32 R161, RZ, RZ, R51 ;  /* 0x000000ffffa17224 */ /* 0x000fe400078e0033 */
[----:B-1----:R-:W-:Y:S05]  /*c680*/  CALL.REL.NOINC `($__internal_7_$__cuda_sm70_shflsync_idx_p) ;  /* 0x000031f000007944 */ /* 0x002fea0003c00000 */
.L_x_1476:
[----:B--2---:R-:W2:Y:S01]  /*c690*/  LDL R2, [R1+0x28] ;  /* 0x0000280001027983 */ /* 0x004ea20000100800 */
[----:B------:R-:W-:Y:S01]  /*c6a0*/  IMAD.MOV.U32 R0, RZ, RZ, 0x1 ;  /* 0x00000001ff007424 */ /* 0x000fe200078e00ff */
[----:B------:R-:W-:Y:S02]  /*c6b0*/  SHF.R.S32.HI R8, RZ, 0x1f, R250 ;  /* 0x0000001fff087819 */ /* 0x000fe400000114fa */
[----:B------:R-:W3:Y:S02]  /*c6c0*/  LDL R13, [R1+0x30] ;  /* 0x00003000010d7983 */ /* 0x000ee40000100800 */
[----:B------:R-:W-:Y:S01]  /*c6d0*/  ISETP.NE.AND P1, PT, R0, c[0x0][0x4e8], PT ;  /* 0x00013a0000007a0c */ /* 0x000fe20003f25270 */
[----:B------:R-:W-:-:S04]  /*c6e0*/  IMAD R5, R8, c[0x0][0x490], RZ ;  /* 0x0001240008057a24 */ /* 0x000fc800078e02ff */
[----:B------:R-:W-:Y:S01]  /*c6f0*/  IMAD R5, R250, c[0x0][0x494], R5 ;  /* 0x00012500fa057a24 */ /* 0x000fe200078e0205 */
[----:B------:R-:W-:Y:S01]  /*c700*/  SHF.R.S32.HI R11, RZ, 0x1f, R249 ;  /* 0x0000001fff0b7819 */ /* 0x000fe200000114f9 */
[----:B------:R-:W4:Y:S04]  /*c710*/  S2R R15, SR_TID.X ;  /* 0x00000000000f7919 */ /* 0x000f280000002100 */
[----:B------:R-:W-:Y:S01]  /*c720*/  IMAD R9, R11, c[0x0][0x498], RZ ;  /* 0x000126000b097a24 */ /* 0x000fe200078e02ff */
[----:B------:R-:W-:Y:S01]  /*c730*/  IADD3 R10, R218, R252, RZ ;  /* 0x000000fcda0a7210 */ /* 0x000fe20007ffe0ff */
[----:B------:R-:W-:Y:S02]  /*c740*/  ULDC UR5, c[0x0][0x4e8] ;  /* 0x00013a0000057ab9 */ /* 0x000fe40000000800 */
[----:B------:R-:W-:-:S02]  /*c750*/  ULDC UR4, c[0x0][0x388] ;  /* 0x0000e20000047ab9 */ /* 0x000fc40000000800 */
[----:B------:R-:W-:Y:S01]  /*c760*/  UIMAD UR4, UR5, UR4, URZ ;  /* 0x00000004050472a4 */ /* 0x000fe2000f8e023f */
[----:B----4-:R-:W-:-:S04]  /*c770*/  SHF.R.S32.HI R14, RZ, 0x1f, R15 ;  /* 0x0000001fff0e7819 */ /* 0x010fc8000001140f */
[----:B------:R-:W-:-:S04]  /*c780*/  LEA.HI R14, R14, R15, RZ, 0x5 ;  /* 0x0000000f0e0e7211 */ /* 0x000fc800078f28ff */
[----:B------:R-:W-:-:S04]  /*c790*/  LOP3.LUT R14, R14, 0xffffffe0, RZ, 0xc0, !PT ;  /* 0xffffffe00e0e7812 */ /* 0x000fc800078ec0ff */
[----:B------:R-:W-:Y:S01]  /*c7a0*/  IADD3 R14, -R14, R15, RZ ;  /* 0x0000000f0e0e7210 */ /* 0x000fe20007ffe1ff */
[----:B------:R-:W-:Y:S01]  /*c7b0*/  BSSY B0, `(.L_x_1477) ;  /* 0x000005a000007945 */ /* 0x000fe20003800000 */
[----:B------:R-:W-:Y:S02]  /*c7c0*/  SHF.R.S32.HI R15, RZ, 0x1f, R195 ;  /* 0x0000001fff0f7819 */ /* 0x000fe400000114c3 */
[----:B--2---:R-:W-:Y:S01]  /*c7d0*/  IADD3 R4, R2, R252, RZ ;  /* 0x000000fc02047210 */ /* 0x004fe20007ffe0ff */
[----:B------:R-:W-:-:S04]  /*c7e0*/  IMAD.WIDE.U32 R2, R250, c[0x0][0x490], RZ ;  /* 0x00012400fa027a25 */ /* 0x000fc800078e00ff */
[----:B------:R-:W-:-:S04]  /*c7f0*/  @P1 IMAD.HI.U32 R6, R4, c[0x0][0x4ec], RZ ;  /* 0x00013b0004061a27 */ /* 0x000fc800078e00ff */
[----:B------:R-:W-:Y:S01]  /*c800*/  IMAD.MOV.U32 R0, RZ, RZ, R4 ;  /* 0x000000ffff007224 */ /* 0x000fe200078e0004 */
[----:B------:R-:W-:Y:S02]  /*c810*/  @P1 SHF.R.U32.HI R0, RZ, c[0x0][0x4f0], R6 ;  /* 0x00013c00ff001a19 */ /* 0x000fe40000011606 */
[----:B------:R-:W-:-:S03]  /*c820*/  IADD3 R3, R3, R5, RZ ;  /* 0x0000000503037210 */ /* 0x000fc60007ffe0ff */
[----:B------:R-:W-:Y:S02]  /*c830*/  IMAD.MOV R5, RZ, RZ, -R0 ;  /* 0x000000ffff057224 */ /* 0x000fe400078e0a00 */
[----:B------:R-:W-:-:S04]  /*c840*/  IMAD.WIDE.U32 R6, R249, c[0x0][0x498], R2 ;  /* 0x00012600f9067a25 */ /* 0x000fc800078e0002 */
[----:B------:R-:W-:Y:S01]  /*c850*/  IMAD R2, R5, c[0x0][0x4e8], R4 ;  /* 0x00013a0005027a24 */ /* 0x000fe200078e0204 */
[----:B------:R-:W-:Y:S01]  /*c860*/  IADD3 R4, P0, R0, R6, RZ ;  /* 0x0000000600047210 */ /* 0x000fe20007f1e0ff */
[----:B------:R-:W-:Y:S01]  /*c870*/  IMAD R3, R249, c[0x0][0x49c], R9 ;  /* 0x00012700f9037a24 */ /* 0x000fe200078e0209 */
[----:B------:R-:W-:Y:S02]  /*c880*/  SHF.R.S32.HI R5, RZ, 0x1f, R0 ;  /* 0x0000001fff057819 */ /* 0x000fe40000011400 */
[----:B------:R-:W-:Y:S01]  /*c890*/  SHF.R.S32.HI R6, RZ, 0x1f, R2 ;  /* 0x0000001fff067819 */ /* 0x000fe20000011402 */
[----:B------:R-:W-:Y:S01]  /*c8a0*/  IMAD R0, R8, c[0x0][0x3e8], RZ ;  /* 0x0000fa0008007a24 */ /* 0x000fe200078e02ff */
[----:B------:R-:W-:-:S03]  /*c8b0*/  IADD3.X R5, R5, R7, R3, P0, !PT ;  /* 0x0000000705057210 */ /* 0x000fc600007fe403 */
[----:B------:R-:W-:Y:S02]  /*c8c0*/  IMAD R3, R6, c[0x0][0x488], RZ ;  /* 0x0001220006037a24 */ /* 0x000fe400078e02ff */
[C---:B------:R-:W-:Y:S02]  /*c8d0*/  IMAD R8, R250.reuse, c[0x0][0x3ec], R0 ;  /* 0x0000fb00fa087a24 */ /* 0x040fe400078e0200 */
[----:B------:R-:W-:-:S04]  /*c8e0*/  IMAD.WIDE.U32 R6, R250, c[0x0][0x3e8], RZ ;  /* 0x0000fa00fa067a25 */ /* 0x000fc800078e00ff */
[C---:B------:R-:W-:Y:S02]  /*c8f0*/  IMAD R9, R2.reuse, c[0x0][0x48c], R3 ;  /* 0x0001230002097a24 */ /* 0x040fe400078e0203 */
[----:B------:R-:W-:Y:S01]  /*c900*/  IMAD.WIDE.U32 R4, R2, c[0x0][0x488], R4 ;  /* 0x0001220002047a25 */ /* 0x000fe200078e0004 */
[----:B------:R-:W-:-:S03]  /*c910*/  IADD3 R3, R7, R8, RZ ;  /* 0x0000000807037210 */ /* 0x000fc60007ffe0ff */
[----:B------:R-:W-:Y:S01]  /*c920*/  @P1 IMAD.HI.U32 R2, R10, c[0x0][0x4ec], RZ ;  /* 0x00013b000a021a27 */ /* 0x000fe200078e00ff */
[----:B------:R-:W-:-:S03]  /*c930*/  LEA R8, P0, R4, c[0x0][0x450], 0x2 ;  /* 0x0001140004087a11 */ /* 0x000fc600078010ff */
[----:B------:R-:W-:Y:S02]  /*c940*/  IMAD.IADD R5, R5, 0x1, R9 ;  /* 0x0000000105057824 */ /* 0x000fe400078e0209 */
[----:B------:R-:W-:Y:S01]  /*c950*/  IMAD.MOV.U32 R0, RZ, RZ, R10 ;  /* 0x000000ffff007224 */ /* 0x000fe200078e000a */
[----:B------:R-:W-:Y:S02]  /*c960*/  @P1 SHF.R.U32.HI R0, RZ, c[0x0][0x4f0], R2 ;  /* 0x00013c00ff001a19 */ /* 0x000fe40000011602 */
[----:B------:R-:W-:Y:S01]  /*c970*/  MOV R2, R6 ;  /* 0x0000000600027202 */ /* 0x000fe20000000f00 */
[----:B------:R-:W-:Y:S01]  /*c980*/  IMAD R6, R11, c[0x0][0x3f0], RZ ;  /* 0x0000fc000b067a24 */ /* 0x000fe200078e02ff */
[----:B------:R-:W-:-:S03]  /*c990*/  LEA.HI.X R5, R4, c[0x0][0x454], R5, 0x2, P0 ;  /* 0x0001150004057a11 */ /* 0x000fc600000f1405 */
[C---:B------:R-:W-:Y:S02]  /*c9a0*/  IMAD R9, R249.reuse, c[0x0][0x3f4], R6 ;  /* 0x0000fd00f9097a24 */ /* 0x040fe400078e0206 */
[----:B------:R-:W-:Y:S01]  /*c9b0*/  IMAD.WIDE.U32 R2, R249, c[0x0][0x3f0], R2 ;  /* 0x0000fc00f9027a25 */ /* 0x000fe200078e0002 */
[----:B------:R-:W-:Y:S04]  /*c9c0*/  SHFL.IDX PT, R6, R8, RZ, 0x1c1f ;  /* 0x001c1fff08067589 */ /* 0x000fe800000e0000 */
[----:B------:R-:W2:Y:S01]  /*c9d0*/  SHFL.IDX PT, R7, R5, RZ, 0x1c1f ;  /* 0x001c1fff05077589 */ /* 0x000ea200000e0000 */
[----:B------:R-:W-:-:S03]  /*c9e0*/  IMAD.MOV R11, RZ, RZ, -R0 ;  /* 0x000000ffff0b7224 */ /* 0x000fc600078e0a00 */
[----:B------:R4:W-:Y:S01]  /*c9f0*/  SHFL.IDX PT, R4, R8, 0x1, 0x1c1f ;  /* 0x003c1f0008047f89 */ /* 0x0009e200000e0000 */
[----:B------:R-:W-:-:S03]  /*ca00*/  IMAD.IADD R3, R3, 0x1, R9 ;  /* 0x0000000103037824 */ /* 0x000fc600078e0209 */
[----:B------:R-:W5:Y:S01]  /*ca10*/  SHFL.IDX PT, R5, R5, 0x1, 0x1c1f ;  /* 0x003c1f0005057f89 */ /* 0x000f6200000e0000 */
[----:B---3--:R-:W-:Y:S02]  /*ca20*/  IADD3 R9, R13, R252, RZ ;  /* 0x000000fc0d097210 */ /* 0x008fe40007ffe0ff */
[----:B------:R-:W-:-:S04]  /*ca30*/  LOP3.LUT P0, RZ, R14, 0x3, RZ, 0xc0, !PT ;  /* 0x000000030eff7812 */ /* 0x000fc8000780c0ff */
[----:B------:R-:W-:Y:S01]  /*ca40*/  ISETP.GE.OR P1, PT, R9, UR4, P0 ;  /* 0x0000000409007c0c */ /* 0x000fe20008726670 */
[----:B----4-:R-:W-:Y:S01]  /*ca50*/  IMAD R8, R11, c[0x0][0x4e8], R10 ;  /* 0x00013a000b087a24 */ /* 0x010fe200078e020a */
[----:B------:R-:W-:-:S04]  /*ca60*/  IADD3 R11, R9, 0x8, RZ ;  /* 0x00000008090b7810 */ /* 0x000fc80007ffe0ff */
[----:B------:R-:W-:Y:S02]  /*ca70*/  ISETP.GE.OR P0, PT, R11, UR4, P0 ;  /* 0x000000040b007c0c */ /* 0x000fe40008706670 */
[----:B------:R-:W-:-:S05]  /*ca80*/  SHF.R.S32.HI R12, RZ, 0x1f, R0 ;  /* 0x0000001fff0c7819 */ /* 0x000fca0000011400 */
[----:B--2---:R2:W-:Y:S01]  /*ca90*/  @!P1 ST.E [R6.64], R137 ;  /* 0x0000008906009985 */ /* 0x0045e2000c101906 */
[----:B------:R-:W-:Y:S02]  /*caa0*/  IMAD R10, R12, c[0x0][0x3e0], RZ ;  /* 0x0000f8000c0a7a24 */ /* 0x000fe400078e02ff */
[----:B------:R-:W-:-:S03]  /*cab0*/  IMAD.WIDE.U32 R2, R0, c[0x0][0x3e0], R2 ;  /* 0x0000f80000027a25 */ /* 0x000fc600078e0002 */
[----:B-----5:R2:W-:Y:S01]  /*cac0*/  @!P0 ST.E [R4.64], R49 ;  /* 0x0000003104008985 */ /* 0x0205e2000c101906 */
[----:B------:R-:W-:Y:S01]  /*cad0*/  IMAD R9, R0, c[0x0][0x3e4], R10 ;  /* 0x0000f90000097a24 */ /* 0x000fe200078e020a */
[----:B------:R-:W-:Y:S02]  /*cae0*/  SHF.R.S32.HI R0, RZ, 0x1f, R8 ;  /* 0x0000001fff007819 */ /* 0x000fe40000011408 */
        /* <DEDUP_REMOVED lines=8> */
[----:B------:R2:W1:Y:S01]  /*cb70*/  LDS.128 R60, [R220+0xb080] ;  /* 0x00b08000dc3c7984 */ /* 0x0004620000000c00 */
[----:B------:R-:W-:-:S02]  /*cb80*/  IMAD.IADD R3, R3, 0x1, R9 ;  /* 0x0000000103037824 */ /* 0x000fc400078e0209 */
[----:B------:R-:W-:Y:S02]  /*cb90*/  IMAD R0, R0, c[0x0][0x3d8], RZ ;  /* 0x0000f60000007a24 */ /* 0x000fe400078e02ff */
[----:B------:R-:W-:-:S04]  /*cba0*/  IMAD.WIDE.U32 R2, R8, c[0x0][0x3d8], R2 ;  /* 0x0000f60008027a25 */ /* 0x000fc800078e0002 */
[----:B------:R-:W-:Y:S01]  /*cbb0*/  IMAD R0, R8, c[0x0][0x3dc], R0 ;  /* 0x0000f70008007a24 */ /* 0x000fe200078e0200 */
[----:B------:R-:W-:Y:S01]  /*cbc0*/  LEA R12, P0, R2, c[0x0][0x380], 0x1 ;  /* 0x0000e000020c7a11 */ /* 0x000fe200078008ff */
[----:B------:R-:W-:-:S03]  /*cbd0*/  IMAD.IADD R11, R248, 0x1, R252 ;  /* 0x00000001f80b7824 */ /* 0x000fc600078e02fc */
[----:B------:R-:W-:-:S04]  /*cbe0*/  IADD3 R0, R3, R0, RZ ;  /* 0x0000000003007210 */ /* 0x000fc80007ffe0ff */
[----:B------:R-:W-:Y:S02]  /*cbf0*/  LEA.HI.X R10, R2, c[0x0][0x384], R0, 0x1, P0 ;  /* 0x0000e100020a7a11 */ /* 0x000fe400000f0c00 */
[----:B------:R-:W-:Y:S01]  /*cc00*/  ISETP.GE.AND P0, PT, R11, UR4, PT ;  /* 0x000000040b007c0c */ /* 0x000fe2000bf06270 */
[----:B------:R2:W1:Y:S01]  /*cc10*/  SHFL.IDX PT, R0, R12, RZ, 0x181f ;  /* 0x00181fff0c007589 */ /* 0x00046200000e0000 */
[----:B------:R-:W-:-:S03]  /*cc20*/  SHF.R.S32.HI R13, RZ, 0x1f, R213 ;  /* 0x0000001fff0d7819 */ /* 0x000fc600000114d5 */
[----:B------:R2:W1:Y:S01]  /*cc30*/  SHFL.IDX PT, R2, R10, RZ, 0x181f ;  /* 0x00181fff0a027589 */ /* 0x00046200000e0000 */
[----:B------:R-:W-:-:S07]  /*cc40*/  SHF.R.S32.HI R14, RZ, 0x1f, R212 ;  /* 0x0000001fff0e7819 */ /* 0x000fce00000114d4 */
[----:B------:R-:W-:Y:S05]  /*cc50*/  @P0 BRA `(.L_x_1478) ;  /* 0x000000f000000947 */ /* 0x000fea0003800000 */
[----:B---34-:R-:W3:Y:S01]  /*cc60*/  LDS.128 R24, [R220+0x80] ;  /* 0x00008000dc187984 */ /* 0x018ee20000000c00 */
[----:B------:R-:W-:Y:S02]  /*cc70*/  ISETP.GE.AND P5, PT, R195, c[0x0][0x3c8], PT ;  /* 0x0000f200c3007a0c */ /* 0x000fe40003fa6270 */
[----:B------:R-:W-:Y:S01]  /*cc80*/  ISETP.GE.AND P4, PT, R212, c[0x0][0x3c8], PT ;  /* 0x0000f200d4007a0c */ /* 0x000fe20003f86270 */
[----:B------:R-:W4:Y:S01]  /*cc90*/  LDS.128 R20, [R220+0x4080] ;  /* 0x00408000dc147984 */ /* 0x000f220000000c00 */
[----:B------:R-:W-:-:S03]  /*cca0*/  ISETP.GE.AND P3, PT, R213, c[0x0][0x3c8], PT ;  /* 0x0000f200d5007a0c */ /* 0x000fc60003f66270 */
[----:B------:R-:W5:Y:S06]  /*ccb0*/  LDS.128 R16, [R220+0x8080] ;  /* 0x00808000dc107984 */ /* 0x000f6c0000000c00 */
[-C--:B-1----:R-:W-:Y:S02]  /*ccc0*/  @!P5 LEA R8, P2, R195, R0.reuse, 0x1 ;  /* 0x00000000c308d211 */ /* 0x082fe400078408ff */
[-C--:B--2---:R-:W-:Y:S02]  /*ccd0*/  @!P4 LEA R6, P1, R212, R0.reuse, 0x1 ;  /* 0x00000000d406c211 */ /* 0x084fe400078208ff */
[----:B------:R-:W-:-:S02]  /*cce0*/  @!P3 LEA R4, P0, R213, R0, 0x1 ;  /* 0x00000000d504b211 */ /* 0x000fc400078008ff */
[-C--:B------:R-:W-:Y:S02]  /*ccf0*/  @!P5 LEA.HI.X R9, R195, R2.reuse, R15, 0x1, P2 ;  /* 0x00000002c309d211 */ /* 0x080fe400010f0c0f */
[-C--:B------:R-:W-:Y:S02]  /*cd00*/  @!P4 LEA.HI.X R7, R212, R2.reuse, R14, 0x1, P1 ;  /* 0x00000002d407c211 */ /* 0x080fe400008f0c0e */
[----:B------:R-:W-:Y:S01]  /*cd10*/  @!P3 LEA.HI.X R5, R213, R2, R13, 0x1, P0 ;  /* 0x00000002d505b211 */ /* 0x000fe200000f0c0d */
[----:B---3--:R1:W-:Y:S04]  /*cd20*/  @!P5 ST.E.128 [R8.64], R24 ;  /* 0x000000180800d985 */ /* 0x0083e8000c101d06 */
[----:B----4-:R1:W-:Y:S04]  /*cd30*/  @!P4 ST.E.128 [R6.64], R20 ;  /* 0x000000140600c985 */ /* 0x0103e8000c101d06 */
[----:B-----5:R1:W-:Y:S02]  /*cd40*/  @!P3 ST.E.128 [R4.64], R16 ;  /* 0x000000100400b985 */ /* 0x0203e4000c101d06 */
.L_x_1478:
[----:B---34-:R-:W-:Y:S05]  /*cd50*/  BSYNC B0 ;  /* 0x0000000000007941 */ /* 0x018fea0003800000 */
.L_x_1477:
        /* <DEDUP_REMOVED lines=10> */
[CC--:B--2---:R-:W-:Y:S02]  /*ce00*/  @!P1 LEA R6, P4, R212.reuse, R0.reuse, 0x1 ;  /* 0x00000000d4069211 */ /* 0x0c4fe400078808ff */
[----:B------:R-:W-:Y:S02]  /*ce10*/  @!P0 LEA R4, P3, R213, R0, 0x1 ;  /* 0x00000000d5048211 */ /* 0x000fe400078608ff */
[-C--:B---3--:R-:W-:Y:S02]  /*ce20*/  @!P2 LEA.HI.X R9, R195, R2.reuse, R15, 0x1, P5 ;  /* 0x00000002c309a211 */ /* 0x088fe400028f0c0f */
[-C--:B------:R-:W-:Y:S02]  /*ce30*/  @!P1 LEA.HI.X R7, R212, R2.reuse, R14, 0x1, P4 ;  /* 0x00000002d4079211 */ /* 0x080fe400020f0c0e */
[----:B------:R-:W-:Y:S01]  /*ce40*/  @!P0 LEA.HI.X R5, R213, R2, R13, 0x1, P3 ;  /* 0x00000002d5058211 */ /* 0x000fe200018f0c0d */
[----:B------:R2:W-:Y:S04]  /*ce50*/  @!P2 ST.E.128 [R8.64], R36 ;  /* 0x000000240800a985 */ /* 0x0005e8000c101d06 */
[----:B------:R2:W-:Y:S04]  /*ce60*/  @!P1 ST.E.128 [R6.64], R32 ;  /* 0x0000002006009985 */ /* 0x0005e8000c101d06 */
[----:B------:R2:W-:Y:S02]  /*ce70*/  @!P0 ST.E.128 [R4.64], R28 ;  /* 0x0000001c04008985 */ /* 0x0005e4000c101d06 */
.L_x_1480:
[----:B------:R-:W-:Y:S05]  /*ce80*/  BSYNC B0 ;  /* 0x0000000000007941 */ /* 0x000fea0003800000 */
.L_x_1479:
[----:B------:R-:W-:Y:S01]  /*ce90*/  IADD3 R3, R11, 0x40, RZ ;  /* 0x000000400b037810 */ /* 0x000fe20007ffe0ff */
[----:B---3--:R3:W1:Y:S01]  /*cea0*/  SHFL.IDX PT, R2, R10, 0x2, 0x181f ;  /* 0x00581f000a027f89 */ /* 0x00866200000e0000 */
[----:B------:R-:W-:Y:S02]  /*ceb0*/  BSSY B0, `(.L_x_1481) ;  /* 0x0000010000007945 */ /* 0x000fe40003800000 */
[----:B------:R-:W-:Y:S01]  /*cec0*/  ISETP.GE.AND P0, PT, R3, UR4, PT ;  /* 0x0000000403007c0c */ /* 0x000fe2000bf06270 */
[----:B----4-:R3:W4:-:S12]  /*ced0*/  SHFL.IDX PT, R0, R12, 0x2, 0x181f ;  /* 0x00581f000c007f89 */ /* 0x01071800000e0000 */
[----:B------:R-:W-:Y:S05]  /*cee0*/  @P0 BRA `(.L_x_1482) ;  /* 0x000000c000000947 */ /* 0x000fea0003800000 */
[----:B------:R-:W-:Y:S02]  /*cef0*/  ISETP.GE.AND P2, PT, R195, c[0x0][0x3c8], PT ;  /* 0x0000f200c3007a0c */ /* 0x000fe40003f46270 */
[----:B------:R-:W-:Y:S02]  /*cf00*/  ISETP.GE.AND P1, PT, R212, c[0x0][0x3c8], PT ;  /* 0x0000f200d4007a0c */ /* 0x000fe40003f26270 */
[----:B------:R-:W-:-:S09]  /*cf10*/  ISETP.GE.AND P0, PT, R213, c[0x0][0x3c8], PT ;  /* 0x0000f200d5007a0c */ /* 0x000fd20003f06270 */
[-C--:B--2-4-:R-:W-:Y:S02]  /*cf20*/  @!P2 LEA R8, P5, R195, R0.reuse, 0x1 ;  /* 0x00000000c308a211 */ /* 0x094fe400078a08ff */
        /* <DEDUP_REMOVED lines=8> */
.L_x_1482:
[----:B------:R-:W-:Y:S05]  /*cfb0*/  BSYNC B0 ;  /* 0x0000000000007941 */ /* 0x000fea0003800000 */
.L_x_1481:
[----:B------:R-:W-:Y:S01]  /*cfc0*/  IADD3 R3, R11, 0x60, RZ ;  /* 0x000000600b037810 */ /* 0x000fe20007ffe0ff */
[----:B-1----:R1:W2:Y:S03]  /*cfd0*/  SHFL.IDX PT, R2, R10, 0x3, 0x181f ;  /* 0x00781f000a027f89 */ /* 0x0022a600000e0000 */
[----:B------:R-:W-:Y:S01]  /*cfe0*/  ISETP.GE.AND P0, PT, R3, UR4, PT ;  /* 0x0000000403007c0c */ /* 0x000fe2000bf06270 */
[----:B----4-:R1:W4:-:S12]  /*cff0*/  SHFL.IDX PT, R0, R12, 0x3, 0x181f ;  /* 0x00781f000c007f89 */ /* 0x01031800000e0000 */
[----:B------:R-:W-:Y:S05]  /*d000*/  @P0 BRA `(.L_x_1483) ;  /* 0x00000ad000000947 */ /* 0x000fea0003800000 */
[----:B------:R-:W-:Y:S02]  /*d010*/  ISETP.GE.AND P1, PT, R195, c[0x0][0x3c8], PT ;  /* 0x0000f200c3007a0c */ /* 0x000fe40003f26270 */
[----:B------:R-:W-:-:S11]  /*d020*/  ISETP.GE.AND P0, PT, R212, c[0x0][0x3c8], PT ;  /* 0x0000f200d4007a0c */ /* 0x000fd60003f06270 */
[CC--:B--2-4-:R-:W-:Y:S02]  /*d030*/  @!P1 LEA R6, P3, R195.reuse, R0.reuse, 0x1 ;  /* 0x00000000c3069211 */ /* 0x0d4fe400078608ff */
[C---:B------:R-:W-:Y:S02]  /*d040*/  @!P0 LEA R4, P2, R212.reuse, R0, 0x1 ;  /* 0x00000000d4048211 */ /* 0x040fe400078408ff */
[-C--:B------:R-:W-:Y:S02]  /*d050*/  @!P1 LEA.HI.X R7, R195, R2.reuse, R15, 0x1, P3 ;  /* 0x00000002c3079211 */ /* 0x080fe400018f0c0f */
[----:B------:R-:W-:-:S03]  /*d060*/  @!P0 LEA.HI.X R5, R212, R2, R14, 0x1, P2 ;  /* 0x00000002d4058211 */ /* 0x000fc600010f0c0e */
[----:B------:R2:W-:Y:S04]  /*d070*/  @!P1 ST.E.128 [R6.64], R56 ;  /* 0x0000003806009985 */ /* 0x0005e8000c101d06 */
[----:B------:R2:W-:Y:S01]  /*d080*/  @!P0 ST.E.128 [R4.64], R52 ;  /* 0x0000003404008985 */ /* 0x0005e2000c101d06 */
[----:B------:R-:W-:-:S13]  /*d090*/  ISETP.GE.AND P0, PT, R213, c[0x0][0x3c8], PT ;  /* 0x0000f200d5007a0c */ /* 0x000fda0003f06270 */
[----:B------:R-:W-:Y:S05]  /*d0a0*/  @P0 BRA `(.L_x_1483) ;  /* 0x00000a3000000947 */ /* 0x000fea0003800000 */
[----:B--2---:R-:W-:-:S04]  /*d0b0*/  LEA R4, P0, R213, R0, 0x1 ;  /* 0x00000000d5047211 */ /* 0x004fc800078008ff */
[----:B------:R-:W-:-:S05]  /*d0c0*/  LEA.HI.X R5, R213, R2, R13, 0x1, P0 ;  /* 0x00000002d5057211 */ /* 0x000fca00000f0c0d */
[----:B------:R2:W-:Y:S01]  /*d0d0*/  ST.E.128 [R4.64], R60 ;  /* 0x0000003c04007985 */ /* 0x0005e2000c101d06 */
[----:B------:R-:W-:Y:S05]  /*d0e0*/  BRA `(.L_x_1483) ;  /* 0x000009f000007947 */ /* 0x000fea0003800000 */
.L_x_1475:
[----:B------:R-:W2:Y:S01]  /*d0f0*/  S2R R3, SR_TID.X ;  /* 0x0000000000037919 */ /* 0x000ea20000002100 */
[----:B------:R-:W-:Y:S01]  /*d100*/  BSSY B0, `(.L_x_1484) ;  /* 0x0000023000007945 */ /* 0x000fe20003800000 */
[----:B------:R-:W-:Y:S02]  /*d110*/  SHF.R.S32.HI R9, RZ, 0x1f, R250 ;  /* 0x0000001fff097819 */ /* 0x000fe400000114fa */
[----:B------:R-:W-:Y:S02]  /*d120*/  SHF.R.S32.HI R10, RZ, 0x1f, R249 ;  /* 0x0000001fff0a7819 */ /* 0x000fe400000114f9 */
[----:B--2---:R-:W-:-:S13]  /*d130*/  ISETP.GE.AND P0, PT, R3, 0x80, PT ;  /* 0x000000800300780c */ /* 0x004fda0003f06270 */
        /* <DEDUP_REMOVED lines=10> */
[----:B------:R-:W-:Y:S02]  /*d1e0*/  IMAD R4, R250, c[0x0][0x494], R4 ;  /* 0x00012500fa047a24 */ /* 0x000fe400078e0204 */
[----:B------:R-:W-:-:S03]  /*d1f0*/  IMAD R8, R10, c[0x0][0x498], RZ ;  /* 0x000126000a087a24 */ /* 0x000fc600078e02ff */
[----:B------:R-:W-:Y:S01]  /*d200*/  IADD3 R3, R3, R4, RZ ;  /* 0x0000000403037210 */ /* 0x000fe20007ffe0ff */
[----:B------:R-:W-:-:S05]  /*d210*/  @P0 IMAD.HI.U32 R5, R6, c[0x0][0x4ec], RZ ;  /* 0x00013b0006050a27 */ /* 0x000fca00078e00ff */
[----:B------:R-:W-:Y:S01]  /*d220*/  @P0 SHF.R.U32.HI R0, RZ, c[0x0][0x4f0], R5 ;  /* 0x00013c00ff000a19 */ /* 0x000fe20000011605 */
[----:B------:R-:W-:-:S03]  /*d230*/  IMAD.WIDE.U32 R4, R249, c[0x0][0x498], R2 ;  /* 0x00012600f9047a25 */ /* 0x000fc600078e0002 */
[C---:B------:R-:W-:Y:S01]  /*d240*/  IADD3 R7, -R0.reuse, RZ, RZ ;  /* 0x000000ff00077210 */ /* 0x040fe20007ffe1ff */
[----:B------:R-:W-:Y:S01]  /*d250*/  IMAD R3, R249, c[0x0][0x49c], R8 ;  /* 0x00012700f9037a24 */ /* 0x000fe200078e0208 */
[----:B------:R-:W-:-:S03]  /*d260*/  IADD3 R4, P0, R0, R4, RZ ;  /* 0x0000000400047210 */ /* 0x000fc60007f1e0ff */
[----:B------:R-:W-:Y:S01]  /*d270*/  IMAD R2, R7, c[0x0][0x4e8], R6 ;  /* 0x00013a0007027a24 */ /* 0x000fe200078e0206 */
[----:B------:R-:W-:-:S04]  /*d280*/  SHF.R.S32.HI R6, RZ, 0x1f, R0 ;  /* 0x0000001fff067819 */ /* 0x000fc80000011400 */
[----:B------:R-:W-:Y:S02]  /*d290*/  SHF.R.S32.HI R0, RZ, 0x1f, R2 ;  /* 0x0000001fff007819 */ /* 0x000fe40000011402 */
[----:B------:R-:W-:-:S03]  /*d2a0*/  IADD3.X R5, R6, R5, R3, P0, !PT ;  /* 0x0000000506057210 */ /* 0x000fc600007fe403 */
[----:B------:R-:W-:-:S04]  /*d2b0*/  IMAD R0, R0, c[0x0][0x488], RZ ;  /* 0x0001220000007a24 */ /* 0x000fc800078e02ff */
[C---:B------:R-:W-:Y:S02]  /*d2c0*/  IMAD R0, R2.reuse, c[0x0][0x48c], R0 ;  /* 0x0001230002007a24 */ /* 0x040fe400078e0200 */
[----:B------:R-:W-:-:S05]  /*d2d0*/  IMAD.WIDE.U32 R2, R2, c[0x0][0x488], R4 ;  /* 0x0001220002027a25 */ /* 0x000fca00078e0004 */
[----:B------:R-:W-:Y:S02]  /*d2e0*/  IADD3 R0, R3, R0, RZ ;  /* 0x0000000003007210 */ /* 0x000fe40007ffe0ff */
[----:B------:R-:W-:-:S04]  /*d2f0*/  LEA R4, P0, R2, c[0x0][0x450], 0x2 ;  /* 0x0001140002047a11 */ /* 0x000fc800078010ff */
[----:B------:R-:W-:Y:S02]  /*d300*/  LEA.HI.X R5, R2, c[0x0][0x454], R0, 0x2, P0 ;  /* 0x0001150002057a11 */ /* 0x000fe400000f1400 */
[----:B------:R-:W-:-:S05]  /*d310*/  MOV R0, 0xff800000 ;  /* 0xff80000000007802 */ /* 0x000fca0000000f00 */
[----:B------:R2:W-:Y:S02]  /*d320*/  STG.E [R4.64], R0 ;  /* 0x0000000004007986 */ /* 0x0005e4000c101906 */
.L_x_1485:
[----:B------:R-:W-:Y:S05]  /*d330*/  BSYNC B0 ;  /* 0x0000000000007941 */ /* 0x000fea0003800000 */
.L_x_1484:
[----:B--2---:R-:W-:Y:S01]  /*d340*/  MOV R0, c[0x0][0x4e8] ;  /* 0x00013a0000007a02 */ /* 0x004fe20000000f00 */
[----:B------:R-:W-:Y:S01]  /*d350*/  IMAD.WIDE.U32 R2, R250, c[0x0][0x3e8], RZ ;  /* 0x0000fa00fa027a25 */ /* 0x000fe200078e00ff */
[----:B------:R-:W-:Y:S02]  /*d360*/  IADD3 R4, R218, R252, RZ ;  /* 0x000000fcda047210 */ /* 0x000fe40007ffe0ff */
[----:B------:R-:W-:Y:S01]  /*d370*/  ISETP.NE.AND P0, PT, R0, 0x1, PT ;  /* 0x000000010000780c */ /* 0x000fe20003f05270 */
[----:B------:R-:W-:Y:S02]  /*d380*/  IMAD R0, R9, c[0x0][0x3e8], RZ ;  /* 0x0000fa0009007a24 */ /* 0x000fe400078e02ff */
        /* <DEDUP_REMOVED lines=24> */
[----:B------:R2:W3:Y:S02]  /*d510*/  SHFL.IDX PT, R8, R9, RZ, 0x181f ;  /* 0x00181fff09087589 */ /* 0x0004e400000e0000 */
.L_x_1525:
[----:B------:R-:W-:Y:S05]  /*d520*/  BRA.DIV ~URZ, `(.L_x_1487) ;  /* 0x00001fa27f007947 */ /* 0x000fea000b800000 */
[----:B------:R4:W1:Y:S02]  /*d530*/  SHFL.IDX PT, R0, R11, RZ, 0x181f ;  /* 0x00181fff0b007589 */ /* 0x00086400000e0000 */
.L_x_1526:
        /* <DEDUP_REMOVED lines=8> */
[----:B------:R-:W-:Y:S02]  /*d5c0*/  ISETP.GE.AND P0, PT, R213, c[0x0][0x3c8], PT ;  /* 0x0000f200d5007a0c */ /* 0x000fe40003f06270 */
[----:B------:R-:W-:Y:S02]  /*d5d0*/  SHF.R.S32.HI R15, RZ, 0x1f, R195 ;  /* 0x0000001fff0f7819 */ /* 0x000fe400000114c3 */
[----:B------:R-:W-:Y:S02]  /*d5e0*/  SHF.R.S32.HI R14, RZ, 0x1f, R212 ;  /* 0x0000001fff0e7819 */ /* 0x000fe400000114d4 */
[----:B------:R-:W-:-:S03]  /*d5f0*/  SHF.R.S32.HI R13, RZ, 0x1f, R213 ;  /* 0x0000001fff0d7819 */ /* 0x000fc600000114d5 */
[-C--:B-1----:R-:W-:Y:S02]  /*d600*/  @!P2 LEA R6, P5, R195, R0.reuse, 0x1 ;  /* 0x00000000c306a211 */ /* 0x082fe400078a08ff */
[CC--:B------:R-:W-:Y:S02]  /*d610*/  @!P1 LEA R4, P4, R212.reuse, R0.reuse, 0x1 ;  /* 0x00000000d4049211 */ /* 0x0c0fe400078808ff */
[----:B------:R-:W-:Y:S02]  /*d620*/  @!P0 LEA R2, P3, R213, R0, 0x1 ;  /* 0x00000000d5028211 */ /* 0x000fe400078608ff */
[-C--:B---3--:R-:W-:Y:S02]  /*d630*/  @!P2 LEA.HI.X R7, R195, R8.reuse, R15, 0x1, P5 ;  /* 0x00000008c307a211 */ /* 0x088fe400028f0c0f */
[-C--:B------:R-:W-:Y:S02]  /*d640*/  @!P1 LEA.HI.X R5, R212, R8.reuse, R14, 0x1, P4 ;  /* 0x00000008d4059211 */ /* 0x080fe400020f0c0e */
[----:B------:R-:W-:Y:S01]  /*d650*/  @!P0 LEA.HI.X R3, R213, R8, R13, 0x1, P3 ;  /* 0x00000008d5038211 */ /* 0x000fe200018f0c0d */
[----:B------:R1:W-:Y:S04]  /*d660*/  @!P2 ST.E.128 [R6.64], RZ ;  /* 0x000000ff0600a985 */ /* 0x0003e8000c101d06 */
[----:B------:R1:W-:Y:S04]  /*d670*/  @!P1 ST.E.128 [R4.64], RZ ;  /* 0x000000ff04009985 */ /* 0x0003e8000c101d06 */
[----:B------:R1:W-:Y:S02]  /*d680*/  @!P0 ST.E.128 [R2.64], RZ ;  /* 0x000000ff02008985 */ /* 0x0003e4000c101d06 */
.L_x_1489:
[----:B------:R-:W-:Y:S05]  /*d690*/  BSYNC B0 ;  /* 0x0000000000007941 */ /* 0x000fea0003800000 */
.L_x_1488:
[----:B------:R-:W-:Y:S05]  /*d6a0*/  BRA.DIV ~URZ, `(.L_x_1490) ;  /* 0x00001e927f007947 */ /* 0x000fea000b800000 */
[----:B---3--:R3:W2:Y:S04]  /*d6b0*/  SHFL.IDX PT, R8, R9, 0x1, 0x181f ;  /* 0x00381f0009087f89 */ /* 0x0086a800000e0000 */
[----:B-1----:R3:W1:Y:S02]  /*d6c0*/  SHFL.IDX PT, R0, R11, 0x1, 0x181f ;  /* 0x00381f000b007f89 */ /* 0x00266400000e0000 */
.L_x_1527:
[----:B------:R-:W-:Y:S01]  /*d6d0*/  IADD3 R2, R10, 0x20, RZ ;  /* 0x000000200a027810 */ /* 0x000fe20007ffe0ff */
[----:B------:R-:W-:Y:S03]  /*d6e0*/  BSSY B0, `(.L_x_1491) ;  /* 0x0000012000007945 */ /* 0x000fe60003800000 */
        /* <DEDUP_REMOVED lines=17> */
.L_x_1492:
[----:B------:R-:W-:Y:S05]  /*d800*/  BSYNC B0 ;  /* 0x0000000000007941 */ /* 0x000fea0003800000 */
.L_x_1491:
[----:B------:R-:W-:Y:S05]  /*d810*/  BRA.DIV ~URZ, `(.L_x_1493) ;  /* 0x00001df27f007947 */ /* 0x000fea000b800000 */
[----:B--2---:R2:W3:Y:S02]  /*d820*/  SHFL.IDX PT, R8, R9, 0x2, 0x181f ;  /* 0x00581f0009087f89 */ /* 0x0044e400000e0000 */
.L_x_1528:
[----:B------:R-:W-:Y:S05]  /*d830*/  BRA.DIV ~URZ, `(.L_x_1494) ;  /* 0x00001e427f007947 */ /* 0x000fea000b800000 */
[----:B-1----:R1:W2:Y:S02]  /*d840*/  SHFL.IDX PT, R0, R11, 0x2, 0x181f ;  /* 0x00581f000b007f89 */ /* 0x0022a400000e0000 */
.L_x_1529:
        /* <DEDUP_REMOVED lines=10> */
[-C--:B--2---:R-:W-:Y:S02]  /*d8f0*/  @!P2 LEA R6, P5, R195, R0.reuse, 0x1 ;  /* 0x00000000c306a211 */ /* 0x084fe400078a08ff */
        /* <DEDUP_REMOVED lines=8> */
.L_x_1496:
[----:B------:R-:W-:Y:S05]  /*d980*/  BSYNC B0 ;  /* 0x0000000000007941 */ /* 0x000fea0003800000 */
.L_x_1495:
[----:B------:R-:W-:Y:S05]  /*d990*/  BRA.DIV ~URZ, `(.L_x_1497) ;  /* 0x00001d527f007947 */ /* 0x000fea000b800000 */
[----:B---3--:R3:W1:Y:S04]  /*d9a0*/  SHFL.IDX PT, R8, R9, 0x3, 0x181f ;  /* 0x00781f0009087f89 */ /* 0x00866800000e0000 */
[----:B--2---:R3:W2:Y:S02]  /*d9b0*/  SHFL.IDX PT, R0, R11, 0x3, 0x181f ;  /* 0x00781f000b007f89 */ /* 0x0046a400000e0000 */
.L_x_1530:
[----:B------:R-:W-:-:S04]  /*d9c0*/  IADD3 R2, R10, 0x60, RZ ;  /* 0x000000600a027810 */ /* 0x000fc80007ffe0ff */
[----:B------:R-:W-:-:S13]  /*d9d0*/  ISETP.GE.AND P0, PT, R2, R12, PT ;  /* 0x0000000c0200720c */ /* 0x000fda0003f06270 */
[----:B------:R-:W-:Y:S05]  /*d9e0*/  @P0 BRA `(.L_x_1483) ;  /* 0x000000f000000947 */ /* 0x000fea0003800000 */
[----:B------:R-:W-:Y:S02]  /*d9f0*/  ISETP.GE.AND P2, PT, R195, c[0x0][0x3c8], PT ;  /* 0x0000f200c3007a0c */ /* 0x000fe40003f46270 */
[----:B------:R-:W-:Y:S02]  /*da00*/  ISETP.GE.AND P1, PT, R212, c[0x0][0x3c8], PT ;  /* 0x0000f200d4007a0c */ /* 0x000fe40003f26270 */
[----:B------:R-:W-:Y:S02]  /*da10*/  ISETP.GE.AND P0, PT, R213, c[0x0][0x3c8], PT ;  /* 0x0000f200d5007a0c */ /* 0x000fe40003f06270 */
[----:B------:R-:W-:Y:S02]  /*da20*/  SHF.R.S32.HI R13, RZ, 0x1f, R195 ;  /* 0x0000001fff0d7819 */ /* 0x000fe400000114c3 */
[----:B-1-34-:R-:W-:Y:S02]  /*da30*/  SHF.R.S32.HI R11, RZ, 0x1f, R212 ;  /* 0x0000001fff0b7819 */ /* 0x01afe400000114d4 */
[----:B------:R-:W-:-:S03]  /*da40*/  SHF.R.S32.HI R9, RZ, 0x1f, R213 ;  /* 0x0000001fff097819 */ /* 0x000fc600000114d5 */
[-C--:B--2---:R-:W-:Y:S02]  /*da50*/  @!P2 LEA R6, P5, R195, R0.reuse, 0x1 ;  /* 0x00000000c306a211 */ /* 0x084fe400078a08ff */
[CC--:B------:R-:W-:Y:S02]  /*da60*/  @!P1 LEA R4, P4, R212.reuse, R0.reuse, 0x1 ;  /* 0x00000000d4049211 */ /* 0x0c0fe400078808ff */
[----:B------:R-:W-:Y:S02]  /*da70*/  @!P0 LEA R2, P3, R213, R0, 0x1 ;  /* 0x00000000d5028211 */ /* 0x000fe400078608ff */
[-C--:B------:R-:W-:Y:S02]  /*da80*/  @!P2 LEA.HI.X R7, R195, R8.reuse, R13, 0x1, P5 ;  /* 0x00000008c307a211 */ /* 0x080fe400028f0c0d */
[-C--:B------:R-:W-:Y:S02]  /*da90*/  @!P1 LEA.HI.X R5, R212, R8.reuse, R11, 0x1, P4 ;  /* 0x00000008d4059211 */ /* 0x080fe400020f0c0b */
[----:B------:R-:W-:Y:S01]  /*daa0*/  @!P0 LEA.HI.X R3, R213, R8, R9, 0x1, P3 ;  /* 0x00000008d5038211 */ /* 0x000fe200018f0c09 */
[----:B------:R1:W-:Y:S04]  /*dab0*/  @!P2 ST.E.128 [R6.64], RZ ;  /* 0x000000ff0600a985 */ /* 0x0003e8000c101d06 */
[----:B------:R1:W-:Y:S04]  /*dac0*/  @!P1 ST.E.128 [R4.64], RZ ;  /* 0x000000ff04009985 */ /* 0x0003e8000c101d06 */
[----:B------:R1:W-:Y:S02]  /*dad0*/  @!P0 ST.E.128 [R2.64], RZ ;  /* 0x000000ff02008985 */ /* 0x0003e4000c101d06 */
.L_x_1483:
[----:B------:R-:W-:Y:S05]  /*dae0*/  BSYNC B1 ;  /* 0x0000000000017941 */ /* 0x000fea0003800000 */
.L_x_1474:
[----:B--2-4-:R-:W2:Y:S02]  /*daf0*/  LDL R0, [R1+0x2c] ;  /* 0x00002c0001007983 */ /* 0x014ea40000100800 */
[----:B--2---:R-:W-:-:S13]  /*db00*/  ISETP.NE.AND P0, PT, R0, RZ, PT ;  /* 0x000000ff0000720c */ /* 0x004fda0003f05270 */
[----:B------:R-:W-:Y:S01]  /*db10*/  @P0 WARPSYNC 0xffffffff ;  /* 0xffffffff00000948 */ /* 0x000fe20003800000 */
[----:B------:R-:W-:Y:S06]  /*db20*/  @P0 BAR.SYNC.DEFER_BLOCKING 0x5, 0x100 ;  /* 0x0144000000000b1d */ /* 0x000fec0000010000 */
[----:B------:R-:W2:Y:S04]  /*db30*/  @P0 LDS R0, [0x24100] ;  /* 0x02410000ff000984 */ /* 0x000ea80000000800 */
[----:B--2---:R2:W-:Y:S04]  /*db40*/  @P0 STL [R1], R0 ;  /* 0x0000000001000387 */ /* 0x0045e80000100800 */
[----:B------:R-:W-:Y:S06]  /*db50*/  @P0 BAR.ARV 0x4, 0x100 ;  /* 0x0104000000000b1d */ /* 0x000fec0000002000 */
[----:B------:R-:W-:Y:S05]  /*db60*/  @P0 BRA `(.L_x_1498) ;  /* 0x0000007000000947 */ /* 0x000fea0003800000 */
[----:B------:R-:W-:Y:S05]  /*db70*/  BRA.DIV ~URZ, `(.L_x_1499) ;  /* 0x00001c427f007947 */ /* 0x000fea000b800000 */
[----:B--2---:R2:W4:Y:S02]  /*db80*/  SHFL.IDX PT, R0, R65, RZ, 0x1f ;  /* 0x00001fff41007589 */ /* 0x00452400000e0000 */
.L_x_1531:
[----:B------:R-:W-:Y:S01]  /*db90*/  WARPSYNC 0xffffffff ;  /* 0xffffffff00007948 */ /* 0x000fe20003800000 */
[----:B------:R-:W-:Y:S06]  /*dba0*/  BAR.SYNC.DEFER_BLOCKING 0x4, 0x100 ;  /* 0x0104000000007b1d */ /* 0x000fec0000010000 */
[----:B----4-:R4:W-:Y:S04]  /*dbb0*/  STL [R1], R0 ;  /* 0x0000000001007387 */ /* 0x0109e80000100800 */
[----:B------:R4:W-:Y:S04]  /*dbc0*/  @!P6 STS [0x24100], R65 ;  /* 0x02410041ff00e388 */ /* 0x0009e80000000800 */
[----:B------:R-:W-:Y:S06]  /*dbd0*/  BAR.ARV 0x5, 0x100 ;  /* 0x0144000000007b1d */ /* 0x000fec0000002000 */
.L_x_1498:
[----:B--2-4-:R-:W2:Y:S02]  /*dbe0*/  LDL R0, [R1] ;  /* 0x0000000001007983 */ /* 0x014ea40000100800 */
[----:B--2---:R-:W-:-:S13]  /*dbf0*/  ISETP.GE.AND P0, PT, R0, c[0x0][0x538], PT ;  /* 0x00014e0000007a0c */ /* 0x004fda0003f06270 */
[----:B-1-3--:R-:W-:Y:S01]  /*dc00*/  @P0 CALL.REL.NOINC `(.L_x_1500) ;  /* 0x0000001000000944 */ /* 0x00afe20003c00000 */
[----:B------:R-:W-:Y:S05]  /*dc10*/  BRA `(.L_x_1501) ;  /* 0xffff2c9000007947 */ /* 0x000fea000383ffff */
.L_x_1500:
[----:B------:R-:W-:Y:S05]  /*dc20*/  EXIT ;  /* 0x000000000000794d */ /* 0x000fea0003800000 */
.L_x_1425:
[----:B------:R-:W-:Y:S01]  /*dc30*/  IMAD.MOV.U32 R161, RZ, RZ, R9 ;  /* 0x000000ffffa17224 */ /* 0x000fe200078e0009 */
[----:B------:R-:W-:Y:S01]  /*dc40*/  MOV R160, RZ ;  /* 0x000000ff00a07202 */ /* 0x000fe20000000f00 */
[----:B------:R-:W-:Y:S01]  /*dc50*/  IMAD.MOV.U32 R3, RZ, RZ, 0x181f ;  /* 0x0000181fff037424 */ /* 0x000fe200078e00ff */
[----:B------:R-:W-:Y:S02]  /*dc60*/  MOV R2, 0xdc80 ;  /* 0x0000dc8000027802 */ /* 0x000fe40000000f00 */
[----:B-----5:R-:W-:Y:S05]  /*dc70*/  CALL.REL.NOINC `($__internal_7_$__cuda_sm70_shflsync_idx_p) ;  /* 0x00001c0000007944 */ /* 0x020fea0003c00000 */
[----:B------:R-:W-:Y:S01]  /*dc80*/  MOV R8, R160 ;  /* 0x000000a000087202 */ /* 0x000fe20000000f00 */
[----:B------:R-:W-:Y:S05]  /*dc90*/  BRA `(.L_x_1502) ;  /* 0xffff369000007947 */ /* 0x000fea000383ffff */
.L_x_1426:
[----:B------:R-:W-:Y:S01]  /*dca0*/  IMAD.MOV.U32 R161, RZ, RZ, R11 ;  /* 0x000000ffffa17224 */ /* 0x000fe200078e000b */
[----:B------:R-:W-:Y:S01]  /*dcb0*/  MOV R160, RZ ;  /* 0x000000ff00a07202 */ /* 0x000fe20000000f00 */
[----:B------:R-:W-:Y:S01]  /*dcc0*/  IMAD.MOV.U32 R3, RZ, RZ, 0x181f ;  /* 0x0000181fff037424 */ /* 0x000fe200078e00ff */
[----:B------:R-:W-:Y:S02]  /*dcd0*/  MOV R2, 0xdcf0 ;  /* 0x0000dcf000027802 */ /* 0x000fe40000000f00 */
[----:B-12--5:R-:W-:Y:S05]  /*dce0*/  CALL.REL.NOINC `($__internal_7_$__cuda_sm70_shflsync_idx_p) ;  /* 0x00001b9000007944 */ /* 0x026fea0003c00000 */
[----:B------:R-:W-:Y:S01]  /*dcf0*/  MOV R0, R160 ;  /* 0x000000a000007202 */ /* 0x000fe20000000f00 */
[----:B------:R-:W-:Y:S05]  /*dd00*/  BRA `(.L_x_1503) ;  /* 0xffff364000007947 */ /* 0x000fea000383ffff */
.L_x_1429:
[----:B------:R-:W-:Y:S01]  /*dd10*/  IMAD.MOV.U32 R161, RZ, RZ, R9 ;  /* 0x000000ffffa17224 */ /* 0x000fe200078e0009 */
[----:B------:R-:W-:Y:S01]  /*dd20*/  MOV R160, 0x1 ;  /* 0x0000000100a07802 */ /* 0x000fe20000000f00 */
[----:B--2---:R-:W-:Y:S01]  /*dd30*/  IMAD.MOV.U32 R3, RZ, RZ, 0x181f ;  /* 0x0000181fff037424 */ /* 0x004fe200078e00ff */
[----:B------:R-:W-:-:S02]  /*dd40*/  MOV R2, 0xdd60 ;  /* 0x0000dd6000027802 */ /* 0x000fc40000000f00 */
[----:B-1-345:R-:W-:Y:S05]  /*dd50*/  CALL.REL.NOINC `($__internal_7_$__cuda_sm70_shflsync_idx_p) ;  /* 0x00001b2000007944 */ /* 0x03afea0003c00000 */
[----:B------:R-:W-:Y:S01]  /*dd60*/  IMAD.MOV.U32 R8, RZ, RZ, R160 ;  /* 0x000000ffff087224 */ /* 0x000fe200078e00a0 */
[----:B------:R-:W-:Y:S01]  /*dd70*/  MOV R160, 0x1 ;  /* 0x0000000100a07802 */ /* 0x000fe20000000f00 */
[----:B------:R-:W-:Y:S01]  /*dd80*/  IMAD.MOV.U32 R161, RZ, RZ, R11 ;  /* 0x000000ffffa17224 */ /* 0x000fe200078e000b */
[----:B------:R-:W-:-:S02]  /*dd90*/  MOV R3, 0x181f ;  /* 0x0000181f00037802 */ /* 0x000fc40000000f00 */
[----:B------:R-:W-:Y:S02]  /*dda0*/  MOV R2, 0xddc0 ;  /* 0x0000ddc000027802 */ /* 0x000fe40000000f00 */
[----:B------:R-:W-:Y:S05]  /*ddb0*/  CALL.REL.NOINC `($__internal_7_$__cuda_sm70_shflsync_idx_p) ;  /* 0x00001ac000007944 */ /* 0x000fea0003c00000 */
[----:B------:R-:W-:Y:S01]  /*ddc0*/  MOV R0, R160 ;  /* 0x000000a000007202 */ /* 0x000fe20000000f00 */
[----:B------:R-:W-:Y:S05]  /*ddd0*/  BRA `(.L_x_1504) ;  /* 0xffff370000007947 */ /* 0x000fea000383ffff */
.L_x_1432:
[----:B------:R-:W-:Y:S01]  /*dde0*/  IMAD.MOV.U32 R161, RZ, RZ, R9 ;  /* 0x000000ffffa17224 */ /* 0x000fe200078e0009 */
[----:B------:R-:W-:Y:S01]  /*ddf0*/  MOV R160, 0x2 ;  /* 0x0000000200a07802 */ /* 0x000fe20000000f00 */
[----:B-1----:R-:W-:Y:S01]  /*de00*/  IMAD.MOV.U32 R3, RZ, RZ, 0x181f ;  /* 0x0000181fff037424 */ /* 0x002fe200078e00ff */
[----:B------:R-:W-:Y:S02]  /*de10*/  MOV R2, 0xde30 ;  /* 0x0000de3000027802 */ /* 0x000fe40000000f00 */
[----:B--2345:R-:W-:Y:S05]  /*de20*/  CALL.REL.NOINC `($__internal_7_$__cuda_sm70_shflsync_idx_p) ;  /* 0x00001a5000007944 */ /* 0x03cfea0003c00000 */
[----:B------:R-:W-:Y:S01]  /*de30*/  MOV R8, R160 ;  /* 0x000000a000087202 */ /* 0x000fe20000000f00 */
[----:B------:R-:W-:Y:S05]  /*de40*/  BRA `(.L_x_1505) ;  /* 0xffff37f000007947 */ /* 0x000fea000383ffff */
.L_x_1433:
[----:B------:R-:W-:Y:S01]  /*de50*/  IMAD.MOV.U32 R161, RZ, RZ, R11 ;  /* 0x000000ffffa17224 */ /* 0x000fe200078e000b */
[----:B------:R-:W-:Y:S01]  /*de60*/  MOV R160, 0x2 ;  /* 0x0000000200a07802 */ /* 0x000fe20000000f00 */
[----:B------:R-:W-:Y:S01]  /*de70*/  IMAD.MOV.U32 R3, RZ, RZ, 0x181f ;  /* 0x0000181fff037424 */ /* 0x000fe200078e00ff */
[----:B------:R-:W-:Y:S02]  /*de80*/  MOV R2, 0xdea0 ;  /* 0x0000dea000027802 */ /* 0x000fe40000000f00 */
[----:B-12345:R-:W-:Y:S05]  /*de90*/  CALL.REL.NOINC `($__internal_7_$__cuda_sm70_shflsync_idx_p) ;  /* 0x000019e000007944 */ /* 0x03efea0003c00000 */
[----:B------:R-:W-:Y:S01]  /*dea0*/  MOV R0, R160 ;  /* 0x000000a000007202 */ /* 0x000fe20000000f00 */
[----:B------:R-:W-:Y:S05]  /*deb0*/  BRA `(.L_x_1506) ;  /* 0xffff37a000007947 */ /* 0x000fea000383ffff */
.L_x_1436:
[----:B------:R-:W-:Y:S01]  /*dec0*/  IMAD.MOV.U32 R161, RZ, RZ, R9 ;  /* 0x000000ffffa17224 */ /* 0x000fe200078e0009 */
[----:B------:R-:W-:Y:S01]  /*ded0*/  MOV R160, 0x3 ;  /* 0x0000000300a07802 */ /* 0x000fe20000000f00 */
[----:B-1----:R-:W-:Y:S01]  /*dee0*/  IMAD.MOV.U32 R3, RZ, RZ, 0x181f ;  /* 0x0000181fff037424 */ /* 0x002fe200078e00ff */
[----:B------:R-:W-:-:S02]  /*def0*/  MOV R2, 0xdf10 ;  /* 0x0000df1000027802 */ /* 0x000fc40000000f00 */
[----:B--2345:R-:W-:Y:S05]  /*df00*/  CALL.REL.NOINC `($__internal_7_$__cuda_sm70_shflsync_idx_p) ;  /* 0x0000197000007944 */ /* 0x03cfea0003c00000 */
        /* <DEDUP_REMOVED lines=8> */
.L_x_1439:
[----:B------:R-:W-:Y:S01]  /*df90*/  IMAD.MOV.U32 R161, RZ, RZ, R9 ;  /* 0x000000ffffa17224 */ /* 0x000fe200078e0009 */
[----:B------:R-:W-:Y:S01]  /*dfa0*/  MOV R160, RZ ;  /* 0x000000ff00a07202 */ /* 0x000fe20000000f00 */
[----:B------:R-:W-:Y:S01]  /*dfb0*/  IMAD.MOV.U32 R3, RZ, RZ, 0x181f ;  /* 0x0000181fff037424 */ /* 0x000fe200078e00ff */
[----:B------:R-:W-:Y:S02]  /*dfc0*/  MOV R2, 0xdfe0 ;  /* 0x0000dfe000027802 */ /* 0x000fe40000000f00 */
[----:B------:R-:W-:Y:S05]  /*dfd0*/  CALL.REL.NOINC `($__internal_7_$__cuda_sm70_shflsync_idx_p) ;  /* 0x000018a000007944 */ /* 0x000fea0003c00000 */
[----:B------:R-:W-:Y:S01]  /*dfe0*/  MOV R8, R160 ;  /* 0x000000a000087202 */ /* 0x000fe20000000f00 */
[----:B------:R-:W-:Y:S05]  /*dff0*/  BRA `(.L_x_1508) ;  /* 0xffff432000007947 */ /* 0x000fea000383ffff */
.L_x_1440:
[----:B------:R-:W-:Y:S01]  /*e000*/  IMAD.MOV.U32 R161, RZ, RZ, R12 ;  /* 0x000000ffffa17224 */ /* 0x000fe200078e000c */
[----:B------:R-:W-:Y:S01]  /*e010*/  MOV R160, RZ ;  /* 0x000000ff00a07202 */ /* 0x000fe20000000f00 */
[----:B------:R-:W-:Y:S01]  /*e020*/  IMAD.MOV.U32 R3, RZ, RZ, 0x181f ;  /* 0x0000181fff037424 */ /* 0x000fe200078e00ff */
[----:B------:R-:W-:Y:S02]  /*e030*/  MOV R2, 0xe050 ;  /* 0x0000e05000027802 */ /* 0x000fe40000000f00 */
[----:B-12---:R-:W-:Y:S05]  /*e040*/  CALL.REL.NOINC `($__internal_7_$__cuda_sm70_shflsync_idx_p) ;  /* 0x0000183000007944 */ /* 0x006fea0003c00000 */
[C---:B------:R-:W-:Y:S01]  /*e050*/  IADD3 R6, P6, R160.reuse, R17, RZ ;  /* 0x00000011a0067210 */ /* 0x040fe20007fde0ff */
[----:B------:R-:W-:Y:S01]  /*e060*/  IMAD.MOV.U32 R161, RZ, RZ, R9 ;  /* 0x000000ffffa17224 */ /* 0x000fe200078e0009 */
[----:B------:R-:W-:-:S02]  /*e070*/  IADD3 R4, P5, R160, R18, RZ ;  /* 0x00000012a0047210 */ /* 0x000fc40007fbe0ff */
[----:B------:R-:W-:Y:S01]  /*e080*/  IADD3 R2, P0, R160, R19, RZ ;  /* 0x00000013a0027210 */ /* 0x000fe20007f1e0ff */
[C---:B------:R-:W-:Y:S01]  /*e090*/  IMAD.X R7, R8.reuse, 0x1, R14, P6 ;  /* 0x0000000108077824 */ /* 0x040fe200030e060e */
[----:B------:R-:W-:Y:S01]  /*e0a0*/  ISETP.GE.AND P6, PT, R195, c[0x0][0x1d4], PT ;  /* 0x00007500c3007a0c */ /* 0x000fe20003fc6270 */
[----:B------:R-:W-:Y:S01]  /*e0b0*/  IMAD.X R5, R8, 0x1, R16, P5 ;  /* 0x0000000108057824 */ /* 0x000fe200028e0610 */
[----:B------:R-:W-:Y:S01]  /*e0c0*/  ISETP.GE.AND P5, PT, R212, c[0x0][0x1d4], PT ;  /* 0x00007500d4007a0c */ /* 0x000fe20003fa6270 */
[----:B------:R-:W-:Y:S01]  /*e0d0*/  IMAD.X R3, R8, 0x1, R15, P0 ;  /* 0x0000000108037824 */ /* 0x000fe200000e060f */
[----:B------:R-:W-:Y:S01]  /*e0e0*/  ISETP.GE.AND P0, PT, R213, c[0x0][0x1d4], PT ;  /* 0x00007500d5007a0c */ /* 0x000fe20003f06270 */
[----:B------:R-:W-:Y:S01]  /*e0f0*/  IMAD.MOV.U32 R160, RZ, RZ, 0x1 ;  /* 0x00000001ffa07424 */ /* 0x000fe200078e00ff */
[----:B------:R-:W-:Y:S02]  /*e100*/  SEL R11, RZ, 0x10, P6 ;  /* 0x00000010ff0b7807 */ /* 0x000fe40003000000 */
[----:B------:R-:W-:-:S02]  /*e110*/  SEL R10, RZ, 0x10, P5 ;  /* 0x00000010ff0a7807 */ /* 0x000fc40002800000 */
[----:B------:R-:W-:-:S03]  /*e120*/  SEL R9, RZ, 0x10, P0 ;  /* 0x00000010ff097807 */ /* 0x000fc60000000000 */
[----:B------:R-:W-:Y:S01]  /*e130*/  @!PT LDS RZ, [RZ] ;  /* 0x00000000fffff984 */ /* 0x000fe20000000800 */
[----:B------:R-:W-:Y:S01]  /*e140*/  @!PT LDS RZ, [RZ] ;  /* 0x00000000fffff984 */ /* 0x000fe20000000800 */
[----:B------:R-:W-:Y:S01]  /*e150*/  @!PT LDS RZ, [RZ] ;  /* 0x00000000fffff984 */ /* 0x000fe20000000800 */
[----:B------:R1:W-:Y:S04]  /*e160*/  LDGSTS.E.BYPASS.LTC128B.128 [R220+0x12100], [R6.64], !P6 ;  /* 0x1210000006dc7fae */ /* 0x0003e8000f101d46 */
[----:B------:R1:W-:Y:S04]  /*e170*/  LDGSTS.E.BYPASS.LTC128B.128 [R220+0x14100], [R4.64], !P5 ;  /* 0x1410000004dc7fae */ /* 0x0003e8000e901d46 */
[----:B------:R2:W-:Y:S02]  /*e180*/  LDGSTS.E.BYPASS.LTC128B.128 [R220+0x16100], [R2.64], !P0 ;  /* 0x1610000002dc7fae */ /* 0x0005e4000c101d46 */
[----:B--2---:R-:W-:Y:S01]  /*e190*/  IMAD.MOV.U32 R3, RZ, RZ, 0x181f ;  /* 0x0000181fff037424 */ /* 0x004fe200078e00ff */
[----:B------:R-:W-:-:S02]  /*e1a0*/  MOV R2, 0xe1c0 ;  /* 0x0000e1c000027802 */ /* 0x000fc40000000f00 */
[----:B-1----:R-:W-:Y:S05]  /*e1b0*/  CALL.REL.NOINC `($__internal_7_$__cuda_sm70_shflsync_idx_p) ;  /* 0x000016c000007944 */ /* 0x002fea0003c00000 */
        /* <DEDUP_REMOVED lines=8> */
.L_x_1443:
[----:B------:R-:W-:Y:S01]  /*e240*/  IMAD.MOV.U32 R161, RZ, RZ, R13 ;  /* 0x000000ffffa17224 */ /* 0x000fe200078e000d */
[----:B------:R-:W-:Y:S01]  /*e250*/  MOV R160, RZ ;  /* 0x000000ff00a07202 */ /* 0x000fe20000000f00 */
[----:B------:R-:W-:Y:S01]  /*e260*/  IMAD.MOV.U32 R3, RZ, RZ, 0x181f ;  /* 0x0000181fff037424 */ /* 0x000fe200078e00ff */
[----:B------:R-:W-:Y:S02]  /*e270*/  MOV R2, 0xe290 ;  /* 0x0000e29000027802 */ /* 0x000fe40000000f00 */
[----:B-1234-:R-:W-:Y:S05]  /*e280*/  CALL.REL.NOINC `($__internal_7_$__cuda_sm70_shflsync_idx_p) ;  /* 0x000015f000007944 */ /* 0x01efea0003c00000 */
[----:B------:R-:W-:Y:S01]  /*e290*/  MOV R12, R160 ;  /* 0x000000a0000c7202 */ /* 0x000fe20000000f00 */
[----:B------:R-:W-:Y:S05]  /*e2a0*/  BRA `(.L_x_1510) ;  /* 0xffff45e000007947 */ /* 0x000fea000383ffff */
.L_x_1444:
[----:B------:R-:W-:Y:S01]  /*e2b0*/  IMAD.MOV.U32 R161, RZ, RZ, R21 ;  /* 0x000000ffffa17224 */ /* 0x000fe200078e0015 */
[----:B------:R-:W-:Y:S01]  /*e2c0*/  MOV R160, RZ ;  /* 0x000000ff00a07202 */ /* 0x000fe20000000f00 */
[----:B------:R-:W-:Y:S01]  /*e2d0*/  IMAD.MOV.U32 R3, RZ, RZ, 0x181f ;  /* 0x0000181fff037424 */ /* 0x000fe200078e00ff */
[----:B------:R-:W-:Y:S02]  /*e2e0*/  MOV R2, 0xe300 ;  /* 0x0000e30000027802 */ /* 0x000fe40000000f00 */
[----:B-1234-:R-:W-:Y:S05]  /*e2f0*/  CALL.REL.NOINC `($__internal_7_$__cuda_sm70_shflsync_idx_p) ;  /* 0x0000158000007944 */ /* 0x01efea0003c00000 */
[C---:B------:R-:W-:Y:S01]  /*e300*/  IADD3 R16, P0, R160.reuse, R25, RZ ;  /* 0x00000019a0107210 */ /* 0x040fe20007f1e0ff */
[----:B------:R-:W-:Y:S01]  /*e310*/  IMAD.MOV.U32 R161, RZ, RZ, R13 ;  /* 0x000000ffffa17224 */ /* 0x000fe200078e000d */
[----:B------:R-:W-:-:S02]  /*e320*/  IADD3 R14, P1, R160, R26, RZ ;  /* 0x0000001aa00e7210 */ /* 0x000fc40007f3e0ff */
[----:B------:R-:W-:Y:S01]  /*e330*/  ISETP.GE.AND P6, PT, R195, c[0x0][0x1d4], PT ;  /* 0x00007500c3007a0c */ /* 0x000fe20003fc6270 */
[----:B------:R-:W-:Y:S01]  /*e340*/  IMAD.X R17, R12, 0x1, R22, P0 ;  /* 0x000000010c117824 */ /* 0x000fe200000e0616 */
[----:B------:R-:W-:Y:S01]  /*e350*/  ISETP.GE.AND P5, PT, R212, c[0x0][0x1d4], PT ;  /* 0x00007500d4007a0c */ /* 0x000fe20003fa6270 */
[----:B------:R-:W-:Y:S01]  /*e360*/  IMAD.X R15, R12, 0x1, R23, P1 ;  /* 0x000000010c0f7824 */ /* 0x000fe200008e0617 */
[----:B------:R-:W-:Y:S02]  /*e370*/  ISETP.GE.AND P0, PT, R213, c[0x0][0x1d4], PT ;  /* 0x00007500d5007a0c */ /* 0x000fe40003f06270 */
        /* <DEDUP_REMOVED lines=23> */
.L_x_1447:
[----:B------:R-:W-:Y:S01]  /*e4f0*/  IMAD.MOV.U32 R161, RZ, RZ, R5 ;  /* 0x000000ffffa17224 */ /* 0x000fe200078e0005 */
[----:B------:R-:W-:Y:S01]  /*e500*/  MOV R160, RZ ;  /* 0x000000ff00a07202 */ /* 0x000fe20000000f00 */
[----:B------:R-:W-:Y:S01]  /*e510*/  IMAD.MOV.U32 R3, RZ, RZ, 0x181f ;  /* 0x0000181fff037424 */ /* 0x000fe200078e00ff */
[----:B------:R-:W-:Y:S02]  /*e520*/  MOV R2, 0xe540 ;  /* 0x0000e54000027802 */ /* 0x000fe40000000f00 */
[----:B------:R-:W-:Y:S05]  /*e530*/  CALL.REL.NOINC `($__internal_7_$__cuda_sm70_shflsync_idx_p) ;  /* 0x0000134000007944 */ /* 0x000fea0003c00000 */
[----:B------:R-:W-:Y:S01]  /*e540*/  MOV R4, R160 ;  /* 0x000000a000047202 */ /* 0x000fe20000000f00 */
[----:B------:R-:W-:Y:S05]  /*e550*/  BRA `(.L_x_1512) ;  /* 0xffff6a3000007947 */ /* 0x000fea000383ffff */
.L_x_1448:
        /* <DEDUP_REMOVED lines=36> */
.L_x_1452:
[----:B------:R-:W-:Y:S01]  /*e7a0*/  MOV R160, RZ ;  /* 0x000000ff00a07202 */ /* 0x000fe20000000f00 */
[----:B------:R-:W-:Y:S01]  /*e7b0*/  IMAD.MOV.U32 R161, RZ, RZ, R20 ;  /* 0x000000ffffa17224 */ /* 0x000fe200078e0014 */
[----:B------:R-:W-:Y:S01]  /*e7c0*/  MOV R2, 0xe7f0 ;  /* 0x0000e7f000027802 */ /* 0x000fe20000000f00 */
[----:B------:R-:W-:Y:S02]  /*e7d0*/  IMAD.MOV.U32 R3, RZ, RZ, 0x181f ;  /* 0x0000181fff037424 */ /* 0x000fe400078e00ff */
[----:B-1234-:R-:W-:Y:S05]  /*e7e0*/  CALL.REL.NOINC `($__internal_7_$__cuda_sm70_shflsync_idx_p) ;  /* 0x0000109000007944 */ /* 0x01efea0003c00000 */
[----:B------:R-:W-:Y:S01]  /*e7f0*/  MOV R5, R160 ;  /* 0x000000a000057202 */ /* 0x000fe20000000f00 */
[----:B------:R-:W-:-:S05]  /*e800*/  BRA `(.L_x_1514) ;  /* 0xffff6e3000007947 */ /* 0x000fca000383ffff */
.L_x_1453:
[----:B------:R-:W-:Y:S01]  /*e810*/  MOV R160, RZ ;  /* 0x000000ff00a07202 */ /* 0x000fe20000000f00 */
[----:B------:R-:W-:Y:S01]  /*e820*/  IMAD.MOV.U32 R161, RZ, RZ, R21 ;  /* 0x000000ffffa17224 */ /* 0x000fe200078e0015 */
[----:B------:R-:W-:Y:S01]  /*e830*/  MOV R2, 0xe860 ;  /* 0x0000e86000027802 */ /* 0x000fe20000000f00 */
[----:B------:R-:W-:Y:S02]  /*e840*/  IMAD.MOV.U32 R3, RZ, RZ, 0x181f ;  /* 0x0000181fff037424 */ /* 0x000fe400078e00ff */
[----:B-1234-:R-:W-:Y:S05]  /*e850*/  CALL.REL.NOINC `($__internal_7_$__cuda_sm70_shflsync_idx_p) ;  /* 0x0000102000007944 */ /* 0x01efea0003c00000 */
[----:B------:R-:W-:Y:S01]  /*e860*/  ISETP.GE.AND P6, PT, R195, c[0x0][0x1d4], PT ;  /* 0x00007500c3007a0c */ /* 0x000fe20003fc6270 */
[----:B------:R-:W-:Y:S01]  /*e870*/  IMAD R4, R210, 0x6000, R231 ;  /* 0x00006000d2047824 */ /* 0x000fe200078e02e7 */
[----:B------:R-:W-:Y:S01]  /*e880*/  IADD3 R2, P0, R160, R29, RZ ;  /* 0x0000001da0027210 */ /* 0x000fe20007f1e0ff */
[----:B------:R-:W-:Y:S01]  /*e890*/  IMAD.MOV.U32 R161, RZ, RZ, R20 ;  /* 0x000000ffffa17224 */ /* 0x000fe200078e0014 */
[----:B------:R-:W-:Y:S02]  /*e8a0*/  ISETP.GE.AND P5, PT, R212, c[0x0][0x1d4], PT ;  /* 0x00007500d4007a0c */ /* 0x000fe40003fa6270 */
[C---:B------:R-:W-:Y:S01]  /*e8b0*/  IADD3 R6, P1, R160.reuse, R30, RZ ;  /* 0x0000001ea0067210 */ /* 0x040fe20007f3e0ff */
[----:B------:R-:W-:Y:S01]  /*e8c0*/  IMAD.X R3, R5, 0x1, R22, P0 ;  /* 0x0000000105037824 */ /* 0x000fe200000e0616 */
[----:B------:R-:W-:Y:S02]  /*e8d0*/  ISETP.GE.AND P0, PT, R213, c[0x0][0x1d4], PT ;  /* 0x00007500d5007a0c */ /* 0x000fe40003f06270 */
[----:B------:R-:W-:Y:S01]  /*e8e0*/  SEL R20, RZ, 0x10, P6 ;  /* 0x00000010ff147807 */ /* 0x000fe20003000000 */
[C---:B------:R-:W-:Y:S01]  /*e8f0*/  IMAD.X R7, R5.reuse, 0x1, R23, P1 ;  /* 0x0000000105077824 */ /* 0x040fe200008e0617 */
[----:B------:R-:W-:Y:S01]  /*e900*/  SEL R15, RZ, 0x10, P5 ;  /* 0x00000010ff0f7807 */ /* 0x000fe20002800000 */
[----:B------:R-:W-:Y:S01]  /*e910*/  @!PT LDS RZ, [RZ] ;  /* 0x00000000fffff984 */ /* 0x000fe20000000800 */
[----:B------:R-:W-:Y:S01]  /*e920*/  @!PT LDS RZ, [RZ] ;  /* 0x00000000fffff984 */ /* 0x000fe20000000800 */
[----:B------:R-:W-:Y:S01]  /*e930*/  @!PT LDS RZ, [RZ] ;  /* 0x00000000fffff984 */ /* 0x000fe20000000800 */
[----:B------:R1:W-:Y:S01]  /*e940*/  LDGSTS.E.BYPASS.LTC128B.128 [R4], [R2.64], !P6 ;  /* 0x0000000002047fae */ /* 0x0003e2000f101d46 */
[----:B------:R-:W-:Y:S03]  /*e950*/  SEL R14, RZ, 0x10, P0 ;  /* 0x00000010ff0e7807 */ /* 0x000fe60000000000 */
[----:B------:R2:W-:Y:S01]  /*e960*/  LDGSTS.E.BYPASS.LTC128B.128 [R4+0x2000], [R6.64], !P5 ;  /* 0x0200000006047fae */ /* 0x0005e2000e901d46 */
[----:B-1----:R-:W-:Y:S01]  /*e970*/  IADD3 R2, P1, R160, R31, RZ ;  /* 0x0000001fa0027210 */ /* 0x002fe20007f3e0ff */
[----:B------:R-:W-:Y:S04]  /*e980*/  IMAD.MOV.U32 R160, RZ, RZ, 0x1 ;  /* 0x00000001ffa07424 */ /* 0x000fe800078e00ff */
[----:B------:R-:W-:Y:S05]  /*e990*/  IMAD.X R3, R5, 0x1, R28, P1 ;  /* 0x0000000105037824 */ /* 0x000fea00008e061c */
[----:B------:R1:W-:Y:S02]  /*e9a0*/  LDGSTS.E.BYPASS.LTC128B.128 [R4+0x4000], [R2.64], !P0 ;  /* 0x0400000002047fae */ /* 0x0003e4000c101d46 */
[----:B-1----:R-:W-:Y:S01]  /*e9b0*/  MOV R2, 0xe9e0 ;  /* 0x0000e9e000027802 */ /* 0x002fe20000000f00 */
[----:B------:R-:W-:Y:S02]  /*e9c0*/  IMAD.MOV.U32 R3, RZ, RZ, 0x181f ;  /* 0x0000181fff037424 */ /* 0x000fe400078e00ff */
[----:B--2---:R-:W-:Y:S05]  /*e9d0*/  CALL.REL.NOINC `($__internal_7_$__cuda_sm70_shflsync_idx_p) ;  /* 0x00000ea000007944 */ /* 0x004fea0003c00000 */
[----:B------:R-:W-:Y:S01]  /*e9e0*/  MOV R3, 0x181f ;  /* 0x0000181f00037802 */ /* 0x000fe20000000f00 */
[----:B------:R-:W-:Y:S01]  /*e9f0*/  IMAD.MOV.U32 R5, RZ, RZ, R160 ;  /* 0x000000ffff057224 */ /* 0x000fe200078e00a0 */
[----:B------:R-:W-:Y:S01]  /*ea00*/  MOV R160, 0x1 ;  /* 0x0000000100a07802 */ /* 0x000fe20000000f00 */
[----:B------:R-:W-:Y:S01]  /*ea10*/  IMAD.MOV.U32 R161, RZ, RZ, R21 ;  /* 0x000000ffffa17224 */ /* 0x000fe200078e0015 */
[----:B------:R-:W-:Y:S02]  /*ea20*/  MOV R2, 0xea40 ;  /* 0x0000ea4000027802 */ /* 0x000fe40000000f00 */
[----:B------:R-:W-:Y:S05]  /*ea30*/  CALL.REL.NOINC `($__internal_7_$__cuda_sm70_shflsync_idx_p) ;  /* 0x00000e4000007944 */ /* 0x000fea0003c00000 */
[----:B------:R-:W-:Y:S01]  /*ea40*/  MOV R2, R160 ;  /* 0x000000a000027202 */ /* 0x000fe20000000f00 */
[----:B------:R-:W-:-:S05]  /*ea50*/  BRA `(.L_x_1515) ;  /* 0xffff6d4000007947 */ /* 0x000fca000383ffff */
.L_x_1456:
[----:B------:R-:W-:Y:S01]  /*ea60*/  MOV R160, RZ ;  /* 0x000000ff00a07202 */ /* 0x000fe20000000f00 */
[----:B------:R-:W-:Y:S01]  /*ea70*/  IMAD.MOV.U32 R161, RZ, RZ, R5 ;  /* 0x000000ffffa17224 */ /* 0x000fe200078e0005 */
[----:B------:R-:W-:Y:S01]  /*ea80*/  MOV R2, 0xeab0 ;  /* 0x0000eab000027802 */ /* 0x000fe20000000f00 */
[----:B------:R-:W-:Y:S02]  /*ea90*/  IMAD.MOV.U32 R3, RZ, RZ, 0x181f ;  /* 0x0000181fff037424 */ /* 0x000fe400078e00ff */
[----:B------:R-:W-:Y:S05]  /*eaa0*/  CALL.REL.NOINC `($__internal_7_$__cuda_sm70_shflsync_idx_p) ;  /* 0x00000dd000007944 */ /* 0x000fea0003c00000 */
[----:B------:R-:W-:Y:S01]  /*eab0*/  MOV R4, R160 ;  /* 0x000000a000047202 */ /* 0x000fe20000000f00 */
[----:B------:R-:W-:-:S05]  /*eac0*/  BRA `(.L_x_1516) ;  /* 0xffff98f000007947 */ /* 0x000fca000383ffff */
.L_x_1457:
[----:B------:R-:W-:Y:S01]  /*ead0*/  MOV R160, RZ ;  /* 0x000000ff00a07202 */ /* 0x000fe20000000f00 */
[----:B------:R-:W-:Y:S01]  /*eae0*/  IMAD.MOV.U32 R161, RZ, RZ, R12 ;  /* 0x000000ffffa17224 */ /* 0x000fe200078e000c */
[----:B------:R-:W-:Y:S01]  /*eaf0*/  MOV R2, 0xeb20 ;  /* 0x0000eb2000027802 */ /* 0x000fe20000000f00 */
[----:B------:R-:W-:Y:S02]  /*eb00*/  IMAD.MOV.U32 R3, RZ, RZ, 0x181f ;  /* 0x0000181fff037424 */ /* 0x000fe400078e00ff */
[----:B-12---:R-:W-:Y:S05]  /*eb10*/  CALL.REL.NOINC `($__internal_7_$__cuda_sm70_shflsync_idx_p) ;  /* 0x00000d6000007944 */ /* 0x006fea0003c00000 */
[----:B------:R-:W-:Y:S01]  /*eb20*/  ISETP.GE.AND P6, PT, R195, c[0x0][0x1d4], PT ;  /* 0x00007500c3007a0c */ /* 0x000fe20003fc6270 */
[----:B------:R-:W-:Y:S01]  /*eb30*/  IMAD R0, R210, 0x6000, R232 ;  /* 0x00006000d2007824 */ /* 0x000fe200078e02e8 */
[----:B------:R-:W-:Y:S01]  /*eb40*/  IADD3 R8, P0, R160, R16, RZ ;  /* 0x00000010a0087210 */ /* 0x000fe20007f1e0ff */
[----:B------:R-:W-:Y:S01]  /*eb50*/  IMAD.MOV.U32 R161, RZ, RZ, R5 ;  /* 0x000000ffffa17224 */ /* 0x000fe200078e0005 */
[----:B------:R-:W-:Y:S02]  /*eb60*/  ISETP.GE.AND P5, PT, R212, c[0x0][0x1d4], PT ;  /* 0x00007500d4007a0c */ /* 0x000fe40003fa6270 */
[----:B------:R-:W-:Y:S01]  /*eb70*/  IADD3 R6, P1, R160, R17, RZ ;  /* 0x00000011a0067210 */ /* 0x000fe20007f3e0ff */
[C---:B------:R-:W-:Y:S01]  /*eb80*/  IMAD.X R9, R4.reuse, 0x1, R13, P0 ;  /* 0x0000000104097824 */ /* 0x040fe200000e060d */
[----:B------:R-:W-:Y:S02]  /*eb90*/  ISETP.GE.AND P0, PT, R213, c[0x0][0x1d4], PT ;  /* 0x00007500d5007a0c */ /* 0x000fe40003f06270 */
[----:B------:R-:W-:Y:S01]  /*eba0*/  SEL R11, RZ, 0x10, P6 ;  /* 0x00000010ff0b7807 */ /* 0x000fe20003000000 */
[----:B------:R-:W-:Y:S01]  /*ebb0*/  IMAD.X R7, R4, 0x1, R14, P1 ;  /* 0x0000000104077824 */ /* 0x000fe200008e060e */
[----:B------:R-:W-:Y:S01]  /*ebc0*/  IADD3 R2, P1, R160, R18, RZ ;  /* 0x00000012a0027210 */ /* 0x000fe20007f3e0ff */
[----:B------:R-:W-:Y:S01]  /*ebd0*/  @!PT LDS RZ, [RZ] ;  /* 0x00000000fffff984 */ /* 0x000fe20000000800 */
[----:B------:R-:W-:Y:S01]  /*ebe0*/  @!PT LDS RZ, [RZ] ;  /* 0x00000000fffff984 */ /* 0x000fe20000000800 */
[----:B------:R-:W-:Y:S01]  /*ebf0*/  @!PT LDS RZ, [RZ] ;  /* 0x00000000fffff984 */ /* 0x000fe20000000800 */
[----:B------:R1:W-:Y:S01]  /*ec00*/  LDGSTS.E.BYPASS.LTC128B.128 [R0], [R8.64], !P6 ;  /* 0x0000000008007fae */ /* 0x0003e2000f101d46 */
[----:B------:R-:W-:Y:S01]  /*ec10*/  IMAD.MOV.U32 R160, RZ, RZ, 0x1 ;  /* 0x00000001ffa07424 */ /* 0x000fe200078e00ff */
[----:B------:R-:W-:Y:S02]  /*ec20*/  SEL R10, RZ, 0x10, P5 ;  /* 0x00000010ff0a7807 */ /* 0x000fe40002800000 */
[----:B------:R1:W-:Y:S01]  /*ec30*/  LDGSTS.E.BYPASS.LTC128B.128 [R0+0x2000], [R6.64], !P5 ;  /* 0x0200000006007fae */ /* 0x0003e2000e901d46 */
[----:B------:R-:W-:Y:S01]  /*ec40*/  IMAD.X R3, R4, 0x1, R15, P1 ;  /* 0x0000000104037824 */ /* 0x000fe200008e060f */
[----:B------:R-:W-:Y:S04]  /*ec50*/  SEL R5, RZ, 0x10, P0 ;  /* 0x00000010ff057807 */ /* 0x000fe80000000000 */
[----:B------:R2:W-:Y:S02]  /*ec60*/  LDGSTS.E.BYPASS.LTC128B.128 [R0+0x4000], [R2.64], !P0 ;  /* 0x0400000002007fae */ /* 0x0005e4000c101d46 */
[----:B--2---:R-:W-:Y:S01]  /*ec70*/  MOV R2, 0xeca0 ;  /* 0x0000eca000027802 */ /* 0x004fe20000000f00 */
[----:B------:R-:W-:Y:S02]  /*ec80*/  IMAD.MOV.U32 R3, RZ, RZ, 0x181f ;  /* 0x0000181fff037424 */ /* 0x000fe400078e00ff */
[----:B-1----:R-:W-:Y:S05]  /*ec90*/  CALL.REL.NOINC `($__internal_7_$__cuda_sm70_shflsync_idx_p) ;  /* 0x00000be000007944 */ /* 0x002fea0003c00000 */
        /* <DEDUP_REMOVED lines=8> */
.L_x_1462:
[----:B------:R-:W-:Y:S01]  /*ed20*/  MOV R160, RZ ;  /* 0x000000ff00a07202 */ /* 0x000fe20000000f00 */
[----:B------:R-:W-:Y:S01]  /*ed30*/  IMAD.MOV.U32 R161, RZ, RZ, R20 ;  /* 0x000000ffffa17224 */ /* 0x000fe200078e0014 */
[----:B------:R-:W-:Y:S01]  /*ed40*/  MOV R2, 0xed70 ;  /* 0x0000ed7000027802 */ /* 0x000fe20000000f00 */
[----:B------:R-:W-:Y:S02]  /*ed50*/  IMAD.MOV.U32 R3, RZ, RZ, 0x181f ;  /* 0x0000181fff037424 */ /* 0x000fe400078e00ff */
[----:B-1234-:R-:W-:Y:S05]  /*ed60*/  CALL.REL.NOINC `($__internal_7_$__cuda_sm70_shflsync_idx_p) ;  /* 0x00000b1000007944 */ /* 0x01efea0003c00000 */
[----:B------:R-:W-:Y:S01]  /*ed70*/  MOV R5, R160 ;  /* 0x000000a000057202 */ /* 0x000fe20000000f00 */
[----:B------:R-:W-:-:S05]  /*ed80*/  BRA `(.L_x_1518) ;  /* 0xffff9ca000007947 */ /* 0x000fca000383ffff */
.L_x_1463:
        /* <DEDUP_REMOVED lines=14> */
[C---:B------:R-:W-:Y:S02]  /*ee70*/  IMAD.X R7, R5.reuse, 0x1, R23, P1 ;  /* 0x0000000105077824 */ /* 0x040fe400008e0617 */
[----:B------:R-:W-:Y:S01]  /*ee80*/  @!PT LDS RZ, [RZ] ;  /* 0x00000000fffff984 */ /* 0x000fe20000000800 */
[----:B------:R-:W-:Y:S01]  /*ee90*/  @!PT LDS RZ, [RZ] ;  /* 0x00000000fffff984 */ /* 0x000fe20000000800 */
[----:B------:R-:W-:Y:S01]  /*eea0*/  @!PT LDS RZ, [RZ] ;  /* 0x00000000fffff984 */ /* 0x000fe20000000800 */
[----:B------:R1:W-:Y:S04]  /*eeb0*/  LDGSTS.E.BYPASS.LTC128B.128 [R4], [R2.64], !P5 ;  /* 0x0000000002047fae */ /* 0x0003e8000e901d46 */
[----:B------:R2:W-:Y:S01]  /*eec0*/  LDGSTS.E.BYPASS.LTC128B.128 [R4+0x2000], [R6.64], !P4 ;  /* 0x0200000006047fae */ /* 0x0005e2000e101d46 */
[----:B-1----:R-:W-:Y:S01]  /*eed0*/  IADD3 R2, P1, R160, R31, RZ ;  /* 0x0000001fa0027210 */ /* 0x002fe20007f3e0ff */
[----:B------:R-:W-:Y:S01]  /*eee0*/  IMAD.MOV.U32 R160, RZ, RZ, 0x1 ;  /* 0x00000001ffa07424 */ /* 0x000fe200078e00ff */
[----:B--2---:R-:W-:Y:S03]  /*eef0*/  SEL R7, RZ, 0x10, P4 ;  /* 0x00000010ff077807 */ /* 0x004fe60002000000 */
[----:B------:R-:W-:Y:S01]  /*ef00*/  IMAD.X R3, R5, 0x1, R28, P1 ;  /* 0x0000000105037824 */ /* 0x000fe200008e061c */
[----:B------:R-:W-:Y:S04]  /*ef10*/  SEL R6, RZ, 0x10, P0 ;  /* 0x00000010ff067807 */ /* 0x000fe80000000000 */
[----:B------:R1:W-:Y:S02]  /*ef20*/  LDGSTS.E.BYPASS.LTC128B.128 [R4+0x4000], [R2.64], !P0 ;  /* 0x0400000002047fae */ /* 0x0003e4000c101d46 */
[----:B-1----:R-:W-:Y:S01]  /*ef30*/  MOV R2, 0xef60 ;  /* 0x0000ef6000027802 */ /* 0x002fe20000000f00 */
[----:B------:R-:W-:Y:S02]  /*ef40*/  IMAD.MOV.U32 R3, RZ, RZ, 0x181f ;  /* 0x0000181fff037424 */ /* 0x000fe400078e00ff */
[----:B------:R-:W-:Y:S05]  /*ef50*/  CALL.REL.NOINC `($__internal_7_$__cuda_sm70_shflsync_idx_p) ;  /* 0x0000092000007944 */ /* 0x000fea0003c00000 */
        /* <DEDUP_REMOVED lines=8> */
.L_x_1464:
[----:B------:R-:W-:Y:S01]  /*efe0*/  MOV R127, 0x2 ;  /* 0x00000002007f7802 */ /* 0x000fe20000000f00 */
[----:B------:R-:W-:Y:S01]  /*eff0*/  IMAD.MOV.U32 R2, RZ, RZ, R125 ;  /* 0x000000ffff027224 */ /* 0x000fe200078e007d */
[----:B------:R-:W-:Y:S02]  /*f000*/  MOV R3, 0xf020 ;  /* 0x0000f02000037802 */ /* 0x000fe40000000f00 */
[----:B------:R-:W-:Y:S05]  /*f010*/  CALL.REL.NOINC `($__internal_6_$__cuda_sm70_shflsync_bfly_p) ;  /* 0x0000081000007944 */ /* 0x000fea0003c00000 */
[----:B------:R-:W-:Y:S01]  /*f020*/  MOV R2, R127 ;  /* 0x0000007f00027202 */ /* 0x000fe20000000f00 */
[----:B------:R-:W-:-:S05]  /*f030*/  BRA `(.L_x_1520) ;  /* 0xffffa87000007947 */ /* 0x000fca000383ffff */
.L_x_1467:
[----:B------:R-:W-:Y:S01]  /*f040*/  MOV R160, RZ ;  /* 0x000000ff00a07202 */ /* 0x000fe20000000f00 */
[----:B------:R-:W-:Y:S01]  /*f050*/  IMAD.MOV.U32 R161, RZ, RZ, R5 ;  /* 0x000000ffffa17224 */ /* 0x000fe200078e0005 */
[----:B------:R-:W-:Y:S01]  /*f060*/  MOV R2, 0xf090 ;  /* 0x0000f09000027802 */ /* 0x000fe20000000f00 */
[----:B------:R-:W-:Y:S02]  /*f070*/  IMAD.MOV.U32 R3, RZ, RZ, 0x181f ;  /* 0x0000181fff037424 */ /* 0x000fe400078e00ff */
[----:B------:R-:W-:Y:S05]  /*f080*/  CALL.REL.NOINC `($__internal_7_$__cuda_sm70_shflsync_idx_p) ;  /* 0x000007f000007944 */ /* 0x000fea0003c00000 */
[----:B------:R-:W-:Y:S01]  /*f090*/  MOV R4, R160 ;  /* 0x000000a000047202 */ /* 0x000fe20000000f00 */
[----:B------:R-:W-:-:S05]  /*f0a0*/  BRA `(.L_x_1521) ;  /* 0xffffc1e000007947 */ /* 0x000fca000383ffff */
.L_x_1468:
        /* <DEDUP_REMOVED lines=11> */
[----:B------:R-:W-:Y:S01]  /*f160*/  IMAD.X R9, R4, 0x1, R13, P1 ;  /* 0x0000000104097824 */ /* 0x000fe200008e060d */
[----:B------:R-:W-:Y:S02]  /*f170*/  ISETP.GE.AND P0, PT, R213, c[0x0][0x1d4], PT ;  /* 0x00007500d5007a0c */ /* 0x000fe40003f06270 */
[----:B------:R-:W-:Y:S01]  /*f180*/  IADD3 R2, P1, R160, R18, RZ ;  /* 0x00000012a0027210 */ /* 0x000fe20007f3e0ff */
[C---:B------:R-:W-:Y:S01]  /*f190*/  IMAD.X R7, R4.reuse, 0x1, R14, P5 ;  /* 0x0000000104077824 */ /* 0x040fe200028e060e */
[----:B------:R-:W-:Y:S01]  /*f1a0*/  SEL R5, RZ, 0x10, P6 ;  /* 0x00000010ff057807 */ /* 0x000fe20003000000 */
[----:B------:R-:W-:Y:S01]  /*f1b0*/  @!PT LDS RZ, [RZ] ;  /* 0x00000000fffff984 */ /* 0x000fe20000000800 */
[----:B------:R-:W-:Y:S01]  /*f1c0*/  @!PT LDS RZ, [RZ] ;  /* 0x00000000fffff984 */ /* 0x000fe20000000800 */
[----:B------:R-:W-:Y:S01]  /*f1d0*/  @!PT LDS RZ, [RZ] ;  /* 0x00000000fffff984 */ /* 0x000fe20000000800 */
[----:B------:R1:W-:Y:S01]  /*f1e0*/  LDGSTS.E.BYPASS.LTC128B.128 [R0], [R8.64], !P6 ;  /* 0x0000000008007fae */ /* 0x0003e2000f101d46 */
[----:B------:R-:W-:Y:S01]  /*f1f0*/  IMAD.MOV.U32 R160, RZ, RZ, 0x1 ;  /* 0x00000001ffa07424 */ /* 0x000fe200078e00ff */
[----:B------:R-:W-:Y:S01]  /*f200*/  SEL R10, RZ, 0x10, P4 ;  /* 0x00000010ff0a7807 */ /* 0x000fe20002000000 */
[----:B------:R-:W-:Y:S01]  /*f210*/  IMAD.X R3, R4, 0x1, R15, P1 ;  /* 0x0000000104037824 */ /* 0x000fe200008e060f */
[----:B------:R2:W-:Y:S04]  /*f220*/  LDGSTS.E.BYPASS.LTC128B.128 [R0+0x2000], [R6.64], !P4 ;  /* 0x0200000006007fae */ /* 0x0005e8000e101d46 */
[----:B------:R3:W-:Y:S01]  /*f230*/  LDGSTS.E.BYPASS.LTC128B.128 [R0+0x4000], [R2.64], !P0 ;  /* 0x0400000002007fae */ /* 0x0007e2000c101d46 */
[----:B--2---:R-:W-:Y:S02]  /*f240*/  SEL R7, RZ, 0x10, P0 ;  /* 0x00000010ff077807 */ /* 0x004fe40000000000 */
[----:B---3--:R-:W-:Y:S01]  /*f250*/  MOV R2, 0xf280 ;  /* 0x0000f28000027802 */ /* 0x008fe20000000f00 */
        /* <DEDUP_REMOVED lines=10> */
.L_x_1470:
[----:B------:R-:W-:Y:S01]  /*f300*/  IMAD.MOV.U32 R2, RZ, RZ, R214 ;  /* 0x000000ffff027224 */ /* 0x000fe200078e00d6 */
[----:B------:R-:W-:-:S02]  /*f310*/  MOV R127, 0x2 ;  /* 0x00000002007f7802 */ /* 0x000fc40000000f00 */
[----:B------:R-:W-:Y:S02]  /*f320*/  MOV R3, 0xf340 ;  /* 0x0000f34000037802 */ /* 0x000fe40000000f00 */
[----:B------:R-:W-:Y:S05]  /*f330*/  CALL.REL.NOINC `($__internal_6_$__cuda_sm70_shflsync_bfly_p) ;  /* 0x000004f000007944 */ /* 0x000fea0003c00000 */
[----:B------:R-:W-:Y:S01]  /*f340*/  MOV R4, R127 ;  /* 0x0000007f00047202 */ /* 0x000fe20000000f00 */
[----:B------:R-:W-:Y:S05]  /*f350*/  BRA `(.L_x_1523) ;  /* 0xffffc2a000007947 */ /* 0x000fea000383ffff */
.L_x_1471:
[----:B------:R-:W-:Y:S01]  /*f360*/  IMAD.MOV.U32 R2, RZ, RZ, R4 ;  /* 0x000000ffff027224 */ /* 0x000fe200078e0004 */
[----:B------:R-:W-:Y:S02]  /*f370*/  MOV R127, 0x1 ;  /* 0x00000001007f7802 */ /* 0x000fe40000000f00 */
[----:B------:R-:W-:Y:S02]  /*f380*/  MOV R3, 0xf3a0 ;  /* 0x0000f3a000037802 */ /* 0x000fe40000000f00 */
[----:B-1----:R-:W-:Y:S05]  /*f390*/  CALL.REL.NOINC `($__internal_6_$__cuda_sm70_shflsync_bfly_p) ;  /* 0x0000049000007944 */ /* 0x002fea0003c00000 */
[----:B------:R-:W-:Y:S01]  /*f3a0*/  FADD.FTZ R4, R4, R127 ;  /* 0x0000007f04047221 */ /* 0x000fe20000010000 */
[----:B------:R-:W-:Y:S02]  /*f3b0*/  MOV R2, R215 ;  /* 0x000000d700027202 */ /* 0x000fe40000000f00 */
[----:B------:R-:W-:Y:S02]  /*f3c0*/  MOV R127, 0x2 ;  /* 0x00000002007f7802 */ /* 0x000fe40000000f00 */
[----:B------:R-:W-:Y:S02]  /*f3d0*/  MOV R3, 0xf3f0 ;  /* 0x0000f3f000037802 */ /* 0x000fe40000000f00 */
[----:B------:R-:W-:Y:S05]  /*f3e0*/  CALL.REL.NOINC `($__internal_6_$__cuda_sm70_shflsync_bfly_p) ;  /* 0x0000044000007944 */ /* 0x000fea0003c00000 */
[----:B------:R-:W-:Y:S01]  /*f3f0*/  FADD.FTZ R0, R215, R127 ;  /* 0x0000007fd7007221 */ /* 0x000fe20000010000 */
[----:B------:R-:W-:-:S02]  /*f400*/  MOV R127, 0x1 ;  /* 0x00000001007f7802 */ /* 0x000fc40000000f00 */
[----:B------:R-:W-:Y:S02]  /*f410*/  MOV R3, 0xf440 ;  /* 0x0000f44000037802 */ /* 0x000fe40000000f00 */
[----:B------:R-:W-:Y:S02]  /*f420*/  MOV R2, R0 ;  /* 0x0000000000027202 */ /* 0x000fe40000000f00 */
[----:B------:R-:W-:Y:S05]  /*f430*/  CALL.REL.NOINC `($__internal_6_$__cuda_sm70_shflsync_bfly_p) ;  /* 0x000003f000007944 */ /* 0x000fea0003c00000 */
[----:B------:R-:W-:Y:S01]  /*f440*/  MOV R3, R127 ;  /* 0x0000007f00037202 */ /* 0x000fe20000000f00 */
[----:B------:R-:W-:Y:S05]  /*f450*/  BRA `(.L_x_1524) ;  /* 0xffffc21000007947 */ /* 0x000fea000383ffff */
.L_x_1486:
[----:B------:R-:W-:Y:S01]  /*f460*/  IMAD.MOV.U32 R161, RZ, RZ, R9 ;  /* 0x000000ffffa17224 */ /* 0x000fe200078e0009 */
[----:B------:R-:W-:Y:S01]  /*f470*/  MOV R160, RZ ;  /* 0x000000ff00a07202 */ /* 0x000fe20000000f00 */
[----:B------:R-:W-:Y:S01]  /*f480*/  IMAD.MOV.U32 R3, RZ, RZ, 0x181f ;  /* 0x0000181fff037424 */ /* 0x000fe200078e00ff */
[----:B------:R-:W-:Y:S02]  /*f490*/  MOV R2, 0xf4b0 ;  /* 0x0000f4b000027802 */ /* 0x000fe40000000f00 */
[----:B-1----:R-:W-:Y:S05]  /*f4a0*/  CALL.REL.NOINC `($__internal_7_$__cuda_sm70_shflsync_idx_p) ;  /* 0x000003d000007944 */ /* 0x002fea0003c00000 */
[----:B------:R-:W-:Y:S01]  /*f4b0*/  MOV R8, R160 ;  /* 0x000000a000087202 */ /* 0x000fe20000000f00 */
[----:B------:R-:W-:Y:S05]  /*f4c0*/  BRA `(.L_x_1525) ;  /* 0xffffe05000007947 */ /* 0x000fea000383ffff */
.L_x_1487:
[----:B------:R-:W-:Y:S01]  /*f4d0*/  IMAD.MOV.U32 R161, RZ, RZ, R11 ;  /* 0x000000ffffa17224 */ /* 0x000fe200078e000b */
[----:B------:R-:W-:Y:S01]  /*f4e0*/  MOV R160, RZ ;  /* 0x000000ff00a07202 */ /* 0x000fe20000000f00 */
[----:B------:R-:W-:Y:S01]  /*f4f0*/  IMAD.MOV.U32 R3, RZ, RZ, 0x181f ;  /* 0x0000181fff037424 */ /* 0x000fe200078e00ff */
[----:B------:R-:W-:-:S02]  /*f500*/  MOV R2, 0xf520 ;  /* 0x0000f52000027802 */ /* 0x000fc40000000f00 */
[----:B-123--:R-:W-:Y:S05]  /*f510*/  CALL.REL.NOINC `($__internal_7_$__cuda_sm70_shflsync_idx_p) ;  /* 0x0000036000007944 */ /* 0x00efea0003c00000 */
[----:B------:R-:W-:Y:S01]  /*f520*/  MOV R0, R160 ;  /* 0x000000a000007202 */ /* 0x000fe20000000f00 */
[----:B------:R-:W-:Y:S05]  /*f530*/  BRA `(.L_x_1526) ;  /* 0xffffe00000007947 */ /* 0x000fea000383ffff */
.L_x_1490:
[----:B------:R-:W-:Y:S01]  /*f540*/  IMAD.MOV.U32 R161, RZ, RZ, R9 ;  /* 0x000000ffffa17224 */ /* 0x000fe200078e0009 */
[----:B------:R-:W-:Y:S01]  /*f550*/  MOV R160, 0x1 ;  /* 0x0000000100a07802 */ /* 0x000fe20000000f00 */
[----:B-1----:R-:W-:Y:S01]  /*f560*/  IMAD.MOV.U32 R3, RZ, RZ, 0x181f ;  /* 0x0000181fff037424 */ /* 0x002fe200078e00ff */
[----:B------:R-:W-:-:S02]  /*f570*/  MOV R2, 0xf590 ;  /* 0x0000f59000027802 */ /* 0x000fc40000000f00 */
[----:B--234-:R-:W-:Y:S05]  /*f580*/  CALL.REL.NOINC `($__internal_7_$__cuda_sm70_shflsync_idx_p) ;  /* 0x000002f000007944 */ /* 0x01cfea0003c00000 */
        /* <DEDUP_REMOVED lines=8> */
.L_x_1493:
[----:B------:R-:W-:Y:S01]  /*f610*/  IMAD.MOV.U32 R161, RZ, RZ, R9 ;  /* 0x000000ffffa17224 */ /* 0x000fe200078e0009 */
[----:B------:R-:W-:Y:S01]  /*f620*/  MOV R160, 0x2 ;  /* 0x0000000200a07802 */ /* 0x000fe20000000f00 */
[----:B-1----:R-:W-:Y:S01]  /*f630*/  IMAD.MOV.U32 R3, RZ, RZ, 0x181f ;  /* 0x0000181fff037424 */ /* 0x002fe200078e00ff */
[----:B------:R-:W-:Y:S02]  /*f640*/  MOV R2, 0xf660 ;  /* 0x0000f66000027802 */ /* 0x000fe40000000f00 */
[----:B--234-:R-:W-:Y:S05]  /*f650*/  CALL.REL.NOINC `($__internal_7_$__cuda_sm70_shflsync_idx_p) ;  /* 0x0000022000007944 */ /* 0x01cfea0003c00000 */
[----:B------:R-:W-:Y:S01]  /*f660*/  MOV R8, R160 ;  /* 0x000000a000087202 */ /* 0x000fe20000000f00 */
[----:B------:R-:W-:Y:S05]  /*f670*/  BRA `(.L_x_1528) ;  /* 0xffffe1b000007947 */ /* 0x000fea000383ffff */
.L_x_1494:
[----:B------:R-:W-:Y:S01]  /*f680*/  IMAD.MOV.U32 R161, RZ, RZ, R11 ;  /* 0x000000ffffa17224 */ /* 0x000fe200078e000b */
[----:B------:R-:W-:Y:S01]  /*f690*/  MOV R160, 0x2 ;  /* 0x0000000200a07802 */ /* 0x000fe20000000f00 */
[----:B-1----:R-:W-:Y:S01]  /*f6a0*/  IMAD.MOV.U32 R3, RZ, RZ, 0x181f ;  /* 0x0000181fff037424 */ /* 0x002fe200078e00ff */
[----:B------:R-:W-:Y:S02]  /*f6b0*/  MOV R2, 0xf6d0 ;  /* 0x0000f6d000027802 */ /* 0x000fe40000000f00 */
[----:B--234-:R-:W-:Y:S05]  /*f6c0*/  CALL.REL.NOINC `($__internal_7_$__cuda_sm70_shflsync_idx_p) ;  /* 0x000001b000007944 */ /* 0x01cfea0003c00000 */
[----:B------:R-:W-:Y:S01]  /*f6d0*/  MOV R0, R160 ;  /* 0x000000a000007202 */ /* 0x000fe20000000f00 */
[----:B------:R-:W-:Y:S05]  /*f6e0*/  BRA `(.L_x_1529) ;  /* 0xffffe16000007947 */ /* 0x000fea000383ffff */
.L_x_1497:
[----:B------:R-:W-:Y:S01]  /*f6f0*/  IMAD.MOV.U32 R161, RZ, RZ, R9 ;  /* 0x000000ffffa17224 */ /* 0x000fe200078e0009 */
[----:B------:R-:W-:Y:S01]  /*f700*/  MOV R160, 0x3 ;  /* 0x0000000300a07802 */ /* 0x000fe20000000f00 */
[----:B--2---:R-:W-:Y:S01]  /*f710*/  IMAD.MOV.U32 R3, RZ, RZ, 0x181f ;  /* 0x0000181fff037424 */ /* 0x004fe200078e00ff */
[----:B------:R-:W-:-:S02]  /*f720*/  MOV R2, 0xf740 ;  /* 0x0000f74000027802 */ /* 0x000fc40000000f00 */
[----:B-1-34-:R-:W-:Y:S05]  /*f730*/  CALL.REL.NOINC `($__internal_7_$__cuda_sm70_shflsync_idx_p) ;  /* 0x0000014000007944 */ /* 0x01afea0003c00000 */
        /* <DEDUP_REMOVED lines=8> */
.L_x_1499:
[----:B------:R-:W-:Y:S01]  /*f7c0*/  IMAD.MOV.U32 R161, RZ, RZ, R65 ;  /* 0x000000ffffa17224 */ /* 0x000fe200078e0041 */
[----:B------:R-:W-:Y:S01]  /*f7d0*/  MOV R160, RZ ;  /* 0x000000ff00a07202 */ /* 0x000fe20000000f00 */
[----:B-1----:R-:W-:Y:S01]  /*f7e0*/  IMAD.MOV.U32 R3, RZ, RZ, 0x1f ;  /* 0x0000001fff037424 */ /* 0x002fe200078e00ff */
[----:B------:R-:W-:Y:S02]  /*f7f0*/  MOV R2, 0xf810 ;  /* 0x0000f81000027802 */ /* 0x000fe40000000f00 */
[----:B--23--:R-:W-:Y:S05]  /*f800*/  CALL.REL.NOINC `($__internal_7_$__cuda_sm70_shflsync_idx_p) ;  /* 0x0000007000007944 */ /* 0x00cfea0003c00000 */
[----:B------:R-:W-:Y:S01]  /*f810*/  MOV R0, R160 ;  /* 0x000000a000007202 */ /* 0x000fe20000000f00 */
[----:B------:R-:W-:Y:S05]  /*f820*/  BRA `(.L_x_1531) ;  /* 0xffffe36000007947 */ /* 0x000fea000383ffff */
        .weak           $__internal_6_$__cuda_sm70_shflsync_bfly_p
        .type           $__internal_6_$__cuda_sm70_shflsync_bfly_p,@function
        .size           $__internal_6_$__cuda_sm70_shflsync_bfly_p,($__internal_7_$__cuda_sm70_shflsync_idx_p - $__internal_6_$__cuda_sm70_shflsync_bfly_p)
$__internal_6_$__cuda_sm70_shflsync_bfly_p:
[----:B------:R-:W-:Y:S04]  /*f830*/  WARPSYNC R199 ;  /* 0x000000c700007348 */ /* 0x000fe80003800000 */
[----:B------:R1:W2:Y:S02]  /*f840*/  SHFL.BFLY PT, R127, R2, R127, R200 ;  /* 0x0c00007f027f7389 */ /* 0x0002a400000e00c8 */
[----:B-1----:R-:W-:-:S02]  /*f850*/  MOV R2, R3 ;  /* 0x0000000300027202 */ /* 0x002fc40000000f00 */
[----:B------:R-:W-:-:S04]  /*f860*/  MOV R3, 0x0 ;  /* 0x0000000000037802 */ /* 0x000fc80000000f00 */
[----:B--2---:R-:W-:Y:S05]  /*f870*/  RET.REL.NODEC R2 `(_ZN7cutlass13device_kernelIN5flash19enable_sm80_to_sm89INS1_16FlashAttnFwdSm80INS1_25CollectiveMainloopFwdSm80ILi8ELi2ELb0EN4cute5tupleIJNS5_1CILi128EEENS7_ILi64EEENS7_ILi192EEEEEELi192ENS_10bfloat16_tEfNS_4arch4Sm80ELb1ELb0ELb0ELb0ELb1ELb0ELb1ELb0EEENS1_21CollectiveEpilogueFwdINS6_IJS8_SA_S9_EEENS6_IJNS7_ILi1EEESI_SI_EEESC_SE_Li256ELb0ELb1ELb0ELb0EEENS1_30DynamicPersistentTileSchedulerILi256ELi256ELb0ELb1ELb0EEEEEEEEEvNT_6ParamsE) ;  /* 0xffff078002007950 */ /* 0x004fea0003c3ffff */
        .weak           $__internal_7_$__cuda_sm70_shflsync_idx_p
        .type           $__internal_7_$__cuda_sm70_shflsync_idx_p,@function
        .size           $__internal_7_$__cuda_sm70_shflsync_idx_p,(.L_x_1720 - $__internal_7_$__cuda_sm70_shflsync_idx_p)
$__internal_7_$__cuda_sm70_shflsync_idx_p:
[----:B------:R-:W-:-:S04]  /*f880*/  MOV R162, 0xffffffff ;  /* 0xffffffff00a27802 */ /* 0x000fc80000000f00 */
[----:B------:R-:W-:Y:S04]  /*f890*/  WARPSYNC R162 ;  /* 0x000000a200007348 */ /* 0x000fe80003800000 */
[----:B------:R1:W2:Y:S02]  /*f8a0*/  SHFL.IDX PT, R160, R161, R160, R3 ;  /* 0x000000a0a1a07389 */ /* 0x0002a400000e0003 */
[----:B-1----:R-:W-:-:S04]  /*f8b0*/  MOV R3, 0x0 ;  /* 0x0000000000037802 */ /* 0x002fc80000000f00 */
[----:B--2---:R-:W-:Y:S05]  /*f8c0*/  RET.REL.NODEC R2 `(_ZN7cutlass13device_kernelIN5flash19enable_sm80_to_sm89INS1_16FlashAttnFwdSm80INS1_25CollectiveMainloopFwdSm80ILi8ELi2ELb0EN4cute5tupleIJNS5_1CILi128EEENS7_ILi64EEENS7_ILi192EEEEEELi192ENS_10bfloat16_tEfNS_4arch4Sm80ELb1ELb0ELb0ELb0ELb1ELb0ELb1ELb0EEENS1_21CollectiveEpilogueFwdINS6_IJS8_SA_S9_EEENS6_IJNS7_ILi1EEESI_SI_EEESC_SE_Li256ELb0ELb1ELb0ELb0EEENS1_30DynamicPersistentTileSchedulerILi256ELi256ELb0ELb1ELb0EEEEEEEEEvNT_6ParamsE) ;  /* 0xffff073002007950 */ /* 0x004fea0003c3ffff */
.L_x_1532:
        /* <DEDUP_REMOVED lines=11> */
.L_x_1720:


//--------------------- .text._ZN7cutlass13device_kernelIN5flash19enable_sm80_to_sm89INS1_16FlashAttnFwdSm80INS1_25CollectiveMainloopFwdSm80ILi8ELi2ELb0EN4cute5tupleIJNS5_1CILi128EEENS7_ILi64EEENS7_ILi192EEEEEELi192ENS_10bfloat16_tEfNS_4arch4Sm80ELb1ELb0ELb0ELb1ELb1ELb0ELb1ELb0EEENS1_21CollectiveEpilogueFwdINS6_IJS8_SA_S9_EEENS6_IJNS7_ILi1EEESI_SI_EEESC_SE_Li256ELb1ELb1ELb0ELb0EEENS1_19SingleTileSchedulerILb1ELb0ELb1ELi128EEEEEEEEEvNT_6ParamsE --------------------------
	.section	.text._ZN7cutlass13device_kernelIN5flash19enable_sm80_to_sm89INS1_16FlashAttnFwdSm80INS1_25CollectiveMainloopFwdSm80ILi8ELi2ELb0EN4cute5tupleIJNS5_1CILi128EEENS7_ILi64EEENS7_ILi192EEEEEELi192ENS_10bfloat16_tEfNS_4arch4Sm80ELb1ELb0ELb0ELb1ELb1ELb0ELb1ELb0EEENS1_21CollectiveEpilogueFwdINS6_IJS8_SA_S9_EEENS6_IJNS7_ILi1EEESI_SI_EEESC_SE_Li256ELb1ELb1ELb0ELb0EEENS1_19SingleTileSchedulerILb1ELb0ELb1ELi128EEEEEEEEEvNT_6ParamsE,"ax",@progbits
	.sectioninfo	@"SHI_REGISTERS=232"
	.align	128
.text._ZN7cutlass13device_kernelIN5flash19enable_sm80_to_sm89INS1_16FlashAttnFwdSm80INS1_25CollectiveMainloopFwdSm80ILi8ELi2ELb0EN4cute5tupleIJNS5_1CILi128EEENS7_ILi64EEENS7_ILi192EEEEEELi192ENS_10bfloat16_tEfNS_4arch4Sm80ELb1ELb0ELb0ELb1ELb1ELb0ELb1ELb0EEENS1_21CollectiveEpilogueFwdINS6_IJS8_SA_S9_EEENS6_IJNS7_ILi1EEESI_SI_EEESC_SE_Li256ELb1ELb1ELb0ELb0EEENS1_19SingleTileSchedulerILb1ELb0ELb1ELi128EEEEEEEEEvNT_6ParamsE:
        .type           _ZN7cutlass13device_kernelIN5flash19enable_sm80_to_sm89INS1_16FlashAttnFwdSm80INS1_25CollectiveMainloopFwdSm80ILi8ELi2ELb0EN4cute5tupleIJNS5_1CILi128EEENS7_ILi64EEENS7_ILi192EEEEEELi192ENS_10bfloat16_tEfNS_4arch4Sm80ELb1ELb0ELb0ELb1ELb1ELb0ELb1ELb0EEENS1_21CollectiveEpilogueFwdINS6_IJS8_SA_S9_EEENS6_IJNS7_ILi1EEESI_SI_EEESC_SE_Li256ELb1ELb1ELb0ELb0EEENS1_19SingleTileSchedulerILb1ELb0ELb1ELi128EEEEEEEEEvNT_6ParamsE,@function
        .size           _ZN7cutlass13device_kernelIN5flash19enable_sm80_to_sm89INS1_16FlashAttnFwdSm80INS1_25CollectiveMainloopFwdSm80ILi8ELi2ELb0EN4cute5tupleIJNS5_1CILi128EEENS7_ILi64EEENS7_ILi192EEEEEELi192ENS_10bfloat16_tEfNS_4arch4Sm80ELb1ELb0ELb0ELb1ELb1ELb0ELb1ELb0EEENS1_21CollectiveEpilogueFwdINS6_IJS8_SA_S9_EEENS6_IJNS7_ILi1EEESI_SI_EEESC_SE_Li256ELb1ELb1ELb0ELb0EEENS1_19SingleTileSchedulerILb1ELb0ELb1ELi128EEEEEEEEEvNT_6ParamsE,(.L_x_1723 - _ZN7cutlass13device_kernelIN5flash19enable_sm80_to_sm89INS1_16FlashAttnFwdSm80INS1_25CollectiveMainloopFwdSm80ILi8ELi2ELb0EN4cute5tupleIJNS5_1CILi128EEENS7_ILi64EEENS7_ILi192EEEEEELi192ENS_10bfloat16_tEfNS_4arch4Sm80ELb1ELb0ELb0ELb1ELb1ELb0ELb1ELb0EEENS1_21CollectiveEpilogueFwdINS6_IJS8_SA_S9_EEENS6_IJNS7_ILi1EEESI_SI_EEESC_SE_Li256ELb1ELb1ELb0ELb0EEENS1_19SingleTileSchedulerILb1ELb0ELb1ELi128EEEEEEEEEvNT_6ParamsE)
        .other          _ZN7cutlass13device_kernelIN5flash19enable_sm80_to_sm89INS1_16FlashAttnFwdSm80INS1_25CollectiveMainloopFwdSm80ILi8ELi2ELb0EN4cute5tupleIJNS5_1CILi128EEENS7_ILi64EEENS7_ILi192EEEEEELi192ENS_10bfloat16_tEfNS_4arch4Sm80ELb1ELb0ELb0ELb1ELb1ELb0ELb1ELb0EEENS1_21CollectiveEpilogueFwdINS6_IJS8_SA_S9_EEENS6_IJNS7_ILi1EEESI_SI_EEESC_SE_Li256ELb1ELb1ELb0ELb0EEENS1_19SingleTileSchedulerILb1ELb0ELb1ELi128EEEEEEEEEvNT_6ParamsE,@"STO_CUDA_ENTRY STV_DEFAULT"
_ZN7cutlass13device_kernelIN5flash19enable_sm80_to_sm89INS1_16FlashAttnFwdSm80INS1_25CollectiveMainloopFwdSm80ILi8ELi2ELb0EN4cute5tupleIJNS5_1CILi128EEENS7_ILi64EEENS7_ILi192EEEEEELi192ENS_10bfloat16_tEfNS_4arch4Sm80ELb1ELb0ELb0ELb1ELb1ELb0ELb1ELb0EEENS1_21CollectiveEpilogueFwdINS6_IJS8_SA_S9_EEENS6_IJNS7_ILi1EEESI_SI_EEESC_SE_Li256ELb1ELb1ELb0ELb0EEENS1_19SingleTileSchedulerILb1ELb0ELb1ELi128EEEEEEEEEvNT_6ParamsE:
        /* <DEDUP_REMOVED lines=20> */
.L_x_1534:
        /* <DEDUP_REMOVED lines=13> */
.L_x_1536:
[----:B------:R-:W-:Y:S02]  /*0210*/  ULDC UR5, c[0x0][0x54c] ;  /* 0x0001530000057ab9 */ /* 0x000fe40000000800 */
.L_x_1535:
[----:B------:R-:W-:Y:S02]  /*0220*/  ULDC UR4, c[0x0][0x548] ;  /* 0x0001520000047ab9 */ /* 0x000fe40000000800 */
[----:B------:R-:W-:-:S02]  /*0230*/  USHF.L.U32 UR15, UR15, 0x7, URZ ;  /* 0x000000070f0f7899 */ /* 0x000fc4000800063f */
[----:B------:R-:W-:-:S04]  /*0240*/  UIMAD UR4, UR5, UR4, URZ ;  /* 0x00000004050472a4 */ /* 0x000fc8000f8e023f */
[----:B------:R-:W-:-:S04]  /*0250*/  UISETP.GE.AND UP0, UPT, UR15, UR4, UPT ;  /* 0x000000040f00728c */ /* 0x000fc8000bf06270 */
[----:B------:R-:W-:Y:S01]  /*0260*/  USEL UR8, UR8, 0xffffffff, !UP0 ;  /* 0xffffffff08087887 */ /* 0x000fe2000c000000 */
[----:B------:R-:W-:Y:S05]  /*0270*/  BRA `(.L_x_1537) ;  /* 0x000001b000007947 */ /* 0x000fea0003800000 */
.L_x_1533:
        /* <DEDUP_REMOVED lines=8> */
.L_x_1538:
        /* <DEDUP_REMOVED lines=13> */
.L_x_1540:
[----:B------:R-:W-:Y:S02]  /*03d0*/  ULDC UR5, c[0x0][0x54c] ;  /* 0x0001530000057ab9 */ /* 0x000fe40000000800 */
.L_x_1539:
[----:B------:R-:W-:Y:S02]  /*03e0*/  ULDC UR4, c[0x0][0x548] ;  /* 0x0001520000047ab9 */ /* 0x000fe40000000800 */
[----:B------:R-:W-:-:S02]  /*03f0*/  USHF.L.U32 UR15, UR15, 0x7, URZ ;  /* 0x000000070f0f7899 */ /* 0x000fc4000800063f */
[----:B------:R-:W-:-:S04]  /*0400*/  UIMAD UR4, UR5, UR4, URZ ;  /* 0x00000004050472a4 */ /* 0x000fc8000f8e023f */
[----:B------:R-:W-:-:S04]  /*0410*/  UISETP.GE.AND UP0, UPT, UR15, UR4, UPT ;  /* 0x000000040f00728c */ /* 0x000fc8000bf06270 */
[----:B------:R-:W-:-:S06]  /*0420*/  USEL UR8, UR8, 0xffffffff, !UP0 ;  /* 0xffffffff08087887 */ /* 0x000fcc000c000000 */
.L_x_1537:
[----:B------:R-:W-:-:S13]  /*0430*/  ISETP.LE.AND P0, PT, RZ, UR8, PT ;  /* 0x00000008ff007c0c */ /* 0x000fda000bf03270 */
[----:B------:R-:W-:Y:S05]  /*0440*/  @!P0 EXIT ;  /* 0x000000000000894d */ /* 0x000fea0003800000 */
[----:B------:R-:W-:Y:S02]  /*0450*/  ULDC.64 UR12, c[0x0][0x370] ;  /* 0x0000dc00000c7ab9 */ /* 0x000fe40000000a00 */
[----:B------:R-:W-:Y:S02]  /*0460*/  ULDC.64 UR4, c[0x0][0x360] ;  /* 0x0000d80000047ab9 */ /* 0x000fe40000000a00 */
[----:B------:R-:W-:Y:S02]  /*0470*/  UISETP.NE.U32.AND UP1, UPT, URZ, UR12, UPT ;  /* 0x0000000c3f00728c */ /* 0x000fe4000bf25070 */
[----:B------:R-:W-:Y:S02]  /*0480*/  UISETP.NE.U32.AND UP0, UPT, URZ, UR4, UPT ;  /* 0x000000043f00728c */ /* 0x000fe4000bf05070 */
[----:B------:R-:W-:Y:S02]  /*0490*/  ULDC.64 UR6, c[0x0][0x348] ;  /* 0x0000d20000067ab9 */ /* 0x000fe40000000a00 */
[----:B------:R-:W-:-:S02]  /*04a0*/  UISETP.NE.AND.EX UP1, UPT, URZ, UR13, UPT, UP1 ;  /* 0x0000000d3f00728c */ /* 0x000fc4000bf25310 */
[----:B------:R-:W-:Y:S02]  /*04b0*/  UISETP.NE.U32.AND UP2, UPT, URZ, UR6, UPT ;  /* 0x000000063f00728c */ /* 0x000fe4000bf45070 */
[----:B------:R-:W-:Y:S02]  /*04c0*/  UISETP.NE.AND.EX UP0, UPT, URZ, UR5, UPT, UP0 ;  /* 0x000000053f00728c */ /* 0x000fe4000bf05300 */
[----:B------:R-:W-:Y:S01]  /*04d0*/  UISETP.NE.AND.EX UP2, UPT, URZ, UR7, UPT, UP2 ;  /* 0x000000073f00728c */ /* 0x000fe2000bf45320 */
[----:B------:R-:W-:Y:S01]  /*04e0*/  PLOP3.LUT P2, PT, PT, PT, UP1, 0x80, 0x0 ;  /* 0x000000000000781c */ /* 0x000fe20003f4f018 */
[----:B------:R-:W-:Y:S02]  /*04f0*/  ULDC.64 UR12, c[0x0][0x370] ;  /* 0x0000dc00000c7ab9 */ /* 0x000fe40000000a00 */
        /* <DEDUP_REMOVED lines=34> */
.L_x_1541:
        /* <DEDUP_REMOVED lines=10> */
.L_x_1542:
        /* <DEDUP_REMOVED lines=12> */
.L_x_1543:
[----:B------:R-:W-:Y:S01]  /*0880*/  ULDC UR4, c[0x0][0x2c4] ;  /* 0x0000b10000047ab9 */ /* 0x000fe20000000800 */
[----:B------:R-:W-:Y:S01]  /*0890*/  PLOP3.LUT P2, PT, PT, PT, PT, 0x80, 0x0 ;  /* 0x000000000000781c */ /* 0x000fe20003f4f070 */
[----:B------:R-:W-:Y:S01]  /*08a0*/  UISETP.NE.AND UP1, UPT, UR4, 0x1, UPT ;  /* 0x000000010400788c */ /* 0x000fe2000bf25270 */
[----:B------:R-:W-:Y:S01]  /*08b0*/  CS2R R98, SRZ ;  /* 0x0000000000627805 */ /* 0x000fe2000001ff00 */
[----:B--2---:R-:W-:Y:S01]  /*08c0*/  UIADD3 UR9, -UR7, UR9, URZ ;  /* 0x0000000907097290 */ /* 0x004fe2000fffe13f */
[----:B------:R-:W-:Y:S01]  /*08d0*/  IMAD.MOV.U32 R5, RZ, RZ, RZ ;  /* 0x000000ffff057224 */ /* 0x000fe200078e00ff */
[----:B------:R-:W-:Y:S01]  /*08e0*/  ULDC.64 UR4, c[0x0][0x2c8] ;  /* 0x0000b20000047ab9 */ /* 0x000fe20000000a00 */
[----:B------:R-:W-:Y:S01]  /*08f0*/  IMAD.MOV.U32 R96, RZ, RZ, RZ ;  /* 0x000000ffff607224 */ /* 0x000fe200078e00ff */
        /* <DEDUP_REMOVED lines=14> */
[----:B------:R-:W-:Y:S01]  /*09e0*/  CS2R R76, SRZ ;  /* 0x00000000004c7805 */ /* 0x000fe2000001ff00 */
        /* <DEDUP_REMOVED lines=63> */
[CC--:B------:R-:W-:Y:S01]  /*0de0*/  LEA.HI R8, R7.reuse, R2.reuse, RZ, 0x3 ;  /* 0x0000000207087211 */ /* 0x0c0fe200078f18ff */
[----:B------:R-:W-:Y:S01]  /*0df0*/  UIMAD UR17, UR17, UR4, URZ ;  /* 0x00000004111172a4 */ /* 0x000fe2000f8e023f */
[----:B------:R-:W-:Y:S01]  /*0e00*/  PLOP3.LUT P1, PT, PT, PT, UP1, 0x80, 0x0 ;  /* 0x000000000000781c */ /* 0x000fe20003f2f018 */
[----:B------:R-:W-:Y:S01]  /*0e10*/  UIMAD.WIDE.U32 UR18, UR16, UR4, URZ ;  /* 0x00000004101272a5 */ /* 0x000fe2000f8e003f */
[----:B------:R-:W-:Y:S01]  /*0e20*/  LOP3.LUT R3, R8, 0xfffffff8, RZ, 0xc0, !PT ;  /* 0xfffffff808037812 */ /* 0x000fe200078ec0ff */
[----:B------:R-:W-:Y:S01]  /*0e30*/  UIMAD UR17, UR16, UR5, UR17 ;  /* 0x00000005101172a4 */ /* 0x000fe2000f8e0211 */
[----:B------:R-:W-:Y:S01]  /*0e40*/  SHF.R.S32.HI R11, RZ, 0x3, R8 ;  /* 0x00000003ff0b7819 */ /* 0x000fe20000011408 */
[----:B------:R-:W-:Y:S01]  /*0e50*/  IMAD.MOV.U32 R184, RZ, RZ, 0x10 ;  /* 0x00000010ffb87424 */ /* 0x000fe200078e00ff */
[----:B------:R-:W-:Y:S01]  /*0e60*/  ULDC.64 UR4, c[0x0][0x1b8] ;  /* 0x00006e0000047ab9 */ /* 0x000fe20000000a00 */
[----:B------:R-:W-:Y:S01]  /*0e70*/  IMAD.IADD R144, R2, 0x1, -R3 ;  /* 0x0000000102907824 */ /* 0x000fe200078e0a03 */
[----:B------:R-:W-:Y:S01]  /*0e80*/  UIADD3 UR19, UR19, UR17, URZ ;  /* 0x0000001113137290 */ /* 0x000fe2000fffe03f */
[----:B------:R-:W-:Y:S01]  /*0e90*/  PLOP3.LUT P0, PT, PT, PT, UP1, 0x80, 0x0 ;  /* 0x000000000000781c */ /* 0x000fe20003f0f018 */
[----:B------:R-:W-:Y:S01]  /*0ea0*/  USHF.R.S32.HI UR17, URZ, 0x1f, UR8 ;  /* 0x0000001f3f117899 */ /* 0x000fe20008011408 */
[C---:B------:R-:W-:Y:S01]  /*0eb0*/  IMAD R195, R144.reuse, 0x20, R11 ;  /* 0x0000002090c37824 */ /* 0x040fe200078e020b */
[----:B------:R-:W-:Y:S01]  /*0ec0*/  UIMAD UR16, UR14, UR4, URZ ;  /* 0x000000040e1072a4 */ /* 0x000fe2000f8e023f */
[----:B------:R-:W-:Y:S01]  /*0ed0*/  LEA.HI R16, R7, R2, RZ, 0x4 ;  /* 0x0000000207107211 */ /* 0x000fe200078f20ff */
[----:B------:R-:W-:Y:S01]  /*0ee0*/  USEL UR17, UR17, URZ, !UP2 ;  /* 0x0000003f11117287 */ /* 0x000fe2000d000000 */
[C---:B------:R-:W-:Y:S01]  /*0ef0*/  IMAD.SHL.U32 R185, R144.reuse, 0x40, RZ ;  /* 0x0000004090b97824 */ /* 0x040fe200078e00ff */
[----:B------:R-:W-:Y:S01]  /*0f00*/  UIMAD UR16, UR6, UR5, UR16 ;  /* 0x00000005061072a4 */ /* 0x000fe2000f8e0210 */
[----:B------:R-:W-:Y:S01]  /*0f10*/  SHF.R.S32.HI R9, RZ, 0x4, R16 ;  /* 0x00000004ff097819 */ /* 0x000fe20000011410 */
[----:B------:R-:W-:Y:S01]  /*0f20*/  UIMAD.WIDE.U32 UR20, UR6, UR4, UR18 ;  /* 0x00000004061472a5 */ /* 0x000fe2000f8e0012 */
[----:B------:R-:W-:Y:S01]  /*0f30*/  IMAD.SHL.U32 R200, R144, 0x8, RZ ;  /* 0x0000000890c87824 */ /* 0x000fe200078e00ff */
[----:B------:R-:W-:Y:S01]  /*0f40*/  USEL UR18, UR8, URZ, !UP2 ;  /* 0x0000003f08127287 */ /* 0x000fe2000d000000 */
[----:B------:R-:W-:Y:S01]  /*0f50*/  LOP3.LUT R185, R185, 0x1c0, RZ, 0xc0, !PT ;  /* 0x000001c0b9b97812 */ /* 0x000fe200078ec0ff */
[----:B------:R-:W-:Y:S01]  /*0f60*/  ULDC.64 UR4, c[0x0][0x1c0] ;  /* 0x0000700000047ab9 */ /* 0x000fe20000000a00 */
[----:B-1----:R-:W-:Y:S01]  /*0f70*/  IADD3 R4, R195, UR15, RZ ;  /* 0x0000000fc3047c10 */ /* 0x002fe2000fffe0ff */
[----:B------:R-:W-:Y:S01]  /*0f80*/  UIMAD UR17, UR17, UR4, URZ ;  /* 0x00000004111172a4 */ /* 0x000fe2000f8e023f */
[----:B------:R-:W-:Y:S01]  /*0f90*/  LOP3.LUT R8, R185, 0x8, R8, 0xf8, !PT ;  /* 0x00000008b9087812 */ /* 0x000fe200078ef808 */
[----:B------:R-:W-:Y:S01]  /*0fa0*/  UIADD3 UR21, UR21, UR16, URZ ;  /* 0x0000001015157290 */ /* 0x000fe2000fffe03f */
[----:B------:R-:W-:Y:S01]  /*0fb0*/  SHF.R.U32.HI R185, RZ, 0x3, R185 ;  /* 0x00000003ffb97819 */ /* 0x000fe200000116b9 */
[----:B------:R-:W-:Y:S01]  /*0fc0*/  @P1 IMAD.HI.U32 R3, R4, c[0x0][0x2c8], RZ ;  /* 0x0000b20004031a27 */ /* 0x000fe200078e00ff */
[----:B------:R-:W-:Y:S01]  /*0fd0*/  UIMAD UR5, UR18, UR5, UR17 ;  /* 0x00000005120572a4 */ /* 0x000fe2000f8e0211 */
[----:B------:R-:W-:Y:S01]  /*0fe0*/  IADD3 R14, R200, 0x40, RZ ;  /* 0x00000040c80e7810 */ /* 0x000fe20007ffe0ff */
[----:B------:R-:W-:Y:S01]  /*0ff0*/  UIMAD.WIDE.U32 UR18, UR18, UR4, UR20 ;  /* 0x00000004121272a5 */ /* 0x000fe2000f8e0014 */
[----:B------:R-:W-:Y:S01]  /*1000*/  IMAD.MOV.U32 R5, RZ, RZ, R4 ;  /* 0x000000ffff057224 */ /* 0x000fe200078e0004 */
[----:B------:R-:W-:Y:S01]  /*1010*/  @P0 SHF.R.U32.HI R5, RZ, c[0x0][0x2cc], R3 ;  /* 0x0000b300ff050a19 */ /* 0x000fe20000011603 */
[----:B------:R-:W-:Y:S01]  /*1020*/  ULDC UR4, c[0x0][0x2c4] ;  /* 0x0000b10000047ab9 */ /* 0x000fe20000000800 */
[C---:B------:R-:W-:Y:S01]  /*1030*/  LOP3.LUT R3, R16.reuse, 0xfffffff0, RZ, 0xc0, !PT ;  /* 0xfffffff010037812 */ /* 0x040fe200078ec0ff */
[----:B------:R-:W-:Y:S01]  /*1040*/  UIADD3 UR5, UR19, UR5, URZ ;  /* 0x0000000513057290 */ /* 0x000fe2000fffe03f */
[----:B------:R-:W-:Y:S01]  /*1050*/  SHF.R.S32.HI R10, RZ, 0x1f, R5 ;  /* 0x0000001fff0a7819 */ /* 0x000fe20000011405 */
[----:B------:R-:W-:Y:S01]  /*1060*/  IMAD.U32 R19, RZ, RZ, UR19 ;  /* 0x00000013ff137e24 */ /* 0x000fe2000f8e00ff */
[----:B------:R-:W-:Y:S01]  /*1070*/  LEA.HI R16, R16, R9, RZ, 0x1 ;  /* 0x0000000910107211 */ /* 0x000fe200078f08ff */
[----:B------:R-:W-:Y:S01]  /*1080*/  IMAD.IADD R6, R2, 0x1, -R3 ;  /* 0x0000000102067824 */ /* 0x000fe200078e0a03 */
[----:B------:R-:W-:Y:S01]  /*1090*/  LOP3.LUT P0, RZ, R144, 0x2, RZ, 0xc0, !PT ;  /* 0x0000000290ff7812 */ /* 0x000fe2000780c0ff */
[----:B------:R-:W-:Y:S01]  /*10a0*/  IMAD.U32 R18, RZ, RZ, UR18 ;  /* 0x00000012ff127e24 */ /* 0x000fe2000f8e00ff */
[----:B------:R-:W-:Y:S01]  /*10b0*/  LOP3.LUT R16, R16, 0xfffffffe, RZ, 0xc0, !PT ;  /* 0xfffffffe10107812 */ /* 0x000fe200078ec0ff */
[----:B------:R-:W-:Y:S01]  /*10c0*/  IMAD.U32 R19, RZ, RZ, UR5 ;  /* 0x00000005ff137e24 */ /* 0x000fe2000f8e00ff */
[----:B------:R-:W-:Y:S01]  /*10d0*/  SHF.R.S32.HI R3, RZ, 0x1f, R6 ;  /* 0x0000001fff037819 */ /* 0x000fe20000011406 */
[----:B------:R-:W-:Y:S01]  /*10e0*/  IMAD R10, R10, c[0x0][0x1b0], RZ ;  /* 0x00006c000a0a7a24 */ /* 0x000fe200078e02ff */
[----:B------:R-:W-:Y:S01]  /*10f0*/  UIMAD UR4, UR12, UR4, URZ ;  /* 0x000000040c0472a4 */ /* 0x000fe2000f8e023f */
[----:B------:R-:W-:Y:S01]  /*1100*/  IMAD.WIDE.U32 R18, R5, c[0x0][0x1b0], R18 ;  /* 0x00006c0005127a25 */ /* 0x000fe200078e0012 */
[----:B------:R-:W-:Y:S01]  /*1110*/  LEA.HI R12, R3, R6, RZ, 0x3 ;  /* 0x00000006030c7211 */ /* 0x000fe200078f18ff */
[----:B------:R-:W-:Y:S01]  /*1120*/  BSSY B0, `(.L_x_1545) ;  /* 0x0000046000007945 */ /* 0x000fe20003800000 */
[----:B------:R-:W-:Y:S01]  /*1130*/  LOP3.LUT R185, R8, R185, RZ, 0x3c, !PT ;  /* 0x000000b908b97212 */ /* 0x000fe200078e3cff */
[----:B------:R-:W-:Y:S01]  /*1140*/  IMAD R13, R5, c[0x0][0x1b4], R10 ;  /* 0x00006d00050d7a24 */ /* 0x000fe200078e020a */
[----:B------:R-:W-:Y:S01]  /*1150*/  LOP3.LUT R3, R12, 0xfffffff8, RZ, 0xc0, !PT ;  /* 0xfffffff80c037812 */ /* 0x000fe200078ec0ff */
[----:B------:R-:W-:Y:S01]  /*1160*/  IMAD.MOV R5, RZ, RZ, -R5 ;  /* 0x000000ffff057224 */ /* 0x000fe200078e0a05 */
[----:B------:R-:W-:Y:S01]  /*1170*/  IADD3 R8, R11, UR15, RZ ;  /* 0x0000000f0b087c10 */ /* 0x000fe2000fffe0ff */
[----:B------:R-:W-:Y:S01]  /*1180*/  IMAD.IADD R16, R9, 0x1, -R16 ;  /* 0x0000000109107824 */ /* 0x000fe200078e0a10 */
[----:B------:R-:W-:Y:S01]  /*1190*/  LOP3.LUT P1, RZ, R144, 0x4, RZ, 0xc0, !PT ;  /* 0x0000000490ff7812 */ /* 0x000fe2000782c0ff */
[----:B------:R-:W-:Y:S01]  /*11a0*/  IMAD R4, R5, c[0x0][0x2c4], R4 ;  /* 0x0000b10005047a24 */ /* 0x000fe200078e0204 */
[----:B------:R-:W-:Y:S01]  /*11b0*/  ISETP.GE.AND P3, PT, R14, c[0x0][0x198], PT ;  /* 0x000066000e007a0c */ /* 0x000fe20003f66270 */
[----:B------:R-:W-:-:S02]  /*11c0*/  IMAD.SHL.U32 R5, R11, 0x40, RZ ;  /* 0x000000400b057824 */ /* 0x000fc400078e00ff */
[----:B------:R-:W-:Y:S01]  /*11d0*/  IMAD.IADD R3, R6, 0x1, -R3 ;  /* 0x0000000106037824 */ /* 0x000fe200078e0a03 */
[----:B------:R-:W-:Y:S01]  /*11e0*/  SHF.R.S32.HI R9, RZ, 0x1f, R4 ;  /* 0x0000001fff097819 */ /* 0x000fe20000011404 */
[----:B------:R-:W-:Y:S01]  /*11f0*/  IMAD.IADD R19, R19, 0x1, R13 ;  /* 0x0000000113137824 */ /* 0x000fe200078e020d */
[----:B------:R-:W-:Y:S01]  /*1200*/  LOP3.LUT R5, R5, 0x1c0, RZ, 0xc0, !PT ;  /* 0x000001c005057812 */ /* 0x000fe200078ec0ff */
[----:B------:R-:W-:Y:S01]  /*1210*/  IMAD.SHL.U32 R13, R3, 0x40, RZ ;  /* 0x00000040030d7824 */ /* 0x000fe200078e00ff */
[----:B------:R-:W-:Y:S01]  /*1220*/  P2R R6, PR, RZ, 0x1 ;  /* 0x00000001ff067803 */ /* 0x000fe20000000000 */
[----:B------:R-:W-:Y:S01]  /*1230*/  IMAD R9, R9, c[0x0][0x1a8], RZ ;  /* 0x00006a0009097a24 */ /* 0x000fe200078e02ff */
[----:B------:R-:W-:Y:S01]  /*1240*/  SHF.R.U32.HI R15, RZ, 0x3, R5 ;  /* 0x00000003ff0f7819 */ /* 0x000fe20000011605 */
[----:B------:R-:W-:Y:S01]  /*1250*/  IMAD.SHL.U32 R6, R16, 0x8, RZ ;  /* 0x0000000810067824 */ /* 0x000fe200078e00ff */
[----:B------:R-:W-:Y:S01]  /*1260*/  LOP3.LUT R194, R5, 0x38, R200, 0xf8, !PT ;  /* 0x0000003805c27812 */ /* 0x000fe200078ef8c8 */
[C---:B------:R-:W-:Y:S01]  /*1270*/  IMAD R9, R4.reuse, c[0x0][0x1ac], R9 ;  /* 0x00006b0004097a24 */ /* 0x040fe200078e0209 */
[----:B------:R-:W-:Y:S01]  /*1280*/  LOP3.LUT R13, R13, 0x1c0, RZ, 0xc0, !PT ;  /* 0x000001c00d0d7812 */ /* 0x000fe200078ec0ff */
[----:B------:R-:W-:Y:S01]  /*1290*/  IMAD.WIDE.U32 R4, R4, c[0x0][0x1a8], R18 ;  /* 0x00006a0004047a25 */ /* 0x000fe200078e0012 */
[----:B------:R-:W-:-:S02]  /*12a0*/  LOP3.LUT P5, RZ, R3, 0x4, RZ, 0xc0, !PT ;  /* 0x0000000403ff7812 */ /* 0x000fc400078ac0ff */
[----:B------:R-:W-:Y:S01]  /*12b0*/  LOP3.LUT R6, R13, 0x8, R6, 0xf8, !PT ;  /* 0x000000080d067812 */ /* 0x000fe200078ef806 */
[----:B------:R-:W-:Y:S01]  /*12c0*/  IMAD.IADD R9, R5, 0x1, R9 ;  /* 0x0000000105097824 */ /* 0x000fe200078e0209 */
[----:B------:R-:W-:Y:S01]  /*12d0*/  LEA R10, P0, R4, c[0x0][0x160], 0x1 ;  /* 0x00005800040a7a11 */ /* 0x000fe200078008ff */
[----:B------:R-:W-:Y:S01]  /*12e0*/  IMAD.SHL.U32 R12, R12, 0x40, RZ ;  /* 0x000000400c0c7824 */ /* 0x000fe200078e00ff */
[----:B------:R-:W-:Y:S01]  /*12f0*/  SHF.R.U32.HI R13, RZ, 0x3, R13 ;  /* 0x00000003ff0d7819 */ /* 0x000fe2000001160d */
[----:B------:R-:W-:Y:S01]  /*1300*/  IMAD R185, R16, 0x200, R185 ;  /* 0x0000020010b97824 */ /* 0x000fe200078e02b9 */
[----:B------:R-:W-:Y:S01]  /*1310*/  LOP3.LUT P4, RZ, R3, 0x2, RZ, 0xc0, !PT ;  /* 0x0000000203ff7812 */ /* 0x000fe2000788c0ff */
[----:B------:R1:W3:Y:S01]  /*1320*/  SHFL.IDX PT, R18, R10, RZ, 0x181f ;  /* 0x00181fff0a127589 */ /* 0x0002e200000e0000 */
[----:B------:R-:W-:Y:S01]  /*1330*/  LEA.HI.X R9, R4, c[0x0][0x164], R9, 0x1, P0 ;  /* 0x0000590004097a11 */ /* 0x000fe200000f0c09 */
[----:B------:R-:W-:Y:S01]  /*1340*/  IMAD.MOV.U32 R4, RZ, RZ, 0x20 ;  /* 0x00000020ff047424 */ /* 0x000fe200078e00ff */
[----:B------:R-:W-:-:S02]  /*1350*/  LOP3.LUT R3, R6, R13, RZ, 0x3c, !PT ;  /* 0x0000000d06037212 */ /* 0x000fc400078e3cff */
[----:B------:R-:W-:Y:S01]  /*1360*/  ISETP.GE.AND P0, PT, R8, UR4, PT ;  /* 0x0000000408007c0c */ /* 0x000fe2000bf06270 */
[----:B------:R1:W4:Y:S01]  /*1370*/  SHFL.IDX PT, R19, R9, RZ, 0x181f ;  /* 0x00181fff09137589 */ /* 0x00032200000e0000 */
[CC--:B------:R-:W-:Y:S02]  /*1380*/  LEA.HI R6, R7.reuse, R2.reuse, RZ, 0x5 ;  /* 0x0000000207067211 */ /* 0x0c0fe400078f28ff */
[----:B------:R-:W-:Y:S02]  /*1390*/  LOP3.LUT R194, R194, R15, RZ, 0x3c, !PT ;  /* 0x0000000fc2c27212 */ /* 0x000fe400078e3cff */
[----:B------:R-:W-:Y:S02]  /*13a0*/  LEA.HI R15, R7, R2, RZ, 0x6 ;  /* 0x00000002070f7211 */ /* 0x000fe400078f30ff */
[----:B------:R-:W-:Y:S02]  /*13b0*/  SHF.R.S32.HI R5, RZ, 0x5, R6 ;  /* 0x00000005ff057819 */ /* 0x000fe40000011406 */
[----:B------:R-:W-:Y:S01]  /*13c0*/  LOP3.LUT R12, R12, 0xfffffe00, RZ, 0xc0, !PT ;  /* 0xfffffe000c0c7812 */ /* 0x000fe200078ec0ff */
[----:B------:R-:W-:Y:S01]  /*13d0*/  IMAD.SHL.U32 R15, R15, 0x8, RZ ;  /* 0x000000080f0f7824 */ /* 0x000fe200078e00ff */
[----:B------:R-:W-:-:S02]  /*13e0*/  IADD3 R13, R200, 0x80, RZ ;  /* 0x00000080c80d7810 */ /* 0x000fc40007ffe0ff */
[----:B------:R-:W-:Y:S02]  /*13f0*/  SEL R184, R184, 0xfffffff0, !P4 ;  /* 0xfffffff0b8b87807 */ /* 0x000fe40006000000 */
[----:B------:R-:W-:Y:S02]  /*1400*/  ISETP.GE.AND P4, PT, R13, c[0x0][0x198], PT ;  /* 0x000066000d007a0c */ /* 0x000fe40003f86270 */
[----:B------:R-:W-:Y:S02]  /*1410*/  LOP3.LUT R194, R194, 0xfffffe00, R15, 0xf8, !PT ;  /* 0xfffffe00c2c27812 */ /* 0x000fe400078ef80f */
[----:B------:R-:W-:Y:S01]  /*1420*/  SEL R4, R4, 0xffffffe0, !P5 ;  /* 0xffffffe004047807 */ /* 0x000fe20006800000 */
[----:B--2---:R2:W5:Y:S02]  /*1430*/  @P2 R2UR UR17, R0 ;  /* 0x00000000001123c2 */ /* 0x00456400000e0000 */
[----:B-----5:R-:W-:Y:S01]  /*1440*/  @!UP0 UMOV UR17, UR8 ;  /* 0x0000000800118c82 */ /* 0x020fe20008000000 */
[----:B------:R-:W-:Y:S01]  /*1450*/  ISETP.GE.AND P2, PT, R200, c[0x0][0x198], PT ;  /* 0x00006600c8007a0c */ /* 0x000fe20003f46270 */
[----:B--2---:R-:W-:-:S04]  /*1460*/  IMAD R0, R5, 0x400, R12 ;  /* 0x0000040005007824 */ /* 0x004fc800078e020c */
[----:B------:R-:W-:Y:S01]  /*1470*/  IMAD.IADD R0, R0, 0x1, R3 ;  /* 0x0000000100007824 */ /* 0x000fe200078e0203 */
[----:B------:R-:W-:Y:S01]  /*1480*/  LOP3.LUT R3, R3, R12, RZ, 0xfc, !PT ;  /* 0x0000000c03037212 */ /* 0x000fe200078efcff */
        /* <DEDUP_REMOVED lines=15> */
.L_x_1546:
[----:B-1-34-:R-:W-:Y:S05]  /*1580*/  BSYNC B0 ;  /* 0x0000000000007941 */ /* 0x01afea0003800000 */
.L_x_1545:
        /* <DEDUP_REMOVED lines=20> */
.L_x_1548:
[----:B------:R-:W-:Y:S05]  /*16d0*/  BSYNC B0 ;  /* 0x0000000000007941 */ /* 0x000fea0003800000 */
.L_x_1547:
        /* <DEDUP_REMOVED lines=20> */
.L_x_1550:
[----:B------:R-:W-:Y:S05]  /*1820*/  BSYNC B0 ;  /* 0x0000000000007941 */ /* 0x000fea0003800000 */
.L_x_1549:
[----:B---3--:R-:W-:Y:S01]  /*1830*/  SHFL.IDX PT, R18, R10, 0x3, 0x181f ;  /* 0x00781f000a127f89 */ /* 0x008fe200000e0000 */
[----:B------:R-:W-:Y:S01]  /*1840*/  IADD3 R8, R8, 0x60, RZ ;  /* 0x0000006008087810 */ /* 0x000fe20007ffe0ff */
[----:B------:R-:W-:Y:S01]  /*1850*/  IMAD.MOV.U32 R190, RZ, RZ, c[0x0][0x2b8] ;  /* 0x0000ae00ffbe7624 */ /* 0x000fe200078e00ff */
[----:B------:R-:W-:Y:S01]  /*1860*/  SHF.R.S32.HI R199, RZ, 0x1f, R14 ;  /* 0x0000001fffc77819 */ /* 0x000fe2000001140e */
[----:B----4-:R-:W3:Y:S01]  /*1870*/  SHFL.IDX PT, R19, R9, 0x3, 0x181f ;  /* 0x00781f0009137f89 */ /* 0x010ee200000e0000 */
[----:B------:R-:W-:Y:S01]  /*1880*/  ISETP.GE.AND P0, PT, R8, UR4, PT ;  /* 0x0000000408007c0c */ /* 0x000fe2000bf06270 */
[----:B------:R-:W-:Y:S01]  /*1890*/  IMAD.U32 R8, RZ, RZ, UR13 ;  /* 0x0000000dff087e24 */ /* 0x000fe2000f8e00ff */
[----:B------:R-:W-:Y:S01]  /*18a0*/  SHF.R.S32.HI R198, RZ, 0x1f, R13 ;  /* 0x0000001fffc67819 */ /* 0x000fe2000001140d */
[----:B------:R-:W-:Y:S01]  /*18b0*/  IMAD.SHL.U32 R146, R194, 0x2, RZ ;  /* 0x00000002c2927824 */ /* 0x000fe200078e00ff */
[----:B------:R-:W-:Y:S01]  /*18c0*/  LEA.HI R199, R199, R14, RZ, 0x3 ;  /* 0x0000000ec7c77211 */ /* 0x000fe200078f18ff */
[----:B------:R-:W-:Y:S01]  /*18d0*/  IMAD R193, R8, 0x40, R195 ;  /* 0x0000004008c17824 */ /* 0x000fe200078e02c3 */
[----:B------:R-:W-:Y:S01]  /*18e0*/  LEA.HI R198, R198, R13, RZ, 0x3 ;  /* 0x0000000dc6c67211 */ /* 0x000fe200078f18ff */
[----:B------:R-:W-:Y:S01]  /*18f0*/  USHF.R.S32.HI UR16, URZ, 0x1f, UR17 ;  /* 0x0000001f3f107899 */ /* 0x000fe20008011411 */
[----:B------:R-:W-:Y:S01]  /*1900*/  LOP3.LUT R199, R199, 0xfffffff8, RZ, 0xc0, !PT ;  /* 0xfffffff8c7c77812 */ /* 0x000fe200078ec0ff */
[----:B------:R-:W-:Y:S01]  /*1910*/  ULDC.64 UR4, c[0x0][0x2b0] ;  /* 0x0000ac0000047ab9 */ /* 0x000fe20000000a00 */
[----:B------:R-:W-:Y:S01]  /*1920*/  ISETP.NE.AND P5, PT, R190, 0x1, PT ;  /* 0x00000001be00780c */ /* 0x000fe20003fa5270 */
[----:B------:R-:W-:Y:S01]  /*1930*/  UIMAD UR16, UR16, UR4, URZ ;  /* 0x00000004101072a4 */ /* 0x000fe2000f8e023f */
[----:B------:R-:W-:Y:S01]  /*1940*/  LOP3.LUT R198, R198, 0xfffffff8, RZ, 0xc0, !PT ;  /* 0xfffffff8c6c67812 */ /* 0x000fe200078ec0ff */
[----:B------:R-:W-:Y:S01]  /*1950*/  UIMAD.WIDE.U32 UR18, UR17, UR4, URZ ;  /* 0x00000004111272a5 */ /* 0x000fe2000f8e003f */
[----:B------:R-:W-:Y:S01]  /*1960*/  IADD3 R193, R193, -0x40, RZ ;  /* 0xffffffc0c1c17810 */ /* 0x000fe20007ffe0ff */
[----:B------:R-:W-:Y:S01]  /*1970*/  UIMAD UR16, UR17, UR5, UR16 ;  /* 0x00000005111072a4 */ /* 0x000fe2000f8e0210 */
[----:B------:R-:W-:Y:S01]  /*1980*/  P2R R8, PR, RZ, 0x20 ;  /* 0x00000020ff087803 */ /* 0x000fe20000000000 */
[----:B------:R-:W-:Y:S01]  /*1990*/  IMAD.MOV.U32 R192, RZ, RZ, RZ ;  /* 0x000000ffffc07224 */ /* 0x000fe200078e00ff */
[----:B------:R-:W-:Y:S01]  /*19a0*/  ULDC.64 UR4, c[0x0][0x1e8] ;  /* 0x00007a0000047ab9 */ /* 0x000fe20000000a00 */
[----:B------:R-:W-:Y:S01]  /*19b0*/  P2R R15, PR, RZ, 0x2 ;  /* 0x00000002ff0f7803 */ /* 0x000fe20000000000 */
[----:B------:R-:W-:Y:S01]  /*19c0*/  UIADD3 UR16, UR19, UR16, URZ ;  /* 0x0000001013107290 */ /* 0x000fe2000fffe03f */
[----:B---3--:R-:W-:-:S04]  /*19d0*/  @!P0 IMAD.WIDE R16, R200, 0x2, R18 ;  /* 0x00000002c8108825 */ /* 0x008fc800078e0212 */
[--C-:B------:R-:W-:Y:S01]  /*19e0*/  @!P0 IMAD.WIDE R20, R199, 0x2, R18.reuse ;  /* 0x00000002c7148825 */ /* 0x100fe200078e0212 */
[----:B------:R-:W-:Y:S01]  /*19f0*/  @!PT LDS RZ, [RZ] ;  /* 0x00000000fffff984 */ /* 0x000fe20000000800 */
[----:B------:R3:W-:Y:S01]  /*1a00*/  @!P0 LDGSTS.E.BYPASS.LTC128B.128 [R146+0x1b100], [R16.64], !P2 ;  /* 0x1b10000010928fae */ /* 0x0007e2000d101d4a */
[C---:B------:R-:W-:Y:S02]  /*1a10*/  ISETP.GE.AND P2, PT, R193.reuse, UR9, PT ;  /* 0x00000009c1007c0c */ /* 0x040fe4000bf46270 */
[----:B------:R-:W-:Y:S01]  /*1a20*/  @!P0 IMAD.WIDE R18, R198, 0x2, R18 ;  /* 0x00000002c6128825 */ /* 0x000fe200078e0212 */
[----:B------:R-:W-:Y:S01]  /*1a30*/  IADD3 R193, R193, UR7, RZ ;  /* 0x00000007c1c17c10 */ /* 0x000fe2000fffe0ff */
[----:B------:R4:W-:Y:S01]  /*1a40*/  @!P0 LDGSTS.E.BYPASS.LTC128B.128 [R146+0x1f100], [R20.64], !P3 ;  /* 0x1f10000014928fae */ /* 0x0009e2000d901d4a */
[----:B------:R-:W-:-:S03]  /*1a50*/  ISETP.GT.OR P2, PT, R195, 0x3f, P2 ;  /* 0x0000003fc300780c */ /* 0x000fc60001744670 */
[----:B------:R5:W-:Y:S01]  /*1a60*/  @!P0 LDGSTS.E.BYPASS.LTC128B.128 [R146+0x23100], [R18.64], !P4 ;  /* 0x2310000012928fae */ /* 0x000be2000e101d4a */
[----:B-12---:R-:W-:-:S03]  /*1a70*/  @P5 IMAD.HI.U32 R9, R193, c[0x0][0x2bc], RZ ;  /* 0x0000af00c1095a27 */ /* 0x006fc600078e00ff */
[----:B------:R-:W0:Y:S01]  /*1a80*/  LDGDEPBAR ;  /* 0x00000000000079af */ /* 0x000e220000000000 */
[----:B------:R-:W-:Y:S01]  /*1a90*/  IMAD.MOV.U32 R8, RZ, RZ, R193 ;  /* 0x000000ffff087224 */ /* 0x000fe200078e00c1 */
[----:B------:R-:W-:-:S04]  /*1aa0*/  @P5 SHF.R.U32.HI R8, RZ, c[0x0][0x2c0], R9 ;  /* 0x0000b000ff085a19 */ /* 0x000fc80000011609 */
[----:B------:R-:W-:-:S04]  /*1ab0*/  @!P2 IADD3 R10, P3, R8, UR18, RZ ;  /* 0x00000012080aac10 */ /* 0x000fc8000ff7e0ff */
[----:B------:R-:W-:Y:S02]  /*1ac0*/  @!P2 LEA.HI.X.SX32 R9, R8, UR16, 0x1, P3 ;  /* 0x000000100809ac11 */ /* 0x000fe400098f0eff */
[----:B---3--:R-:W-:-:S04]  /*1ad0*/  @!P2 LEA R16, P3, R10, c[0x0][0x2a0], 0x2 ;  /* 0x0000a8000a10aa11 */ /* 0x008fc800078610ff */
        /* <DEDUP_REMOVED lines=11> */
[----:B------:R-:W-:Y:S01]  /*1b90*/  IMAD.WIDE.U32 R8, R193, c[0x0][0x1e0], RZ ;  /* 0x00007800c1087a25 */ /* 0x000fe200078e00ff */
[----:B------:R-:W-:Y:S01]  /*1ba0*/  SHF.R.S32.HI R10, RZ, 0x1f, R193 ;  /* 0x0000001fff0a7819 */ /* 0x000fe200000114c1 */
[----:B------:R-:W-:Y:S01]  /*1bb0*/  UIADD3 UR17, UR21, UR17, URZ ;  /* 0x0000001115117290 */ /* 0x000fe2000fffe03f */
[----:B------:R-:W-:Y:S01]  /*1bc0*/  ISETP.GE.AND P6, PT, R13, c[0x0][0x1d4], PT ;  /* 0x000075000d007a0c */ /* 0x000fe20003fc6270 */
[----:B------:R-:W-:Y:S01]  /*1bd0*/  UIADD3 UR22, UR9, -UR22, URZ ;  /* 0x8000001609167290 */ /* 0x000fe2000fffe03f */
[----:B------:R-:W-:Y:S01]  /*1be0*/  IMAD.WIDE R24, R199, 0x2, RZ ;  /* 0x00000002c7187825 */ /* 0x000fe200078e02ff */
[----:B------:R-:W-:Y:S01]  /*1bf0*/  ULDC.64 UR4, c[0x0][0x210] ;  /* 0x0000840000047ab9 */ /* 0x000fe20000000a00 */
[----:B------:R-:W-:Y:S01]  /*1c00*/  ISETP.GE.AND P3, PT, R200, c[0x0][0x1d4], PT ;  /* 0x00007500c8007a0c */ /* 0x000fe20003f66270 */
[----:B------:R-:W-:Y:S01]  /*1c10*/  UIMAD UR14, UR14, UR4, URZ ;  /* 0x000000040e0e72a4 */ /* 0x000fe2000f8e023f */
[C---:B----4-:R-:W-:Y:S01]  /*1c20*/  IMAD R20, R10.reuse, c[0x0][0x1e0], RZ ;  /* 0x000078000a147a24 */ /* 0x050fe200078e02ff */
[----:B------:R-:W-:Y:S01]  /*1c30*/  UIMAD.WIDE.U32 UR24, UR6, UR4, URZ ;  /* 0x00000004061872a5 */ /* 0x000fe2000f8e003f */
[----:B------:R-:W-:Y:S01]  /*1c40*/  IMAD R10, R10, c[0x0][0x208], RZ ;  /* 0x000082000a0a7a24 */ /* 0x000fe200078e02ff */
[----:B------:R-:W-:Y:S01]  /*1c50*/  UIMAD UR14, UR6, UR5, UR14 ;  /* 0x00000005060e72a4 */ /* 0x000fe2000f8e020e */
[C---:B------:R-:W-:Y:S01]  /*1c60*/  IMAD R20, R193.reuse, c[0x0][0x1e4], R20 ;  /* 0x00007900c1147a24 */ /* 0x040fe200078e0214 */
[----:B------:R-:W-:Y:S01]  /*1c70*/  ISETP.GE.AND P2, PT, R14, c[0x0][0x1d4], PT ;  /* 0x000075000e007a0c */ /* 0x000fe20003f46270 */
[----:B------:R-:W-:Y:S01]  /*1c80*/  IMAD R10, R193, c[0x0][0x20c], R10 ;  /* 0x00008300c10a7a24 */ /* 0x000fe200078e020a */
[----:B------:R-:W-:Y:S01]  /*1c90*/  UIADD3 UR14, UR25, UR14, URZ ;  /* 0x0000000e190e7290 */ /* 0x000fe2000fffe03f */
[----:B------:R-:W-:Y:S01]  /*1ca0*/  IMAD.IADD R21, R9, 0x1, R20 ;  /* 0x0000000109157824 */ /* 0x000fe200078e0214 */
[----:B------:R-:W-:Y:S01]  /*1cb0*/  UISETP.GE.AND UP0, UPT, UR13, 0x2, UPT ;  /* 0x000000020d00788c */ /* 0x000fe2000bf06270 */
[----:B------:R-:W-:Y:S01]  /*1cc0*/  IMAD.MOV.U32 R20, RZ, RZ, R8 ;  /* 0x000000ffff147224 */ /* 0x000fe200078e0008 */
[----:B------:R-:W-:-:S02]  /*1cd0*/  SHF.R.S32.HI R147, RZ, 0x1f, R200 ;  /* 0x0000001fff937819 */ /* 0x000fc400000114c8 */
[----:B------:R-:W-:Y:S02]  /*1ce0*/  SEL R201, RZ, 0x10, P6 ;  /* 0x00000010ffc97807 */ /* 0x000fe40003000000 */
[----:B------:R-:W-:Y:S02]  /*1cf0*/  IADD3 R191, R146, 0x100, RZ ;  /* 0x0000010092bf7810 */ /* 0x000fe40007ffe0ff */
[----:B------:R-:W-:Y:S02]  /*1d00*/  SHF.R.S32.HI R132, RZ, 0x1f, R199 ;  /* 0x0000001fff847819 */ /* 0x000fe400000114c7 */
[----:B------:R-:W-:Y:S02]  /*1d10*/  SHF.R.S32.HI R145, RZ, 0x1f, R198 ;  /* 0x0000001fff917819 */ /* 0x000fe400000114c6 */
[----:B--2---:R-:W-:Y:S01]  /*1d20*/  SHF.R.S32.HI R9, RZ, 0x1f, R192 ;  /* 0x0000001fff097819 */ /* 0x004fe200000114c0 */
[----:B------:R-:W-:-:S04]  /*1d30*/  IMAD.WIDE.U32 R16, R192, c[0x0][0x1f0], R20 ;  /* 0x00007c00c0107a25 */ /* 0x000fc800078e0014 */
[----:B-----5:R-:W-:Y:S01]  /*1d40*/  IMAD R19, R9, c[0x0][0x1f0], RZ ;  /* 0x00007c0009137a24 */ /* 0x020fe200078e02ff */
[----:B------:R-:W-:Y:S01]  /*1d50*/  IADD3 R16, P0, R16, UR20, RZ ;  /* 0x0000001410107c10 */ /* 0x000fe2000ff1e0ff */
[----:B------:R-:W-:-:S04]  /*1d60*/  IMAD.WIDE.U32 R20, R193, c[0x0][0x208], RZ ;  /* 0x00008200c1147a25 */ /* 0x000fc800078e00ff */
[----:B------:R-:W-:Y:S02]  /*1d70*/  IMAD R8, R192, c[0x0][0x1f4], R19 ;  /* 0x00007d00c0087a24 */ /* 0x000fe400078e0213 */
[----:B------:R-:W-:-:S03]  /*1d80*/  IMAD R9, R9, c[0x0][0x218], RZ ;  /* 0x0000860009097a24 */ /* 0x000fc600078e02ff */
[----:B------:R-:W-:Y:S01]  /*1d90*/  IADD3.X R19, R17, UR17, R8, P0, !PT ;  /* 0x0000001111137c10 */ /* 0x000fe200087fe408 */
[----:B------:R-:W-:Y:S01]  /*1da0*/  IMAD R9, R192, c[0x0][0x21c], R9 ;  /* 0x00008700c0097a24 */ /* 0x000fe200078e0209 */
[C---:B------:R-:W-:Y:S02]  /*1db0*/  LEA R17, P0, R16.reuse, c[0x0][0x1c8], 0x1 ;  /* 0x0000720010117a11 */ /* 0x040fe400078008ff */
[----:B------:R-:W-:Y:S01]  /*1dc0*/  IADD3 R8, -R11, UR22, RZ ;  /* 0x000000160b087c10 */ /* 0x000fe2000fffe1ff */
[----:B------:R-:W-:Y:S01]  /*1dd0*/  IMAD.IADD R11, R21, 0x1, R10 ;  /* 0x00000001150b7824 */ /* 0x000fe200078e020a */
[----:B------:R-:W-:Y:S01]  /*1de0*/  LEA.HI.X R16, R16, c[0x0][0x1cc], R19, 0x1, P0 ;  /* 0x0000730010107a11 */ /* 0x000fe200000f0c13 */
[----:B------:R-:W-:Y:S01]  /*1df0*/  SHFL.IDX PT, R18, R17, RZ, 0x181f ;  /* 0x00181fff11127589 */ /* 0x000fe200000e0000 */
[----:B------:R-:W-:Y:S01]  /*1e00*/  ISETP.GE.AND P0, PT, R8, 0x1, PT ;  /* 0x000000010800780c */ /* 0x000fe20003f06270 */
[----:B------:R-:W-:Y:S02]  /*1e10*/  IMAD.MOV.U32 R10, RZ, RZ, R20 ;  /* 0x000000ffff0a7224 */ /* 0x000fe400078e0014 */
[----:B------:R-:W1:Y:S02]  /*1e20*/  SHFL.IDX PT, R19, R16, RZ, 0x181f ;  /* 0x00181fff10137589 */ /* 0x000e6400000e0000 */
[----:B------:R-:W-:-:S02]  /*1e30*/  IMAD.WIDE.U32 R10, R192, c[0x0][0x218], R10 ;  /* 0x00008600c00a7a25 */ /* 0x000fc400078e000a */
[----:B------:R-:W-:Y:S04]  /*1e40*/  SHFL.IDX PT, R28, R17, 0x1, 0x181f ;  /* 0x00381f00111c7f89 */ /* 0x000fe800000e0000 */
[----:B------:R2:W3:Y:S02]  /*1e50*/  SHFL.IDX PT, R29, R16, 0x1, 0x181f ;  /* 0x00381f00101d7f89 */ /* 0x0004e400000e0000 */
[----:B-1----:R-:W-:-:S04]  /*1e60*/  @P0 IMAD.WIDE R22, R200, 0x2, R18 ;  /* 0x00000002c8160825 */ /* 0x002fc800078e0212 */
[--C-:B------:R-:W-:Y:S01]  /*1e70*/  @P0 IMAD.WIDE R20, R199, 0x2, R18.reuse ;  /* 0x00000002c7140825 */ /* 0x100fe200078e0212 */
[----:B------:R1:W-:Y:S03]  /*1e80*/  @P0 LDGSTS.E.BYPASS.LTC128B.128 [R146+0xc100], [R22.64], !P5 ;  /* 0x0c10000016920fae */ /* 0x0003e6000e901d4a */
[----:B------:R-:W-:Y:S01]  /*1e90*/  @P0 IMAD.WIDE R18, R198, 0x2, R18 ;  /* 0x00000002c6120825 */ /* 0x000fe200078e0212 */
[----:B------:R4:W-:Y:S03]  /*1ea0*/  @P0 LDGSTS.E.BYPASS.LTC128B.128 [R146+0xe100], [R20.64], !P4 ;  /* 0x0e10000014920fae */ /* 0x0009e6000e101d4a */
[----:B--2---:R-:W-:Y:S01]  /*1eb0*/  IMAD.WIDE R16, R200, 0x2, RZ ;  /* 0x00000002c8107825 */ /* 0x004fe200078e02ff */
[----:B------:R2:W-:Y:S01]  /*1ec0*/  @P0 LDGSTS.E.BYPASS.LTC128B.128 [R146+0x10100], [R18.64], !P6 ;  /* 0x1010000012920fae */ /* 0x0005e2000f101d4a */
[----:B------:R-:W-:-:S04]  /*1ed0*/  IADD3 R10, P0, R10, UR24, RZ ;  /* 0x000000180a0a7c10 */ /* 0x000fc8000ff1e0ff */
[----:B------:R-:W-:Y:S02]  /*1ee0*/  IADD3.X R9, R11, UR14, R9, P0, !PT ;  /* 0x0000000e0b097c10 */ /* 0x000fe400087fe409 */
[----:B-1----:R-:W-:-:S04]  /*1ef0*/  LEA R23, P0, R10, c[0x0][0x1f8], 0x1 ;  /* 0x00007e000a177a11 */ /* 0x002fc800078008ff */
[----:B------:R-:W-:Y:S01]  /*1f00*/  LEA.HI.X R22, R10, c[0x0][0x1fc], R9, 0x1, P0 ;  /* 0x00007f000a167a11 */ /* 0x000fe200000f0c09 */
[----:B------:R-:W4:Y:S01]  /*1f10*/  SHFL.IDX PT, R11, R23, RZ, 0x181f ;  /* 0x00181fff170b7589 */ /* 0x000f2200000e0000 */
[----:B------:R-:W-:-:S03]  /*1f20*/  ISETP.GT.AND P0, PT, R8, 0x20, PT ;  /* 0x000000200800780c */ /* 0x000fc60003f04270 */
[----:B------:R-:W1:Y:S04]  /*1f30*/  SHFL.IDX PT, R12, R22, RZ, 0x181f ;  /* 0x00181fff160c7589 */ /* 0x000e6800000e0000 */
[----:B------:R-:W5:Y:S04]  /*1f40*/  SHFL.IDX PT, R9, R23, 0x1, 0x181f ;  /* 0x00381f0017097f89 */ /* 0x000f6800000e0000 */
[----:B------:R5:W5:Y:S02]  /*1f50*/  SHFL.IDX PT, R10, R22, 0x1, 0x181f ;  /* 0x00381f00160a7f89 */ /* 0x000b6400000e0000 */
[----:B---3--:R-:W-:-:S04]  /*1f60*/  @P0 IMAD.WIDE R26, R200, 0x2, R28 ;  /* 0x00000002c81a0825 */ /* 0x008fc800078e021c */
[--C-:B------:R-:W-:Y:S01]  /*1f70*/  @P0 IMAD.WIDE R30, R199, 0x2, R28.reuse ;  /* 0x00000002c71e0825 */ /* 0x100fe200078e021c */
[----:B------:R3:W-:Y:S03]  /*1f80*/  @P0 LDGSTS.E.BYPASS.LTC128B.128 [R146+0xd100], [R26.64], !P5 ;  /* 0x0d1000001a920fae */ /* 0x0007e6000e901d4a */
[----:B------:R-:W-:Y:S01]  /*1f90*/  @P0 IMAD.WIDE R28, R198, 0x2, R28 ;  /* 0x00000002c61c0825 */ /* 0x000fe200078e021c */
[----:B------:R3:W-:Y:S04]  /*1fa0*/  @P0 LDGSTS.E.BYPASS.LTC128B.128 [R146+0xf100], [R30.64], !P4 ;  /* 0x0f1000001e920fae */ /* 0x0007e8000e101d4a */
[----:B------:R3:W-:Y:S01]  /*1fb0*/  @P0 LDGSTS.E.BYPASS.LTC128B.128 [R146+0x11100], [R28.64], !P6 ;  /* 0x111000001c920fae */ /* 0x0007e2000f101d4a */
[----:B----4-:R-:W-:-:S03]  /*1fc0*/  IADD3 R20, P0, R11, R16, RZ ;  /* 0x000000100b147210 */ /* 0x010fc60007f1e0ff */
[----:B------:R-:W0:Y:S02]  /*1fd0*/  LDGDEPBAR ;  /* 0x00000000000079af */ /* 0x000e240000000000 */
[----:B-1----:R-:W-:Y:S01]  /*1fe0*/  IMAD.X R21, R12, 0x1, R17, P0 ;  /* 0x000000010c157824 */ /* 0x002fe200000e0611 */
[----:B--2---:R-:W-:Y:S01]  /*1ff0*/  IADD3 R18, P0, R11, R24, RZ ;  /* 0x000000180b127210 */ /* 0x004fe20007f1e0ff */
[----:B-----5:R-:W-:-:S04]  /*2000*/  IMAD.WIDE R22, R198, 0x2, RZ ;  /* 0x00000002c6167825 */ /* 0x020fc800078e02ff */
[----:B------:R-:W-:Y:S01]  /*2010*/  IMAD.X R19, R12, 0x1, R25, P0 ;  /* 0x000000010c137824 */ /* 0x000fe200000e0619 */
[----:B------:R-:W-:-:S05]  /*2020*/  IADD3 R16, P0, R16, R9, RZ ;  /* 0x0000000910107210 */ /* 0x000fca0007f1e0ff */
[----:B------:R-:W-:Y:S01]  /*2030*/  IMAD.X R17, R17, 0x1, R10, P0 ;  /* 0x0000000111117824 */ /* 0x000fe200000e060a */
[----:B---3--:R-:W-:-:S05]  /*2040*/  IADD3 R26, P0, R11, R22, RZ ;  /* 0x000000160b1a7210 */ /* 0x008fca0007f1e0ff */
        /* <DEDUP_REMOVED lines=15> */
[----:B------:R-:W-:-:S03]  /*2140*/  ISETP.NE.AND P1, PT, R15, RZ, PT ;  /* 0x000000ff0f00720c */ /* 0x000fc60003f25270 */
[----:B------:R1:W-:Y:S01]  /*2150*/  LDGSTS.E.BYPASS.LTC128B.128 [R146+0x1100], [R16.64], !P3 ;  /* 0x0110000010927fae */ /* 0x0003e2000d901d4a */
[----:B------:R-:W-:-:S03]  /*2160*/  ISETP.GT.AND P3, PT, R195, 0x3f, PT ;  /* 0x0000003fc300780c */ /* 0x000fc60003f64270 */
[----:B------:R1:W-:Y:S04]  /*2170*/  LDGSTS.E.BYPASS.LTC128B.128 [R146+0x3100], [R24.64], !P2 ;  /* 0x0310000018927fae */ /* 0x0003e8000d101d4a */
[----:B------:R1:W-:Y:S01]  /*2180*/  LDGSTS.E.BYPASS.LTC128B.128 [R146+0x5100], [R22.64], !P0 ;  /* 0x0510000016927fae */ /* 0x0003e2000c101d4a */
[----:B------:R-:W-:-:S03]  /*2190*/  PLOP3.LUT P0, PT, PT, PT, UP0, 0x40, 0x0 ;  /* 0x000000000000781c */ /* 0x000fc60003f0e808 */
[----:B------:R-:W0:Y:S10]  /*21a0*/  LDGDEPBAR ;  /* 0x00000000000079af */ /* 0x000e340000000000 */
        /* <DEDUP_REMOVED lines=17> */
[----:B-1----:R-:W-:Y:S01]  /*22c0*/  IADD3 R19, -R201, 0x10, RZ ;  /* 0x00000010c9137810 */ /* 0x002fe20007ffe1ff */
        /* <DEDUP_REMOVED lines=9> */
[----:B------:R-:W-:Y:S02]  /*2360*/  SEL R13, RZ, 0x10, P5 ;  /* 0x00000010ff0d7807 */ /* 0x000fe40002800000 */
[----:B------:R-:W-:Y:S01]  /*2370*/  SHF.L.U64.HI R12, R199, 0x1, R132 ;  /* 0x00000001c70c7819 */ /* 0x000fe20000010284 */
[----:B------:R-:W-:Y:S01]  /*2380*/  IMAD R9, R9, c[0x0][0x1f0], RZ ;  /* 0x00007c0009097a24 */ /* 0x000fe200078e02ff */
[----:B------:R-:W-:Y:S02]  /*2390*/  IADD3 R16, P0, R10, UR20, RZ ;  /* 0x000000140a107c10 */ /* 0x000fe4000ff1e0ff */
[----:B------:R-:W-:Y:S01]  /*23a0*/  IADD3 R25, -R13, 0x10, RZ ;  /* 0x000000100d197810 */ /* 0x000fe20007ffe1ff */
[----:B------:R-:W-:Y:S01]  /*23b0*/  IMAD R8, R192, c[0x0][0x1f4], R9 ;  /* 0x00007d00c0087a24 */ /* 0x000fe200078e0209 */
[----:B------:R-:W-:Y:S02]  /*23c0*/  SEL R10, RZ, 0x10, P4 ;  /* 0x00000010ff0a7807 */ /* 0x000fe40002000000 */
[----:B------:R-:W-:-:S02]  /*23d0*/  LOP3.LUT R25, R25, 0xf, RZ, 0xc0, !PT ;  /* 0x0000000f19197812 */ /* 0x000fc400078ec0ff */
[----:B------:R-:W-:Y:S01]  /*23e0*/  IADD3.X R11, R11, UR17, R8, P0, !PT ;  /* 0x000000110b0b7c10 */ /* 0x000fe200087fe408 */
[----:B------:R-:W-:Y:S01]  /*23f0*/  IMAD.SHL.U32 R8, R198, 0x2, RZ ;  /* 0x00000002c6087824 */ /* 0x000fe200078e00ff */
[----:B------:R-:W-:Y:S02]  /*2400*/  LEA R17, P0, R16, c[0x0][0x1c8], 0x1 ;  /* 0x0000720010117a11 */ /* 0x000fe400078008ff */
[----:B------:R-:W-:Y:S02]  /*2410*/  IADD3 R22, -R10, 0x10, RZ ;  /* 0x000000100a167810 */ /* 0x000fe40007ffe1ff */
[----:B------:R-:W-:Y:S01]  /*2420*/  LEA.HI.X R16, R16, c[0x0][0x1cc], R11, 0x1, P0 ;  /* 0x0000730010107a11 */ /* 0x000fe200000f0c0b */
[----:B------:R-:W1:Y:S01]  /*2430*/  SHFL.IDX PT, R18, R17, 0x1, 0x181f ;  /* 0x00381f0011127f89 */ /* 0x000e6200000e0000 */
[----:B------:R-:W-:Y:S01]  /*2440*/  IMAD.SHL.U32 R11, R199, 0x2, RZ ;  /* 0x00000002c70b7824 */ /* 0x000fe200078e00ff */
[----:B------:R-:W-:Y:S02]  /*2450*/  LOP3.LUT R22, R22, 0xf, RZ, 0xc0, !PT ;  /* 0x0000000f16167812 */ /* 0x000fe400078ec0ff */
[----:B------:R-:W2:Y:S01]  /*2460*/  SHFL.IDX PT, R20, R16, 0x1, 0x181f ;  /* 0x00381f0010147f89 */ /* 0x000ea200000e0000 */
[----:B------:R-:W-:-:S03]  /*2470*/  SHF.L.U64.HI R9, R198, 0x1, R145 ;  /* 0x00000001c6097819 */ /* 0x000fc60000010291 */
        /* <DEDUP_REMOVED lines=23> */
.L_x_1551:
[----:B------:R-:W0:Y:S01]  /*25f0*/  LDGDEPBAR ;  /* 0x00000000000079af */ /* 0x000e220000000000 */
[----:B------:R-:W-:Y:S01]  /*2600*/  LOP3.LUT P0, RZ, R144, 0x2, RZ, 0xc0, !PT ;  /* 0x0000000290ff7812 */ /* 0x000fe2000780c0ff */
[----:B------:R-:W-:Y:S01]  /*2610*/  IMAD.SHL.U32 R185, R185, 0x2, RZ ;  /* 0x00000002b9b97824 */ /* 0x000fe200078e00ff */
[----:B------:R-:W-:Y:S01]  /*2620*/  MOV R182, 0x20 ;  /* 0x0000002000b67802 */ /* 0x000fe20000000f00 */
[----:B------:R-:W-:Y:S01]  /*2630*/  IMAD.SHL.U32 R184, R184, 0x2, RZ ;  /* 0x00000002b8b87824 */ /* 0x000fe200078e00ff */
[C---:B------:R-:W-:Y:S01]  /*2640*/  LEA R187, R0.reuse, 0x18100, 0x1 ;  /* 0x0001810000bb7811 */ /* 0x040fe200078e08ff */
[----:B------:R-:W-:Y:S01]  /*2650*/  IMAD.SHL.U32 R40, R0, 0x2, RZ ;  /* 0x0000000200287824 */ /* 0x000fe200078e00ff */
[----:B------:R-:W-:Y:S02]  /*2660*/  SEL R182, R182, 0xffffffe0, !P0 ;  /* 0xffffffe0b6b67807 */ /* 0x000fe40004000000 */
[----:B------:R-:W-:Y:S01]  /*2670*/  PLOP3.LUT P0, PT, PT, PT, UP0, 0x40, 0x0 ;  /* 0x000000000000781c */ /* 0x000fe20003f0e808 */
[----:B------:R-:W-:Y:S01]  /*2680*/  IMAD.IADD R183, R187, 0x1, R184 ;  /* 0x00000001bbb77824 */ /* 0x000fe200078e02b8 */
[----:B------:R-:W-:-:S02]  /*2690*/  IADD3 R84, R185, R182, RZ ;  /* 0x000000b6b9547210 */ /* 0x000fc40007ffe0ff */
[----:B------:R-:W-:Y:S01]  /*26a0*/  IADD3 R186, R185, 0xc100, RZ ;  /* 0x0000c100b9ba7810 */ /* 0x000fe20007ffe0ff */
[----:B------:R-:W-:-:S04]  /*26b0*/  DEPBAR.LE SB0, 0x3 ;  /* 0x000080c00000791a */ /* 0x000fc80000000000 */
[----:B------:R-:W-:-:S04]  /*26c0*/  DEPBAR.LE SB0, 0x2 ;  /* 0x000080800000791a */ /* 0x000fc80000000000 */
[----:B------:R-:W-:Y:S06]  /*26d0*/  BAR.SYNC.DEFER_BLOCKING 0x0 ;  /* 0x0000000000007b1d */ /* 0x000fec0000010000 */
[----:B------:R-:W2:Y:S04]  /*26e0*/  LDSM.16.M88.4 R40, [R40+0x18100] ;  /* 0x018100002828783b */ /* 0x000ea80000000200 */
[----:B-1----:R1:W3:Y:S04]  /*26f0*/  LDSM.16.M88.4 R16, [R185+0xc100] ;  /* 0x00c10000b910783b */ /* 0x0022e80000000200 */
        /* <DEDUP_REMOVED lines=8> */
[----:B------:R-:W-:Y:S05]  /*2780*/  @P0 BRA `(.L_x_1552) ;  /* 0x0000034000000947 */ /* 0x000fea0003800000 */
        /* <DEDUP_REMOVED lines=10> */
[----:B------:R-:W-:Y:S01]  /*2830*/  IMAD.SHL.U32 R21, R200, 0x2, RZ ;  /* 0x00000002c8157824 */ /* 0x000fe200078e00ff */
[----:B------:R-:W-:Y:S01]  /*2840*/  LOP3.LUT R34, R34, 0xf, RZ, 0xc0, !PT ;  /* 0x0000000f22227812 */ /* 0x000fe200078ec0ff */
[----:B------:R-:W-:Y:S01]  /*2850*/  IMAD.IADD R13, R13, 0x1, R0 ;  /* 0x000000010d0d7824 */ /* 0x000fe200078e0200 */
[----:B------:R-:W-:Y:S01]  /*2860*/  LOP3.LUT R29, R29, 0xf, RZ, 0xc0, !PT ;  /* 0x0000000f1d1d7812 */ /* 0x000fe200078ec0ff */
[C---:B------:R-:W-:Y:S01]  /*2870*/  IMAD R0, R192.reuse, c[0x0][0x21c], R15 ;  /* 0x00008700c0007a24 */ /* 0x040fe200078e020f */
[----:B------:R-:W-:Y:S01]  /*2880*/  SHF.L.U64.HI R15, R199, 0x1, R132 ;  /* 0x00000001c70f7819 */ /* 0x000fe20000010284 */
[----:B------:R-:W-:-:S04]  /*2890*/  IMAD.WIDE.U32 R12, R192, c[0x0][0x218], R12 ;  /* 0x00008600c00c7a25 */ /* 0x000fc800078e000c */
[----:B------:R-:W-:Y:S01]  /*28a0*/  IMAD.SHL.U32 R14, R199, 0x2, RZ ;  /* 0x00000002c70e7824 */ /* 0x000fe200078e00ff */
[----:B------:R-:W-:Y:S02]  /*28b0*/  IADD3 R23, P0, R12, UR24, RZ ;  /* 0x000000180c177c10 */ /* 0x000fe4000ff1e0ff */
[C---:B------:R-:W-:Y:S02]  /*28c0*/  SHF.L.U64.HI R12, R198.reuse, 0x1, R145 ;  /* 0x00000001c60c7819 */ /* 0x040fe40000010291 */
[----:B------:R-:W-:Y:S02]  /*28d0*/  IADD3.X R0, R13, UR14, R0, P0, !PT ;  /* 0x0000000e0d007c10 */ /* 0x000fe400087fe400 */
[C---:B------:R-:W-:Y:S02]  /*28e0*/  LEA R28, P0, R23.reuse, c[0x0][0x1f8], 0x1 ;  /* 0x00007e00171c7a11 */ /* 0x040fe400078008ff */
[----:B------:R-:W-:Y:S02]  /*28f0*/  SEL R13, RZ, 0x10, P4 ;  /* 0x00000010ff0d7807 */ /* 0x000fe40002000000 */
[----:B------:R-:W-:Y:S01]  /*2900*/  LEA.HI.X R23, R23, c[0x0][0x1fc], R0, 0x1, P0 ;  /* 0x00007f0017177a11 */ /* 0x000fe200000f0c00 */
[----:B------:R-:W5:Y:S01]  /*2910*/  SHFL.IDX PT, R30, R28, 0x1, 0x181f ;  /* 0x00381f001c1e7f89 */ /* 0x000f6200000e0000 */
[----:B------:R-:W-:Y:S01]  /*2920*/  IADD3 R33, -R13, 0x10, RZ ;  /* 0x000000100d217810 */ /* 0x000fe20007ffe1ff */
[----:B------:R-:W-:-:S02]  /*2930*/  IMAD.SHL.U32 R0, R198, 0x2, RZ ;  /* 0x00000002c6007824 */ /* 0x000fc400078e00ff */
[----:B------:R-:W4:Y:S01]  /*2940*/  SHFL.IDX PT, R31, R23, 0x1, 0x181f ;  /* 0x00381f00171f7f89 */ /* 0x000f2200000e0000 */
[----:B------:R-:W-:-:S03]  /*2950*/  LOP3.LUT R33, R33, 0xf, RZ, 0xc0, !PT ;  /* 0x0000000f21217812 */ /* 0x000fc600078ec0ff */
        /* <DEDUP_REMOVED lines=23> */
.L_x_1552:
[----:B------:R-:W-:Y:S01]  /*2ad0*/  IMAD.MOV.U32 R0, RZ, RZ, 0x40 ;  /* 0x00000040ff007424 */ /* 0x000fe200078e00ff */
[C---:B--23--:R-:W-:Y:S01]  /*2ae0*/  HMMA.16816.F32.BF16 R20, R40.reuse, R16, RZ ;  /* 0x000000102814723c */ /* 0x04cfe200000418ff */
[C---:B------:R-:W-:Y:S01]  /*2af0*/  IMAD R181, R4.reuse, 0x2, R187 ;  /* 0x0000000204b57824 */ /* 0x040fe200078e02bb */
[----:B------:R-:W-:Y:S01]  /*2b00*/  LEA.HI R7, R7, R2, RZ, 0x2 ;  /* 0x0000000207077211 */ /* 0x000fe200078f10ff */
[----:B------:R-:W-:Y:S01]  /*2b10*/  IMAD R180, R4, 0x2, R183 ;  /* 0x0000000204b47824 */ /* 0x000fe200078e02b7 */
[----:B------:R-:W-:Y:S01]  /*2b20*/  SEL R133, R0, 0xffffffc0, !P1 ;  /* 0xffffffc000857807 */ /* 0x000fe20004800000 */
[----:B------:R-:W-:Y:S01]  /*2b30*/  UMOV UR4, 0xffffffc0 ;  /* 0xffffffc000047882 */ /* 0x000fe20000000000 */
[----:B----4-:R-:W-:Y:S01]  /*2b40*/  LDSM.16.M88.4 R12, [R181] ;  /* 0x00000000b50c783b */ /* 0x010fe20000000200 */
[----:B------:R-:W-:Y:S01]  /*2b50*/  LOP3.LUT R7, R7, 0xfffffffc, RZ, 0xc0, !PT ;  /* 0xfffffffc07077812 */ /* 0x000fe200078ec0ff */
[C---:B------:R-:W-:Y:S01]  /*2b60*/  HMMA.16816.F32.BF16 R16, R40.reuse, R18, RZ ;  /* 0x000000122810723c */ /* 0x040fe200000418ff */
[----:B------:R-:W-:Y:S01]  /*2b70*/  IMAD.IADD R85, R185, 0x1, R133 ;  /* 0x00000001b9557824 */ /* 0x000fe200078e0285 */
[----:B------:R-:W-:Y:S01]  /*2b80*/  LDSM.16.M88.4 R80, [R180] ;  /* 0x00000000b450783b */ /* 0x000fe20000000200 */
[----:B------:R-:W-:Y:S01]  /*2b90*/  IMAD.IADD R0, R133, 0x1, R84 ;  /* 0x0000000185007824 */ /* 0x000fe200078e0254 */
[----:B------:R-:W-:Y:S01]  /*2ba0*/  PLOP3.LUT P0, PT, PT, PT, UP1, 0x80, 0x0 ;  /* 0x000000000000781c */ /* 0x000fe20003f0f018 */
[----:B------:R-:W-:Y:S01]  /*2bb0*/  UIMAD UR4, UR13, UR4, 0x41 ;  /* 0x000000410d0474a4 */ /* 0x000fe2000f8e0204 */
[----:B------:R-:W2:Y:S01]  /*2bc0*/  LDSM.16.M88.4 R36, [R85+0xc100] ;  /* 0x00c100005524783b */ /* 0x000ea20000000200 */
[----:B------:R-:W-:Y:S01]  /*2bd0*/  IMAD.SHL.U32 R135, R3, 0x2, RZ ;  /* 0x0000000203877824 */ /* 0x000fe200078e00ff */
[----:B------:R-:W-:Y:S01]  /*2be0*/  HMMA.16816.F32.BF16 R64, R40, R60, RZ ;  /* 0x0000003c2840723c */ /* 0x000fe200000418ff */
[----:B------:R-:W-:Y:S01]  /*2bf0*/  UISETP.GE.AND UP0, UPT, UR13, 0x3, UPT ;  /* 0x000000030d00788c */ /* 0x000fe2000bf06270 */
[----:B------:R-:W-:Y:S01]  /*2c00*/  LDSM.16.M88.4 R32, [R85+0xc900] ;  /* 0x00c900005520783b */ /* 0x000fe20000000200 */
[----:B------:R-:W-:-:S02]  /*2c10*/  IMAD R134, R4, 0x2, R135 ;  /* 0x0000000204867824 */ /* 0x000fc400078e0287 */
[C---:B------:R-:W-:Y:S01]  /*2c20*/  IMAD.IADD R171, R184.reuse, 0x1, R135 ;  /* 0x00000001b8ab7824 */ /* 0x040fe200078e0287 */
[----:B------:R-:W-:Y:S01]  /*2c30*/  LDSM.16.M88.4 R28, [R85+0xd100] ;  /* 0x00d10000551c783b */ /* 0x000fe20000000200 */
[----:B------:R-:W-:Y:S01]  /*2c40*/  IMAD.IADD R163, R184, 0x1, R134 ;  /* 0x00000001b8a37824 */ /* 0x000fe200078e0286 */
[C---:B-1----:R-:W-:Y:S01]  /*2c50*/  HMMA.16816.F32.BF16 R56, R40.reuse, R52, RZ ;  /* 0x000000342838723c */ /* 0x042fe200000418ff */
[----:B------:R-:W-:Y:S01]  /*2c60*/  IMAD R4, R4, 0x2, R171 ;  /* 0x0000000204047824 */ /* 0x000fe200078e02ab */
[----:B------:R-:W0:Y:S06]  /*2c70*/  LDGDEPBAR ;  /* 0x00000000000079af */ /* 0x000e2c0000000000 */
[C---:B------:R-:W-:Y:S08]  /*2c80*/  HMMA.16816.F32.BF16 R60, R40.reuse, R62, RZ ;  /* 0x0000003e283c723c */ /* 0x040ff000000418ff */
        /* <DEDUP_REMOVED lines=15> */
[----:B------:R-:W4:Y:S04]  /*2d80*/  LDSM.16.M88.4 R68, [R0+0xd900] ;  /* 0x00d900000044783b */ /* 0x000f280000000200 */
[----:B------:R-:W-:Y:S03]  /*2d90*/  LDSM.16.M88.4 R40, [R187+0x4000] ;  /* 0x00400000bb28783b */ /* 0x000fe60000000200 */
[C---:B--2---:R-:W-:Y:S08]  /*2da0*/  HMMA.16816.F32.BF16 R20, R12.reuse, R36, R20 ;  /* 0x000000240c14723c */ /* 0x044ff00000041814 */
[C---:B------:R-:W-:Y:S01]  /*2db0*/  HMMA.16816.F32.BF16 R16, R12.reuse, R38, R16 ;  /* 0x000000260c10723c */ /* 0x040fe20000041810 */
[----:B------:R-:W2:Y:S07]  /*2dc0*/  LDSM.16.M88.4 R36, [R185+0xe100] ;  /* 0x00e10000b924783b */ /* 0x000eae0000000200 */
[C---:B-1----:R-:W-:Y:S08]  /*2dd0*/  HMMA.16816.F32.BF16 R48, R12.reuse, R24, R48 ;  /* 0x000000180c30723c */ /* 0x042ff00000041830 */
[C---:B------:R-:W-:Y:S01]  /*2de0*/  HMMA.16816.F32.BF16 R44, R12.reuse, R26, R44 ;  /* 0x0000001a0c2c723c */ /* 0x040fe2000004182c */
[----:B------:R-:W1:Y:S07]  /*2df0*/  LDSM.16.M88.4 R24, [R185+0xf900] ;  /* 0x00f90000b918783b */ /* 0x000e6e0000000200 */
[C---:B------:R-:W-:Y:S08]  /*2e00*/  HMMA.16816.F32.BF16 R64, R12.reuse, R32, R64 ;  /* 0x000000200c40723c */ /* 0x040ff00000041840 */
[C---:B------:R-:W-:Y:S01]  /*2e10*/  HMMA.16816.F32.BF16 R60, R12.reuse, R34, R60 ;  /* 0x000000220c3c723c */ /* 0x040fe2000004183c */
[----:B------:R-:W5:Y:S07]  /*2e20*/  LDSM.16.M88.4 R32, [R185+0xe900] ;  /* 0x00e90000b920783b */ /* 0x000f6e0000000200 */
[C---:B------:R-:W-:Y:S08]  /*2e30*/  HMMA.16816.F32.BF16 R56, R12.reuse, R28, R56 ;  /* 0x0000001c0c38723c */ /* 0x040ff00000041838 */
[----:B------:R-:W-:Y:S01]  /*2e40*/  HMMA.16816.F32.BF16 R52, R12, R30, R52 ;  /* 0x0000001e0c34723c */ /* 0x000fe20000041834 */
[----:B------:R-:W1:Y:S04]  /*2e50*/  LDSM.16.M88.4 R28, [R185+0xf100] ;  /* 0x00f10000b91c783b */ /* 0x000e680000000200 */
[----:B------:R-:W-:Y:S03]  /*2e60*/  LDSM.16.M88.4 R12, [R183+0x4000] ;  /* 0x00400000b70c783b */ /* 0x000fe60000000200 */
[C---:B---3--:R-:W-:Y:S08]  /*2e70*/  HMMA.16816.F32.BF16 R20, R80.reuse, R8, R20 ;  /* 0x000000085014723c */ /* 0x048ff00000041814 */
[C---:B------:R-:W-:Y:S01]  /*2e80*/  HMMA.16816.F32.BF16 R16, R80.reuse, R10, R16 ;  /* 0x0000000a5010723c */ /* 0x040fe20000041810 */
[----:B------:R-:W3:Y:S07]  /*2e90*/  LDSM.16.M88.4 R8, [R84+0xe100] ;  /* 0x00e100005408783b */ /* 0x000eee0000000200 */
[C---:B----4-:R-:W-:Y:S08]  /*2ea0*/  HMMA.16816.F32.BF16 R48, R80.reuse, R68, R48 ;  /* 0x000000445030723c */ /* 0x050ff00000041830 */
[C---:B------:R-:W-:Y:S01]  /*2eb0*/  HMMA.16816.F32.BF16 R44, R80.reuse, R70, R44 ;  /* 0x00000046502c723c */ /* 0x040fe2000004182c */
[----:B------:R-:W4:Y:S07]  /*2ec0*/  LDSM.16.M88.4 R68, [R84+0xe900] ;  /* 0x00e900005444783b */ /* 0x000f2e0000000200 */
[C---:B------:R-:W-:Y:S08]  /*2ed0*/  HMMA.16816.F32.BF16 R64, R80.reuse, R76, R64 ;  /* 0x0000004c5040723c */ /* 0x040ff00000041840 */
[C---:B------:R-:W-:Y:S08]  /*2ee0*/  HMMA.16816.F32.BF16 R60, R80.reuse, R78, R60 ;  /* 0x0000004e503c723c */ /* 0x040ff0000004183c */
[C---:B------:R-:W-:Y:S08]  /*2ef0*/  HMMA.16816.F32.BF16 R56, R80.reuse, R72, R56 ;  /* 0x000000485038723c */ /* 0x040ff00000041838 */
[----:B------:R-:W-:Y:S08]  /*2f00*/  HMMA.16816.F32.BF16 R52, R80, R74, R52 ;  /* 0x0000004a5034723c */ /* 0x000ff00000041834 */
[C---:B--2---:R-:W-:Y:S08]  /*2f10*/  HMMA.16816.F32.BF16 R20, R40.reuse, R36, R20 ;  /* 0x000000242814723c */ /* 0x044ff00000041814 */
[C---:B------:R-:W-:Y:S01]  /*2f20*/  HMMA.16816.F32.BF16 R16, R40.reuse, R38, R16 ;  /* 0x000000262810723c */ /* 0x040fe20000041810 */
[----:B------:R-:W2:Y:S07]  /*2f30*/  LDSM.16.M88.4 R36, [R84+0xf100] ;  /* 0x00f100005424783b */ /* 0x000eae0000000200 */
[C---:B-1----:R-:W-:Y:S08]  /*2f40*/  HMMA.16816.F32.BF16 R48, R40.reuse, R24, R48 ;  /* 0x000000182830723c */ /* 0x042ff00000041830 */
[C---:B------:R-:W-:Y:S01]  /*2f50*/  HMMA.16816.F32.BF16 R44, R40.reuse, R26, R44 ;  /* 0x0000001a282c723c */ /* 0x040fe2000004182c */
[----:B------:R-:W1:Y:S07]  /*2f60*/  LDSM.16.M88.4 R24, [R84+0xf900] ;  /* 0x00f900005418783b */ /* 0x000e6e0000000200 */
[C---:B-----5:R-:W-:Y:S08]  /*2f70*/  HMMA.16816.F32.BF16 R64, R40.reuse, R32, R64 ;  /* 0x000000202840723c */ /* 0x060ff00000041840 */
[C---:B------:R-:W-:Y:S01]  /*2f80*/  HMMA.16816.F32.BF16 R60, R40.reuse, R34, R60 ;  /* 0x00000022283c723c */ /* 0x040fe2000004183c */
[----:B------:R-:W-:Y:S07]  /*2f90*/  LDSM.16.M88.4 R32, [R181+0x4000] ;  /* 0x00400000b520783b */ /* 0x000fee0000000200 */
[C---:B------:R-:W-:Y:S08]  /*2fa0*/  HMMA.16816.F32.BF16 R56, R40.reuse, R28, R56 ;  /* 0x0000001c2838723c */ /* 0x040ff00000041838 */
[----:B------:R-:W-:Y:S01]  /*2fb0*/  HMMA.16816.F32.BF16 R52, R40, R30, R52 ;  /* 0x0000001e2834723c */ /* 0x000fe20000041834 */
[----:B------:R-:W-:Y:S04]  /*2fc0*/  LDSM.16.M88.4 R28, [R85+0xe100] ;  /* 0x00e10000551c783b */ /* 0x000fe80000000200 */
[----:B------:R-:W-:Y:S03]  /*2fd0*/  LDSM.16.M88.4 R40, [R85+0xf100] ;  /* 0x00f100005528783b */ /* 0x000fe60000000200 */
[C---:B---3--:R-:W-:Y:S08]  /*2fe0*/  HMMA.16816.F32.BF16 R20, R12.reuse, R8, R20 ;  /* 0x000000080c14723c */ /* 0x048ff00000041814 */
[C---:B------:R-:W-:Y:S01]  /*2ff0*/  HMMA.16816.F32.BF16 R16, R12.reuse, R10, R16 ;  /* 0x0000000a0c10723c */ /* 0x040fe20000041810 */
[----:B------:R-:W3:Y:S07]  /*3000*/  LDSM.16.M88.4 R8, [R85+0xe900] ;  /* 0x00e900005508783b */ /* 0x000eee0000000200 */
[C---:B----4-:R-:W-:Y:S08]  /*3010*/  HMMA.16816.F32.BF16 R64, R12.reuse, R68, R64 ;  /* 0x000000440c40723c */ /* 0x050ff00000041840 */
[C---:B------:R-:W-:Y:S01]  /*3020*/  HMMA.16816.F32.BF16 R60, R12.reuse, R70, R60 ;  /* 0x000000460c3c723c */ /* 0x040fe2000004183c */
[----:B------:R-:W4:Y:S07]  /*3030*/  LDSM.16.M88.4 R68, [R85+0xf900] ;  /* 0x00f900005544783b */ /* 0x000f2e0000000200 */
[C---:B--2---:R-:W-:Y:S08]  /*3040*/  HMMA.16816.F32.BF16 R56, R12.reuse, R36, R56 ;  /* 0x000000240c38723c */ /* 0x044ff00000041838 */
[C---:B------:R-:W-:Y:S01]  /*3050*/  HMMA.16816.F32.BF16 R72, R12.reuse, R38, R52 ;  /* 0x000000260c48723c */ /* 0x040fe20000041834 */
[----:B------:R-:W-:Y:S04]  /*3060*/  LDSM.16.M88.4 R52, [R180+0x4000] ;  /* 0x00400000b434783b */ /* 0x000fe80000000200 */
[----:B------:R-:W-:Y:S03]  /*3070*/  LDSM.16.M88.4 R36, [R0+0xe100] ;  /* 0x00e100000024783b */ /* 0x000fe60000000200 */
[C---:B-1----:R-:W-:Y:S08]  /*3080*/  HMMA.16816.F32.BF16 R48, R12.reuse, R24, R48 ;  /* 0x000000180c30723c */ /* 0x042ff00000041830 */
[----:B------:R-:W-:Y:S01]  /*3090*/  HMMA.16816.F32.BF16 R44, R12, R26, R44 ;  /* 0x0000001a0c2c723c */ /* 0x000fe2000004182c */
[----:B------:R-:W1:Y:S04]  /*30a0*/  LDSM.16.M88.4 R24, [R0+0xe900] ;  /* 0x00e900000018783b */ /* 0x000e680000000200 */
[----:B------:R-:W2:Y:S03]  /*30b0*/  LDSM.16.M88.4 R12, [R0+0xf100] ;  /* 0x00f10000000c783b */ /* 0x000ea60000000200 */
[C---:B---3--:R-:W-:Y:S08]  /*30c0*/  HMMA.16816.F32.BF16 R64, R32.reuse, R8, R64 ;  /* 0x000000082040723c */ /* 0x048ff00000041840 */
[C---:B------:R-:W-:Y:S01]  /*30d0*/  HMMA.16816.F32.BF16 R60, R32.reuse, R10, R60 ;  /* 0x0000000a203c723c */ /* 0x040fe2000004183c */
[----:B------:R-:W3:Y:S07]  /*30e0*/  LDSM.16.M88.4 R8, [R0+0xf900] ;  /* 0x00f900000008783b */ /* 0x000eee0000000200 */
[C---:B------:R-:W-:Y:S08]  /*30f0*/  HMMA.16816.F32.BF16 R20, R32.reuse, R28, R20 ;  /* 0x0000001c2014723c */ /* 0x040ff00000041814 */
[C---:B------:R-:W-:Y:S01]  /*3100*/  HMMA.16816.F32.BF16 R16, R32.reuse, R30, R16 ;  /* 0x0000001e2010723c */ /* 0x040fe20000041810 */
[----:B------:R-:W-:Y:S07]  /*3110*/  LDSM.16.M88.4 R28, [R185+0x10900] ;  /* 0x01090000b91c783b */ /* 0x000fee0000000200 */
[C---:B------:R-:W-:Y:S08]  /*3120*/  HMMA.16816.F32.BF16 R56, R32.reuse, R40, R56 ;  /* 0x000000282038723c */ /* 0x040ff00000041838 */
[C---:B------:R-:W-:Y:S01]  /*3130*/  HMMA.16816.F32.BF16 R72, R32.reuse, R42, R72 ;  /* 0x0000002a2048723c */ /* 0x040fe20000041848 */
[----:B------:R-:W5:Y:S07]  /*3140*/  LDSM.16.M88.4 R40, [R187+0x8000] ;  /* 0x00800000bb28783b */ /* 0x000f6e0000000200 */
[C---:B----4-:R-:W-:Y:S08]  /*3150*/  HMMA.16816.F32.BF16 R48, R32.reuse, R68, R48 ;  /* 0x000000442030723c */ /* 0x050ff00000041830 */
[----:B------:R-:W-:Y:S01]  /*3160*/  HMMA.16816.F32.BF16 R44, R32, R70, R44 ;  /* 0x00000046202c723c */ /* 0x000fe2000004182c */
[----:B------:R-:W4:Y:S04]  /*3170*/  LDSM.16.M88.4 R68, [R185+0x11100] ;  /* 0x01110000b944783b */ /* 0x000f280000000200 */
[----:B------:R-:W-:Y:S03]  /*3180*/  LDSM.16.M88.4 R32, [R185+0x10100] ;  /* 0x01010000b920783b */ /* 0x000fe60000000200 */
[C---:B-1----:R-:W-:Y:S08]  /*3190*/  HMMA.16816.F32.BF16 R64, R52.reuse, R24, R64 ;  /* 0x000000183440723c */ /* 0x042ff00000041840 */
[C---:B------:R-:W-:Y:S01]  /*31a0*/  HMMA.16816.F32.BF16 R60, R52.reuse, R26, R60 ;  /* 0x0000001a343c723c */ /* 0x040fe2000004183c */
[----:B------:R-:W1:Y:S07]  /*31b0*/  LDSM.16.M88.4 R24, [R185+0x11900] ;  /* 0x01190000b918783b */ /* 0x000e6e0000000200 */
        /* <DEDUP_REMOVED lines=8> */
[----:B------:R-:W-:Y:S04]  /*3240*/  LDSM.16.M88.4 R8, [R84+0x11100] ;  /* 0x011100005408783b */ /* 0x000fe80000000200 */
[----:B------:R-:W-:Y:S03]  /*3250*/  LDSM.16.M88.4 R52, [R85+0x10100] ;  /* 0x010100005534783b */ /* 0x000fe60000000200 */
[C---:B-----5:R-:W-:Y:S08]  /*3260*/  HMMA.16816.F32.BF16 R64, R40.reuse, R28, R64 ;  /* 0x0000001c2840723c */ /* 0x060ff00000041840 */
[C---:B------:R-:W-:Y:S01]  /*3270*/  HMMA.16816.F32.BF16 R60, R40.reuse, R30, R60 ;  /* 0x0000001e283c723c */ /* 0x040fe2000004183c */
[----:B------:R-:W2:Y:S07]  /*3280*/  LDSM.16.M88.4 R28, [R84+0x10900] ;  /* 0x01090000541c783b */ /* 0x000eae0000000200 */
[C---:B----4-:R-:W-:Y:S08]  /*3290*/  HMMA.16816.F32.BF16 R56, R40.reuse, R68, R56 ;  /* 0x000000442838723c */ /* 0x050ff00000041838 */
[C---:B------:R-:W-:Y:S08]  /*32a0*/  HMMA.16816.F32.BF16 R72, R40.reuse, R70, R72 ;  /* 0x000000462848723c */ /* 0x040ff00000041848 */
[C---:B-1----:R-:W-:Y:S01]  /*32b0*/  HMMA.16816.F32.BF16 R68, R40.reuse, R24, R48 ;  /* 0x000000182844723c */ /* 0x042fe20000041830 */
[----:B------:R-:W-:Y:S07]  /*32c0*/  LDSM.16.M88.4 R48, [R181+0x8000] ;  /* 0x00800000b530783b */ /* 0x000fee0000000200 */
[C---:B------:R-:W-:Y:S01]  /*32d0*/  HMMA.16816.F32.BF16 R44, R40.reuse, R26, R44 ;  /* 0x0000001a282c723c */ /* 0x040fe2000004182c */
[----:B------:R-:W1:Y:S07]  /*32e0*/  LDSM.16.M88.4 R24, [R85+0x10900] ;  /* 0x010900005518783b */ /* 0x000e6e0000000200 */
[----:B------:R-:W-:Y:S08]  /*32f0*/  HMMA.16816.F32.BF16 R20, R40, R32, R20 ;  /* 0x000000202814723c */ /* 0x000ff00000041814 */
[----:B--2---:R-:W-:Y:S08]  /*3300*/  HMMA.16816.F32.BF16 R64, R36, R28, R64 ;  /* 0x0000001c2440723c */ /* 0x004ff00000041840 */
[----:B------:R-:W-:Y:S01]  /*3310*/  HMMA.16816.F32.BF16 R16, R40, R34, R16 ;  /* 0x000000222810723c */ /* 0x000fe20000041810 */
[----:B------:R-:W-:Y:S07]  /*3320*/  LDSM.16.M88.4 R32, [R84+0x11900] ;  /* 0x011900005420783b */ /* 0x000fee0000000200 */
[C---:B------:R-:W-:Y:S07]  /*3330*/  HMMA.16816.F32.BF16 R20, R36.reuse, R12, R20 ;  /* 0x0000000c2414723c */ /* 0x040fee0000041814 */
[----:B------:R-:W-:Y:S01]  /*3340*/  SHF.R.S32.HI R12, RZ, 0x1f, R5 ;  /* 0x0000001fff0c7819 */ /* 0x000fe20000011405 */
[----:B------:R-:W-:Y:S01]  /*3350*/  HMMA.16816.F32.BF16 R56, R36, R8, R56 ;  /* 0x000000082438723c */ /* 0x000fe20000041838 */
[----:B------:R-:W-:-:S02]  /*3360*/  LOP3.LUT R13, R6, 0xffffffe0, RZ, 0xc0, !PT ;  /* 0xffffffe0060d7812 */ /* 0x000fc400078ec0ff */
[----:B------:R-:W-:-:S03]  /*3370*/  LEA.HI R12, R12, R5, RZ, 0x3 ;  /* 0x000000050c0c7211 */ /* 0x000fc600078f18ff */
[----:B------:R-:W-:Y:S01]  /*3380*/  IMAD.IADD R6, R2, 0x1, -R13 ;  /* 0x0000000102067824 */ /* 0x000fe200078e0a0d */
[----:B------:R-:W-:Y:S01]  /*3390*/  LOP3.LUT R12, R12, 0xffffff8, RZ, 0xc0, !PT ;  /* 0x0ffffff80c0c7812 */ /* 0x000fe200078ec0ff */
[----:B------:R-:W-:Y:S01]  /*33a0*/  HMMA.16816.F32.BF16 R72, R36, R10, R72 ;  /* 0x0000000a2448723c */ /* 0x000fe20000041848 */
[----:B------:R-:W2:Y:S01]  /*33b0*/  LDSM.16.M88.4 R8, [R85+0x11100] ;  /* 0x011100005508783b */ /* 0x000ea20000000200 */
[----:B------:R-:W-:Y:S01]  /*33c0*/  IMAD.IADD R2, R2, 0x1, -R7 ;  /* 0x0000000102027824 */ /* 0x000fe200078e0a07 */
[----:B------:R-:W-:Y:S01]  /*33d0*/  SHF.R.S32.HI R13, RZ, 0x1f, R6 ;  /* 0x0000001fff0d7819 */ /* 0x000fe20000011406 */
[----:B------:R-:W-:Y:S01]  /*33e0*/  IMAD.IADD R7, R5, 0x1, -R12 ;  /* 0x0000000105077824 */ /* 0x000fe200078e0a0c */
[----:B------:R-:W-:Y:S02]  /*33f0*/  LDSM.16.M88.4 R84, [R85+0x11900] ;  /* 0x011900005554783b */ /* 0x000fe40000000200 */
[----:B------:R-:W-:Y:S01]  /*3400*/  LEA.HI R5, R13, R6, RZ, 0x2 ;  /* 0x000000060d057211 */ /* 0x000fe200078f10ff */
[----:B-1----:R-:W-:Y:S07]  /*3410*/  HMMA.16816.F32.BF16 R64, R48, R24, R64 ;  /* 0x000000183040723c */ /* 0x002fee0000041840 */
[----:B------:R-:W-:Y:S01]  /*3420*/  LEA.HI R25, R2, R2, RZ, 0x1 ;  /* 0x0000000202197211 */ /* 0x000fe200078f08ff */
[----:B------:R-:W-:Y:S01]  /*3430*/  HMMA.16816.F32.BF16 R16, R36, R14, R16 ;  /* 0x0000000e2410723c */ /* 0x000fe20000041810 */
[----:B------:R-:W-:Y:S01]  /*3440*/  LEA.HI.SX32 R24, R5, UR15, 0x1e ;  /* 0x0000000f05187c11 */ /* 0x000fe2000f8ff2ff */
[----:B------:R-:W-:Y:S01]  /*3450*/  LDSM.16.M88.4 R12, [R180+0x8000] ;  /* 0x00800000b40c783b */ /* 0x000fe20000000200 */
[----:B------:R-:W-:-:S02]  /*3460*/  LOP3.LUT R25, R25, 0x1ffffffe, RZ, 0xc0, !PT ;  /* 0x1ffffffe19197812 */ /* 0x000fc400078ec0ff */
[----:B------:R-:W-:Y:S01]  /*3470*/  LOP3.LUT R5, R5, 0x7ffffffc, RZ, 0xc0, !PT ;  /* 0x7ffffffc05057812 */ /* 0x000fe200078ec0ff */
[----:B------:R-:W-:Y:S02]  /*3480*/  IMAD R7, R7, 0x10, R24 ;  /* 0x0000001007077824 */ /* 0x000fe400078e0218 */
[----:B------:R-:W-:Y:S01]  /*3490*/  HMMA.16816.F32.BF16 R60, R36, R30, R60 ;  /* 0x0000001e243c723c */ /* 0x000fe2000004183c */
[----:B------:R-:W1:Y:S01]  /*34a0*/  LDSM.16.M88.4 R28, [R0+0x10100] ;  /* 0x01010000001c783b */ /* 0x000e620000000200 */
[----:B------:R-:W-:Y:S02]  /*34b0*/  IMAD.IADD R202, R2, 0x1, -R25 ;  /* 0x0000000102ca7824 */ /* 0x000fe400078e0a19 */
[----:B------:R-:W-:Y:S02]  /*34c0*/  IMAD.IADD R5, R6, 0x1, -R5 ;  /* 0x0000000106057824 */ /* 0x000fe400078e0a05 */
[----:B------:R-:W-:Y:S02]  /*34d0*/  IMAD R202, R202, 0x8, R7 ;  /* 0x00000008caca7824 */ /* 0x000fe400078e0207 */
[----:B------:R-:W-:Y:S01]  /*34e0*/  HMMA.16816.F32.BF16 R20, R48, R52, R20 ;  /* 0x000000343014723c */ /* 0x000fe20000041814 */
[----:B------:R-:W-:-:S02]  /*34f0*/  IMAD.U32 R6, RZ, RZ, UR4 ;  /* 0x00000004ff067e24 */ /* 0x000fc4000f8e00ff */
[----:B------:R-:W-:Y:S01]  /*3500*/  @P0 IMAD.HI.U32 R7, R202, c[0x0][0x2c8], RZ ;  /* 0x0000b200ca070a27 */ /* 0x000fe200078e00ff */
[----:B------:R-:W-:-:S03]  /*3510*/  PLOP3.LUT P0, PT, PT, PT, UP1, 0x80, 0x0 ;  /* 0x000000000000781c */ /* 0x000fc60003f0f018 */
[----:B------:R-:W-:Y:S01]  /*3520*/  IMAD.MOV.U32 R2, RZ, RZ, R202 ;  /* 0x000000ffff027224 */ /* 0x000fe200078e00ca */
[----:B------:R-:W-:Y:S01]  /*3530*/  HMMA.16816.F32.BF16 R16, R48, R54, R16 ;  /* 0x000000363010723c */ /* 0x000fe20000041810 */
[----:B------:R-:W-:-:S05]  /*3540*/  IMAD.SHL.U32 R203, R5, 0x2, RZ ;  /* 0x0000000205cb7824 */ /* 0x000fca00078e00ff */
[----:B------:R-:W-:Y:S02]  /*3550*/  IADD3 R6, -R203, UR9, R6 ;  /* 0x00000009cb067c10 */ /* 0x000fe4000fffe106 */
[----:B--2---:R-:W-:Y:S01]  /*3560*/  HMMA.16816.F32.BF16 R56, R48, R8, R56 ;  /* 0x000000083038723c */ /* 0x004fe20000041838 */
[----:B------:R-:W-:Y:S02]  /*3570*/  @P0 SHF.R.U32.HI R2, RZ, c[0x0][0x2cc], R7 ;  /* 0x0000b300ff020a19 */ /* 0x000fe40000011607 */
[----:B------:R-:W-:-:S03]  /*3580*/  IADD3 R6, R6, -UR12, RZ ;  /* 0x8000000c06067c10 */ /* 0x000fc6000fffe0ff */
[----:B------:R-:W2:Y:S02]  /*3590*/  SHFL.IDX PT, R7, R2, RZ, 0x1c1f ;  /* 0x001c1fff02077589 */ /* 0x000ea400000e0000 */
[C---:B------:R-:W-:Y:S02]  /*35a0*/  HMMA.16816.F32.BF16 R72, R48.reuse, R10, R72 ;  /* 0x0000000a3048723c */ /* 0x040fe40000041848 */
[----:B------:R-:W3:Y:S06]  /*35b0*/  LDSM.16.M88.4 R8, [R0+0x10900] ;  /* 0x010900000008783b */ /* 0x000eec0000000200 */
[----:B------:R-:W-:Y:S01]  /*35c0*/  HMMA.16816.F32.BF16 R60, R48, R26, R60 ;  /* 0x0000001a303c723c */ /* 0x000fe2000004183c */
[----:B------:R-:W4:Y:S07]  /*35d0*/  LDSM.16.M88.4 R24, [R0+0x11100] ;  /* 0x011100000018783b */ /* 0x000f2e0000000200 */
[----:B-1----:R-:W-:Y:S01]  /*35e0*/  HMMA.16816.F32.BF16 R20, R12, R28, R20 ;  /* 0x0000001c0c14723c */ /* 0x002fe20000041814 */
[----:B--2---:R-:W-:-:S07]  /*35f0*/  IMAD.IADD R7, R6, 0x1, R7 ;  /* 0x0000000106077824 */ /* 0x004fce00078e0207 */
[----:B------:R-:W-:Y:S01]  /*3600*/  HMMA.16816.F32.BF16 R16, R12, R30, R16 ;  /* 0x0000001e0c10723c */ /* 0x000fe20000041810 */
[----:B------:R1:W-:Y:S01]  /*3610*/  LDSM.16.M88.4 R28, [R0+0x11900] ;  /* 0x01190000001c783b */ /* 0x0003e20000000200 */
[----:B------:R-:W-:-:S04]  /*3620*/  DEPBAR.LE SB0, 0x2 ;  /* 0x000080800000791a */ /* 0x000fc80000000000 */
[----:B------:R-:W-:Y:S02]  /*3630*/  BAR.SYNC.DEFER_BLOCKING 0x0 ;  /* 0x0000000000007b1d */ /* 0x000fe40000010000 */
[C---:B------:R-:W-:Y:S07]  /*3640*/  HMMA.16816.F32.BF16 R44, R36.reuse, R34, R44 ;  /* 0x00000022242c723c */ /* 0x040fee000004182c */
[----:B------:R-:W-:Y:S01]  /*3650*/  IADD3 R34, -R203, UR22, RZ ;  /* 0x00000016cb227c10 */ /* 0x000fe2000fffe1ff */
[----:B------:R-:W-:Y:S07]  /*3660*/  HMMA.16816.F32.BF16 R68, R36, R32, R68 ;  /* 0x000000202444723c */ /* 0x000fee0000041844 */
[----:B------:R-:W-:Y:S01]  /*3670*/  IMNMX R32, R34, R7, PT ;  /* 0x0000000722207217 */ /* 0x000fe20003800200 */
[----:B---3--:R-:W-:Y:S01]  /*3680*/  HMMA.16816.F32.BF16 R64, R12, R8, R64 ;  /* 0x000000080c40723c */ /* 0x008fe20000041840 */
[----:B------:R-:W2:Y:S02]  /*3690*/  SHFL.IDX PT, R9, R2, 0x1, 0x1c1f ;  /* 0x003c1f0002097f89 */ /* 0x000ea400000e0000 */
[----:B------:R-:W-:-:S02]  /*36a0*/  ISETP.GT.AND P0, PT, R32, RZ, PT ;  /* 0x000000ff2000720c */ /* 0x000fc40003f04270 */
[----:B------:R-:W-:Y:S02]  /*36b0*/  LDSM.16.MT88.4 R40, [R135+0x2100] ;  /* 0x002100008728783b */ /* 0x000fe40000004200 */
[----:B------:R-:W-:Y:S01]  /*36c0*/  FSEL R33, R20, -INF , P0 ;  /* 0xff80000014217808 */ /* 0x000fe20000000000 */
[----:B------:R-:W-:Y:S01]  /*36d0*/  HMMA.16816.F32.BF16 R60, R12, R10, R60 ;  /* 0x0000000a0c3c723c */ /* 0x000fe2000004183c */
[C---:B------:R-:W-:Y:S01]  /*36e0*/  ISETP.GT.AND P0, PT, R32.reuse, 0x1, PT ;  /* 0x000000012000780c */ /* 0x040fe20003f04270 */
[----:B------:R-:W-:Y:S03]  /*36f0*/  LDSM.16.MT88.4 R124, [R135+0x100] ;  /* 0x00010000877c783b */ /* 0x000fe60000004200 */
[----:B------:R-:W-:Y:S01]  /*3700*/  FSEL R8, R21, -INF , P0 ;  /* 0xff80000015087808 */ /* 0x000fe20000000000 */
[----:B------:R-:W-:Y:S01]  /*3710*/  LDSM.16.MT88.4 R104, [R171+0x100] ;  /* 0x00010000ab68783b */ /* 0x000fe20000004200 */
[----:B------:R-:W-:Y:S01]  /*3720*/  ISETP.GT.AND P0, PT, R32, 0x8, PT ;  /* 0x000000082000780c */ /* 0x000fe20003f04270 */
[----:B------:R-:W-:Y:S01]  /*3730*/  HMMA.16816.F32.BF16 R68, R48, R84, R68 ;  /* 0x000000543044723c */ /* 0x000fe20000041844 */
[----:B-1----:R-:W-:Y:S01]  /*3740*/  FMNMX.FTZ R0, R33, R8, !PT ;  /* 0x0000000821007209 */ /* 0x002fe20007810000 */
[----:B------:R-:W-:Y:S01]  /*3750*/  LDSM.16.MT88.4 R112, [R134+0x100] ;  /* 0x000100008670783b */ /* 0x000fe20000004200 */
[----:B------:R-:W-:-:S02]  /*3760*/  FSEL R35, R16, -INF , P0 ;  /* 0xff80000010237808 */ /* 0x000fc40000000000 */
[----:B------:R-:W-:Y:S01]  /*3770*/  ISETP.GT.AND P0, PT, R32, 0x9, PT ;  /* 0x000000092000780c */ /* 0x000fe20003f04270 */
[----:B------:R-:W-:Y:S01]  /*3780*/  LDSM.16.MT88.4 R120, [R4+0x100] ;  /* 0x000100000478783b */ /* 0x000fe20000004200 */
[----:B------:R-:W-:Y:S01]  /*3790*/  FMNMX.FTZ R0, R35, R0, !PT ;  /* 0x0000000023007209 */ /* 0x000fe20007810000 */
[----:B----4-:R-:W-:Y:S01]  /*37a0*/  HMMA.16816.F32.BF16 R56, R12, R24, R56 ;  /* 0x000000180c38723c */ /* 0x010fe20000041838 */
[----:B--2---:R-:W-:Y:S01]  /*37b0*/  IMAD.IADD R9, R6, 0x1, R9 ;  /* 0x0000000106097824 */ /* 0x004fe200078e0209 */
[----:B------:R-:W-:Y:S04]  /*37c0*/  LDSM.16.MT88.4 R80, [R171+0x4100] ;  /* 0x00410000ab50783b */ /* 0x000fe80000004200 */
[----:B------:R-:W-:Y:S01]  /*37d0*/  IMNMX R34, R34, R9, PT ;  /* 0x0000000922227217 */ /* 0x000fe20003800200 */
[----:B------:R-:W-:Y:S01]  /*37e0*/  LDSM.16.MT88.4 R88, [R134+0x4100] ;  /* 0x004100008658783b */ /* 0x000fe20000004200 */
[----:B------:R-:W-:Y:S01]  /*37f0*/  FSEL R25, R17, -INF , P0 ;  /* 0xff80000011197808 */ /* 0x000fe20000000000 */
[----:B------:R-:W-:Y:S01]  /*3800*/  HMMA.16816.F32.BF16 R44, R48, R86, R44 ;  /* 0x00000056302c723c */ /* 0x000fe2000004182c */
[----:B------:R-:W-:Y:S01]  /*3810*/  ISETP.GT.AND P0, PT, R32, 0x10, PT ;  /* 0x000000102000780c */ /* 0x000fe20003f04270 */
[----:B------:R-:W-:Y:S01]  /*3820*/  LDSM.16.MT88.4 R48, [R171+0x2100] ;  /* 0x00210000ab30783b */ /* 0x000fe20000004200 */
[----:B------:R-:W-:-:S02]  /*3830*/  FMNMX.FTZ R0, R25, R0, !PT ;  /* 0x0000000019007209 */ /* 0x000fc40007810000 */
[----:B------:R-:W-:Y:S01]  /*3840*/  FSEL R17, R64, -INF , P0 ;  /* 0xff80000040117808 */ /* 0x000fe20000000000 */
[----:B------:R-:W-:Y:S01]  /*3850*/  LDSM.16.MT88.4 R136, [R171+0x900] ;  /* 0x00090000ab88783b */ /* 0x000fe20000004200 */
[C---:B------:R-:W-:Y:S01]  /*3860*/  ISETP.GT.AND P0, PT, R32.reuse, 0x11, PT ;  /* 0x000000112000780c */ /* 0x040fe20003f04270 */
[C---:B------:R-:W-:Y:S01]  /*3870*/  HMMA.16816.F32.BF16 R72, R12.reuse, R26, R72 ;  /* 0x0000001a0c48723c */ /* 0x040fe20000041848 */
[----:B------:R-:W-:Y:S02]  /*3880*/  FMNMX.FTZ R0, R17, R0, !PT ;  /* 0x0000000011007209 */ /* 0x000fe40007810000 */
[----:B------:R-:W-:Y:S02]  /*3890*/  FSEL R21, R65, -INF , P0 ;  /* 0xff80000041157808 */ /* 0x000fe40000000000 */
[----:B------:R-:W-:Y:S02]  /*38a0*/  ISETP.GT.AND P0, PT, R32, 0x18, PT ;  /* 0x000000182000780c */ /* 0x000fe40003f04270 */
[----:B------:R-:W-:Y:S01]  /*38b0*/  FMNMX.FTZ R0, R21, R0, !PT ;  /* 0x0000000015007209 */ /* 0x000fe20007810000 */
[----:B------:R-:W-:Y:S01]  /*38c0*/  HMMA.16816.F32.BF16 R68, R12, R28, R68 ;  /* 0x0000001c0c44723c */ /* 0x000fe20000041844 */
[----:B------:R-:W-:-:S02]  /*38d0*/  FSEL R5, R60, -INF , P0 ;  /* 0xff8000003c057808 */ /* 0x000fc40000000000 */
[C---:B------:R-:W-:Y:S02]  /*38e0*/  ISETP.GT.AND P0, PT, R32.reuse, 0x19, PT ;  /* 0x000000192000780c */ /* 0x040fe40003f04270 */
[----:B------:R-:W-:Y:S02]  /*38f0*/  FMNMX.FTZ R0, R5, R0, !PT ;  /* 0x0000000005007209 */ /* 0x000fe40007810000 */
[----:B------:R-:W-:Y:S01]  /*3900*/  FSEL R7, R61, -INF , P0 ;  /* 0xff8000003d077808 */ /* 0x000fe20000000000 */
[----:B------:R-:W-:Y:S01]  /*3910*/  HMMA.16816.F32.BF16 R44, R12, R30, R44 ;  /* 0x0000001e0c2c723c */ /* 0x000fe2000004182c */
[----:B------:R-:W-:Y:S02]  /*3920*/  ISETP.GT.AND P0, PT, R32, 0x20, PT ;  /* 0x000000202000780c */ /* 0x000fe40003f04270 */
[----:B------:R-:W-:Y:S02]  /*3930*/  FMNMX.FTZ R0, R7, R0, !PT ;  /* 0x0000000007007209 */ /* 0x000fe40007810000 */
[----:B------:R-:W-:-:S02]  /*3940*/  FSEL R167, R56, -INF , P0 ;  /* 0xff80000038a77808 */ /* 0x000fc40000000000 */
[C---:B------:R-:W-:Y:S02]  /*3950*/  ISETP.GT.AND P0, PT, R32.reuse, 0x21, PT ;  /* 0x000000212000780c */ /* 0x040fe40003f04270 */
[----:B------:R-:W-:Y:S02]  /*3960*/  FMNMX.FTZ R0, R167, R0, !PT ;  /* 0x00000000a7007209 */ /* 0x000fe40007810000 */
[----:B------:R-:W-:Y:S02]  /*3970*/  FSEL R213, R57, -INF , P0 ;  /* 0xff80000039d57808 */ /* 0x000fe40000000000 */
        /* <DEDUP_REMOVED lines=15> */
[----:B------:R-:W-:Y:S02]  /*3a70*/  ISETP.GT.AND P0, PT, R32, 0x39, PT ;  /* 0x000000392000780c */ /* 0x000fe40003f04270 */
[----:B------:R-:W-:Y:S02]  /*3a80*/  FMNMX.FTZ R0, R189, R0, !PT ;  /* 0x00000000bd007209 */ /* 0x000fe40007810000 */
[----:B------:R-:W-:Y:S02]  /*3a90*/  FSEL R179, R45, -INF , P0 ;  /* 0xff8000002db37808 */ /* 0x000fe40000000000 */
[----:B------:R-:W-:Y:S02]  /*3aa0*/  ISETP.GT.AND P0, PT, R34, RZ, PT ;  /* 0x000000ff2200720c */ /* 0x000fe40003f04270 */
[----:B------:R-:W-:Y:S02]  /*3ab0*/  FMNMX.FTZ R0, R179, R0, !PT ;  /* 0x00000000b3007209 */ /* 0x000fe40007810000 */
[----:B------:R-:W-:-:S02]  /*3ac0*/  FSEL R22, R22, -INF , P0 ;  /* 0xff80000016167808 */ /* 0x000fc40000000000 */
[C---:B------:R-:W-:Y:S01]  /*3ad0*/  ISETP.GT.AND P0, PT, R34.reuse, 0x1, PT ;  /* 0x000000012200780c */ /* 0x040fe20003f04270 */
[----:B------:R-:W1:Y:S03]  /*3ae0*/  SHFL.BFLY PT, R29, R0, 0x2, 0x1f ;  /* 0x0c401f00001d7f89 */ /* 0x000e6600000e0000 */
        /* <DEDUP_REMOVED lines=13> */
[----:B------:R-:W-:Y:S01]  /*3bc0*/  ISETP.GT.AND P0, PT, R34, 0x18, PT ;  /* 0x000000182200780c */ /* 0x000fe20003f04270 */
[----:B------:R-:W-:Y:S01]  /*3bd0*/  LDSM.16.MT88.4 R64, [R163+0x2100] ;  /* 0x00210000a340783b */ /* 0x000fe20000004200 */
        /* <DEDUP_REMOVED lines=46> */
[--C-:B------:R-:W-:Y:S01]  /*3ec0*/  FFMA.FTZ R151, R5, c[0x0][0x2d0], -R140.reuse ;  /* 0x0000b40005977a23 */ /* 0x100fe2000001088c */
[----:B------:R-:W-:Y:S01]  /*3ed0*/  LDSM.16.MT88.4 R32, [R134+0x900] ;  /* 0x000900008620783b */ /* 0x000fe20000004200 */
[----:B------:R-:W-:-:S02]  /*3ee0*/  FFMA.FTZ R148, R7, c[0x0][0x2d0], -R140 ;  /* 0x0000b40007947a23 */ /* 0x000fc4000001088c */
[--C-:B------:R-:W-:Y:S01]  /*3ef0*/  FFMA.FTZ R157, R17, c[0x0][0x2d0], -R140.reuse ;  /* 0x0000b400119d7a23 */ /* 0x100fe2000001088c */
[----:B------:R-:W2:Y:S01]  /*3f00*/  LDSM.16.MT88.4 R4, [R4+0x4100] ;  /* 0x004100000404783b */ /* 0x000ea20000004200 */
[--C-:B------:R-:W-:Y:S01]  /*3f10*/  FFMA.FTZ R152, R21, c[0x0][0x2d0], -R140.reuse ;  /* 0x0000b40015987a23 */ /* 0x100fe2000001088c */
[----:B------:R-:W3:Y:S01]  /*3f20*/  MUFU.EX2 R158, R158 ;  /* 0x0000009e009e7308 */ /* 0x000ee20000000800 */
        /* <DEDUP_REMOVED lines=8> */
[----:B------:R-:W-:-:S02]  /*3fb0*/  FFMA.FTZ R166, R211, c[0x0][0x2d0], -R140 ;  /* 0x0000b400d3a67a23 */ /* 0x000fc4000001088c */
[--C-:B------:R-:W-:Y:S01]  /*3fc0*/  FFMA.FTZ R174, R205, c[0x0][0x2d0], -R140.reuse ;  /* 0x0000b400cdae7a23 */ /* 0x100fe2000001088c */
[----:B------:R-:W-:Y:S01]  /*3fd0*/  FSEL R168, R168, RZ, P0 ;  /* 0x000000ffa8a87208 */ /* 0x000fe20000000000 */
[--C-:B------:R-:W-:Y:S01]  /*3fe0*/  FFMA.FTZ R197, R197, c[0x0][0x2d0], -R140.reuse ;  /* 0x0000b400c5c57a23 */ /* 0x100fe2000001088c */
[----:B------:R-:W-:Y:S01]  /*3ff0*/  PLOP3.LUT P0, PT, PT, PT, UP0, 0x40, 0x0 ;  /* 0x000000000000781c */ /* 0x000fe20003f0e808 */
[----:B------:R-:W-:Y:S01]  /*4000*/  FFMA.FTZ R176, R189, c[0x0][0x2d0], -R140 ;  /* 0x0000b400bdb07a23 */ /* 0x000fe2000001088c */
[----:B------:R-:W1:Y:S01]  /*4010*/  MUFU.EX2 R153, R153 ;  /* 0x0000009900997308 */ /* 0x000e620000000800 */
[--C-:B------:R-:W-:Y:S01]  /*4020*/  FFMA.FTZ R161, R22, c[0x0][0x2d0], -R168.reuse ;  /* 0x0000b40016a17a23 */ /* 0x100fe200000108a8 */
[----:B---3--:R-:W-:Y:S01]  /*4030*/  F2FP.BF16.PACK_AB R96, R158, R159 ;  /* 0x0000009f9e60723e */ /* 0x008fe200000010ff */
[--C-:B------:R-:W-:Y:S02]  /*4040*/  FFMA.FTZ R160, R27, c[0x0][0x2d0], -R168.reuse ;  /* 0x0000b4001ba07a23 */ /* 0x100fe400000108a8 */
[--C-:B------:R-:W-:Y:S01]  /*4050*/  FFMA.FTZ R162, R23, c[0x0][0x2d0], -R168.reuse ;  /* 0x0000b40017a27a23 */ /* 0x100fe200000108a8 */
[----:B------:R-:W-:Y:S01]  /*4060*/  LDSM.16.MT88.4 R24, [R171+0x2900] ;  /* 0x00290000ab18783b */ /* 0x000fe20000004200 */
[--C-:B------:R-:W-:Y:S01]  /*4070*/  FFMA.FTZ R155, R19, c[0x0][0x2d0], -R168.reuse ;  /* 0x0000b400139b7a23 */ /* 0x100fe200000108a8 */
[----:B------:R-:W-:Y:S01]  /*4080*/  MUFU.EX2 R161, R161 ;  /* 0x000000a100a17308 */ /* 0x000fe20000000800 */
[--C-:B------:R-:W-:Y:S01]  /*4090*/  FFMA.FTZ R150, R11, c[0x0][0x2d0], -R168.reuse ;  /* 0x0000b4000b967a23 */ /* 0x100fe200000108a8 */
[----:B------:R-:W-:Y:S01]  /*40a0*/  LDSM.16.MT88.4 R16, [R134+0x2900] ;  /* 0x002900008610783b */ /* 0x000fe20000004200 */
        /* <DEDUP_REMOVED lines=13> */
[----:B------:R-:W-:Y:S02]  /*4180*/  FFMA.FTZ R179, R179, c[0x0][0x2d0], -R140 ;  /* 0x0000b400b3b37a23 */ /* 0x000fe4000001088c */
[--C-:B------:R-:W-:Y:S02]  /*4190*/  FFMA.FTZ R177, R177, c[0x0][0x2d0], -R168.reuse ;  /* 0x0000b400b1b17a23 */ /* 0x100fe400000108a8 */
[--C-:B------:R-:W-:Y:S01]  /*41a0*/  FFMA.FTZ R178, R143, c[0x0][0x2d0], -R168.reuse ;  /* 0x0000b4008fb27a23 */ /* 0x100fe200000108a8 */
[----:B------:R-:W2:Y:S01]  /*41b0*/  MUFU.EX2 R155, R155 ;  /* 0x0000009b009b7308 */ /* 0x000ea20000000800 */
[----:B----4-:R-:W-:Y:S01]  /*41c0*/  F2FP.BF16.PACK_AB R97, R160, R161 ;  /* 0x000000a1a061723e */ /* 0x010fe200000010ff */
[--C-:B------:R-:W-:Y:S02]  /*41d0*/  FFMA.FTZ R188, R141, c[0x0][0x2d0], -R168.reuse ;  /* 0x0000b4008dbc7a23 */ /* 0x100fe400000108a8 */
[----:B------:R-:W-:Y:S01]  /*41e0*/  FFMA.FTZ R169, R169, c[0x0][0x2d0], -R168 ;  /* 0x0000b400a9a97a23 */ /* 0x000fe200000108a8 */
[----:B------:R-:W-:Y:S01]  /*41f0*/  LDSM.16.MT88.4 R140, [R171+0x3900] ;  /* 0x00390000ab8c783b */ /* 0x000fe20000004200 */
[----:B------:R-:W-:-:S02]  /*4200*/  FADD.FTZ R159, R159, R158 ;  /* 0x0000009e9f9f7221 */ /* 0x000fc40000010000 */
[----:B------:R-:W-:Y:S01]  /*4210*/  MUFU.EX2 R157, R157 ;  /* 0x0000009d009d7308 */ /* 0x000fe20000000800 */
[----:B------:R-:W-:Y:S02]  /*4220*/  FADD.FTZ R161, R161, R160 ;  /* 0x000000a0a1a17221 */ /* 0x000fe40000010000 */
[----:B------:R-:W-:-:S04]  /*4230*/  FADD.FTZ R156, R156, R159 ;  /* 0x0000009f9c9c7221 */ /* 0x000fc80000010000 */
[----:B------:R-:W-:Y:S01]  /*4240*/  FADD.FTZ R156, R153, R156 ;  /* 0x0000009c999c7221 */ /* 0x000fe20000010000 */
[----:B--2---:R-:W-:Y:S01]  /*4250*/  F2FP.BF16.PACK_AB R99, R155, R162 ;  /* 0x000000a29b63723e */ /* 0x004fe200000010ff */
        /* <DEDUP_REMOVED lines=208> */
[----:B------:R-:W-:Y:S02]  /*4f60*/  IMAD.IADD R7, R9, 0x1, R6 ;  /* 0x0000000109077824 */ /* 0x000fe400078e0206 */
[----:B------:R-:W-:Y:S01]  /*4f70*/  IMAD.MOV.U32 R6, RZ, RZ, R8 ;  /* 0x000000ffff067224 */ /* 0x000fe200078e0008 */
[----:B------:R-:W-:Y:S01]  /*4f80*/  SEL R8, RZ, 0x10, P5 ;  /* 0x00000010ff087807 */ /* 0x000fe20002800000 */
[----:B------:R-:W-:-:S03]  /*4f90*/  IMAD.SHL.U32 R9, R200, 0x2, RZ ;  /* 0x00000002c8097824 */ /* 0x000fc600078e00ff */
[----:B------:R-:W-:-:S04]  /*4fa0*/  IADD3 R18, -R8, 0x10, RZ ;  /* 0x0000001008127810 */ /* 0x000fc80007ffe1ff */
[----:B------:R-:W-:Y:S02]  /*4fb0*/  LOP3.LUT R18, R18, 0xf, RZ, 0xc0, !PT ;  /* 0x0000000f12127812 */ /* 0x000fe400078ec0ff */
[----:B--2---:R-:W-:Y:S01]  /*4fc0*/  SHF.R.S32.HI R11, RZ, 0x1f, R192 ;  /* 0x0000001fff0b7819 */ /* 0x004fe200000114c0 */
[----:B------:R-:W-:Y:S01]  /*4fd0*/  IMAD.WIDE.U32 R4, R192, c[0x0][0x1f0], R6 ;  /* 0x00007c00c0047a25 */ /* 0x000fe200078e0006 */
[----:B------:R-:W-:-:S03]  /*4fe0*/  SHF.L.U64.HI R7, R199, 0x1, R132 ;  /* 0x00000001c7077819 */ /* 0x000fc60000010284 */
[----:B------:R-:W-:Y:S01]  /*4ff0*/  IMAD R11, R11, c[0x0][0x1f0], RZ ;  /* 0x00007c000b0b7a24 */ /* 0x000fe200078e02ff */
[----:B------:R-:W-:Y:S01]  /*5000*/  IADD3 R4, P0, R4, UR20, RZ ;  /* 0x0000001404047c10 */ /* 0x000fe2000ff1e0ff */
[----:B------:R-:W-:Y:S02]  /*5010*/  IMAD.SHL.U32 R6, R199, 0x2, RZ ;  /* 0x00000002c7067824 */ /* 0x000fe400078e00ff */
[----:B------:R-:W-:-:S05]  /*5020*/  IMAD R11, R192, c[0x0][0x1f4], R11 ;  /* 0x00007d00c00b7a24 */ /* 0x000fca00078e020b */
[----:B------:R-:W-:Y:S02]  /*5030*/  IADD3.X R11, R5, UR17, R11, P0, !PT ;  /* 0x00000011050b7c10 */ /* 0x000fe400087fe40b */
        /* <DEDUP_REMOVED lines=31> */
.L_x_1553:
[----:B------:R-:W-:Y:S01]  /*5230*/  ULDC.64 UR4, c[0x0][0x2c8] ;  /* 0x0000b20000047ab9 */ /* 0x000fe20000000a00 */
[----:B------:R-:W0:Y:S01]  /*5240*/  LDGDEPBAR ;  /* 0x00000000000079af */ /* 0x000e220000000000 */
[----:B------:R-:W-:-:S04]  /*5250*/  UIMAD.WIDE.U32 UR22, UR15, UR4, URZ ;  /* 0x000000040f1672a5 */ /* 0x000fc8000f8e003f */
[----:B------:R-:W-:Y:S02]  /*5260*/  @UP1 USHF.R.U32.HI UR15, URZ, UR5, UR23 ;  /* 0x000000053f0f1299 */ /* 0x000fe40008011617 */
[----:B------:R-:W-:Y:S02]  /*5270*/  UIADD3 UR23, UR13, -0x2, URZ ;  /* 0xfffffffe0d177890 */ /* 0x000fe4000fffe03f */
[----:B------:R-:W-:Y:S02]  /*5280*/  UIADD3 UR15, UR15, UR9, -UR12 ;  /* 0x000000090f0f7290 */ /* 0x000fe4000fffe80c */
[----:B------:R-:W-:Y:S02]  /*5290*/  UMOV UR13, URZ ;  /* 0x0000003f000d7c82 */ /* 0x000fe40008000000 */
[----:B------:R-:W-:Y:S02]  /*52a0*/  USHF.R.S32.HI UR4, URZ, 0x1f, UR15 ;  /* 0x0000001f3f047899 */ /* 0x000fe4000801140f */
[----:B------:R-:W-:-:S02]  /*52b0*/  UMOV UR5, 0x1 ;  /* 0x0000000100057882 */ /* 0x000fc40000000000 */
[----:B------:R-:W-:-:S04]  /*52c0*/  ULEA.HI UR4, UR4, UR15, URZ, 0x6 ;  /* 0x0000000f04047291 */ /* 0x000fc8000f8f303f */
[----:B------:R-:W-:-:S04]  /*52d0*/  USHF.R.S32.HI UR22, URZ, 0x6, UR4 ;  /* 0x000000063f167899 */ /* 0x000fc80008011404 */
[----:B------:R-:W-:-:S04]  /*52e0*/  UISETP.LT.AND UP0, UPT, URZ, UR22, UPT ;  /* 0x000000163f00728c */ /* 0x000fc8000bf01270 */
[----:B------:R-:W-:-:S04]  /*52f0*/  USEL UR22, URZ, UR22, !UP0 ;  /* 0x000000163f167287 */ /* 0x000fc8000c000000 */
[----:B------:R-:W-:-:S06]  /*5300*/  UISETP.GE.AND UP0, UPT, UR23, UR22, UPT ;  /* 0x000000161700728c */ /* 0x000fcc000bf06270 */
[----:B------:R-:W-:-:S13]  /*5310*/  PLOP3.LUT P0, PT, PT, PT, UP0, 0x40, 0x0 ;  /* 0x000000000000781c */ /* 0x000fda0003f0e808 */
[----:B------:R-:W-:Y:S05]  /*5320*/  @P0 BRA `(.L_x_1554) ;  /* 0x0000323000000947 */ /* 0x000fea0003800000 */
        /* <DEDUP_REMOVED lines=15> */
.L_x_1557:
[----:B------:R-:W-:Y:S04]  /*5420*/  DEPBAR.LE SB0, 0x2 ;  /* 0x000080800000791a */ /* 0x000fe80000000000 */
[----:B------:R-:W-:Y:S01]  /*5430*/  BAR.SYNC.DEFER_BLOCKING 0x0 ;  /* 0x0000000000007b1d */ /* 0x000fe20000010000 */
[----:B------:R-:W-:Y:S01]  /*5440*/  MOV R2, UR5 ;  /* 0x0000000500027c02 */ /* 0x000fe20008000f00 */
[----:B------:R-:W-:Y:S04]  /*5450*/  UISETP.GE.AND UP0, UPT, UR23, 0x1, UPT ;  /* 0x000000011700788c */ /* 0x000fe8000bf06270 */
[C---:B------:R-:W-:Y:S02]  /*5460*/  IMAD R189, R2.reuse, 0x6000, R186 ;  /* 0x0000600002bd7824 */ /* 0x040fe400078e02ba */
[----:B------:R-:W-:Y:S01]  /*5470*/  IMAD R0, R2, 0x6000, R185 ;  /* 0x0000600002007824 */ /* 0x000fe200078e02b9 */
[----:B------:R-:W-:Y:S02]  /*5480*/  PLOP3.LUT P0, PT, PT, PT, UP0, 0x80, 0x0 ;  /* 0x000000000000781c */ /* 0x000fe40003f0f008 */
[----:B------:R-:W-:Y:S02]  /*5490*/  IADD3 R2, R182, R189, RZ ;  /* 0x000000bdb6027210 */ /* 0x000fe40007ffe0ff */
[----:B------:R2:W3:Y:S04]  /*54a0*/  LDSM.16.M88.4 R140, [R0+0xc100] ;  /* 0x00c10000008c783b */ /* 0x0004e80000000200 */
[----:B-1----:R2:W1:Y:S04]  /*54b0*/  LDSM.16.M88.4 R144, [R0+0xc900] ;  /* 0x00c900000090783b */ /* 0x0024680000000200 */
        /* <DEDUP_REMOVED lines=8> */
[----:B------:R-:W-:-:S05]  /*5540*/  @!P0 BRA `(.L_x_1555) ;  /* 0x000002f000008947 */ /* 0x000fca0003800000 */
        /* <DEDUP_REMOVED lines=13> */
[----:B--2---:R-:W-:Y:S04]  /*5620*/  IADD3 R0, P0, R6, UR24, RZ ;  /* 0x0000001806007c10 */ /* 0x004fe8000ff1e0ff */
[----:B------:R-:W-:Y:S02]  /*5630*/  IADD3.X R7, R7, UR14, R4, P0, !PT ;  /* 0x0000000e07077c10 */ /* 0x000fe400087fe404 */
[C---:B------:R-:W-:Y:S04]  /*5640*/  LEA R13, P0, R0.reuse, c[0x0][0x1f8], 0x1 ;  /* 0x00007e00000d7a11 */ /* 0x040fe800078008ff */
[----:B------:R-:W-:Y:S01]  /*5650*/  LEA.HI.X R12, R0, c[0x0][0x1fc], R7, 0x1, P0 ;  /* 0x00007f00000c7a11 */ /* 0x000fe200000f0c07 */
[----:B------:R-:W2:Y:S01]  /*5660*/  SHFL.IDX PT, R6, R13, 0x1, 0x181f ;  /* 0x00381f000d067f89 */ /* 0x000ea200000e0000 */
[----:B------:R-:W-:Y:S03]  /*5670*/  IADD3 R7, -R201, 0x10, RZ ;  /* 0x00000010c9077810 */ /* 0x000fe60007ffe1ff */
[----:B------:R-:W5:Y:S01]  /*5680*/  SHFL.IDX PT, R0, R12, 0x1, 0x181f ;  /* 0x00381f000c007f89 */ /* 0x000f6200000e0000 */
[----:B------:R-:W-:Y:S03]  /*5690*/  LOP3.LUT R7, R7, 0xf, RZ, 0xc0, !PT ;  /* 0x0000000f07077812 */ /* 0x000fe600078ec0ff */
[----:B------:R-:W4:Y:S04]  /*56a0*/  SHFL.IDX PT, R5, R13, RZ, 0x181f ;  /* 0x00181fff0d057589 */ /* 0x000f2800000e0000 */
[----:B------:R3:W1:Y:S01]  /*56b0*/  SHFL.IDX PT, R4, R12, RZ, 0x181f ;  /* 0x00181fff0c047589 */ /* 0x00066200000e0000 */
[----:B--2---:R-:W-:Y:S04]  /*56c0*/  IADD3 R10, P1, P0, R11, R6, R210 ;  /* 0x000000060b0a7210 */ /* 0x004fe8000783e0d2 */
[----:B-----5:R-:W-:Y:S02]  /*56d0*/  IADD3.X R11, RZ, R0, R211, P1, P0 ;  /* 0x00000000ff0b7210 */ /* 0x020fe40000fe04d3 */
[----:B------:R-:W-:Y:S04]  /*56e0*/  IADD3 R8, P1, P0, R8, R6, R207 ;  /* 0x0000000608087210 */ /* 0x000fe8000783e0cf */
[----:B------:R-:W-:Y:S02]  /*56f0*/  IADD3.X R9, RZ, R0, R208, P1, P0 ;  /* 0x00000000ff097210 */ /* 0x000fe40000fe04d0 */
[----:B------:R-:W-:Y:S04]  /*5700*/  IADD3 R6, P1, P0, R7, R6, R204 ;  /* 0x0000000607067210 */ /* 0x000fe8000783e0cc */
[----:B------:R-:W-:Y:S01]  /*5710*/  IADD3.X R7, RZ, R0, R205, P1, P0 ;  /* 0x00000000ff077210 */ /* 0x000fe20000fe04cd */
[----:B------:R-:W-:Y:S01]  /*5720*/  IMAD.U32 R0, RZ, RZ, UR13 ;  /* 0x0000000dff007e24 */ /* 0x000fe2000f8e00ff */
[C---:B----4-:R-:W-:Y:S02]  /*5730*/  IADD3 R14, P1, R5.reuse, R210, RZ ;  /* 0x000000d2050e7210 */ /* 0x050fe40007f3e0ff */
[----:B---3--:R-:W-:Y:S03]  /*5740*/  IADD3 R12, P0, R5, R207, RZ ;  /* 0x000000cf050c7210 */ /* 0x008fe60007f1e0ff */
[C---:B-1----:R-:W-:Y:S01]  /*5750*/  IMAD.X R15, R4.reuse, 0x1, R211, P1 ;  /* 0x00000001040f7824 */ /* 0x042fe200008e06d3 */
[----:B------:R-:W-:Y:S01]  /*5760*/  ISETP.NE.U32.AND P1, PT, R209, RZ, PT ;  /* 0x000000ffd100720c */ /* 0x000fe20003f25070 */
[----:B------:R-:W-:Y:S01]  /*5770*/  IMAD.X R13, R4, 0x1, R208, P0 ;  /* 0x00000001040d7824 */ /* 0x000fe200000e06d0 */
[----:B------:R-:W-:Y:S01]  /*5780*/  IADD3 R16, P0, R5, R204, RZ ;  /* 0x000000cc05107210 */ /* 0x000fe20007f1e0ff */
[----:B------:R-:W-:Y:S04]  /*5790*/  IMAD R5, R0, 0x6000, R191 ;  /* 0x0000600000057824 */ /* 0x000fe800078e02bf */
[----:B------:R-:W-:Y:S01]  /*57a0*/  IMAD.X R17, R4, 0x1, R205, P0 ;  /* 0x0000000104117824 */ /* 0x000fe200000e06cd */
[----:B------:R1:W-:Y:S01]  /*57b0*/  LDGSTS.E.BYPASS.LTC128B.128 [R5], [R14.64], !P5 ;  /* 0x000000000e057fae */ /* 0x0003e2000e901d4a */
[----:B------:R-:W-:Y:S03]  /*57c0*/  ISETP.NE.U32.AND P0, PT, R201, RZ, PT ;  /* 0x000000ffc900720c */ /* 0x000fe60003f05070 */
[----:B------:R1:W-:Y:S04]  /*57d0*/  LDGSTS.E.BYPASS.LTC128B.128 [R5+0x2000], [R12.64], !P4 ;  /* 0x020000000c057fae */ /* 0x0003e8000e101d4a */
[----:B------:R1:W-:Y:S04]  /*57e0*/  LDGSTS.E.BYPASS.LTC128B.128 [R5+0x4000], [R16.64], !P6 ;  /* 0x0400000010057fae */ /* 0x0003e8000f101d4a */
[----:B------:R1:W-:Y:S01]  /*57f0*/  LDGSTS.E.BYPASS.LTC128B.128.ZFILL [R5+0x1000], [R10.64], P1 ;  /* 0x010000000a057fae */ /* 0x0003e20008941d4a */
[----:B------:R-:W-:Y:S11]  /*5800*/  ISETP.NE.U32.AND P1, PT, R206, RZ, PT ;  /* 0x000000ffce00720c */ /* 0x000ff60003f25070 */
[----:B------:R-:W-:Y:S02]  /*5810*/  @!UPT UIADD3 URZ, URZ, URZ, URZ ;  /* 0x0000003f3f3ff290 */ /* 0x000fe4000fffe03f */
[----:B------:R1:W-:Y:S04]  /*5820*/  LDGSTS.E.BYPASS.LTC128B.128.ZFILL [R5+0x3000], [R8.64], P1 ;  /* 0x0300000008057fae */ /* 0x0003e80008941d4a */
[----:B------:R1:W-:Y:S02]  /*5830*/  LDGSTS.E.BYPASS.LTC128B.128.ZFILL [R5+0x5000], [R6.64], P0 ;  /* 0x0500000006057fae */ /* 0x0003e40008141d4a */
.L_x_1555:
[C---:B-1-3--:R-:W-:Y:S01]  /*5840*/  HMMA.16816.F32.BF16 R4, R136.reuse, R140, RZ ;  /* 0x0000008c8804723c */ /* 0x04afe200000418ff */
[----:B------:R-:W-:Y:S01]  /*5850*/  LDSM.16.M88.4 R176, [R189+0x2000] ;  /* 0x00200000bdb0783b */ /* 0x000fe20000000200 */
[----:B------:R-:W-:Y:S01]  /*5860*/  UIMAD UR4, UR5, 0x6000, URZ ;  /* 0x00006000050478a4 */ /* 0x000fe2000f8e023f */
[----:B------:R-:W-:Y:S01]  /*5870*/  PLOP3.LUT P1, PT, PT, PT, UP1, 0x80, 0x0 ;  /* 0x000000000000781c */ /* 0x000fe20003f2f018 */
[----:B------:R-:W-:Y:S01]  /*5880*/  USHF.L.U32 UR15, UR23, 0x6, URZ ;  /* 0x00000006170f7899 */ /* 0x000fe2000800063f */
[CC--:B------:R-:W-:Y:S01]  /*5890*/  IADD3 R188, R133.reuse, R189.reuse, RZ ;  /* 0x000000bd85bc7210 */ /* 0x0c0fe20007ffe0ff */
[----:B------:R-:W-:Y:S01]  /*58a0*/  UISETP.GE.AND UP0, UPT, UR23, 0x2, UPT ;  /* 0x000000021700788c */ /* 0x000fe2000bf06270 */
[----:B--2---:R-:W-:Y:S01]  /*58b0*/  IADD3 R0, R133, R2, RZ ;  /* 0x0000000285007210 */ /* 0x004fe20007ffe0ff */
[C---:B------:R-:W-:Y:S01]  /*58c0*/  HMMA.16816.F32.BF16 R8, R136.reuse, R142, RZ ;  /* 0x0000008e8808723c */ /* 0x040fe200000418ff */
[----:B------:R-:W-:Y:S01]  /*58d0*/  LDSM.16.M88.4 R140, [R181] ;  /* 0x00000000b58c783b */ /* 0x000fe20000000200 */
[----:B------:R-:W-:Y:S01]  /*58e0*/  PLOP3.LUT P0, PT, PT, PT, UP1, 0x80, 0x0 ;  /* 0x000000000000781c */ /* 0x000fe20003f0f018 */
[----:B------:R-:W-:Y:S02]  /*58f0*/  UIADD3 UR26, UR13, 0x1, URZ ;  /* 0x000000010d1a7890 */ /* 0x000fe4000fffe03f */
[----:B------:R-:W-:Y:S03]  /*5900*/  UISETP.GE.AND UP2, UPT, UR13, 0x1, UPT ;  /* 0x000000010d00788c */ /* 0x000fe6000bf46270 */
[C---:B------:R-:W-:Y:S01]  /*5910*/  HMMA.16816.F32.BF16 R12, R136.reuse, R144, RZ ;  /* 0x00000090880c723c */ /* 0x040fe200000418ff */
[----:B------:R-:W0:Y:S01]  /*5920*/  LDGDEPBAR ;  /* 0x00000000000079af */ /* 0x000e220000000000 */
[----:B------:R-:W-:Y:S06]  /*5930*/  USEL UR13, UR26, URZ, !UP2 ;  /* 0x0000003f1a0d7287 */ /* 0x000fec000d000000 */
[C---:B------:R-:W-:Y:S01]  /*5940*/  HMMA.16816.F32.BF16 R16, R136.reuse, R146, RZ ;  /* 0x000000928810723c */ /* 0x040fe200000418ff */
[----:B------:R-:W1:Y:S07]  /*5950*/  LDSM.16.M88.4 R144, [R188] ;  /* 0x00000000bc90783b */ /* 0x000e6e0000000200 */
[C---:B----4-:R-:W-:Y:S08]  /*5960*/  HMMA.16816.F32.BF16 R20, R136.reuse, R148, RZ ;  /* 0x000000948814723c */ /* 0x050ff000000418ff */
[C---:B------:R-:W-:Y:S01]  /*5970*/  HMMA.16816.F32.BF16 R24, R136.reuse, R150, RZ ;  /* 0x000000968818723c */ /* 0x040fe200000418ff */
[----:B------:R-:W2:Y:S07]  /*5980*/  LDSM.16.M88.4 R148, [R188+0x800] ;  /* 0x00080000bc94783b */ /* 0x000eae0000000200 */
[C---:B------:R-:W-:Y:S08]  /*5990*/  HMMA.16816.F32.BF16 R28, R136.reuse, R152, RZ ;  /* 0x00000098881c723c */ /* 0x040ff000000418ff */
[----:B------:R-:W-:Y:S01]  /*59a0*/  HMMA.16816.F32.BF16 R32, R136, R154, RZ ;  /* 0x0000009a8820723c */ /* 0x000fe200000418ff */
[----:B------:R-:W3:Y:S07]  /*59b0*/  LDSM.16.M88.4 R136, [R188+0x1000] ;  /* 0x00100000bc88783b */ /* 0x000eee0000000200 */
[C---:B------:R-:W-:Y:S01]  /*59c0*/  HMMA.16816.F32.BF16 R4, R156.reuse, R160, R4 ;  /* 0x000000a09c04723c */ /* 0x040fe20000041804 */
[----:B------:R-:W4:Y:S07]  /*59d0*/  LDSM.16.M88.4 R152, [R188+0x1800] ;  /* 0x00180000bc98783b */ /* 0x000f2e0000000200 */
[C---:B------:R-:W-:Y:S01]  /*59e0*/  HMMA.16816.F32.BF16 R8, R156.reuse, R162, R8 ;  /* 0x000000a29c08723c */ /* 0x040fe20000041808 */
[----:B------:R-:W-:Y:S07]  /*59f0*/  LDSM.16.M88.4 R160, [R180] ;  /* 0x00000000b4a0783b */ /* 0x000fee0000000200 */
[C---:B------:R-:W-:Y:S08]  /*5a00*/  HMMA.16816.F32.BF16 R12, R156.reuse, R164, R12 ;  /* 0x000000a49c0c723c */ /* 0x040ff0000004180c */
[C---:B------:R-:W-:Y:S01]  /*5a10*/  HMMA.16816.F32.BF16 R16, R156.reuse, R166, R16 ;  /* 0x000000a69c10723c */ /* 0x040fe20000041810 */
[----:B------:R-:W5:Y:S07]  /*5a20*/  LDSM.16.M88.4 R164, [R0] ;  /* 0x0000000000a4783b */ /* 0x000f6e0000000200 */
[C---:B------:R-:W-:Y:S08]  /*5a30*/  HMMA.16816.F32.BF16 R20, R156.reuse, R168, R20 ;  /* 0x000000a89c14723c */ /* 0x040ff00000041814 */
[C---:B------:R-:W-:Y:S01]  /*5a40*/  HMMA.16816.F32.BF16 R24, R156.reuse, R170, R24 ;  /* 0x000000aa9c18723c */ /* 0x040fe20000041818 */
[----:B------:R-:W-:Y:S07]  /*5a50*/  LDSM.16.M88.4 R168, [R0+0x1800] ;  /* 0x0018000000a8783b */ /* 0x000fee0000000200 */
        /* <DEDUP_REMOVED lines=11> */
[C---:B------:R-:W-:Y:S01]  /*5b10*/  HMMA.16816.F32.BF16 R24, R140.reuse, R138, R24 ;  /* 0x0000008a8c18723c */ /* 0x040fe20000041818 */
[----:B------:R-:W2:Y:S07]  /*5b20*/  LDSM.16.M88.4 R136, [R189+0x2800] ;  /* 0x00280000bd88783b */ /* 0x000eae0000000200 */
[C---:B----4-:R-:W-:Y:S08]  /*5b30*/  HMMA.16816.F32.BF16 R28, R140.reuse, R152, R28 ;  /* 0x000000988c1c723c */ /* 0x050ff0000004181c */
[----:B------:R-:W-:Y:S01]  /*5b40*/  HMMA.16816.F32.BF16 R32, R140, R154, R32 ;  /* 0x0000009a8c20723c */ /* 0x000fe20000041820 */
[----:B------:R-:W3:Y:S07]  /*5b50*/  LDSM.16.M88.4 R140, [R189+0x3000] ;  /* 0x00300000bd8c783b */ /* 0x000eee0000000200 */
[C---:B-----5:R-:W-:Y:S01]  /*5b60*/  HMMA.16816.F32.BF16 R4, R160.reuse, R164, R4 ;  /* 0x000000a4a004723c */ /* 0x060fe20000041804 */
[----:B------:R-:W-:Y:S07]  /*5b70*/  LDSM.16.M88.4 R152, [R2+0x2000] ;  /* 0x002000000298783b */ /* 0x000fee0000000200 */
[C---:B------:R-:W-:Y:S08]  /*5b80*/  HMMA.16816.F32.BF16 R8, R160.reuse, R166, R8 ;  /* 0x000000a6a008723c */ /* 0x040ff00000041808 */
[C---:B------:R-:W-:Y:S08]  /*5b90*/  HMMA.16816.F32.BF16 R12, R160.reuse, R156, R12 ;  /* 0x0000009ca00c723c */ /* 0x040ff0000004180c */
[C---:B------:R-:W-:Y:S08]  /*5ba0*/  HMMA.16816.F32.BF16 R16, R160.reuse, R158, R16 ;  /* 0x0000009ea010723c */ /* 0x040ff00000041810 */
[C---:B-1----:R-:W-:Y:S08]  /*5bb0*/  HMMA.16816.F32.BF16 R20, R160.reuse, R144, R20 ;  /* 0x00000090a014723c */ /* 0x042ff00000041814 */
[C---:B------:R-:W-:Y:S01]  /*5bc0*/  HMMA.16816.F32.BF16 R24, R160.reuse, R146, R24 ;  /* 0x00000092a018723c */ /* 0x040fe20000041818 */
[----:B------:R-:W1:Y:S07]  /*5bd0*/  LDSM.16.M88.4 R144, [R183+0x4000] ;  /* 0x00400000b790783b */ /* 0x000e6e0000000200 */
[C---:B------:R-:W-:Y:S08]  /*5be0*/  HMMA.16816.F32.BF16 R28, R160.reuse, R168, R28 ;  /* 0x000000a8a01c723c */ /* 0x040ff0000004181c */
[----:B------:R-:W-:Y:S01]  /*5bf0*/  HMMA.16816.F32.BF16 R32, R160, R170, R32 ;  /* 0x000000aaa020723c */ /* 0x000fe20000041820 */
[----:B------:R4:W-:Y:S07]  /*5c00*/  LDSM.16.M88.4 R168, [R2+0x4000] ;  /* 0x0040000002a8783b */ /* 0x0009ee0000000200 */
[C---:B------:R-:W-:Y:S07]  /*5c10*/  HMMA.16816.F32.BF16 R4, R172.reuse, R176, R4 ;  /* 0x000000b0ac04723c */ /* 0x040fee0000041804 */
[CC--:B------:R-:W-:Y:S01]  /*5c20*/  IADD3 R177, R182.reuse, R189.reuse, RZ ;  /* 0x000000bdb6b17210 */ /* 0x0c0fe20007ffe0ff */
[C---:B------:R-:W-:Y:S04]  /*5c30*/  HMMA.16816.F32.BF16 R8, R172.reuse, R178, R8 ;  /* 0x000000b2ac08723c */ /* 0x040fe80000041808 */
[----:B------:R-:W5:Y:S01]  /*5c40*/  LDSM.16.M88.4 R156, [R177+0x2800] ;  /* 0x00280000b19c783b */ /* 0x000f620000000200 */
[----:B------:R-:W-:Y:S03]  /*5c50*/  IADD3 R176, R182, R189, R133 ;  /* 0x000000bdb6b07210 */ /* 0x000fe60007ffe085 */
[C---:B--2---:R-:W-:Y:S04]  /*5c60*/  HMMA.16816.F32.BF16 R12, R172.reuse, R136, R12 ;  /* 0x00000088ac0c723c */ /* 0x044fe8000004180c */
[----:B------:R-:W2:Y:S01]  /*5c70*/  LDSM.16.M88.4 R160, [R177+0x3000] ;  /* 0x00300000b1a0783b */ /* 0x000ea20000000200 */
[----:B----4-:R-:W-:Y:S03]  /*5c80*/  @P1 IMAD.HI.U32 R2, R202, c[0x0][0x2c8], RZ ;  /* 0x0000b200ca021a27 */ /* 0x010fe600078e00ff */
[C---:B------:R-:W-:Y:S04]  /*5c90*/  HMMA.16816.F32.BF16 R16, R172.reuse, R138, R16 ;  /* 0x0000008aac10723c */ /* 0x040fe80000041810 */
[----:B------:R-:W4:Y:S04]  /*5ca0*/  LDSM.16.M88.4 R164, [R177+0x3800] ;  /* 0x00380000b1a4783b */ /* 0x000f280000000200 */
[C---:B---3--:R-:W-:Y:S04]  /*5cb0*/  HMMA.16816.F32.BF16 R20, R172.reuse, R140, R20 ;  /* 0x0000008cac14723c */ /* 0x048fe80000041814 */
[----:B------:R-:W-:Y:S04]  /*5cc0*/  LDSM.16.M88.4 R136, [R181+0x4000] ;  /* 0x00400000b588783b */ /* 0x000fe80000000200 */
[C---:B------:R-:W-:Y:S04]  /*5cd0*/  HMMA.16816.F32.BF16 R24, R172.reuse, R142, R24 ;  /* 0x0000008eac18723c */ /* 0x040fe80000041818 */
[----:B------:R-:W3:Y:S04]  /*5ce0*/  LDSM.16.M88.4 R140, [R188+0x2000] ;  /* 0x00200000bc8c783b */ /* 0x000ee80000000200 */
[C---:B------:R-:W-:Y:S08]  /*5cf0*/  HMMA.16816.F32.BF16 R28, R172.reuse, R148, R28 ;  /* 0x00000094ac1c723c */ /* 0x040ff0000004181c */
[----:B------:R-:W-:Y:S01]  /*5d00*/  HMMA.16816.F32.BF16 R32, R172, R150, R32 ;  /* 0x00000096ac20723c */ /* 0x000fe20000041820 */
[----:B------:R-:W3:Y:S07]  /*5d10*/  LDSM.16.M88.4 R148, [R188+0x2800] ;  /* 0x00280000bc94783b */ /* 0x000eee0000000200 */
[C---:B-1----:R-:W-:Y:S01]  /*5d20*/  HMMA.16816.F32.BF16 R4, R144.reuse, R152, R4 ;  /* 0x000000989004723c */ /* 0x042fe20000041804 */
[----:B------:R-:W-:Y:S07]  /*5d30*/  LDSM.16.M88.4 R172, [R177+0x4800] ;  /* 0x00480000b1ac783b */ /* 0x000fee0000000200 */
[C---:B------:R-:W-:Y:S01]  /*5d40*/  HMMA.16816.F32.BF16 R8, R144.reuse, R154, R8 ;  /* 0x0000009a9008723c */ /* 0x040fe20000041808 */
[----:B------:R-:W1:Y:S07]  /*5d50*/  LDSM.16.M88.4 R152, [R188+0x3000] ;  /* 0x00300000bc98783b */ /* 0x000e6e0000000200 */
[C---:B-----5:R-:W-:Y:S08]  /*5d60*/  HMMA.16816.F32.BF16 R12, R144.reuse, R156, R12 ;  /* 0x0000009c900c723c */ /* 0x060ff0000004180c */
[C---:B------:R-:W-:Y:S01]  /*5d70*/  HMMA.16816.F32.BF16 R16, R144.reuse, R158, R16 ;  /* 0x0000009e9010723c */ /* 0x040fe20000041810 */
[----:B------:R-:W-:Y:S07]  /*5d80*/  LDSM.16.M88.4 R156, [R180+0x4000] ;  /* 0x00400000b49c783b */ /* 0x000fee0000000200 */
[C---:B--2---:R-:W-:Y:S08]  /*5d90*/  HMMA.16816.F32.BF16 R20, R144.reuse, R160, R20 ;  /* 0x000000a09014723c */ /* 0x044ff00000041814 */
[C---:B------:R-:W-:Y:S01]  /*5da0*/  HMMA.16816.F32.BF16 R24, R144.reuse, R162, R24 ;  /* 0x000000a29018723c */ /* 0x040fe20000041818 */
[----:B------:R-:W-:Y:S07]  /*5db0*/  LDSM.16.M88.4 R160, [R0+0x2000] ;  /* 0x0020000000a0783b */ /* 0x000fee0000000200 */
[C---:B----4-:R-:W-:Y:S08]  /*5dc0*/  HMMA.16816.F32.BF16 R28, R144.reuse, R164, R28 ;  /* 0x000000a4901c723c */ /* 0x050ff0000004181c */
[----:B------:R-:W-:Y:S01]  /*5dd0*/  HMMA.16816.F32.BF16 R32, R144, R166, R32 ;  /* 0x000000a69020723c */ /* 0x000fe20000041820 */
[----:B------:R-:W2:Y:S07]  /*5de0*/  LDSM.16.M88.4 R144, [R188+0x3800] ;  /* 0x00380000bc90783b */ /* 0x000eae0000000200 */
[C---:B---3--:R-:W-:Y:S01]  /*5df0*/  HMMA.16816.F32.BF16 R4, R136.reuse, R140, R4 ;  /* 0x0000008c8804723c */ /* 0x048fe20000041804 */
[----:B------:R-:W-:Y:S07]  /*5e00*/  LDSM.16.M88.4 R164, [R176+0x3000] ;  /* 0x00300000b0a4783b */ /* 0x000fee0000000200 */
[C---:B------:R-:W-:Y:S01]  /*5e10*/  HMMA.16816.F32.BF16 R8, R136.reuse, R142, R8 ;  /* 0x0000008e8808723c */ /* 0x040fe20000041808 */
[----:B------:R-:W3:Y:S07]  /*5e20*/  LDSM.16.M88.4 R140, [R176+0x2800] ;  /* 0x00280000b08c783b */ /* 0x000eee0000000200 */
[C---:B------:R-:W-:Y:S08]  /*5e30*/  HMMA.16816.F32.BF16 R12, R136.reuse, R148, R12 ;  /* 0x00000094880c723c */ /* 0x040ff0000004180c */
[C---:B------:R-:W-:Y:S01]  /*5e40*/  HMMA.16816.F32.BF16 R16, R136.reuse, R150, R16 ;  /* 0x000000968810723c */ /* 0x040fe20000041810 */
[----:B------:R-:W4:Y:S07]  /*5e50*/  LDSM.16.M88.4 R148, [R176+0x3800] ;  /* 0x00380000b094783b */ /* 0x000f2e0000000200 */
[C---:B-1----:R-:W-:Y:S08]  /*5e60*/  HMMA.16816.F32.BF16 R20, R136.reuse, R152, R20 ;  /* 0x000000988814723c */ /* 0x042ff00000041814 */
[C---:B------:R-:W-:Y:S01]  /*5e70*/  HMMA.16816.F32.BF16 R24, R136.reuse, R154, R24 ;  /* 0x0000009a8818723c */ /* 0x040fe20000041818 */
[----:B------:R-:W-:Y:S07]  /*5e80*/  LDSM.16.M88.4 R152, [R189+0x4800] ;  /* 0x00480000bd98783b */ /* 0x000fee0000000200 */
[C---:B--2---:R-:W-:Y:S08]  /*5e90*/  HMMA.16816.F32.BF16 R28, R136.reuse, R144, R28 ;  /* 0x00000090881c723c */ /* 0x044ff0000004181c */
[----:B------:R-:W-:Y:S01]  /*5ea0*/  HMMA.16816.F32.BF16 R32, R136, R146, R32 ;  /* 0x000000928820723c */ /* 0x000fe20000041820 */
[----:B------:R-:W-:Y:S07]  /*5eb0*/  LDSM.16.M88.4 R136, [R187+0x8000] ;  /* 0x00800000bb88783b */ /* 0x000fee0000000200 */
[C---:B------:R-:W-:Y:S01]  /*5ec0*/  HMMA.16816.F32.BF16 R4, R156.reuse, R160, R4 ;  /* 0x000000a09c04723c */ /* 0x040fe20000041804 */
[----:B------:R-:W1:Y:S07]  /*5ed0*/  LDSM.16.M88.4 R144, [R189+0x4000] ;  /* 0x00400000bd90783b */ /* 0x000e6e0000000200 */
[C---:B------:R-:W-:Y:S01]  /*5ee0*/  HMMA.16816.F32.BF16 R8, R156.reuse, R162, R8 ;  /* 0x000000a29c08723c */ /* 0x040fe20000041808 */
[----:B------:R-:W2:Y:S07]  /*5ef0*/  LDSM.16.M88.4 R160, [R189+0x5000] ;  /* 0x00500000bda0783b */ /* 0x000eae0000000200 */
[C---:B---3--:R-:W-:Y:S08]  /*5f00*/  HMMA.16816.F32.BF16 R12, R156.reuse, R140, R12 ;  /* 0x0000008c9c0c723c */ /* 0x048ff0000004180c */
[C---:B------:R-:W-:Y:S01]  /*5f10*/  HMMA.16816.F32.BF16 R16, R156.reuse, R142, R16 ;  /* 0x0000008e9c10723c */ /* 0x040fe20000041810 */
[----:B------:R-:W3:Y:S07]  /*5f20*/  LDSM.16.M88.4 R140, [R189+0x5800] ;  /* 0x00580000bd8c783b */ /* 0x000eee0000000200 */
[C---:B------:R-:W-:Y:S08]  /*5f30*/  HMMA.16816.F32.BF16 R20, R156.reuse, R164, R20 ;  /* 0x000000a49c14723c */ /* 0x040ff00000041814 */
[C---:B------:R-:W-:Y:S01]  /*5f40*/  HMMA.16816.F32.BF16 R24, R156.reuse, R166, R24 ;  /* 0x000000a69c18723c */ /* 0x040fe20000041818 */
[----:B------:R-:W5:Y:S07]  /*5f50*/  LDSM.16.M88.4 R164, [R183+0x8000] ;  /* 0x00800000b7a4783b */ /* 0x000f6e0000000200 */
        /* <DEDUP_REMOVED lines=9> */
[----:B------:R-:W1:Y:S07]  /*5ff0*/  LDSM.16.M88.4 R152, [R181+0x8000] ;  /* 0x00800000b598783b */ /* 0x000e6e0000000200 */
[C---:B--2---:R-:W-:Y:S08]  /*6000*/  HMMA.16816.F32.BF16 R20, R136.reuse, R160, R20 ;  /* 0x000000a08814723c */ /* 0x044ff00000041814 */
[C---:B------:R-:W-:Y:S01]  /*6010*/  HMMA.16816.F32.BF16 R24, R136.reuse, R162, R24 ;  /* 0x000000a28818723c */ /* 0x040fe20000041818 */
[----:B------:R-:W2:Y:S07]  /*6020*/  LDSM.16.M88.4 R160, [R188+0x4800] ;  /* 0x00480000bca0783b */ /* 0x000eae0000000200 */
[C---:B---3--:R-:W-:Y:S08]  /*6030*/  HMMA.16816.F32.BF16 R28, R136.reuse, R140, R28 ;  /* 0x0000008c881c723c */ /* 0x048ff0000004181c */
[----:B------:R-:W-:Y:S01]  /*6040*/  HMMA.16816.F32.BF16 R32, R136, R142, R32 ;  /* 0x0000008e8820723c */ /* 0x000fe20000041820 */
[----:B------:R-:W3:Y:S07]  /*6050*/  LDSM.16.M88.4 R136, [R188+0x5000] ;  /* 0x00500000bc88783b */ /* 0x000eee0000000200 */
[C---:B-----5:R-:W-:Y:S01]  /*6060*/  HMMA.16816.F32.BF16 R4, R164.reuse, R168, R4 ;  /* 0x000000a8a404723c */ /* 0x060fe20000041804 */
[----:B------:R-:W5:Y:S07]  /*6070*/  LDSM.16.M88.4 R140, [R188+0x5800] ;  /* 0x00580000bc8c783b */ /* 0x000f6e0000000200 */
[C---:B------:R-:W-:Y:S08]  /*6080*/  HMMA.16816.F32.BF16 R8, R164.reuse, R170, R8 ;  /* 0x000000aaa408723c */ /* 0x040ff00000041808 */
[C---:B------:R-:W-:Y:S08]  /*6090*/  HMMA.16816.F32.BF16 R12, R164.reuse, R172, R12 ;  /* 0x000000aca40c723c */ /* 0x040ff0000004180c */
[C---:B------:R-:W-:Y:S08]  /*60a0*/  HMMA.16816.F32.BF16 R16, R164.reuse, R174, R16 ;  /* 0x000000aea410723c */ /* 0x040ff00000041810 */
[C---:B----4-:R-:W-:Y:S08]  /*60b0*/  HMMA.16816.F32.BF16 R20, R164.reuse, R148, R20 ;  /* 0x00000094a414723c */ /* 0x050ff00000041814 */
[C---:B------:R-:W-:Y:S01]  /*60c0*/  HMMA.16816.F32.BF16 R24, R164.reuse, R150, R24 ;  /* 0x00000096a418723c */ /* 0x040fe20000041818 */
[----:B------:R4:W-:Y:S07]  /*60d0*/  LDSM.16.M88.4 R148, [R0+0x4000] ;  /* 0x004000000094783b */ /* 0x0009ee0000000200 */
[C---:B-1----:R-:W-:Y:S08]  /*60e0*/  HMMA.16816.F32.BF16 R28, R164.reuse, R144, R28 ;  /* 0x00000090a41c723c */ /* 0x042ff0000004181c */
[----:B------:R-:W-:Y:S01]  /*60f0*/  HMMA.16816.F32.BF16 R32, R164, R146, R32 ;  /* 0x00000092a420723c */ /* 0x000fe20000041820 */
[----:B------:R-:W1:Y:S07]  /*6100*/  LDSM.16.M88.4 R144, [R180+0x8000] ;  /* 0x00800000b490783b */ /* 0x000e6e0000000200 */
[C---:B------:R-:W-:Y:S05]  /*6110*/  HMMA.16816.F32.BF16 R4, R152.reuse, R156, R4 ;  /* 0x0000009c9804723c */ /* 0x040fea0000041804 */
[----:B----4-:R-:W-:Y:S02]  /*6120*/  MOV R0, R202 ;  /* 0x000000ca00007202 */ /* 0x010fe40000000f00 */
[----:B------:R-:W-:Y:S01]  /*6130*/  @P0 SHF.R.U32.HI R0, RZ, c[0x0][0x2cc], R2 ;  /* 0x0000b300ff000a19 */ /* 0x000fe20000011602 */
[C---:B------:R-:W-:Y:S01]  /*6140*/  HMMA.16816.F32.BF16 R8, R152.reuse, R158, R8 ;  /* 0x0000009e9808723c */ /* 0x040fe20000041808 */
[----:B------:R-:W-:Y:S03]  /*6150*/  MOV R156, UR15 ;  /* 0x0000000f009c7c02 */ /* 0x000fe60008000f00 */
[----:B------:R-:W4:Y:S01]  /*6160*/  SHFL.IDX PT, R2, R0, RZ, 0x1c1f ;  /* 0x001c1fff00027589 */ /* 0x000f2200000e0000 */
[----:B------:R-:W-:Y:S03]  /*6170*/  IADD3 R156, -R203, 0x1, -R156 ;  /* 0x00000001cb9c7810 */ /* 0x000fe60007ffe99c */
[C---:B--2---:R-:W-:Y:S08]  /*6180*/  HMMA.16816.F32.BF16 R12, R152.reuse, R160, R12 ;  /* 0x000000a0980c723c */ /* 0x044ff0000004180c */
[C---:B------:R-:W-:Y:S08]  /*6190*/  HMMA.16816.F32.BF16 R16, R152.reuse, R162, R16 ;  /* 0x000000a29810723c */ /* 0x040ff00000041810 */
[C---:B---3--:R-:W-:Y:S08]  /*61a0*/  HMMA.16816.F32.BF16 R20, R152.reuse, R136, R20 ;  /* 0x000000889814723c */ /* 0x048ff00000041814 */
[C---:B------:R-:W-:Y:S01]  /*61b0*/  HMMA.16816.F32.BF16 R24, R152.reuse, R138, R24 ;  /* 0x0000008a9818723c */ /* 0x040fe20000041818 */
[----:B------:R-:W2:Y:S07]  /*61c0*/  LDSM.16.M88.4 R136, [R176+0x4800] ;  /* 0x00480000b088783b */ /* 0x000eae0000000200 */
[C---:B-----5:R-:W-:Y:S08]  /*61d0*/  HMMA.16816.F32.BF16 R28, R152.reuse, R140, R28 ;  /* 0x0000008c981c723c */ /* 0x060ff0000004181c */
[----:B------:R-:W-:Y:S01]  /*61e0*/  HMMA.16816.F32.BF16 R32, R152, R142, R32 ;  /* 0x0000008e9820723c */ /* 0x000fe20000041820 */
[----:B------:R-:W-:Y:S06]  /*61f0*/  LDSM.16.M88.4 R140, [R176+0x5000] ;  /* 0x00500000b08c783b */ /* 0x000fec0000000200 */
[----:B------:R-:W-:Y:S01]  /*6200*/  MOV R155, UR12 ;  /* 0x0000000c009b7c02 */ /* 0x000fe20008000f00 */
[C---:B-1----:R-:W-:Y:S01]  /*6210*/  HMMA.16816.F32.BF16 R4, R144.reuse, R148, R4 ;  /* 0x000000949004723c */ /* 0x042fe20000041804 */
[----:B------:R-:W1:Y:S04]  /*6220*/  SHFL.IDX PT, R154, R0, 0x1, 0x1c1f ;  /* 0x003c1f00009a7f89 */ /* 0x000e6800000e0000 */
[----:B------:R-:W-:Y:S03]  /*6230*/  IADD3 R155, -R155, UR9, R156 ;  /* 0x000000099b9b7c10 */ /* 0x000fe6000fffe19c */
[C---:B------:R-:W-:Y:S01]  /*6240*/  HMMA.16816.F32.BF16 R8, R144.reuse, R150, R8 ;  /* 0x000000969008723c */ /* 0x040fe20000041808 */
[----:B------:R-:W3:Y:S01]  /*6250*/  LDSM.16.M88.4 R148, [R176+0x5800] ;  /* 0x00580000b094783b */ /* 0x000ee20000000200 */
[----:B------:R-:W-:Y:S04]  /*6260*/  DEPBAR.LE SB0, 0x2 ;  /* 0x000080800000791a */ /* 0x000fe80000000000 */
[C---:B----4-:R-:W-:Y:S02]  /*6270*/  IADD3 R2, R155.reuse, R2, RZ ;  /* 0x000000029b027210 */ /* 0x050fe40007ffe0ff */
[C---:B--2---:R-:W-:Y:S01]  /*6280*/  HMMA.16816.F32.BF16 R12, R144.reuse, R136, R12 ;  /* 0x00000088900c723c */ /* 0x044fe2000004180c */
[----:B------:R-:W-:Y:S04]  /*6290*/  BAR.SYNC.DEFER_BLOCKING 0x0 ;  /* 0x0000000000007b1d */ /* 0x000fe80000010000 */
[C---:B------:R-:W-:Y:S02]  /*62a0*/  ISETP.GT.AND P0, PT, R2.reuse, RZ, PT ;  /* 0x000000ff0200720c */ /* 0x040fe40003f04270 */
[----:B------:R-:W-:Y:S01]  /*62b0*/  ISETP.GT.AND P2, PT, R2, 0x1, PT ;  /* 0x000000010200780c */ /* 0x000fe20003f44270 */
[C---:B------:R-:W-:Y:S04]  /*62c0*/  HMMA.16816.F32.BF16 R16, R144.reuse, R138, R16 ;  /* 0x0000008a9010723c */ /* 0x040fe80000041810 */
[----:B-1----:R-:W-:Y:S02]  /*62d0*/  IADD3 R0, R155, R154, RZ ;  /* 0x0000009a9b007210 */ /* 0x002fe40007ffe0ff */
[----:B------:R-:W-:Y:S02]  /*62e0*/  FSEL R164, R4, -INF , P0 ;  /* 0xff80000004a47808 */ /* 0x000fe40000000000 */
[C---:B------:R-:W-:Y:S03]  /*62f0*/  HMMA.16816.F32.BF16 R20, R144.reuse, R140, R20 ;  /* 0x0000008c9014723c */ /* 0x040fe60000041814 */
[C---:B------:R-:W-:Y:S02]  /*6300*/  ISETP.GT.AND P0, PT, R0.reuse, 0x1, PT ;  /* 0x000000010000780c */ /* 0x040fe40003f04270 */
[----:B------:R-:W-:Y:S02]  /*6310*/  ISETP.GT.AND P1, PT, R0, RZ, PT ;  /* 0x000000ff0000720c */ /* 0x000fe40003f24270 */
[----:B------:R-:W-:Y:S01]  /*6320*/  FSEL R165, R7, -INF , P0 ;  /* 0xff80000007a57808 */ /* 0x000fe20000000000 */
[C---:B------:R-:W-:Y:S03]  /*6330*/  HMMA.16816.F32.BF16 R24, R144.reuse, R142, R24 ;  /* 0x0000008e9018723c */ /* 0x040fe60000041818 */
[----:B------:R-:W-:Y:S02]  /*6340*/  ISETP.GT.AND P0, PT, R2, 0x9, PT ;  /* 0x000000090200780c */ /* 0x000fe40003f04270 */
[----:B------:R-:W-:Y:S02]  /*6350*/  FSEL R167, R6, -INF , P1 ;  /* 0xff80000006a77808 */ /* 0x000fe40000800000 */
[----:B------:R-:W-:Y:S01]  /*6360*/  FSEL R166, R9, -INF , P0 ;  /* 0xff80000009a67808 */ /* 0x000fe20000000000 */
[C---:B---3--:R-:W-:Y:S03]  /*6370*/  HMMA.16816.F32.BF16 R28, R144.reuse, R148, R28 ;  /* 0x00000094901c723c */ /* 0x048fe6000004181c */
[----:B------:R-:W-:Y:S02]  /*6380*/  ISETP.GT.AND P0, PT, R0, 0x9, PT ;  /* 0x000000090000780c */ /* 0x000fe40003f04270 */
[----:B------:R-:W-:Y:S02]  /*6390*/  ISETP.GT.AND P1, PT, R2, 0x8, PT ;  /* 0x000000080200780c */ /* 0x000fe40003f24270 */
[----:B------:R-:W-:Y:S01]  /*63a0*/  FMNMX.FTZ R155, R164, R3, !PT ;  /* 0x00000003a49b7209 */ /* 0x000fe20007810000 */
[----:B------:R-:W-:Y:S04]  /*63b0*/  HMMA.16816.F32.BF16 R32, R144, R150, R32 ;  /* 0x000000969020723c */ /* 0x000fe80000041820 */
[----:B------:R-:W-:Y:S02]  /*63c0*/  FSEL R154, R5, -INF , P2 ;  /* 0xff800000059a7808 */ /* 0x000fe40001000000 */
[----:B------:R-:W-:Y:S02]  /*63d0*/  FSEL R175, R11, -INF , P0 ;  /* 0xff8000000baf7808 */ /* 0x000fe40000000000 */
[C---:B------:R-:W-:Y:S02]  /*63e0*/  ISETP.GT.AND P0, PT, R2.reuse, 0x11, PT ;  /* 0x000000110200780c */ /* 0x040fe40003f04270 */
[----:B------:R-:W-:Y:S02]  /*63f0*/  ISETP.GT.AND P2, PT, R2, 0x19, PT ;  /* 0x000000190200780c */ /* 0x000fe40003f44270 */
[----:B------:R-:W-:Y:S02]  /*6400*/  FSEL R168, R8, -INF , P1 ;  /* 0xff80000008a87808 */ /* 0x000fe40000800000 */
[----:B------:R-:W-:Y:S02]  /*6410*/  ISETP.GT.AND P1, PT, R0, 0x8, PT ;  /* 0x000000080000780c */ /* 0x000fe40003f24270 */
[----:B------:R-:W-:Y:S02]  /*6420*/  FMNMX.FTZ R155, R154, R155, !PT ;  /* 0x0000009b9a9b7209 */ /* 0x000fe40007810000 */
[----:B------:R-:W-:Y:S02]  /*6430*/  FSEL R176, R13, -INF , P0 ;  /* 0xff8000000db07808 */ /* 0x000fe40000000000 */
[----:B------:R-:W-:Y:S02]  /*6440*/  ISETP.GT.AND P0, PT, R0, 0x11, PT ;  /* 0x000000110000780c */ /* 0x000fe40003f04270 */
[----:B------:R-:W-:Y:S02]  /*6450*/  FSEL R225, R10, -INF , P1 ;  /* 0xff8000000ae17808 */ /* 0x000fe40000800000 */
[----:B------:R-:W-:Y:S02]  /*6460*/  ISETP.GT.AND P1, PT, R2, 0x10, PT ;  /* 0x000000100200780c */ /* 0x000fe40003f24270 */
[----:B------:R-:W-:Y:S02]  /*6470*/  FMNMX.FTZ R155, R168, R155, !PT ;  /* 0x0000009ba89b7209 */ /* 0x000fe40007810000 */
[----:B------:R-:W-:Y:S02]  /*6480*/  FSEL R177, R15, -INF , P0 ;  /* 0xff8000000fb17808 */ /* 0x000fe40000000000 */
[----:B------:R-:W-:Y:S02]  /*6490*/  ISETP.GT.AND P0, PT, R2, 0x18, PT ;  /* 0x000000180200780c */ /* 0x000fe40003f04270 */
[----:B------:R-:W-:Y:S02]  /*64a0*/  FMNMX.FTZ R156, R167, R132, !PT ;  /* 0x00000084a79c7209 */ /* 0x000fe40007810000 */
        /* <DEDUP_REMOVED lines=15> */
[----:B------:R-:W-:Y:S02]  /*65a0*/  FSEL R212, R17, -INF , P2 ;  /* 0xff80000011d47808 */ /* 0x000fe40001000000 */
[----:B------:R-:W-:Y:S02]  /*65b0*/  FMNMX.FTZ R155, R178, R155, !PT ;  /* 0x0000009bb29b7209 */ /* 0x000fe40007810000 */
[----:B------:R-:W-:Y:S02]  /*65c0*/  ISETP.GT.AND P1, PT, R0, 0x18, PT ;  /* 0x000000180000780c */ /* 0x000fe40003f24270 */
[----:B------:R-:W-:Y:S02]  /*65d0*/  FSEL R219, R23, -INF , P0 ;  /* 0xff80000017db7808 */ /* 0x000fe40000000000 */
[C---:B------:R-:W-:Y:S02]  /*65e0*/  ISETP.GT.AND P0, PT, R2.reuse, 0x28, PT ;  /* 0x000000280200780c */ /* 0x040fe40003f04270 */
[----:B------:R-:W-:Y:S02]  /*65f0*/  FMNMX.FTZ R156, R179, R156, !PT ;  /* 0x0000009cb39c7209 */ /* 0x000fe40007810000 */
        /* <DEDUP_REMOVED lines=8> */
[----:B------:R-:W-:Y:S02]  /*6680*/  FMNMX.FTZ R155, R220, R155, !PT ;  /* 0x0000009bdc9b7209 */ /* 0x000fe40007810000 */
        /* <DEDUP_REMOVED lines=27> */
[----:B------:R-:W-:Y:S02]  /*6840*/  FSEL R156, R33, -INF , P2 ;  /* 0xff800000219c7808 */ /* 0x000fe40001000000 */
[----:B------:R-:W-:Y:S02]  /*6850*/  FMNMX.FTZ R33, R158, R155, !PT ;  /* 0x0000009b9e217209 */ /* 0x000fe40007810000 */
[----:B------:R-:W-:Y:S02]  /*6860*/  FSEL R161, R31, -INF , P0 ;  /* 0xff8000001fa17808 */ /* 0x000fe40000000000 */
[----:B------:R-:W-:Y:S02]  /*6870*/  FMNMX.FTZ R32, R163, R32, !PT ;  /* 0x00000020a3207209 */ /* 0x000fe40007810000 */
[----:B------:R-:W-:Y:S02]  /*6880*/  ISETP.GT.AND P1, PT, R0, 0x38, PT ;  /* 0x000000380000780c */ /* 0x000fe40003f24270 */
[----:B------:R-:W-:Y:S02]  /*6890*/  FMNMX.FTZ R2, R156, R33, !PT ;  /* 0x000000219c027209 */ /* 0x000fe40007810000 */
[----:B------:R-:W-:Y:S02]  /*68a0*/  FSEL R157, R34, -INF , P1 ;  /* 0xff800000229d7808 */ /* 0x000fe40000800000 */
[----:B------:R-:W-:Y:S01]  /*68b0*/  FMNMX.FTZ R32, R161, R32, !PT ;  /* 0x00000020a1207209 */ /* 0x000fe20007810000 */
[----:B------:R-:W1:Y:S01]  /*68c0*/  SHFL.BFLY PT, R33, R2, 0x2, 0x1f ;  /* 0x0c401f0002217f89 */ /* 0x000e6200000e0000 */
[----:B------:R-:W-:Y:S02]  /*68d0*/  ISETP.GT.AND P0, PT, R0, 0x39, PT ;  /* 0x000000390000780c */ /* 0x000fe40003f04270 */
[----:B------:R-:W-:Y:S02]  /*68e0*/  FMNMX.FTZ R32, R157, R32, !PT ;  /* 0x000000209d207209 */ /* 0x000fe40007810000 */
[----:B------:R-:W-:Y:S02]  /*68f0*/  FSEL R155, R35, -INF , P0 ;  /* 0xff800000239b7808 */ /* 0x000fe40000000000 */
[----:B------:R-:W-:Y:S01]  /*6900*/  IADD3 R137, R135, UR4, RZ ;  /* 0x0000000487897c10 */ /* 0x000fe2000fffe0ff */
[----:B------:R-:W-:Y:S01]  /*6910*/  LDSM.16.MT88.4 R148, [R134+UR4+0x3900] ;  /* 0x003900048694783b */ /* 0x000fe20008004200 */
[----:B------:R-:W-:Y:S07]  /*6920*/  FMNMX.FTZ R34, R155, R32, !PT ;  /* 0x000000209b227209 */ /* 0x000fee0007810000 */
        /* <DEDUP_REMOVED lines=10> */
[----:B------:R-:W-:Y:S02]  /*69d0*/  FADD.FTZ R4, -R4, R3 ;  /* 0x0000000304047221 */ /* 0x000fe40000010100 */
[--C-:B------:R-:W-:Y:S01]  /*69e0*/  FFMA.FTZ R172, R154, c[0x0][0x2d0], -R159.reuse ;  /* 0x0000b4009aac7a23 */ /* 0x100fe2000001089f */
[----:B--2---:R-:W-:Y:S01]  /*69f0*/  FMNMX.FTZ R0, R33, R0, !PT ;  /* 0x0000000021007209 */ /* 0x004fe20007810000 */
[--C-:B------:R-:W-:Y:S01]  /*6a00*/  FFMA.FTZ R173, R164, c[0x0][0x2d0], -R159.reuse ;  /* 0x0000b400a4ad7a23 */ /* 0x100fe2000001089f */
[----:B------:R-:W1:Y:S01]  /*6a10*/  LDSM.16.MT88.4 R32, [R135+UR4+0x100] ;  /* 0x000100048720783b */ /* 0x000e620008004200 */
        /* <DEDUP_REMOVED lines=9> */
[----:B------:R-:W-:Y:S01]  /*6ab0*/  IADD3 R164, R184, R137, RZ ;  /* 0x00000089b8a47210 */ /* 0x000fe20007ffe0ff */
[----:B------:R-:W-:Y:S01]  /*6ac0*/  FADD.FTZ R3, -R5, R132 ;  /* 0x0000008405037221 */ /* 0x000fe20000010100 */
[----:B------:R-:W-:Y:S01]  /*6ad0*/  PLOP3.LUT P0, PT, PT, PT, UP0, 0x80, 0x0 ;  /* 0x000000000000781c */ /* 0x000fe20003f0f008 */
[--C-:B------:R-:W-:Y:S01]  /*6ae0*/  FFMA.FTZ R169, R167, c[0x0][0x2d0], -R154.reuse ;  /* 0x0000b400a7a97a23 */ /* 0x100fe2000001089a */
[----:B------:R-:W2:Y:S01]  /*6af0*/  MUFU.EX2 R173, R173 ;  /* 0x000000ad00ad7308 */ /* 0x000ea20000000800 */
[--C-:B------:R-:W-:Y:S01]  /*6b00*/  FFMA.FTZ R168, R165, c[0x0][0x2d0], -R154.reuse ;  /* 0x0000b400a5a87a23 */ /* 0x100fe2000001089a */
[----:B------:R-:W3:Y:S01]  /*6b10*/  LDSM.16.MT88.4 R140, [R164+0x100] ;  /* 0x00010000a48c783b */ /* 0x000ee20000004200 */
[--C-:B------:R-:W-:Y:S02]  /*6b20*/  FFMA.FTZ R167, R225, c[0x0][0x2d0], -R154.reuse ;  /* 0x0000b400e1a77a23 */ /* 0x100fe4000001089a */
[--C-:B------:R-:W-:Y:S02]  /*6b30*/  FFMA.FTZ R166, R175, c[0x0][0x2d0], -R154.reuse ;  /* 0x0000b400afa67a23 */ /* 0x100fe4000001089a */
[----:B------:R-:W-:Y:S02]  /*6b40*/  FMUL.FTZ R132, R4, c[0x0][0x2d0] ;  /* 0x0000b40004847a20 */ /* 0x000fe40000410000 */
[----:B------:R-:W-:Y:S01]  /*6b50*/  FMUL.FTZ R7, R3, c[0x0][0x2d0] ;  /* 0x0000b40003077a20 */ /* 0x000fe20000410000 */
[----:B------:R-:W-:Y:S01]  /*6b60*/  MUFU.EX2 R171, R171 ;  /* 0x000000ab00ab7308 */ /* 0x000fe20000000800 */
[----:B------:R-:W-:Y:S01]  /*6b70*/  LDSM.16.MT88.4 R144, [R164+0x3900] ;  /* 0x00390000a490783b */ /* 0x000fe20000004200 */
[--C-:B------:R-:W-:Y:S02]  /*6b80*/  FFMA.FTZ R224, R163, c[0x0][0x2d0], -R154.reuse ;  /* 0x0000b400a3e07a23 */ /* 0x100fe4000001089a */
[--C-:B------:R-:W-:Y:S02]  /*6b90*/  FFMA.FTZ R225, R161, c[0x0][0x2d0], -R154.reuse ;  /* 0x0000b400a1e17a23 */ /* 0x100fe4000001089a */
[--C-:B------:R-:W-:Y:S02]  /*6ba0*/  FFMA.FTZ R228, R157, c[0x0][0x2d0], -R154.reuse ;  /* 0x0000b4009de47a23 */ /* 0x100fe4000001089a */
[--C-:B------:R-:W-:Y:S02]  /*6bb0*/  FFMA.FTZ R174, R174, c[0x0][0x2d0], -R159.reuse ;  /* 0x0000b400aeae7a23 */ /* 0x100fe4000001089f */
[----:B------:R-:W4:Y:S01]  /*6bc0*/  MUFU.EX2 R132, R132 ;  /* 0x0000008400847308 */ /* 0x000f220000000800 */
[--C-:B------:R-:W-:Y:S02]  /*6bd0*/  FFMA.FTZ R175, R176, c[0x0][0x2d0], -R159.reuse ;  /* 0x0000b400b0af7a23 */ /* 0x100fe4000001089f */
[--C-:B------:R-:W-:Y:S01]  /*6be0*/  FFMA.FTZ R176, R179, c[0x0][0x2d0], -R154.reuse ;  /* 0x0000b400b3b07a23 */ /* 0x100fe2000001089a */
[----:B--2---:R-:W-:Y:S01]  /*6bf0*/  F2FP.BF16.PACK_AB R136, R172, R173 ;  /* 0x000000adac88723e */ /* 0x004fe200000010ff */
        /* <DEDUP_REMOVED lines=12> */
[C---:B----4-:R-:W-:Y:S02]  /*6cc0*/  FMUL.FTZ R4, R132.reuse, R128 ;  /* 0x0000008084047220 */ /* 0x050fe40000410000 */
[C---:B------:R-:W-:Y:S02]  /*6cd0*/  FMUL.FTZ R5, R132.reuse, R129 ;  /* 0x0000008184057220 */ /* 0x040fe40000410000 */
[C---:B------:R-:W-:Y:S01]  /*6ce0*/  FMUL.FTZ R8, R132.reuse, R124 ;  /* 0x0000007c84087220 */ /* 0x040fe20000410000 */
[----:B------:R-:W-:Y:S01]  /*6cf0*/  MUFU.EX2 R169, R169 ;  /* 0x000000a900a97308 */ /* 0x000fe20000000800 */
[C---:B------:R-:W-:Y:S02]  /*6d00*/  FMUL.FTZ R9, R132.reuse, R125 ;  /* 0x0000007d84097220 */ /* 0x040fe40000410000 */
[C---:B------:R-:W-:Y:S02]  /*6d10*/  FMUL.FTZ R12, R132.reuse, R100 ;  /* 0x00000064840c7220 */ /* 0x040fe40000410000 */
[C---:B--2---:R-:W-:Y:S02]  /*6d20*/  FMUL.FTZ R6, R3.reuse, R130 ;  /* 0x0000008203067220 */ /* 0x044fe40000410000 */
[C---:B------:R-:W-:Y:S02]  /*6d30*/  FMUL.FTZ R7, R3.reuse, R131 ;  /* 0x0000008303077220 */ /* 0x040fe40000410000 */
[C---:B------:R-:W-:Y:S01]  /*6d40*/  FMUL.FTZ R10, R3.reuse, R126 ;  /* 0x0000007e030a7220 */ /* 0x040fe20000410000 */
[----:B------:R-:W2:Y:S01]  /*6d50*/  MUFU.EX2 R168, R168 ;  /* 0x000000a800a87308 */ /* 0x000ea20000000800 */
[C---:B------:R-:W-:Y:S01]  /*6d60*/  FMUL.FTZ R11, R3.reuse, R127 ;  /* 0x0000007f030b7220 */ /* 0x040fe20000410000 */
[----:B------:R-:W-:Y:S01]  /*6d70*/  LDSM.16.MT88.4 R128, [R164+0x2900] ;  /* 0x00290000a480783b */ /* 0x000fe20000004200 */
[----:B------:R-:W-:Y:S01]  /*6d80*/  FMUL.FTZ R13, R132, R101 ;  /* 0x00000065840d7220 */ /* 0x000fe20000410000 */
[----:B-----5:R-:W-:Y:S01]  /*6d90*/  F2FP.BF16.PACK_AB R138, R170, R171 ;  /* 0x000000abaa8a723e */ /* 0x020fe200000010ff */
[C---:B------:R-:W-:Y:S02]  /*6da0*/  FMUL.FTZ R14, R3.reuse, R102 ;  /* 0x00000066030e7220 */ /* 0x040fe40000410000 */
[C---:B------:R-:W-:Y:S02]  /*6db0*/  FMUL.FTZ R15, R3.reuse, R103 ;  /* 0x00000067030f7220 */ /* 0x040fe40000410000 */
[C---:B------:R-:W-:Y:S01]  /*6dc0*/  FMUL.FTZ R16, R132.reuse, R104 ;  /* 0x0000006884107220 */ /* 0x040fe20000410000 */
[----:B------:R-:W-:Y:S01]  /*6dd0*/  MUFU.EX2 R167, R167 ;  /* 0x000000a700a77308 */ /* 0x000fe20000000800 */
[----:B------:R-:W4:Y:S01]  /*6de0*/  LDSM.16.MT88.4 R124, [R134+UR4+0x100] ;  /* 0x00010004867c783b */ /* 0x000f220008004200 */
[C---:B------:R-:W-:Y:S02]  /*6df0*/  FMUL.FTZ R17, R132.reuse, R105 ;  /* 0x0000006984117220 */ /* 0x040fe40000410000 */
[C---:B------:R-:W-:Y:S02]  /*6e00*/  FMUL.FTZ R18, R3.reuse, R106 ;  /* 0x0000006a03127220 */ /* 0x040fe40000410000 */
[C---:B------:R-:W-:Y:S02]  /*6e10*/  FMUL.FTZ R19, R3.reuse, R107 ;  /* 0x0000006b03137220 */ /* 0x040fe40000410000 */
[C---:B------:R-:W-:Y:S01]  /*6e20*/  FMUL.FTZ R20, R132.reuse, R108 ;  /* 0x0000006c84147220 */ /* 0x040fe20000410000 */
[----:B------:R-:W-:Y:S01]  /*6e30*/  LDSM.16.MT88.4 R104, [R135+UR4+0x2100] ;  /* 0x002100048768783b */ /* 0x000fe20008004200 */
[----:B------:R-:W5:Y:S01]  /*6e40*/  MUFU.EX2 R166, R166 ;  /* 0x000000a600a67308 */ /* 0x000f620000000800 */
[----:B------:R-:W-:Y:S02]  /*6e50*/  FMUL.FTZ R21, R132, R109 ;  /* 0x0000006d84157220 */ /* 0x000fe40000410000 */
[C---:B------:R-:W-:Y:S01]  /*6e60*/  FMUL.FTZ R22, R3.reuse, R110 ;  /* 0x0000006e03167220 */ /* 0x040fe20000410000 */
[----:B--2---:R-:W-:Y:S01]  /*6e70*/  F2FP.BF16.PACK_AB R137, R168, R169 ;  /* 0x000000a9a889723e */ /* 0x004fe200000010ff */
[C---:B------:R-:W-:Y:S02]  /*6e80*/  FMUL.FTZ R23, R3.reuse, R111 ;  /* 0x0000006f03177220 */ /* 0x040fe40000410000 */
[----:B------:R-:W-:Y:S01]  /*6e90*/  LDSM.16.MT88.4 R108, [R164+0x2100] ;  /* 0x00210000a46c783b */ /* 0x000fe20000004200 */
[C---:B------:R-:W-:Y:S02]  /*6ea0*/  FMUL.FTZ R24, R132.reuse, R112 ;  /* 0x0000007084187220 */ /* 0x040fe40000410000 */
[C---:B------:R-:W-:Y:S01]  /*6eb0*/  FMUL.FTZ R25, R132.reuse, R113 ;  /* 0x0000007184197220 */ /* 0x040fe20000410000 */
[----:B------:R-:W-:Y:S01]  /*6ec0*/  MUFU.EX2 R174, R174 ;  /* 0x000000ae00ae7308 */ /* 0x000fe20000000800 */
[C---:B------:R-:W-:Y:S02]  /*6ed0*/  FMUL.FTZ R26, R3.reuse, R114 ;  /* 0x00000072031a7220 */ /* 0x040fe40000410000 */
[C---:B------:R-:W-:Y:S02]  /*6ee0*/  FMUL.FTZ R27, R3.reuse, R115 ;  /* 0x00000073031b7220 */ /* 0x040fe40000410000 */
[----:B------:R-:W-:Y:S01]  /*6ef0*/  LDSM.16.MT88.4 R112, [R135+UR4+0x900] ;  /* 0x000900048770783b */ /* 0x000fe20008004200 */
[C---:B------:R-:W-:Y:S02]  /*6f00*/  FMUL.FTZ R28, R132.reuse, R116 ;  /* 0x00000074841c7220 */ /* 0x040fe40000410000 */
[----:B------:R-:W-:Y:S02]  /*6f10*/  FMUL.FTZ R29, R132, R117 ;  /* 0x00000075841d7220 */ /* 0x000fe40000410000 */
[C---:B------:R-:W-:Y:S01]  /*6f20*/  FMUL.FTZ R30, R3.reuse, R118 ;  /* 0x00000076031e7220 */ /* 0x040fe20000410000 */
[----:B------:R-:W2:Y:S01]  /*6f30*/  MUFU.EX2 R175, R175 ;  /* 0x000000af00af7308 */ /* 0x000ea20000000800 */
[C---:B------:R-:W-:Y:S01]  /*6f40*/  FMUL.FTZ R31, R3.reuse, R119 ;  /* 0x00000077031f7220 */ /* 0x040fe20000410000 */
[----:B-----5:R-:W-:Y:S01]  /*6f50*/  F2FP.BF16.PACK_AB R139, R166, R167 ;  /* 0x000000a7a68b723e */ /* 0x020fe200000010ff */
[----:B------:R-:W-:Y:S01]  /*6f60*/  LDSM.16.MT88.4 R116, [R134+UR4+0x900] ;  /* 0x000900048674783b */ /* 0x000fe20008004200 */
[C---:B------:R-:W-:Y:S02]  /*6f70*/  FMUL.FTZ R36, R132.reuse, R36 ;  /* 0x0000002484247220 */ /* 0x040fe40000410000 */
[----:B------:R-:W-:Y:S02]  /*6f80*/  FMUL.FTZ R37, R132, R37 ;  /* 0x0000002584257220 */ /* 0x000fe40000410000 */
[C---:B------:R-:W-:Y:S01]  /*6f90*/  FMUL.FTZ R38, R3.reuse, R38 ;  /* 0x0000002603267220 */ /* 0x040fe20000410000 */
[C---:B-1----:R-:W-:Y:S01]  /*6fa0*/  HMMA.16816.F32.BF16 R4, R136.reuse, R32, R4 ;  /* 0x000000208804723c */ /* 0x042fe20000041804 */
[----:B------:R-:W-:Y:S04]  /*6fb0*/  MUFU.EX2 R176, R176 ;  /* 0x000000b000b07308 */ /* 0x000fe80000000800 */
[C---:B------:R-:W-:Y:S02]  /*6fc0*/  FMUL.FTZ R39, R3.reuse, R39 ;  /* 0x0000002703277220 */ /* 0x040fe40000410000 */
[----:B------:R-:W-:Y:S01]  /*6fd0*/  IADD3 R33, R134, UR4, RZ ;  /* 0x0000000486217c10 */ /* 0x000fe2000fffe0ff */
[C---:B------:R-:W-:Y:S03]  /*6fe0*/  HMMA.16816.F32.BF16 R8, R136.reuse, R34, R8 ;  /* 0x000000228808723c */ /* 0x040fe60000041808 */
[----:B------:R-:W1:Y:S01]  /*6ff0*/  MUFU.EX2 R177, R177 ;  /* 0x000000b100b17308 */ /* 0x000e620000000800 */
[----:B------:R-:W-:Y:S01]  /*7000*/  IADD3 R165, R184, R33, RZ ;  /* 0x00000021b8a57210 */ /* 0x000fe20007ffe0ff */
[C---:B------:R-:W-:Y:S02]  /*7010*/  FMUL.FTZ R32, R132.reuse, R120 ;  /* 0x0000007884207220 */ /* 0x040fe40000410000 */
[C---:B------:R-:W-:Y:S01]  /*7020*/  FMUL.FTZ R33, R132.reuse, R121 ;  /* 0x0000007984217220 */ /* 0x040fe20000410000 */
[C---:B---3--:R-:W-:Y:S01]  /*7030*/  HMMA.16816.F32.BF16 R12, R136.reuse, R140, R12 ;  /* 0x0000008c880c723c */ /* 0x048fe2000004180c */
[----:B------:R-:W3:Y:S03]  /*7040*/  LDSM.16.MT88.4 R100, [R165+0x100] ;  /* 0x00010000a564783b */ /* 0x000ee60000004200 */
[C---:B------:R-:W-:Y:S01]  /*7050*/  FMUL.FTZ R34, R3.reuse, R122 ;  /* 0x0000007a03227220 */ /* 0x040fe20000410000 */
[----:B------:R-:W-:Y:S01]  /*7060*/  MUFU.EX2 R178, R178 ;  /* 0x000000b200b27308 */ /* 0x000fe20000000800 */
[C---:B------:R-:W-:Y:S02]  /*7070*/  FMUL.FTZ R35, R3.reuse, R123 ;  /* 0x0000007b03237220 */ /* 0x040fe40000410000 */
[C---:B------:R-:W-:Y:S01]  /*7080*/  HMMA.16816.F32.BF16 R16, R136.reuse, R142, R16 ;  /* 0x0000008e8810723c */ /* 0x040fe20000041810 */
[----:B------:R-:W-:Y:S03]  /*7090*/  LDSM.16.MT88.4 R120, [R165+0x900] ;  /* 0x00090000a578783b */ /* 0x000fe60000004200 */
[C---:B------:R-:W-:Y:S02]  /*70a0*/  FMUL.FTZ R40, R132.reuse, R40 ;  /* 0x0000002884287220 */ /* 0x040fe40000410000 */
[C---:B------:R-:W-:Y:S01]  /*70b0*/  FMUL.FTZ R41, R132.reuse, R41 ;  /* 0x0000002984297220 */ /* 0x040fe20000410000 */
[----:B------:R-:W5:Y:S01]  /*70c0*/  MUFU.EX2 R179, R179 ;  /* 0x000000b300b37308 */ /* 0x000f620000000800 */
[C---:B----4-:R-:W-:Y:S01]  /*70d0*/  HMMA.16816.F32.BF16 R20, R136.reuse, R124, R20 ;  /* 0x0000007c8814723c */ /* 0x050fe20000041814 */
[----:B------:R-:W-:Y:S03]  /*70e0*/  LDSM.16.MT88.4 R140, [R134+UR4+0x2900] ;  /* 0x00290004868c783b */ /* 0x000fe60008004200 */
[C---:B------:R-:W-:Y:S02]  /*70f0*/  FMUL.FTZ R42, R3.reuse, R42 ;  /* 0x0000002a032a7220 */ /* 0x040fe40000410000 */
[C---:B------:R-:W-:Y:S02]  /*7100*/  FMUL.FTZ R43, R3.reuse, R43 ;  /* 0x0000002b032b7220 */ /* 0x040fe40000410000 */
[C---:B------:R-:W-:Y:S01]  /*7110*/  HMMA.16816.F32.BF16 R24, R136.reuse, R126, R24 ;  /* 0x0000007e8818723c */ /* 0x040fe20000041818 */
[----:B------:R-:W-:Y:S01]  /*7120*/  LDSM.16.MT88.4 R124, [R135+UR4+0x2900] ;  /* 0x00290004877c783b */ /* 0x000fe20008004200 */
[----:B------:R-:W-:Y:S02]  /*7130*/  MUFU.EX2 R212, R212 ;  /* 0x000000d400d47308 */ /* 0x000fe40000000800 */
[C---:B------:R-:W-:Y:S02]  /*7140*/  FMUL.FTZ R44, R132.reuse, R44 ;  /* 0x0000002c842c7220 */ /* 0x040fe40000410000 */
[C---:B------:R-:W-:Y:S02]  /*7150*/  FMUL.FTZ R45, R132.reuse, R45 ;  /* 0x0000002d842d7220 */ /* 0x040fe40000410000 */
[C---:B------:R-:W-:Y:S04]  /*7160*/  FMUL.FTZ R46, R3.reuse, R46 ;  /* 0x0000002e032e7220 */ /* 0x040fe80000410000 */
[C---:B------:R-:W-:Y:S01]  /*7170*/  FMUL.FTZ R47, R3.reuse, R47 ;  /* 0x0000002f032f7220 */ /* 0x040fe20000410000 */
[----:B------:R-:W4:Y:S01]  /*7180*/  MUFU.EX2 R213, R213 ;  /* 0x000000d500d57308 */ /* 0x000f220000000800 */
[C---:B------:R-:W-:Y:S02]  /*7190*/  FMUL.FTZ R48, R132.reuse, R48 ;  /* 0x0000003084307220 */ /* 0x040fe40000410000 */
[C---:B------:R-:W-:Y:S01]  /*71a0*/  FMUL.FTZ R49, R132.reuse, R49 ;  /* 0x0000003184317220 */ /* 0x040fe20000410000 */
[C---:B---3--:R-:W-:Y:S03]  /*71b0*/  HMMA.16816.F32.BF16 R28, R136.reuse, R100, R28 ;  /* 0x00000064881c723c */ /* 0x048fe6000004181c */
[C---:B------:R-:W-:Y:S02]  /*71c0*/  FMUL.FTZ R50, R3.reuse, R50 ;  /* 0x0000003203327220 */ /* 0x040fe40000410000 */
[C---:B------:R-:W-:Y:S01]  /*71d0*/  FMUL.FTZ R51, R3.reuse, R51 ;  /* 0x0000003303337220 */ /* 0x040fe20000410000 */
[----:B------:R-:W-:Y:S01]  /*71e0*/  MUFU.EX2 R220, R220 ;  /* 0x000000dc00dc7308 */ /* 0x000fe20000000800 */
[C---:B------:R-:W-:Y:S01]  /*71f0*/  FMUL.FTZ R52, R132.reuse, R52 ;  /* 0x0000003484347220 */ /* 0x040fe20000410000 */
[C---:B------:R-:W-:Y:S01]  /*7200*/  HMMA.16816.F32.BF16 R32, R136.reuse, R102, R32 ;  /* 0x000000668820723c */ /* 0x040fe20000041820 */
[----:B------:R-:W3:Y:S03]  /*7210*/  LDSM.16.MT88.4 R100, [R134+UR4+0x2100] ;  /* 0x002100048664783b */ /* 0x000ee60008004200 */
[C---:B------:R-:W-:Y:S02]  /*7220*/  FMUL.FTZ R53, R132.reuse, R53 ;  /* 0x0000003584357220 */ /* 0x040fe40000410000 */
[C---:B------:R-:W-:Y:S02]  /*7230*/  FMUL.FTZ R54, R3.reuse, R54 ;  /* 0x0000003603367220 */ /* 0x040fe40000410000 */
[C---:B------:R-:W-:Y:S01]  /*7240*/  HMMA.16816.F32.BF16 R36, R136.reuse, R104, R36 ;  /* 0x000000688824723c */ /* 0x040fe20000041824 */
[----:B------:R-:W-:Y:S03]  /*7250*/  MUFU.EX2 R223, R223 ;  /* 0x000000df00df7308 */ /* 0x000fe60000000800 */
[C---:B------:R-:W-:Y:S02]  /*7260*/  FMUL.FTZ R55, R3.reuse, R55 ;  /* 0x0000003703377220 */ /* 0x040fe40000410000 */
[C---:B------:R-:W-:Y:S02]  /*7270*/  FMUL.FTZ R56, R132.reuse, R56 ;  /* 0x0000003884387220 */ /* 0x040fe40000410000 */
[C---:B------:R-:W-:Y:S01]  /*7280*/  HMMA.16816.F32.BF16 R40, R136.reuse, R106, R40 ;  /* 0x0000006a8828723c */ /* 0x040fe20000041828 */
[----:B------:R-:W1:Y:S02]  /*7290*/  LDSM.16.MT88.4 R104, [R165+0x2100] ;  /* 0x00210000a568783b */ /* 0x000e640000004200 */
[----:B------:R-:W-:Y:S01]  /*72a0*/  MUFU.EX2 R218, R218 ;  /* 0x000000da00da7308 */ /* 0x000fe20000000800 */
[C---:B------:R-:W-:Y:S02]  /*72b0*/  FMUL.FTZ R57, R132.reuse, R57 ;  /* 0x0000003984397220 */ /* 0x040fe40000410000 */
[C---:B------:R-:W-:Y:S02]  /*72c0*/  FMUL.FTZ R58, R3.reuse, R58 ;  /* 0x0000003a033a7220 */ /* 0x040fe40000410000 */
[C---:B------:R-:W-:Y:S04]  /*72d0*/  HMMA.16816.F32.BF16 R44, R136.reuse, R108, R44 ;  /* 0x0000006c882c723c */ /* 0x040fe8000004182c */
[C---:B------:R-:W-:Y:S01]  /*72e0*/  FMUL.FTZ R59, R3.reuse, R59 ;  /* 0x0000003b033b7220 */ /* 0x040fe20000410000 */
[----:B------:R-:W-:Y:S01]  /*72f0*/  MUFU.EX2 R219, R219 ;  /* 0x000000db00db7308 */ /* 0x000fe20000000800 */
[C---:B------:R-:W-:Y:S02]  /*7300*/  FMUL.FTZ R60, R132.reuse, R60 ;  /* 0x0000003c843c7220 */ /* 0x040fe40000410000 */
[C---:B------:R-:W-:Y:S01]  /*7310*/  HMMA.16816.F32.BF16 R48, R136.reuse, R110, R48 ;  /* 0x0000006e8830723c */ /* 0x040fe20000041830 */
[----:B------:R-:W2:Y:S03]  /*7320*/  LDSM.16.MT88.4 R108, [R135+UR4+0x4100] ;  /* 0x00410004876c783b */ /* 0x000ea60008004200 */
        /* <DEDUP_REMOVED lines=21> */
[----:B------:R-:W1:Y:S01]  /*7480*/  MUFU.EX2 R225, R225 ;  /* 0x000000e100e17308 */ /* 0x000e620000000800 */
[C---:B------:R-:W-:Y:S03]  /*7490*/  FMUL.FTZ R73, R132.reuse, R73 ;  /* 0x0000004984497220 */ /* 0x040fe60000410000 */
[C---:B--2---:R-:W-:Y:S03]  /*74a0*/  HMMA.16816.F32.BF16 R68, R136.reuse, R108, R68 ;  /* 0x0000006c8844723c */ /* 0x044fe60000041844 */
[C---:B------:R-:W-:Y:S02]  /*74b0*/  FMUL.FTZ R74, R3.reuse, R74 ;  /* 0x0000004a034a7220 */ /* 0x040fe40000410000 */
[C---:B------:R-:W-:Y:S01]  /*74c0*/  FMUL.FTZ R75, R3.reuse, R75 ;  /* 0x0000004b034b7220 */ /* 0x040fe20000410000 */
[----:B------:R-:W-:Y:S01]  /*74d0*/  MUFU.EX2 R226, R226 ;  /* 0x000000e200e27308 */ /* 0x000fe20000000800 */
[C---:B------:R-:W-:Y:S02]  /*74e0*/  FMUL.FTZ R84, R132.reuse, R84 ;  /* 0x0000005484547220 */ /* 0x040fe40000410000 */
[C---:B------:R-:W-:Y:S03]  /*74f0*/  FMUL.FTZ R85, R132.reuse, R85 ;  /* 0x0000005584557220 */ /* 0x040fe60000410000 */
[C---:B------:R-:W-:Y:S01]  /*7500*/  HMMA.16816.F32.BF16 R72, R136.reuse, R110, R72 ;  /* 0x0000006e8848723c */ /* 0x040fe20000041848 */
[----:B------:R-:W2:Y:S02]  /*7510*/  LDSM.16.MT88.4 R108, [R165+0x4100] ;  /* 0x00410000a56c783b */ /* 0x000ea40000004200 */
[C---:B------:R-:W-:Y:S01]  /*7520*/  FMUL.FTZ R76, R132.reuse, R76 ;  /* 0x0000004c844c7220 */ /* 0x040fe20000410000 */
[----:B------:R-:W-:Y:S01]  /*7530*/  MUFU.EX2 R228, R228 ;  /* 0x000000e400e47308 */ /* 0x000fe20000000800 */
[C---:B------:R-:W-:Y:S02]  /*7540*/  FMUL.FTZ R77, R132.reuse, R77 ;  /* 0x0000004d844d7220 */ /* 0x040fe40000410000 */
[C---:B------:R-:W-:Y:S02]  /*7550*/  FMUL.FTZ R78, R3.reuse, R78 ;  /* 0x0000004e034e7220 */ /* 0x040fe40000410000 */
[C---:B------:R-:W-:Y:S03]  /*7560*/  FMUL.FTZ R79, R3.reuse, R79 ;  /* 0x0000004f034f7220 */ /* 0x040fe60000410000 */
[C---:B------:R-:W-:Y:S02]  /*7570*/  FMUL.FTZ R86, R3.reuse, R86 ;  /* 0x0000005603567220 */ /* 0x040fe40000410000 */
[C---:B------:R-:W-:Y:S02]  /*7580*/  FMUL.FTZ R87, R3.reuse, R87 ;  /* 0x0000005703577220 */ /* 0x040fe40000410000 */
[C---:B---3--:R-:W-:Y:S03]  /*7590*/  HMMA.16816.F32.BF16 R76, R136.reuse, R100, R76 ;  /* 0x00000064884c723c */ /* 0x048fe6000004184c */
[C---:B------:R-:W-:Y:S02]  /*75a0*/  FMUL.FTZ R80, R132.reuse, R80 ;  /* 0x0000005084507220 */ /* 0x040fe40000410000 */
[C---:B------:R-:W-:Y:S02]  /*75b0*/  FMUL.FTZ R81, R132.reuse, R81 ;  /* 0x0000005184517220 */ /* 0x040fe40000410000 */
[----:B------:R-:W-:Y:S01]  /*75c0*/  FMUL.FTZ R82, R3, R82 ;  /* 0x0000005203527220 */ /* 0x000fe20000410000 */
[----:B------:R-:W-:Y:S01]  /*75d0*/  F2FP.BF16.PACK_AB R100, R175, R174 ;  /* 0x000000aeaf64723e */ /* 0x000fe200000010ff */
[----:B------:R-:W-:Y:S03]  /*75e0*/  FMUL.FTZ R83, R3, R83 ;  /* 0x0000005303537220 */ /* 0x000fe60000410000 */
[C---:B------:R-:W-:Y:S01]  /*75f0*/  FMUL.FTZ R88, R132.reuse, R88 ;  /* 0x0000005884587220 */ /* 0x040fe20000410000 */
[----:B------:R-:W-:Y:S01]  /*7600*/  F2FP.BF16.PACK_AB R101, R177, R176 ;  /* 0x000000b0b165723e */ /* 0x000fe200000010ff */
[C---:B------:R-:W-:Y:S02]  /*7610*/  FMUL.FTZ R89, R132.reuse, R89 ;  /* 0x0000005984597220 */ /* 0x040fe40000410000 */
[C---:B------:R-:W-:Y:S03]  /*7620*/  HMMA.16816.F32.BF16 R80, R136.reuse, R102, R80 ;  /* 0x000000668850723c */ /* 0x040fe60000041850 */
[C---:B------:R-:W-:Y:S02]  /*7630*/  FMUL.FTZ R90, R3.reuse, R90 ;  /* 0x0000005a035a7220 */ /* 0x040fe40000410000 */
[----:B------:R-:W-:Y:S02]  /*7640*/  FMUL.FTZ R91, R3, R91 ;  /* 0x0000005b035b7220 */ /* 0x000fe40000410000 */
[C---:B------:R-:W-:Y:S01]  /*7650*/  FMUL.FTZ R92, R132.reuse, R92 ;  /* 0x0000005c845c7220 */ /* 0x040fe20000410000 */
[C---:B-1----:R-:W-:Y:S04]  /*7660*/  HMMA.16816.F32.BF16 R84, R136.reuse, R104, R84 ;  /* 0x000000688854723c */ /* 0x042fe80000041854 */
[C---:B------:R-:W-:Y:S01]  /*7670*/  FMUL.FTZ R93, R132.reuse, R93 ;  /* 0x0000005d845d7220 */ /* 0x040fe20000410000 */
[----:B-----5:R-:W-:Y:S01]  /*7680*/  F2FP.BF16.PACK_AB R102, R179, R178 ;  /* 0x000000b2b366723e */ /* 0x020fe200000010ff */
[----:B------:R-:W-:Y:S01]  /*7690*/  FMUL.FTZ R94, R3, R94 ;  /* 0x0000005e035e7220 */ /* 0x000fe20000410000 */
[----:B----4-:R-:W-:Y:S01]  /*76a0*/  F2FP.BF16.PACK_AB R103, R213, R212 ;  /* 0x000000d4d567723e */ /* 0x010fe200000010ff */
[C---:B------:R-:W-:Y:S01]  /*76b0*/  HMMA.16816.F32.BF16 R88, R136.reuse, R106, R88 ;  /* 0x0000006a8858723c */ /* 0x040fe20000041858 */
[----:B------:R-:W1:Y:S03]  /*76c0*/  LDSM.16.MT88.4 R104, [R164+0x900] ;  /* 0x00090000a468783b */ /* 0x000e660000004200 */
[C---:B------:R-:W-:Y:S02]  /*76d0*/  FMUL.FTZ R95, R3.reuse, R95 ;  /* 0x0000005f035f7220 */ /* 0x040fe40000410000 */
[C---:B------:R-:W-:Y:S02]  /*76e0*/  FMUL.FTZ R96, R132.reuse, R96 ;  /* 0x0000006084607220 */ /* 0x040fe40000410000 */
[----:B------:R-:W-:Y:S03]  /*76f0*/  FMUL.FTZ R97, R132, R97 ;  /* 0x0000006184617220 */ /* 0x000fe60000410000 */
[C---:B--2---:R-:W-:Y:S03]  /*7700*/  HMMA.16816.F32.BF16 R92, R136.reuse, R108, R92 ;  /* 0x0000006c885c723c */ /* 0x044fe6000004185c */
[C---:B------:R-:W-:Y:S02]  /*7710*/  FMUL.FTZ R98, R3.reuse, R98 ;  /* 0x0000006203627220 */ /* 0x040fe40000410000 */
[----:B------:R-:W-:Y:S02]  /*7720*/  FMUL.FTZ R99, R3, R99 ;  /* 0x0000006303637220 */ /* 0x000fe40000410000 */
[--C-:B------:R-:W-:Y:S02]  /*7730*/  FFMA.FTZ R221, R214, c[0x0][0x2d0], -R159.reuse ;  /* 0x0000b400d6dd7a23 */ /* 0x100fe4000001089f */
[--C-:B------:R-:W-:Y:S03]  /*7740*/  FFMA.FTZ R214, R217, c[0x0][0x2d0], -R154.reuse ;  /* 0x0000b400d9d67a23 */ /* 0x100fe6000001089a */
[----:B------:R-:W-:Y:S01]  /*7750*/  HMMA.16816.F32.BF16 R96, R136, R110, R96 ;  /* 0x0000006e8860723c */ /* 0x000fe20000041860 */
[----:B------:R-:W2:Y:S01]  /*7760*/  LDSM.16.MT88.4 R108, [R165+0x2900] ;  /* 0x00290000a56c783b */ /* 0x000ea20000004200 */
[----:B------:R-:W-:Y:S01]  /*7770*/  MUFU.EX2 R221, R221 ;  /* 0x000000dd00dd7308 */ /* 0x000fe20000000800 */
[--C-:B------:R-:W-:Y:S02]  /*7780*/  FFMA.FTZ R217, R162, c[0x0][0x2d0], -R159.reuse ;  /* 0x0000b400a2d97a23 */ /* 0x100fe4000001089f */
[----:B------:R-:W-:Y:S02]  /*7790*/  FFMA.FTZ R159, R156, c[0x0][0x2d0], -R159 ;  /* 0x0000b4009c9f7a23 */ /* 0x000fe4000001089f */
[--C-:B------:R-:W-:Y:S01]  /*77a0*/  FFMA.FTZ R215, R215, c[0x0][0x2d0], -R154.reuse ;  /* 0x0000b400d7d77a23 */ /* 0x100fe2000001089a */
[C---:B------:R-:W-:Y:S01]  /*77b0*/  HMMA.16816.F32.BF16 R4, R100.reuse, R112, R4 ;  /* 0x000000706404723c */ /* 0x040fe20000041804 */
[----:B------:R-:W-:Y:S03]  /*77c0*/  LDSM.16.MT88.4 R160, [R164+0x5900] ;  /* 0x00590000a4a0783b */ /* 0x000fe60000004200 */
[----:B------:R-:W3:Y:S01]  /*77d0*/  MUFU.EX2 R227, R159 ;  /* 0x0000009f00e37308 */ /* 0x000ee20000000800 */
[----:B------:R-:W-:Y:S01]  /*77e0*/  FFMA.FTZ R154, R155, c[0x0][0x2d0], -R154 ;  /* 0x0000b4009b9a7a23 */ /* 0x000fe2000001089a */
[----:B------:R-:W-:Y:S01]  /*77f0*/  F2FP.BF16.PACK_AB R137, R225, R224 ;  /* 0x000000e0e189723e */ /* 0x000fe200000010ff */
[----:B------:R-:W-:Y:S01]  /*7800*/  FFMA.FTZ R173, R132, R197, R173 ;  /* 0x000000c584ad7223 */ /* 0x000fe200000100ad */
[C---:B------:R-:W-:Y:S01]  /*7810*/  HMMA.16816.F32.BF16 R8, R100.reuse, R114, R8 ;  /* 0x000000726408723c */ /* 0x040fe20000041808 */
[----:B------:R-:W-:Y:S03]  /*7820*/  LDSM.16.MT88.4 R112, [R164+0x4900] ;  /* 0x00490000a470783b */ /* 0x000fe60000004200 */
[----:B------:R-:W-:Y:S02]  /*7830*/  FFMA.FTZ R169, R3, R196, R169 ;  /* 0x000000c403a97223 */ /* 0x000fe400000100a9 */
[----:B------:R-:W4:Y:S01]  /*7840*/  MUFU.EX2 R229, R154 ;  /* 0x0000009a00e57308 */ /* 0x000f220000000800 */
[----:B------:R-:W-:Y:S01]  /*7850*/  FADD.FTZ R172, R172, R173 ;  /* 0x000000adacac7221 */ /* 0x000fe20000010000 */
[C---:B-1----:R-:W-:Y:S04]  /*7860*/  HMMA.16816.F32.BF16 R12, R100.reuse, R104, R12 ;  /* 0x00000068640c723c */ /* 0x042fe8000004180c */
[----:B------:R-:W-:Y:S02]  /*7870*/  FADD.FTZ R168, R168, R169 ;  /* 0x000000a9a8a87221 */ /* 0x000fe40000010000 */
[----:B------:R-:W-:Y:S02]  /*7880*/  FADD.FTZ R3, R171, R172 ;  /* 0x000000acab037221 */ /* 0x000fe40000010000 */
[C---:B------:R-:W-:Y:S01]  /*7890*/  HMMA.16816.F32.BF16 R16, R100.reuse, R106, R16 ;  /* 0x0000006a6410723c */ /* 0x040fe20000041810 */
[----:B------:R-:W1:Y:S01]  /*78a0*/  LDSM.16.MT88.4 R104, [R135+UR4+0x4900] ;  /* 0x004900048768783b */ /* 0x000e620008004200 */
[----:B------:R-:W-:Y:S02]  /*78b0*/  MUFU.EX2 R214, R214 ;  /* 0x000000d600d67308 */ /* 0x000fe40000000800 */
[----:B---3--:R-:W-:Y:S01]  /*78c0*/  F2FP.BF16.PACK_AB R138, R227, R226 ;  /* 0x000000e2e38a723e */ /* 0x008fe200000010ff */
[----:B------:R-:W-:Y:S03]  /*78d0*/  FADD.FTZ R3, R170, R3 ;  /* 0x00000003aa037221 */ /* 0x000fe60000010000 */
[C---:B------:R-:W-:Y:S01]  /*78e0*/  HMMA.16816.F32.BF16 R20, R100.reuse, R116, R20 ;  /* 0x000000746414723c */ /* 0x040fe20000041814 */
[----:B------:R-:W-:Y:S03]  /*78f0*/  LDSM.16.MT88.4 R156, [R135+UR4+0x5900] ;  /* 0x00590004879c783b */ /* 0x000fe60008004200 */
[----:B------:R-:W-:Y:S01]  /*7900*/  MUFU.EX2 R215, R215 ;  /* 0x000000d700d77308 */ /* 0x000fe20000000800 */
[----:B------:R-:W-:Y:S01]  /*7910*/  FADD.FTZ R174, R174, R3 ;  /* 0x00000003aeae7221 */ /* 0x000fe20000010000 */
[----:B----4-:R-:W-:Y:S02]  /*7920*/  F2FP.BF16.PACK_AB R139, R229, R228 ;  /* 0x000000e4e58b723e */ /* 0x010fe400000010ff */
[C---:B------:R-:W-:Y:S01]  /*7930*/  HMMA.16816.F32.BF16 R24, R100.reuse, R118, R24 ;  /* 0x000000766418723c */ /* 0x040fe20000041818 */
[----:B------:R-:W-:Y:S03]  /*7940*/  LDSM.16.MT88.4 R116, [R165+0x4900] ;  /* 0x00490000a574783b */ /* 0x000fe60000004200 */
[----:B------:R-:W-:Y:S02]  /*7950*/  FADD.FTZ R175, R175, R174 ;  /* 0x000000aeafaf7221 */ /* 0x000fe40000010000 */
[----:B------:R-:W3:Y:S02]  /*7960*/  MUFU.EX2 R217, R217 ;  /* 0x000000d900d97308 */ /* 0x000ee40000000800 */
[C---:B------:R-:W-:Y:S01]  /*7970*/  HMMA.16816.F32.BF16 R28, R100.reuse, R120, R28 ;  /* 0x00000078641c723c */ /* 0x040fe2000004181c */
[----:B------:R-:W-:Y:S03]  /*7980*/  LDSM.16.MT88.4 R152, [R165+0x3900] ;  /* 0x00390000a598783b */ /* 0x000fe60000004200 */
[----:B------:R-:W-:Y:S04]  /*7990*/  FADD.FTZ R178, R178, R175 ;  /* 0x000000afb2b27221 */ /* 0x000fe80000010000 */
[C---:B------:R-:W-:Y:S01]  /*79a0*/  HMMA.16816.F32.BF16 R32, R100.reuse, R122, R32 ;  /* 0x0000007a6420723c */ /* 0x040fe20000041820 */
[----:B------:R-:W-:Y:S03]  /*79b0*/  LDSM.16.MT88.4 R120, [R164+0x1100] ;  /* 0x00110000a478783b */ /* 0x000fe60000004200 */
[----:B------:R-:W-:Y:S04]  /*79c0*/  FADD.FTZ R179, R179, R178 ;  /* 0x000000b2b3b37221 */ /* 0x000fe80000010000 */
[C---:B------:R-:W-:Y:S04]  /*79d0*/  HMMA.16816.F32.BF16 R36, R100.reuse, R124, R36 ;  /* 0x0000007c6424723c */ /* 0x040fe80000041824 */
[----:B---3--:R-:W-:Y:S04]  /*79e0*/  F2FP.BF16.PACK_AB R136, R222, R217 ;  /* 0x000000d9de88723e */ /* 0x008fe800000010ff */
[C---:B------:R-:W-:Y:S01]  /*79f0*/  HMMA.16816.F32.BF16 R40, R100.reuse, R126, R40 ;  /* 0x0000007e6428723c */ /* 0x040fe20000041828 */
[----:B------:R-:W-:Y:S07]  /*7a00*/  LDSM.16.MT88.4 R124, [R165+0x1100] ;  /* 0x00110000a57c783b */ /* 0x000fee0000004200 */
[C---:B------:R-:W-:Y:S08]  /*7a10*/  HMMA.16816.F32.BF16 R44, R100.reuse, R128, R44 ;  /* 0x00000080642c723c */ /* 0x040ff0000004182c */
[C---:B------:R-:W-:Y:S08]  /*7a20*/  HMMA.16816.F32.BF16 R48, R100.reuse, R130, R48 ;  /* 0x000000826430723c */ /* 0x040ff00000041830 */
[C---:B------:R-:W-:Y:S08]  /*7a30*/  HMMA.16816.F32.BF16 R52, R100.reuse, R140, R52 ;  /* 0x0000008c6434723c */ /* 0x040ff00000041834 */
[C---:B------:R-:W-:Y:S01]  /*7a40*/  HMMA.16816.F32.BF16 R56, R100.reuse, R142, R56 ;  /* 0x0000008e6438723c */ /* 0x040fe20000041838 */
[----:B------:R-:W-:Y:S07]  /*7a50*/  LDSM.16.MT88.4 R140, [R135+UR4+0x3900] ;  /* 0x00390004878c783b */ /* 0x000fee0008004200 */
[C---:B--2---:R-:W-:Y:S08]  /*7a60*/  HMMA.16816.F32.BF16 R60, R100.reuse, R108, R60 ;  /* 0x0000006c643c723c */ /* 0x044ff0000004183c */
[C---:B------:R-:W-:Y:S01]  /*7a70*/  HMMA.16816.F32.BF16 R64, R100.reuse, R110, R64 ;  /* 0x0000006e6440723c */ /* 0x040fe20000041840 */
[----:B------:R-:W2:Y:S07]  /*7a80*/  LDSM.16.MT88.4 R108, [R134+UR4+0x4900] ;  /* 0x00490004866c783b */ /* 0x000eae0008004200 */
[C---:B-1----:R-:W-:Y:S08]  /*7a90*/  HMMA.16816.F32.BF16 R68, R100.reuse, R104, R68 ;  /* 0x000000686444723c */ /* 0x042ff00000041844 */
[C---:B------:R-:W-:Y:S01]  /*7aa0*/  HMMA.16816.F32.BF16 R72, R100.reuse, R106, R72 ;  /* 0x0000006a6448723c */ /* 0x040fe20000041848 */
[----:B------:R-:W1:Y:S07]  /*7ab0*/  LDSM.16.MT88.4 R104, [R135+UR4+0x1100] ;  /* 0x001100048768783b */ /* 0x000e6e0008004200 */
[C---:B------:R-:W-:Y:S08]  /*7ac0*/  HMMA.16816.F32.BF16 R76, R100.reuse, R112, R76 ;  /* 0x00000070644c723c */ /* 0x040ff0000004184c */
[C---:B------:R-:W-:Y:S01]  /*7ad0*/  HMMA.16816.F32.BF16 R80, R100.reuse, R114, R80 ;  /* 0x000000726450723c */ /* 0x040fe20000041850 */
[----:B------:R-:W3:Y:S07]  /*7ae0*/  LDSM.16.MT88.4 R112, [R134+UR4+0x1100] ;  /* 0x001100048670783b */ /* 0x000eee0008004200 */
[C---:B--2---:R-:W-:Y:S08]  /*7af0*/  HMMA.16816.F32.BF16 R84, R100.reuse, R108, R84 ;  /* 0x0000006c6454723c */ /* 0x044ff00000041854 */
[C---:B------:R-:W-:Y:S01]  /*7b00*/  HMMA.16816.F32.BF16 R88, R100.reuse, R110, R88 ;  /* 0x0000006e6458723c */ /* 0x040fe20000041858 */
[----:B------:R-:W2:Y:S07]  /*7b10*/  LDSM.16.MT88.4 R108, [R135+UR4+0x3100] ;  /* 0x00310004876c783b */ /* 0x000eae0008004200 */
[C---:B------:R-:W-:Y:S08]  /*7b20*/  HMMA.16816.F32.BF16 R92, R100.reuse, R116, R92 ;  /* 0x00000074645c723c */ /* 0x040ff0000004185c */
[----:B------:R-:W-:Y:S01]  /*7b30*/  HMMA.16816.F32.BF16 R96, R100, R118, R96 ;  /* 0x000000766460723c */ /* 0x000fe20000041860 */
[----:B------:R-:W4:Y:S06]  /*7b40*/  LDSM.16.MT88.4 R116, [R164+0x3100] ;  /* 0x00310000a474783b */ /* 0x000f2c0000004200 */
[----:B------:R-:W-:Y:S01]  /*7b50*/  F2FP.BF16.PACK_AB R100, R223, R220 ;  /* 0x000000dcdf64723e */ /* 0x000fe200000010ff */
[----:B------:R-:W-:Y:S01]  /*7b60*/  FADD.FTZ R220, R220, R179 ;  /* 0x000000b3dcdc7221 */ /* 0x000fe20000010000 */
[----:B------:R-:W-:Y:S03]  /*7b70*/  F2FP.BF16.PACK_AB R101, R219, R218 ;  /* 0x000000dadb65723e */ /* 0x000fe600000010ff */
[----:B------:R-:W-:Y:S01]  /*7b80*/  F2FP.BF16.PACK_AB R102, R221, R216 ;  /* 0x000000d8dd66723e */ /* 0x000fe200000010ff */
[----:B------:R-:W-:Y:S01]  /*7b90*/  FADD.FTZ R223, R223, R220 ;  /* 0x000000dcdfdf7221 */ /* 0x000fe20000010000 */
[----:B------:R-:W-:Y:S07]  /*7ba0*/  F2FP.BF16.PACK_AB R103, R215, R214 ;  /* 0x000000d6d767723e */ /* 0x000fee00000010ff */
[C---:B-1----:R-:W-:Y:S08]  /*7bb0*/  HMMA.16816.F32.BF16 R4, R100.reuse, R104, R4 ;  /* 0x000000686404723c */ /* 0x042ff00000041804 */
[C---:B------:R-:W-:Y:S01]  /*7bc0*/  HMMA.16816.F32.BF16 R8, R100.reuse, R106, R8 ;  /* 0x0000006a6408723c */ /* 0x040fe20000041808 */
[----:B------:R-:W1:Y:S07]  /*7bd0*/  LDSM.16.MT88.4 R104, [R134+UR4+0x3100] ;  /* 0x003100048668783b */ /* 0x000e6e0008004200 */
[C---:B------:R-:W-:Y:S08]  /*7be0*/  HMMA.16816.F32.BF16 R12, R100.reuse, R120, R12 ;  /* 0x00000078640c723c */ /* 0x040ff0000004180c */
[C---:B------:R-:W-:Y:S01]  /*7bf0*/  HMMA.16816.F32.BF16 R16, R100.reuse, R122, R16 ;  /* 0x0000007a6410723c */ /* 0x040fe20000041810 */
[----:B------:R-:W-:Y:S07]  /*7c00*/  LDSM.16.MT88.4 R120, [R165+0x1900] ;  /* 0x00190000a578783b */ /* 0x000fee0000004200 */
[C---:B---3--:R-:W-:Y:S08]  /*7c10*/  HMMA.16816.F32.BF16 R20, R100.reuse, R112, R20 ;  /* 0x000000706414723c */ /* 0x048ff00000041814 */
[C---:B------:R-:W-:Y:S01]  /*7c20*/  HMMA.16816.F32.BF16 R24, R100.reuse, R114, R24 ;  /* 0x000000726418723c */ /* 0x040fe20000041818 */
[----:B------:R-:W3:Y:S07]  /*7c30*/  LDSM.16.MT88.4 R112, [R165+0x3100] ;  /* 0x00310000a570783b */ /* 0x000eee0000004200 */
[C---:B------:R-:W-:Y:S08]  /*7c40*/  HMMA.16816.F32.BF16 R28, R100.reuse, R124, R28 ;  /* 0x0000007c641c723c */ /* 0x040ff0000004181c */
[C---:B------:R-:W-:Y:S01]  /*7c50*/  HMMA.16816.F32.BF16 R32, R100.reuse, R126, R32 ;  /* 0x0000007e6420723c */ /* 0x040fe20000041820 */
[----:B------:R-:W-:Y:S07]  /*7c60*/  LDSM.16.MT88.4 R124, [R135+UR4+0x1900] ;  /* 0x00190004877c783b */ /* 0x000fee0008004200 */
[C---:B--2---:R-:W-:Y:S08]  /*7c70*/  HMMA.16816.F32.BF16 R36, R100.reuse, R108, R36 ;  /* 0x0000006c6424723c */ /* 0x044ff00000041824 */
[C---:B------:R-:W-:Y:S01]  /*7c80*/  HMMA.16816.F32.BF16 R40, R100.reuse, R110, R40 ;  /* 0x0000006e6428723c */ /* 0x040fe20000041828 */
[----:B------:R-:W2:Y:S07]  /*7c90*/  LDSM.16.MT88.4 R108, [R135+UR4+0x5100] ;  /* 0x00510004876c783b */ /* 0x000eae0008004200 */
[C---:B----4-:R-:W-:Y:S08]  /*7ca0*/  HMMA.16816.F32.BF16 R44, R100.reuse, R116, R44 ;  /* 0x00000074642c723c */ /* 0x050ff0000004182c */
        /* <DEDUP_REMOVED lines=13> */
[----:B------:R-:W4:Y:S07]  /*7d80*/  LDSM.16.MT88.4 R116, [R134+UR4+0x1900] ;  /* 0x001900048674783b */ /* 0x000f2e0008004200 */
[C---:B-1----:R-:W-:Y:S08]  /*7d90*/  HMMA.16816.F32.BF16 R84, R100.reuse, R104, R84 ;  /* 0x000000686454723c */ /* 0x042ff00000041854 */
[C---:B------:R-:W-:Y:S08]  /*7da0*/  HMMA.16816.F32.BF16 R88, R100.reuse, R106, R88 ;  /* 0x0000006a6458723c */ /* 0x040ff00000041858 */
[C---:B---3--:R-:W-:Y:S08]  /*7db0*/  HMMA.16816.F32.BF16 R92, R100.reuse, R112, R92 ;  /* 0x00000070645c723c */ /* 0x048ff0000004185c */
[----:B------:R-:W-:Y:S08]  /*7dc0*/  HMMA.16816.F32.BF16 R96, R100, R114, R96 ;  /* 0x000000726460723c */ /* 0x000ff00000041860 */
[C---:B------:R-:W-:Y:S08]  /*7dd0*/  HMMA.16816.F32.BF16 R128, R136.reuse, R124, R4 ;  /* 0x0000007c8880723c */ /* 0x040ff00000041804 */
[C---:B------:R-:W-:Y:S08]  /*7de0*/  HMMA.16816.F32.BF16 R124, R136.reuse, R126, R8 ;  /* 0x0000007e887c723c */ /* 0x040ff00000041808 */
[C---:B--2---:R-:W-:Y:S08]  /*7df0*/  HMMA.16816.F32.BF16 R100, R136.reuse, R108, R12 ;  /* 0x0000006c8864723c */ /* 0x044ff0000004180c */
[C---:B------:R-:W-:Y:S08]  /*7e00*/  HMMA.16816.F32.BF16 R104, R136.reuse, R110, R16 ;  /* 0x0000006e8868723c */ /* 0x040ff00000041810 */
[C---:B----4-:R-:W-:Y:S08]  /*7e10*/  HMMA.16816.F32.BF16 R108, R136.reuse, R116, R20 ;  /* 0x00000074886c723c */ /* 0x050ff00000041814 */
[C---:B------:R-:W-:Y:S08]  /*7e20*/  HMMA.16816.F32.BF16 R112, R136.reuse, R118, R24 ;  /* 0x000000768870723c */ /* 0x040ff00000041818 */
[C---:B------:R-:W-:Y:S08]  /*7e30*/  HMMA.16816.F32.BF16 R116, R136.reuse, R120, R28 ;  /* 0x000000788874723c */ /* 0x040ff0000004181c */
[C---:B------:R-:W-:Y:S01]  /*7e40*/  HMMA.16816.F32.BF16 R120, R136.reuse, R122, R32 ;  /* 0x0000007a8878723c */ /* 0x040fe20000041820 */
[----:B------:R-:W1:Y:S07]  /*7e50*/  LDSM.16.MT88.4 R32, [R134+UR4+0x5900] ;  /* 0x005900048620783b */ /* 0x000e6e0008004200 */
[C---:B------:R-:W-:Y:S08]  /*7e60*/  HMMA.16816.F32.BF16 R36, R136.reuse, R140, R36 ;  /* 0x0000008c8824723c */ /* 0x040ff00000041824 */
[C---:B------:R-:W-:Y:S01]  /*7e70*/  HMMA.16816.F32.BF16 R40, R136.reuse, R142, R40 ;  /* 0x0000008e8828723c */ /* 0x040fe20000041828 */
[----:B------:R-:W2:Y:S07]  /*7e80*/  LDSM.16.MT88.4 R140, [R165+0x5900] ;  /* 0x00590000a58c783b */ /* 0x000eae0000004200 */
[C---:B------:R-:W-:Y:S08]  /*7e90*/  HMMA.16816.F32.BF16 R44, R136.reuse, R144, R44 ;  /* 0x00000090882c723c */ /* 0x040ff0000004182c */
[C---:B------:R-:W-:Y:S08]  /*7ea0*/  HMMA.16816.F32.BF16 R48, R136.reuse, R146, R48 ;  /* 0x000000928830723c */ /* 0x040ff00000041830 */
[C---:B------:R-:W-:Y:S08]  /*7eb0*/  HMMA.16816.F32.BF16 R52, R136.reuse, R148, R52 ;  /* 0x000000948834723c */ /* 0x040ff00000041834 */
[C---:B------:R-:W-:Y:S08]  /*7ec0*/  HMMA.16816.F32.BF16 R56, R136.reuse, R150, R56 ;  /* 0x000000968838723c */ /* 0x040ff00000041838 */
[C---:B------:R-:W-:Y:S08]  /*7ed0*/  HMMA.16816.F32.BF16 R60, R136.reuse, R152, R60 ;  /* 0x00000098883c723c */ /* 0x040ff0000004183c */
[C---:B------:R-:W-:Y:S07]  /*7ee0*/  HMMA.16816.F32.BF16 R64, R136.reuse, R154, R64 ;  /* 0x0000009a8840723c */ /* 0x040fee0000041840 */
        /* <DEDUP_REMOVED lines=10> */
[----:B------:R-:W-:Y:S03]  /*7f90*/  FADD.FTZ R213, R213, R212 ;  /* 0x000000d4d5d57221 */ /* 0x000fe60000010000 */
[----:B------:R-:W-:Y:S01]  /*7fa0*/  FADD.FTZ R32, R216, R223 ;  /* 0x000000dfd8207221 */ /* 0x000fe20000010000 */
[C---:B------:R-:W-:Y:S04]  /*7fb0*/  HMMA.16816.F32.BF16 R88, R136.reuse, R34, R88 ;  /* 0x000000228858723c */ /* 0x040fe80000041858 */
[----:B------:R-:W-:Y:S02]  /*7fc0*/  FADD.FTZ R218, R218, R213 ;  /* 0x000000d5dada7221 */ /* 0x000fe40000010000 */
[----:B------:R-:W-:Y:S02]  /*7fd0*/  FADD.FTZ R32, R221, R32 ;  /* 0x00000020dd207221 */ /* 0x000fe40000010000 */
[----:B------:R-:W-:Y:S01]  /*7fe0*/  FADD.FTZ R219, R219, R218 ;  /* 0x000000dadbdb7221 */ /* 0x000fe20000010000 */
[C---:B--2---:R-:W-:Y:S03]  /*7ff0*/  HMMA.16816.F32.BF16 R92, R136.reuse, R140, R92 ;  /* 0x0000008c885c723c */ /* 0x044fe6000004185c */
[----:B------:R-:W-:Y:S02]  /*8000*/  FADD.FTZ R214, R214, R219 ;  /* 0x000000dbd6d67221 */ /* 0x000fe40000010000 */
[----:B------:R-:W-:Y:S02]  /*8010*/  FADD.FTZ R217, R217, R32 ;  /* 0x00000020d9d97221 */ /* 0x000fe40000010000 */
[----:B------:R-:W-:Y:S01]  /*8020*/  FADD.FTZ R215, R215, R214 ;  /* 0x000000d6d7d77221 */ /* 0x000fe20000010000 */
[----:B------:R-:W-:Y:S04]  /*8030*/  HMMA.16816.F32.BF16 R96, R136, R142, R96 ;  /* 0x0000008e8860723c */ /* 0x000fe80000041860 */
[----:B------:R-:W-:Y:S02]  /*8040*/  FADD.FTZ R224, R224, R215 ;  /* 0x000000d7e0e07221 */ /* 0x000fe40000010000 */
[----:B------:R-:W-:Y:S02]  /*8050*/  FADD.FTZ R217, R222, R217 ;  /* 0x000000d9ded97221 */ /* 0x000fe40000010000 */
[----:B------:R-:W-:Y:S04]  /*8060*/  FADD.FTZ R225, R225, R224 ;  /* 0x000000e0e1e17221 */ /* 0x000fe80000010000 */
[----:B------:R-:W-:Y:S02]  /*8070*/  FADD.FTZ R226, R226, R217 ;  /* 0x000000d9e2e27221 */ /* 0x000fe40000010000 */
[----:B------:R-:W-:Y:S02]  /*8080*/  FADD.FTZ R196, R228, R225 ;  /* 0x000000e1e4c47221 */ /* 0x000fe40000010000 */
[----:B------:R-:W-:Y:S02]  /*8090*/  FADD.FTZ R197, R227, R226 ;  /* 0x000000e2e3c57221 */ /* 0x000fe40000010000 */
[----:B------:R-:W-:Y:S01]  /*80a0*/  FADD.FTZ R196, R229, R196 ;  /* 0x000000c4e5c47221 */ /* 0x000fe20000010000 */
[----:B------:R-:W-:-:S05]  /*80b0*/  @!P0 BRA `(.L_x_1556) ;  /* 0x000003f000008947 */ /* 0x000fca0003800000 */
[----:B------:R-:W-:Y:S01]  /*80c0*/  ISETP.NE.AND P2, PT, R190, 0x1, PT ;  /* 0x00000001be00780c */ /* 0x000fe20003f45270 */
[----:B------:R-:W-:Y:S01]  /*80d0*/  IMAD.U32 R4, RZ, RZ, UR7 ;  /* 0x00000007ff047e24 */ /* 0x000fe2000f8e00ff */
[----:B------:R-:W-:Y:S01]  /*80e0*/  IADD3 R11, -R209, 0x10, RZ ;  /* 0x00000010d10b7810 */ /* 0x000fe20007ffe1ff */
[----:B------:R-:W-:Y:S03]  /*80f0*/  IMAD.MOV.U32 R192, RZ, RZ, RZ ;  /* 0x000000ffffc07224 */ /* 0x000fe600078e00ff */
[----:B------:R-:W-:Y:S02]  /*8100*/  IADD3 R193, R195, UR15, R4 ;  /* 0x0000000fc3c17c10 */ /* 0x000fe4000fffe004 */
[----:B------:R-:W-:Y:S02]  /*8110*/  LOP3.LUT R11, R11, 0xf, RZ, 0xc0, !PT ;  /* 0x0000000f0b0b7812 */ /* 0x000fe400078ec0ff */
[----:B------:R-:W-:Y:S05]  /*8120*/  IADD3 R193, R193, -0x80, RZ ;  /* 0xffffff80c1c17810 */ /* 0x000fea0007ffe0ff */
        /* <DEDUP_REMOVED lines=23> */
[----:B------:R-:W-:Y:S02]  /*82a0*/  LEA R13, P0, R5, c[0x0][0x1c8], 0x1 ;  /* 0x00007200050d7a11 */ /* 0x000fe400078008ff */
[----:B------:R-:W-:Y:S02]  /*82b0*/  IADD3 R7, -R201, 0x10, RZ ;  /* 0x00000010c9077810 */ /* 0x000fe40007ffe1ff */
[----:B------:R-:W-:Y:S01]  /*82c0*/  LEA.HI.X R3, R5, c[0x0][0x1cc], R4, 0x1, P0 ;  /* 0x0000730005037a11 */ /* 0x000fe200000f0c04 */
[----:B------:R-:W1:Y:S01]  /*82d0*/  SHFL.IDX PT, R6, R13, 0x1, 0x181f ;  /* 0x00381f000d067f89 */ /* 0x000e6200000e0000 */
[----:B------:R-:W-:Y:S03]  /*82e0*/  LOP3.LUT R7, R7, 0xf, RZ, 0xc0, !PT ;  /* 0x0000000f07077812 */ /* 0x000fe600078ec0ff */
[----:B------:R-:W2:Y:S04]  /*82f0*/  SHFL.IDX PT, R12, R3, 0x1, 0x181f ;  /* 0x00381f00030c7f89 */ /* 0x000ea800000e0000 */
[----:B------:R3:W-:Y:S04]  /*8300*/  SHFL.IDX PT, R4, R3, RZ, 0x181f ;  /* 0x00181fff03047589 */ /* 0x0007e800000e0000 */
[----:B------:R-:W4:Y:S01]  /*8310*/  SHFL.IDX PT, R5, R13, RZ, 0x181f ;  /* 0x00181fff0d057589 */ /* 0x000f2200000e0000 */
[----:B-1----:R-:W-:Y:S04]  /*8320*/  IADD3 R10, P1, P0, R11, R6, R210 ;  /* 0x000000060b0a7210 */ /* 0x002fe8000783e0d2 */
[----:B--2---:R-:W-:Y:S02]  /*8330*/  IADD3.X R11, RZ, R12, R211, P1, P0 ;  /* 0x0000000cff0b7210 */ /* 0x004fe40000fe04d3 */
[----:B------:R-:W-:Y:S01]  /*8340*/  IADD3 R8, P1, P0, R8, R6, R207 ;  /* 0x0000000608087210 */ /* 0x000fe2000783e0cf */
[----:B---3--:R-:W-:Y:S03]  /*8350*/  IMAD.U32 R3, RZ, RZ, UR13 ;  /* 0x0000000dff037e24 */ /* 0x008fe6000f8e00ff */
[----:B------:R-:W-:Y:S01]  /*8360*/  IADD3.X R9, RZ, R12, R208, P1, P0 ;  /* 0x0000000cff097210 */ /* 0x000fe20000fe04d0 */
[----:B------:R-:W-:Y:S01]  /*8370*/  IMAD R3, R3, 0x3000, R194 ;  /* 0x0000300003037824 */ /* 0x000fe200078e02c2 */
[----:B------:R-:W-:Y:S04]  /*8380*/  IADD3 R6, P1, P0, R7, R6, R204 ;  /* 0x0000000607067210 */ /* 0x000fe8000783e0cc */
[----:B------:R-:W-:Y:S02]  /*8390*/  IADD3.X R7, RZ, R12, R205, P1, P0 ;  /* 0x0000000cff077210 */ /* 0x000fe40000fe04cd */
[C---:B----4-:R-:W-:Y:S02]  /*83a0*/  IADD3 R14, P1, R5.reuse, R210, RZ ;  /* 0x000000d2050e7210 */ /* 0x050fe40007f3e0ff */
[----:B------:R-:W-:Y:S03]  /*83b0*/  IADD3 R12, P0, R5, R207, RZ ;  /* 0x000000cf050c7210 */ /* 0x000fe60007f1e0ff */
[C---:B------:R-:W-:Y:S01]  /*83c0*/  IMAD.X R15, R4.reuse, 0x1, R211, P1 ;  /* 0x00000001040f7824 */ /* 0x040fe200008e06d3 */
[----:B------:R-:W-:Y:S01]  /*83d0*/  ISETP.NE.U32.AND P1, PT, R209, RZ, PT ;  /* 0x000000ffd100720c */ /* 0x000fe20003f25070 */
[C---:B------:R-:W-:Y:S01]  /*83e0*/  IMAD.X R13, R4.reuse, 0x1, R208, P0 ;  /* 0x00000001040d7824 */ /* 0x040fe200000e06d0 */
[----:B------:R-:W-:Y:S01]  /*83f0*/  IADD3 R16, P0, R5, R204, RZ ;  /* 0x000000cc05107210 */ /* 0x000fe20007f1e0ff */
[----:B------:R-:W-:Y:S04]  /*8400*/  IMAD.SHL.U32 R5, R3, 0x2, RZ ;  /* 0x0000000203057824 */ /* 0x000fe800078e00ff */
[----:B------:R-:W-:Y:S01]  /*8410*/  IMAD.X R17, R4, 0x1, R205, P0 ;  /* 0x0000000104117824 */ /* 0x000fe200000e06cd */
[----:B------:R1:W-:Y:S01]  /*8420*/  LDGSTS.E.BYPASS.LTC128B.128 [R5+0xc100], [R14.64], !P5 ;  /* 0x0c1000000e057fae */ /* 0x0003e2000e901d4a */
        /* <DEDUP_REMOVED lines=8> */
.L_x_1556:
[----:B------:R-:W-:Y:S01]  /*84b0*/  UISETP.GT.AND UP0, UPT, UR23, UR22, UPT ;  /* 0x000000161700728c */ /* 0x000fe2000bf04270 */
[----:B------:R-:W0:Y:S01]  /*84c0*/  LDGDEPBAR ;  /* 0x00000000000079af */ /* 0x000e220000000000 */
[----:B------:R-:W-:Y:S01]  /*84d0*/  UIADD3 UR4, UR5, 0x1, URZ ;  /* 0x0000000105047890 */ /* 0x000fe2000fffe03f */
[----:B------:R-:W-:Y:S01]  /*84e0*/  IMAD.MOV.U32 R132, RZ, RZ, R0 ;  /* 0x000000ffff847224 */ /* 0x000fe200078e0000 */
[----:B------:R-:W-:Y:S01]  /*84f0*/  UISETP.GE.AND UP2, UPT, UR5, 0x1, UPT ;  /* 0x000000010500788c */ /* 0x000fe2000bf46270 */
[----:B------:R-:W-:Y:S01]  /*8500*/  MOV R3, R2 ;  /* 0x0000000200037202 */ /* 0x000fe20000000f00 */
[----:B------:R-:W-:Y:S01]  /*8510*/  UIADD3 UR23, UR23, -0x1, URZ ;  /* 0xffffffff17177890 */ /* 0x000fe2000fffe03f */
[----:B------:R-:W-:Y:S01]  /*8520*/  PLOP3.LUT P0, PT, PT, PT, UP0, 0x80, 0x0 ;  /* 0x000000000000781c */ /* 0x000fe20003f0f008 */
[----:B------:R-:W-:Y:S11]  /*8530*/  USEL UR5, UR4, URZ, !UP2 ;  /* 0x0000003f04057287 */ /* 0x000ff6000d000000 */
[----:B------:R-:W-:Y:S01]  /*8540*/  @!UPT UIADD3 URZ, URZ, URZ, URZ ;  /* 0x0000003f3f3ff290 */ /* 0x000fe2000fffe03f */
[----:B------:R-:W-:-:S05]  /*8550*/  @P0 BRA `(.L_x_1557) ;  /* 0xffffcec000000947 */ /* 0x000fca000383ffff */
.L_x_1554:
[----:B------:R-:W-:-:S13]  /*8560*/  ISETP.LE.AND P0, PT, RZ, UR23, PT ;  /* 0x00000017ff007c0c */ /* 0x000fda000bf03270 */
[----:B------:R-:W-:Y:S05]  /*8570*/  @!P0 BRA `(.L_x_1558) ;  /* 0x00002bb000008947 */ /* 0x000fea0003800000 */
[----:B------:R-:W2:Y:S01]  /*8580*/  S2R R3, SR_TID.X ;  /* 0x0000000000037919 */ /* 0x000ea20000002100 */
[----:B-1----:R-:W-:Y:S01]  /*8590*/  SHF.R.S32.HI R5, RZ, 0x1f, R200 ;  /* 0x0000001fff057819 */ /* 0x002fe200000114c8 */
[----:B------:R-:W-:Y:S02]  /*85a0*/  IMAD.MOV.U32 R186, RZ, RZ, 0x40 ;  /* 0x00000040ffba7424 */ /* 0x000fe400078e00ff */
[C---:B------:R-:W-:Y:S01]  /*85b0*/  IMAD.SHL.U32 R201, R200.reuse, 0x2, RZ ;  /* 0x00000002c8c97824 */ /* 0x040fe200078e00ff */
[----:B------:R-:W-:Y:S01]  /*85c0*/  SHF.L.U64.HI R188, R200, 0x1, R5 ;  /* 0x00000001c8bc7819 */ /* 0x000fe20000010205 */
[----:B------:R-:W-:Y:S01]  /*85d0*/  IMAD.SHL.U32 R202, R199, 0x2, RZ ;  /* 0x00000002c7ca7824 */ /* 0x000fe200078e00ff */
[----:B------:R-:W-:Y:S01]  /*85e0*/  SHF.R.S32.HI R5, RZ, 0x1f, R198 ;  /* 0x0000001fff057819 */ /* 0x000fe200000114c6 */
[----:B------:R-:W-:Y:S01]  /*85f0*/  IMAD.MOV.U32 R133, RZ, RZ, R2 ;  /* 0x000000ffff857224 */ /* 0x000fe200078e0002 */
[----:B--2---:R-:W-:-:S04]  /*8600*/  SHF.R.S32.HI R4, RZ, 0x1f, R3 ;  /* 0x0000001fff047819 */ /* 0x004fc80000011403 */
[----:B------:R-:W-:-:S04]  /*8610*/  LEA.HI R4, R4, R3, RZ, 0x3 ;  /* 0x0000000304047211 */ /* 0x000fc800078f18ff */
[----:B------:R-:W-:-:S05]  /*8620*/  LOP3.LUT R4, R4, 0xfffffff8, RZ, 0xc0, !PT ;  /* 0xfffffff804047812 */ /* 0x000fca00078ec0ff */
[----:B------:R-:W-:Y:S02]  /*8630*/  IMAD.IADD R4, R3, 0x1, -R4 ;  /* 0x0000000103047824 */ /* 0x000fe400078e0a04 */
[----:B------:R-:W-:Y:S01]  /*8640*/  IMAD.MOV.U32 R3, RZ, RZ, R0 ;  /* 0x000000ffff037224 */ /* 0x000fe200078e0000 */
[----:B------:R-:W-:Y:S02]  /*8650*/  SHF.R.S32.HI R0, RZ, 0x1f, R199 ;  /* 0x0000001fff007819 */ /* 0x000fe400000114c7 */
[----:B------:R-:W-:Y:S02]  /*8660*/  LOP3.LUT P0, RZ, R4, 0x4, RZ, 0xc0, !PT ;  /* 0x0000000404ff7812 */ /* 0x000fe4000780c0ff */
[----:B------:R-:W-:Y:S02]  /*8670*/  SHF.L.U64.HI R200, R199, 0x1, R0 ;  /* 0x00000001c7c87819 */ /* 0x000fe40000010200 */
[C---:B------:R-:W-:Y:S01]  /*8680*/  SHF.L.U64.HI R199, R198.reuse, 0x1, R5 ;  /* 0x00000001c6c77819 */ /* 0x040fe20000010205 */
[----:B------:R-:W-:Y:S01]  /*8690*/  IMAD.SHL.U32 R198, R198, 0x2, RZ ;  /* 0x00000002c6c67824 */ /* 0x000fe200078e00ff */
[----:B------:R-:W-:-:S02]  /*86a0*/  SEL R186, R186, 0xffffffc0, !P0 ;  /* 0xffffffc0baba7807 */ /* 0x000fc40004000000 */
.L_x_1561:
[----:B------:R-:W-:Y:S04]  /*86b0*/  DEPBAR.LE SB0, 0x2 ;  /* 0x000080800000791a */ /* 0x000fe80000000000 */
[----:B------:R-:W-:Y:S01]  /*86c0*/  BAR.SYNC.DEFER_BLOCKING 0x0 ;  /* 0x0000000000007b1d */ /* 0x000fe20000010000 */
[----:B------:R-:W-:Y:S01]  /*86d0*/  UIMAD UR4, UR5, 0x6000, URZ ;  /* 0x00006000050478a4 */ /* 0x000fe2000f8e023f */
[----:B------:R-:W-:Y:S05]  /*86e0*/  ISETP.NE.AND P0, PT, RZ, UR23, PT ;  /* 0x00000017ff007c0c */ /* 0x000fea000bf05270 */
[----:B------:R-:W-:Y:S05]  /*86f0*/  IADD3 R29, R185, UR4, RZ ;  /* 0x00000004b91d7c10 */ /* 0x000fea000fffe0ff */
        /* <DEDUP_REMOVED lines=26> */
[----:B------:R-:W-:Y:S03]  /*88a0*/  IMAD.U32 R0, RZ, RZ, UR13 ;  /* 0x0000000dff007e24 */ /* 0x000fe6000f8e00ff */
[----:B------:R-:W4:Y:S01]  /*88b0*/  SHFL.IDX PT, R9, R6, RZ, 0x181f ;  /* 0x00181fff06097589 */ /* 0x000f2200000e0000 */
[----:B------:R-:W-:Y:S03]  /*88c0*/  IMAD R2, R0, 0x6000, R191 ;  /* 0x0000600000027824 */ /* 0x000fe600078e02bf */
[----:B------:R-:W3:Y:S04]  /*88d0*/  SHFL.IDX PT, R11, R4, RZ, 0x181f ;  /* 0x00181fff040b7589 */ /* 0x000ee800000e0000 */
[----:B------:R2:W1:Y:S01]  /*88e0*/  SHFL.IDX PT, R7, R4, 0x1, 0x181f ;  /* 0x00381f0004077f89 */ /* 0x00046200000e0000 */
[-C--:B-----5:R-:W-:Y:S02]  /*88f0*/  IADD3 R10, P2, R5, R201.reuse, RZ ;  /* 0x000000c9050a7210 */ /* 0x0a0fe40007f5e0ff */
[C---:B----4-:R-:W-:Y:S02]  /*8900*/  IADD3 R12, P0, R9.reuse, R201, RZ ;  /* 0x000000c9090c7210 */ /* 0x050fe40007f1e0ff */
[----:B------:R-:W-:Y:S02]  /*8910*/  IADD3 R8, P1, R9, R202, RZ ;  /* 0x000000ca09087210 */ /* 0x000fe40007f3e0ff */
[----:B---3--:R-:W-:Y:S02]  /*8920*/  IADD3.X R13, R11, R188, RZ, P0, !PT ;  /* 0x000000bc0b0d7210 */ /* 0x008fe400007fe4ff */
[----:B------:R-:W-:Y:S01]  /*8930*/  IADD3 R14, P0, R9, R198, RZ ;  /* 0x000000c6090e7210 */ /* 0x000fe20007f1e0ff */
[--C-:B------:R-:W-:Y:S01]  /*8940*/  IMAD.X R9, R11, 0x1, R200.reuse, P1 ;  /* 0x000000010b097824 */ /* 0x100fe200008e06c8 */
[----:B--2---:R-:W-:Y:S01]  /*8950*/  IADD3 R4, P1, R5, R202, RZ ;  /* 0x000000ca05047210 */ /* 0x004fe20007f3e0ff */
[----:B------:R2:W-:Y:S02]  /*8960*/  LDGSTS.E.BYPASS.LTC128B.128 [R2], [R12.64], !P5 ;  /* 0x000000000c027fae */ /* 0x0005e4000e901d4a */
[----:B------:R-:W-:Y:S01]  /*8970*/  IMAD.X R15, R11, 0x1, R199, P0 ;  /* 0x000000010b0f7824 */ /* 0x000fe200000e06c7 */
[----:B-1----:R-:W-:Y:S01]  /*8980*/  IADD3.X R11, R7, R188, RZ, P2, !PT ;  /* 0x000000bc070b7210 */ /* 0x002fe200017fe4ff */
[----:B------:R2:W-:Y:S01]  /*8990*/  LDGSTS.E.BYPASS.LTC128B.128 [R2+0x2000], [R8.64], !P4 ;  /* 0x0200000008027fae */ /* 0x0005e2000e101d4a */
[----:B------:R-:W-:Y:S01]  /*89a0*/  IADD3 R6, P0, R5, R198, RZ ;  /* 0x000000c605067210 */ /* 0x000fe20007f1e0ff */
[C---:B------:R-:W-:Y:S02]  /*89b0*/  IMAD.X R5, R7.reuse, 0x1, R200, P1 ;  /* 0x0000000107057824 */ /* 0x040fe400008e06c8 */
[----:B------:R2:W-:Y:S01]  /*89c0*/  LDGSTS.E.BYPASS.LTC128B.128 [R2+0x4000], [R14.64], !P6 ;  /* 0x040000000e027fae */ /* 0x0005e2000f101d4a */
[----:B------:R-:W-:Y:S03]  /*89d0*/  IADD3.X R7, R7, R199, RZ, P0, !PT ;  /* 0x000000c707077210 */ /* 0x000fe600007fe4ff */
[----:B------:R2:W-:Y:S04]  /*89e0*/  LDGSTS.E.BYPASS.LTC128B.128 [R2+0x1000], [R10.64], !P5 ;  /* 0x010000000a027fae */ /* 0x0005e8000e901d4a */
[----:B------:R2:W-:Y:S04]  /*89f0*/  LDGSTS.E.BYPASS.LTC128B.128 [R2+0x3000], [R4.64], !P4 ;  /* 0x0300000004027fae */ /* 0x0005e8000e101d4a */
[----:B------:R2:W-:Y:S02]  /*8a00*/  LDGSTS.E.BYPASS.LTC128B.128 [R2+0x5000], [R6.64], !P6 ;  /* 0x0500000006027fae */ /* 0x0005e4000f101d4a */
.L_x_1559:
[C---:B--23--:R-:W-:Y:S01]  /*8a10*/  HMMA.16816.F32.BF16 R4, R136.reuse, R140, RZ ;  /* 0x0000008c8804723c */ /* 0x04cfe200000418ff */
[----:B------:R-:W-:Y:S01]  /*8a20*/  LDSM.16.M88.4 R172, [R187+0x4000] ;  /* 0x00400000bbac783b */ /* 0x000fe20000000200 */
[----:B------:R-:W-:Y:S02]  /*8a30*/  UISETP.GE.AND UP0, UPT, UR23, 0x2, UPT ;  /* 0x000000021700788c */ /* 0x000fe4000bf06270 */
[C---:B------:R-:W-:Y:S01]  /*8a40*/  IADD3 R0, R186.reuse, R29, RZ ;  /* 0x0000001dba007210 */ /* 0x040fe20007ffe0ff */
[----:B------:R-:W-:Y:S01]  /*8a50*/  UIADD3 UR9, UR13, 0x1, URZ ;  /* 0x000000010d097890 */ /* 0x000fe2000fffe03f */
[C---:B------:R-:W-:Y:S01]  /*8a60*/  IADD3 R2, R186.reuse, R189, RZ ;  /* 0x000000bdba027210 */ /* 0x040fe20007ffe0ff */
[----:B------:R-:W-:Y:S01]  /*8a70*/  UISETP.GE.AND UP1, UPT, UR13, 0x1, UPT ;  /* 0x000000010d00788c */ /* 0x000fe2000bf26270 */
[C---:B------:R-:W-:Y:S01]  /*8a80*/  HMMA.16816.F32.BF16 R8, R136.reuse, R142, RZ ;  /* 0x0000008e8808723c */ /* 0x040fe200000418ff */
[----:B------:R-:W-:Y:S01]  /*8a90*/  LDSM.16.M88.4 R140, [R181] ;  /* 0x00000000b58c783b */ /* 0x000fe20000000200 */
[----:B------:R-:W-:Y:S01]  /*8aa0*/  PLOP3.LUT P0, PT, PT, PT, UP0, 0x80, 0x0 ;  /* 0x000000000000781c */ /* 0x000fe20003f0f008 */
[----:B------:R-:W-:Y:S05]  /*8ab0*/  USEL UR13, UR9, URZ, !UP1 ;  /* 0x0000003f090d7287 */ /* 0x000fea000c800000 */
[C---:B----4-:R-:W-:Y:S01]  /*8ac0*/  HMMA.16816.F32.BF16 R12, R136.reuse, R16, RZ ;  /* 0x00000010880c723c */ /* 0x050fe200000418ff */
[----:B------:R-:W2:Y:S07]  /*8ad0*/  LDSM.16.M88.4 R164, [R0+0xc100] ;  /* 0x00c1000000a4783b */ /* 0x000eae0000000200 */
[C---:B------:R-:W-:Y:S01]  /*8ae0*/  HMMA.16816.F32.BF16 R16, R136.reuse, R18, RZ ;  /* 0x000000128810723c */ /* 0x040fe200000418ff */
[----:B------:R-:W-:Y:S07]  /*8af0*/  LDSM.16.M88.4 R168, [R2+0xd900] ;  /* 0x00d9000002a8783b */ /* 0x000fee0000000200 */
[C---:B-1----:R-:W-:Y:S01]  /*8b00*/  HMMA.16816.F32.BF16 R20, R136.reuse, R24, RZ ;  /* 0x000000188814723c */ /* 0x042fe200000418ff */
[----:B------:R-:W-:Y:S07]  /*8b10*/  LDSM.16.M88.4 R176, [R185+UR4+0xe100] ;  /* 0x00e10004b9b0783b */ /* 0x000fee0008000200 */
[C---:B------:R-:W-:Y:S01]  /*8b20*/  HMMA.16816.F32.BF16 R24, R136.reuse, R26, RZ ;  /* 0x0000001a8818723c */ /* 0x040fe200000418ff */
[----:B------:R-:W0:Y:S07]  /*8b30*/  LDGDEPBAR ;  /* 0x00000000000079af */ /* 0x000e2e0000000000 */
        /* <DEDUP_REMOVED lines=14> */
[----:B------:R-:W4:Y:S07]  /*8c20*/  LDSM.16.M88.4 R144, [R0+0xd900] ;  /* 0x00d900000090783b */ /* 0x000f2e0000000200 */
[C---:B--2---:R-:W-:Y:S01]  /*8c30*/  HMMA.16816.F32.BF16 R4, R140.reuse, R164, R4 ;  /* 0x000000a48c04723c */ /* 0x044fe20000041804 */
[----:B------:R-:W2:Y:S07]  /*8c40*/  LDSM.16.M88.4 R160, [R2+0xc900] ;  /* 0x00c9000002a0783b */ /* 0x000eae0000000200 */
[C---:B------:R-:W-:Y:S01]  /*8c50*/  HMMA.16816.F32.BF16 R8, R140.reuse, R166, R8 ;  /* 0x000000a68c08723c */ /* 0x040fe20000041808 */
[----:B------:R-:W5:Y:S07]  /*8c60*/  LDSM.16.M88.4 R164, [R2+0xd100] ;  /* 0x00d1000002a4783b */ /* 0x000f6e0000000200 */
[C---:B-1----:R-:W-:Y:S08]  /*8c70*/  HMMA.16816.F32.BF16 R12, R140.reuse, R136, R12 ;  /* 0x000000888c0c723c */ /* 0x042ff0000004180c */
[C---:B------:R-:W-:Y:S01]  /*8c80*/  HMMA.16816.F32.BF16 R16, R140.reuse, R138, R16 ;  /* 0x0000008a8c10723c */ /* 0x040fe20000041810 */
[----:B------:R-:W1:Y:S07]  /*8c90*/  LDSM.16.M88.4 R136, [R185+UR4+0xe900] ;  /* 0x00e90004b988783b */ /* 0x000e6e0008000200 */
[C---:B---3--:R-:W-:Y:S08]  /*8ca0*/  HMMA.16816.F32.BF16 R20, R140.reuse, R148, R20 ;  /* 0x000000948c14723c */ /* 0x048ff00000041814 */
[C---:B------:R-:W-:Y:S01]  /*8cb0*/  HMMA.16816.F32.BF16 R24, R140.reuse, R150, R24 ;  /* 0x000000968c18723c */ /* 0x040fe20000041818 */
[----:B------:R-:W-:Y:S07]  /*8cc0*/  LDSM.16.M88.4 R148, [R183+0x4000] ;  /* 0x00400000b794783b */ /* 0x000fee0000000200 */
[C---:B----4-:R-:W-:Y:S08]  /*8cd0*/  HMMA.16816.F32.BF16 R28, R140.reuse, R144, R28 ;  /* 0x000000908c1c723c */ /* 0x050ff0000004181c */
[----:B------:R-:W-:Y:S01]  /*8ce0*/  HMMA.16816.F32.BF16 R32, R140, R146, R32 ;  /* 0x000000928c20723c */ /* 0x000fe20000041820 */
[----:B------:R-:W3:Y:S07]  /*8cf0*/  LDSM.16.M88.4 R140, [R185+UR4+0xf100] ;  /* 0x00f10004b98c783b */ /* 0x000eee0008000200 */
[C---:B------:R-:W-:Y:S01]  /*8d00*/  HMMA.16816.F32.BF16 R4, R152.reuse, R156, R4 ;  /* 0x0000009c9804723c */ /* 0x040fe20000041804 */
[----:B------:R-:W4:Y:S07]  /*8d10*/  LDSM.16.M88.4 R144, [R185+UR4+0xf900] ;  /* 0x00f90004b990783b */ /* 0x000f2e0008000200 */
[C---:B------:R-:W-:Y:S01]  /*8d20*/  HMMA.16816.F32.BF16 R8, R152.reuse, R158, R8 ;  /* 0x0000009e9808723c */ /* 0x040fe20000041808 */
[----:B------:R-:W-:Y:S07]  /*8d30*/  LDSM.16.M88.4 R156, [R189+0xe900] ;  /* 0x00e90000bd9c783b */ /* 0x000fee0000000200 */
[C---:B--2---:R-:W-:Y:S08]  /*8d40*/  HMMA.16816.F32.BF16 R12, R152.reuse, R160, R12 ;  /* 0x000000a0980c723c */ /* 0x044ff0000004180c */
[C---:B------:R-:W-:Y:S01]  /*8d50*/  HMMA.16816.F32.BF16 R16, R152.reuse, R162, R16 ;  /* 0x000000a29810723c */ /* 0x040fe20000041810 */
[----:B------:R-:W-:Y:S07]  /*8d60*/  LDSM.16.M88.4 R160, [R189+0xf100] ;  /* 0x00f10000bda0783b */ /* 0x000fee0000000200 */
[C---:B-----5:R-:W-:Y:S08]  /*8d70*/  HMMA.16816.F32.BF16 R20, R152.reuse, R164, R20 ;  /* 0x000000a49814723c */ /* 0x060ff00000041814 */
[C---:B------:R-:W-:Y:S01]  /*8d80*/  HMMA.16816.F32.BF16 R24, R152.reuse, R166, R24 ;  /* 0x000000a69818723c */ /* 0x040fe20000041818 */
[----:B------:R-:W-:Y:S07]  /*8d90*/  LDSM.16.M88.4 R164, [R0+0xe100] ;  /* 0x00e1000000a4783b */ /* 0x000fee0000000200 */
[C---:B------:R-:W-:Y:S08]  /*8da0*/  HMMA.16816.F32.BF16 R28, R152.reuse, R168, R28 ;  /* 0x000000a8981c723c */ /* 0x040ff0000004181c */
[----:B------:R-:W-:Y:S01]  /*8db0*/  HMMA.16816.F32.BF16 R32, R152, R170, R32 ;  /* 0x000000aa9820723c */ /* 0x000fe20000041820 */
[----:B------:R-:W2:Y:S07]  /*8dc0*/  LDSM.16.M88.4 R152, [R189+0xe100] ;  /* 0x00e10000bd98783b */ /* 0x000eae0000000200 */
[C---:B------:R-:W-:Y:S01]  /*8dd0*/  HMMA.16816.F32.BF16 R4, R172.reuse, R176, R4 ;  /* 0x000000b0ac04723c */ /* 0x040fe20000041804 */
[----:B------:R-:W-:Y:S07]  /*8de0*/  LDSM.16.M88.4 R168, [R189+0x10100] ;  /* 0x01010000bda8783b */ /* 0x000fee0000000200 */
[C---:B------:R-:W-:Y:S08]  /*8df0*/  HMMA.16816.F32.BF16 R8, R172.reuse, R178, R8 ;  /* 0x000000b2ac08723c */ /* 0x040ff00000041808 */
[C---:B-1----:R-:W-:Y:S08]  /*8e00*/  HMMA.16816.F32.BF16 R12, R172.reuse, R136, R12 ;  /* 0x00000088ac0c723c */ /* 0x042ff0000004180c */
[C---:B------:R-:W-:Y:S01]  /*8e10*/  HMMA.16816.F32.BF16 R16, R172.reuse, R138, R16 ;  /* 0x0000008aac10723c */ /* 0x040fe20000041810 */
[----:B------:R-:W1:Y:S07]  /*8e20*/  LDSM.16.M88.4 R136, [R189+0xf900] ;  /* 0x00f90000bd88783b */ /* 0x000e6e0000000200 */
[C---:B---3--:R-:W-:Y:S08]  /*8e30*/  HMMA.16816.F32.BF16 R20, R172.reuse, R140, R20 ;  /* 0x0000008cac14723c */ /* 0x048ff00000041814 */
[C---:B------:R-:W-:Y:S01]  /*8e40*/  HMMA.16816.F32.BF16 R24, R172.reuse, R142, R24 ;  /* 0x0000008eac18723c */ /* 0x040fe20000041818 */
[----:B------:R-:W3:Y:S07]  /*8e50*/  LDSM.16.M88.4 R140, [R181+0x4000] ;  /* 0x00400000b58c783b */ /* 0x000eee0000000200 */
[C---:B----4-:R-:W-:Y:S08]  /*8e60*/  HMMA.16816.F32.BF16 R28, R172.reuse, R144, R28 ;  /* 0x00000090ac1c723c */ /* 0x050ff0000004181c */
        /* <DEDUP_REMOVED lines=9> */
[C---:B------:R-:W-:Y:S07]  /*8f00*/  HMMA.16816.F32.BF16 R20, R148.reuse, R160, R20 ;  /* 0x000000a09414723c */ /* 0x040fee0000041814 */
[----:B------:R-:W-:Y:S01]  /*8f10*/  IADD3 R161, R186, UR4, R185 ;  /* 0x00000004baa17c10 */ /* 0x000fe2000fffe0b9 */
[C---:B------:R-:W-:Y:S04]  /*8f20*/  HMMA.16816.F32.BF16 R24, R148.reuse, R162, R24 ;  /* 0x000000a29418723c */ /* 0x040fe80000041818 */
[----:B------:R-:W-:Y:S04]  /*8f30*/  IADD3 R132, R182, R161, RZ ;  /* 0x000000a1b6847210 */ /* 0x000fe80007ffe0ff */
[C---:B-1----:R-:W-:Y:S01]  /*8f40*/  HMMA.16816.F32.BF16 R28, R148.reuse, R136, R28 ;  /* 0x00000088941c723c */ /* 0x042fe2000004181c */
[----:B------:R-:W-:Y:S07]  /*8f50*/  LDSM.16.M88.4 R160, [R132+0xe900] ;  /* 0x00e9000084a0783b */ /* 0x000fee0000000200 */
[----:B------:R-:W-:Y:S01]  /*8f60*/  HMMA.16816.F32.BF16 R32, R148, R138, R32 ;  /* 0x0000008a9420723c */ /* 0x000fe20000041820 */
[----:B------:R-:W1:Y:S07]  /*8f70*/  LDSM.16.M88.4 R136, [R0+0xf900] ;  /* 0x00f900000088783b */ /* 0x000e6e0000000200 */
[C---:B---3--:R-:W-:Y:S01]  /*8f80*/  HMMA.16816.F32.BF16 R4, R140.reuse, R164, R4 ;  /* 0x000000a48c04723c */ /* 0x048fe20000041804 */
[----:B------:R-:W3:Y:S07]  /*8f90*/  LDSM.16.M88.4 R148, [R180+0x4000] ;  /* 0x00400000b494783b */ /* 0x000eee0000000200 */
[C---:B------:R-:W-:Y:S01]  /*8fa0*/  HMMA.16816.F32.BF16 R8, R140.reuse, R166, R8 ;  /* 0x000000a68c08723c */ /* 0x040fe20000041808 */
[----:B------:R-:W-:Y:S07]  /*8fb0*/  LDSM.16.M88.4 R164, [R185+UR4+0x11100] ;  /* 0x01110004b9a4783b */ /* 0x000fee0008000200 */
[C---:B----4-:R-:W-:Y:S08]  /*8fc0*/  HMMA.16816.F32.BF16 R12, R140.reuse, R144, R12 ;  /* 0x000000908c0c723c */ /* 0x050ff0000004180c */
[C---:B------:R-:W-:Y:S01]  /*8fd0*/  HMMA.16816.F32.BF16 R16, R140.reuse, R146, R16 ;  /* 0x000000928c10723c */ /* 0x040fe20000041810 */
[----:B------:R-:W4:Y:S07]  /*8fe0*/  LDSM.16.M88.4 R144, [R132+0xf100] ;  /* 0x00f100008490783b */ /* 0x000f2e0000000200 */
[C---:B--2---:R-:W-:Y:S08]  /*8ff0*/  HMMA.16816.F32.BF16 R20, R140.reuse, R152, R20 ;  /* 0x000000988c14723c */ /* 0x044ff00000041814 */
[C---:B------:R-:W-:Y:S01]  /*9000*/  HMMA.16816.F32.BF16 R24, R140.reuse, R154, R24 ;  /* 0x0000009a8c18723c */ /* 0x040fe20000041818 */
[----:B------:R-:W2:Y:S07]  /*9010*/  LDSM.16.M88.4 R152, [R132+0xf900] ;  /* 0x00f900008498783b */ /* 0x000eae0000000200 */
[C---:B-1----:R-:W-:Y:S08]  /*9020*/  HMMA.16816.F32.BF16 R28, R140.reuse, R136, R28 ;  /* 0x000000888c1c723c */ /* 0x042ff0000004181c */
[----:B------:R-:W-:Y:S01]  /*9030*/  HMMA.16816.F32.BF16 R32, R140, R138, R32 ;  /* 0x0000008a8c20723c */ /* 0x000fe20000041820 */
[----:B------:R-:W-:Y:S07]  /*9040*/  LDSM.16.M88.4 R136, [R187+0x8000] ;  /* 0x00800000bb88783b */ /* 0x000fee0000000200 */
[C---:B---3--:R-:W-:Y:S01]  /*9050*/  HMMA.16816.F32.BF16 R4, R148.reuse, R156, R4 ;  /* 0x0000009c9404723c */ /* 0x048fe20000041804 */
[----:B------:R-:W1:Y:S07]  /*9060*/  LDSM.16.M88.4 R140, [R185+UR4+0x10100] ;  /* 0x01010004b98c783b */ /* 0x000e6e0008000200 */
[C---:B------:R-:W-:Y:S01]  /*9070*/  HMMA.16816.F32.BF16 R8, R148.reuse, R158, R8 ;  /* 0x0000009e9408723c */ /* 0x040fe20000041808 */
[----:B------:R-:W3:Y:S07]  /*9080*/  LDSM.16.M88.4 R156, [R185+UR4+0x10900] ;  /* 0x01090004b99c783b */ /* 0x000eee0008000200 */
[C---:B------:R-:W-:Y:S08]  /*9090*/  HMMA.16816.F32.BF16 R12, R148.reuse, R160, R12 ;  /* 0x000000a0940c723c */ /* 0x040ff0000004180c */
[C---:B------:R-:W-:Y:S01]  /*90a0*/  HMMA.16816.F32.BF16 R16, R148.reuse, R162, R16 ;  /* 0x000000a29410723c */ /* 0x040fe20000041810 */
[----:B------:R-:W5:Y:S07]  /*90b0*/  LDSM.16.M88.4 R160, [R185+UR4+0x11900] ;  /* 0x01190004b9a0783b */ /* 0x000f6e0008000200 */
[C---:B----4-:R-:W-:Y:S08]  /*90c0*/  HMMA.16816.F32.BF16 R20, R148.reuse, R144, R20 ;  /* 0x000000909414723c */ /* 0x050ff00000041814 */
[C---:B------:R-:W-:Y:S01]  /*90d0*/  HMMA.16816.F32.BF16 R24, R148.reuse, R146, R24 ;  /* 0x000000929418723c */ /* 0x040fe20000041818 */
[----:B------:R-:W4:Y:S07]  /*90e0*/  LDSM.16.M88.4 R144, [R183+0x8000] ;  /* 0x00800000b790783b */ /* 0x000f2e0000000200 */
[C---:B--2---:R-:W-:Y:S08]  /*90f0*/  HMMA.16816.F32.BF16 R28, R148.reuse, R152, R28 ;  /* 0x00000098941c723c */ /* 0x044ff0000004181c */
        /* <DEDUP_REMOVED lines=8> */
[----:B------:R-:W-:Y:S07]  /*9180*/  LDSM.16.M88.4 R156, [R181+0x8000] ;  /* 0x00800000b59c783b */ /* 0x000fee0000000200 */
[C---:B------:R-:W-:Y:S08]  /*9190*/  HMMA.16816.F32.BF16 R20, R136.reuse, R164, R20 ;  /* 0x000000a48814723c */ /* 0x040ff00000041814 */
[C---:B------:R-:W-:Y:S01]  /*91a0*/  HMMA.16816.F32.BF16 R24, R136.reuse, R166, R24 ;  /* 0x000000a68818723c */ /* 0x040fe20000041818 */
[----:B------:R-:W3:Y:S07]  /*91b0*/  LDSM.16.M88.4 R164, [R0+0x10100] ;  /* 0x0101000000a4783b */ /* 0x000eee0000000200 */
[C---:B-----5:R-:W-:Y:S08]  /*91c0*/  HMMA.16816.F32.BF16 R28, R136.reuse, R160, R28 ;  /* 0x000000a0881c723c */ /* 0x060ff0000004181c */
[----:B------:R-:W-:Y:S01]  /*91d0*/  HMMA.16816.F32.BF16 R32, R136, R162, R32 ;  /* 0x000000a28820723c */ /* 0x000fe20000041820 */
[----:B------:R-:W5:Y:S07]  /*91e0*/  LDSM.16.M88.4 R136, [R0+0x10900] ;  /* 0x010900000088783b */ /* 0x000f6e0000000200 */
[C---:B----4-:R-:W-:Y:S01]  /*91f0*/  HMMA.16816.F32.BF16 R4, R144.reuse, R168, R4 ;  /* 0x000000a89004723c */ /* 0x050fe20000041804 */
[----:B------:R-:W4:Y:S07]  /*9200*/  LDSM.16.M88.4 R160, [R0+0x11100] ;  /* 0x0111000000a0783b */ /* 0x000f2e0000000200 */
        /* <DEDUP_REMOVED lines=8> */
[C---:B------:R-:W-:Y:S08]  /*9290*/  HMMA.16816.F32.BF16 R28, R144.reuse, R152, R28 ;  /* 0x00000098901c723c */ /* 0x040ff0000004181c */
[----:B------:R-:W-:Y:S01]  /*92a0*/  HMMA.16816.F32.BF16 R32, R144, R154, R32 ;  /* 0x0000009a9020723c */ /* 0x000fe20000041820 */
[----:B------:R-:W-:Y:S07]  /*92b0*/  LDSM.16.M88.4 R144, [R132+0x11900] ;  /* 0x011900008490783b */ /* 0x000fee0000000200 */
[C---:B---3--:R-:W-:Y:S08]  /*92c0*/  HMMA.16816.F32.BF16 R4, R156.reuse, R164, R4 ;  /* 0x000000a49c04723c */ /* 0x048ff00000041804 */
[C---:B------:R-:W-:Y:S08]  /*92d0*/  HMMA.16816.F32.BF16 R8, R156.reuse, R166, R8 ;  /* 0x000000a69c08723c */ /* 0x040ff00000041808 */
[C---:B-----5:R-:W-:Y:S08]  /*92e0*/  HMMA.16816.F32.BF16 R12, R156.reuse, R136, R12 ;  /* 0x000000889c0c723c */ /* 0x060ff0000004180c */
[C---:B------:R-:W-:Y:S01]  /*92f0*/  HMMA.16816.F32.BF16 R16, R156.reuse, R138, R16 ;  /* 0x0000008a9c10723c */ /* 0x040fe20000041810 */
[----:B------:R-:W3:Y:S01]  /*9300*/  LDSM.16.M88.4 R136, [R132+0x11100] ;  /* 0x011100008488783b */ /* 0x000ee20000000200 */
[----:B------:R-:W-:Y:S06]  /*9310*/  DEPBAR.LE SB0, 0x2 ;  /* 0x000080800000791a */ /* 0x000fec0000000000 */
[C---:B----4-:R-:W-:Y:S01]  /*9320*/  HMMA.16816.F32.BF16 R20, R156.reuse, R160, R20 ;  /* 0x000000a09c14723c */ /* 0x050fe20000041814 */
[----:B------:R-:W-:Y:S07]  /*9330*/  BAR.SYNC.DEFER_BLOCKING 0x0 ;  /* 0x0000000000007b1d */ /* 0x000fee0000010000 */
[C---:B------:R-:W-:Y:S08]  /*9340*/  HMMA.16816.F32.BF16 R24, R156.reuse, R162, R24 ;  /* 0x000000a29c18723c */ /* 0x040ff00000041818 */
[C---:B--2---:R-:W-:Y:S08]  /*9350*/  HMMA.16816.F32.BF16 R28, R156.reuse, R148, R28 ;  /* 0x000000949c1c723c */ /* 0x044ff0000004181c */
[----:B------:R-:W-:Y:S08]  /*9360*/  HMMA.16816.F32.BF16 R32, R156, R150, R32 ;  /* 0x000000969c20723c */ /* 0x000ff00000041820 */
[C---:B------:R-:W-:Y:S01]  /*9370*/  HMMA.16816.F32.BF16 R4, R168.reuse, R172, R4 ;  /* 0x000000aca804723c */ /* 0x040fe20000041804 */
[----:B------:R-:W-:Y:S07]  /*9380*/  LDSM.16.MT88.4 R152, [R134+UR4+0x2900] ;  /* 0x002900048698783b */ /* 0x000fee0008004200 */
[C---:B------:R-:W-:Y:S08]  /*9390*/  HMMA.16816.F32.BF16 R8, R168.reuse, R174, R8 ;  /* 0x000000aea808723c */ /* 0x040ff00000041808 */
[C---:B-1----:R-:W-:Y:S08]  /*93a0*/  HMMA.16816.F32.BF16 R12, R168.reuse, R140, R12 ;  /* 0x0000008ca80c723c */ /* 0x042ff0000004180c */
[C---:B------:R-:W-:Y:S04]  /*93b0*/  HMMA.16816.F32.BF16 R16, R168.reuse, R142, R16 ;  /* 0x0000008ea810723c */ /* 0x040fe80000041810 */
[----:B------:R-:W-:Y:S02]  /*93c0*/  FMNMX.FTZ R0, R4, R133, !PT ;  /* 0x0000008504007209 */ /* 0x000fe40007810000 */
[----:B------:R-:W-:Y:S02]  /*93d0*/  FMNMX.FTZ R2, R6, R3, !PT ;  /* 0x0000000306027209 */ /* 0x000fe40007810000 */
[C---:B---3--:R-:W-:Y:S04]  /*93e0*/  HMMA.16816.F32.BF16 R20, R168.reuse, R136, R20 ;  /* 0x00000088a814723c */ /* 0x048fe80000041814 */
[----:B------:R-:W-:Y:S02]  /*93f0*/  FMNMX.FTZ R143, R5, R0, !PT ;  /* 0x00000000058f7209 */ /* 0x000fe40007810000 */
[----:B------:R-:W-:Y:S02]  /*9400*/  FMNMX.FTZ R149, R7, R2, !PT ;  /* 0x0000000207957209 */ /* 0x000fe40007810000 */
[C---:B------:R-:W-:Y:S01]  /*9410*/  HMMA.16816.F32.BF16 R24, R168.reuse, R138, R24 ;  /* 0x0000008aa818723c */ /* 0x040fe20000041818 */
[----:B------:R-:W-:Y:S03]  /*9420*/  LDSM.16.MT88.4 R136, [R135+UR4+0x100] ;  /* 0x000100048788783b */ /* 0x000fe60008004200 */
[----:B------:R-:W-:Y:S02]  /*9430*/  FMNMX.FTZ R0, R8, R143, !PT ;  /* 0x0000008f08007209 */ /* 0x000fe40007810000 */
[----:B------:R-:W-:Y:S02]  /*9440*/  FMNMX.FTZ R2, R10, R149, !PT ;  /* 0x000000950a027209 */ /* 0x000fe40007810000 */
[C---:B------:R-:W-:Y:S04]  /*9450*/  HMMA.16816.F32.BF16 R28, R168.reuse, R144, R28 ;  /* 0x00000090a81c723c */ /* 0x040fe8000004181c */
        /* <DEDUP_REMOVED lines=74> */
[C---:B------:R-:W-:Y:S02]  /*9900*/  FMUL.FTZ R103, R3.reuse, R103 ;  /* 0x0000006703677220 */ /* 0x040fe40000410000 */
[----:B------:R-:W4:Y:S01]  /*9910*/  MUFU.EX2 R160, R160 ;  /* 0x000000a000a07308 */ /* 0x000f220000000800 */
[C---:B------:R-:W-:Y:S02]  /*9920*/  FMUL.FTZ R104, R132.reuse, R104 ;  /* 0x0000006884687220 */ /* 0x040fe40000410000 */
[----:B------:R-:W-:Y:S01]  /*9930*/  FMUL.FTZ R105, R132, R105 ;  /* 0x0000006984697220 */ /* 0x000fe20000410000 */
        /* <DEDUP_REMOVED lines=37> */
[----:B------:R-:W-:Y:S02]  /*9b90*/  FMUL.FTZ R121, R132, R121 ;  /* 0x0000007984797220 */ /* 0x000fe40000410000 */
[C---:B------:R-:W-:Y:S01]  /*9ba0*/  FMUL.FTZ R122, R3.reuse, R122 ;  /* 0x0000007a037a7220 */ /* 0x040fe20000410000 */
        /* <DEDUP_REMOVED lines=111> */
[----:B------:R-:W-:Y:S03]  /*a2a0*/  FMUL.FTZ R97, R132, R97 ;  /* 0x0000006184617220 */ /* 0x000fe60000410000 */
[C---:B------:R-:W-:Y:S03]  /*a2b0*/  HMMA.16816.F32.BF16 R92, R128.reuse, R12, R92 ;  /* 0x0000000c805c723c */ /* 0x040fe6000004185c */
[C---:B------:R-:W-:Y:S02]  /*a2c0*/  FMUL.FTZ R98, R3.reuse, R98 ;  /* 0x0000006203627220 */ /* 0x040fe40000410000 */
[C---:B------:R-:W-:Y:S02]  /*a2d0*/  FMUL.FTZ R99, R3.reuse, R99 ;  /* 0x0000006303637220 */ /* 0x040fe40000410000 */
[----:B-1----:R-:W-:Y:S01]  /*a2e0*/  F2FP.BF16.PACK_AB R12, R168, R167 ;  /* 0x000000a7a80c723e */ /* 0x002fe200000010ff */
[----:B------:R-:W-:Y:S01]  /*a2f0*/  FFMA.FTZ R157, R132, R197, R157 ;  /* 0x000000c5849d7223 */ /* 0x000fe2000001009d */
[----:B----4-:R-:W-:Y:S03]  /*a300*/  F2FP.BF16.PACK_AB R13, R170, R169 ;  /* 0x000000a9aa0d723e */ /* 0x010fe600000010ff */
[----:B------:R-:W-:Y:S01]  /*a310*/  HMMA.16816.F32.BF16 R96, R128, R14, R96 ;  /* 0x0000000e8060723c */ /* 0x000fe20000041860 */
[----:B------:R-:W-:Y:S02]  /*a320*/  LDSM.16.MT88.4 R128, [R133+0x4900] ;  /* 0x004900008580783b */ /* 0x000fe40000004200 */
[----:B------:R-:W-:Y:S02]  /*a330*/  FFMA.FTZ R161, R3, R196, R161 ;  /* 0x000000c403a17223 */ /* 0x000fe400000100a1 */
[----:B------:R-:W-:Y:S02]  /*a340*/  FADD.FTZ R158, R158, R157 ;  /* 0x0000009d9e9e7221 */ /* 0x000fe40000010000 */
[----:B------:R-:W-:Y:S01]  /*a350*/  F2FP.BF16.PACK_AB R14, R172, R171 ;  /* 0x000000abac0e723e */ /* 0x000fe200000010ff */
        /* <DEDUP_REMOVED lines=16> */
[----:B------:R-:W-:Y:S04]  /*a460*/  FADD.FTZ R3, R171, R168 ;  /* 0x000000a8ab037221 */ /* 0x000fe80000010000 */
[C---:B---3--:R-:W-:Y:S04]  /*a470*/  HMMA.16816.F32.BF16 R108, R12.reuse, R136, R108 ;  /* 0x000000880c6c723c */ /* 0x048fe8000004186c */
[----:B------:R-:W-:Y:S04]  /*a480*/  FADD.FTZ R3, R172, R3 ;  /* 0x00000003ac037221 */ /* 0x000fe80000010000 */
        /* <DEDUP_REMOVED lines=55> */
[----:B---3--:R-:W-:Y:S07]  /*a800*/  F2FP.BF16.PACK_AB R15, R155, R154 ;  /* 0x0000009a9b0f723e */ /* 0x008fee00000010ff */
[C---:B--2---:R-:W-:Y:S08]  /*a810*/  HMMA.16816.F32.BF16 R4, R12.reuse, R16, R4 ;  /* 0x000000100c04723c */ /* 0x044ff00000041804 */
        /* <DEDUP_REMOVED lines=36> */
[----:B------:R-:W-:Y:S02]  /*aa60*/  F2FP.BF16.PACK_AB R14, R166, R179 ;  /* 0x000000b3a60e723e */ /* 0x000fe400000010ff */
[----:B------:R-:W-:Y:S07]  /*aa70*/  F2FP.BF16.PACK_AB R15, R204, R189 ;  /* 0x000000bdcc0f723e */ /* 0x000fee00000010ff */
[C---:B----4-:R-:W-:Y:S08]  /*aa80*/  HMMA.16816.F32.BF16 R128, R12.reuse, R124, R4 ;  /* 0x0000007c0c80723c */ /* 0x050ff00000041804 */
        /* <DEDUP_REMOVED lines=31> */
[----:B------:R-:W-:Y:S01]  /*ac80*/  FADD.FTZ R10, R154, R151 ;  /* 0x000000979a0a7221 */ /* 0x000fe20000010000 */
[C---:B------:R-:W-:Y:S03]  /*ac90*/  HMMA.16816.F32.BF16 R92, R12.reuse, R20, R92 ;  /* 0x000000140c5c723c */ /* 0x040fe6000004185c */
        /* <DEDUP_REMOVED lines=8> */
[----:B------:R-:W-:Y:S01]  /*ad20*/  FADD.FTZ R196, R204, R189 ;  /* 0x000000bdccc47221 */ /* 0x000fe20000010000 */
[----:B------:R-:W-:-:S05]  /*ad30*/  @!P0 BRA `(.L_x_1560) ;  /* 0x0000035000008947 */ /* 0x000fca0003800000 */
[----:B------:R-:W-:Y:S01]  /*ad40*/  ULEA UR4, UR23, UR7, 0x6 ;  /* 0x0000000717047291 */ /* 0x000fe2000f8e303f */
[----:B------:R-:W-:Y:S01]  /*ad50*/  ISETP.NE.AND P1, PT, R190, 0x1, PT ;  /* 0x00000001be00780c */ /* 0x000fe20003f25270 */
[----:B------:R-:W-:Y:S02]  /*ad60*/  IMAD.MOV.U32 R192, RZ, RZ, RZ ;  /* 0x000000ffffc07224 */ /* 0x000fe400078e00ff */
[----:B------:R-:W-:Y:S02]  /*ad70*/  IMAD.U32 R15, RZ, RZ, UR13 ;  /* 0x0000000dff0f7e24 */ /* 0x000fe4000f8e00ff */
        /* <DEDUP_REMOVED lines=15> */
[----:B-1----:R-:W-:Y:S05]  /*ae70*/  IMAD.WIDE.U32 R4, R193, c[0x0][0x1e0], RZ ;  /* 0x00007800c1047a25 */ /* 0x002fea00078e00ff */
[----:B------:R-:W-:Y:S02]  /*ae80*/  IADD3 R5, R5, R3, RZ ;  /* 0x0000000305057210 */ /* 0x000fe40007ffe0ff */
        /* <DEDUP_REMOVED lines=9> */
[----:B------:R-:W-:Y:S03]  /*af20*/  IMAD R4, R15, 0x3000, R194 ;  /* 0x000030000f047824 */ /* 0x000fe600078e02c2 */
[----:B------:R-:W2:Y:S01]  /*af30*/  SHFL.IDX PT, R11, R6, RZ, 0x181f ;  /* 0x00181fff060b7589 */ /* 0x000ea200000e0000 */
[----:B------:R-:W-:Y:S03]  /*af40*/  IMAD.SHL.U32 R3, R4, 0x2, RZ ;  /* 0x0000000204037824 */ /* 0x000fe600078e00ff */
[----:B------:R-:W3:Y:S04]  /*af50*/  SHFL.IDX PT, R5, R16, 0x1, 0x181f ;  /* 0x00381f0010057f89 */ /* 0x000ee800000e0000 */
[----:B------:R4:W5:Y:S01]  /*af60*/  SHFL.IDX PT, R7, R6, 0x1, 0x181f ;  /* 0x00381f0006077f89 */ /* 0x00096200000e0000 */
[CC--:B-1----:R-:W-:Y:S02]  /*af70*/  IADD3 R12, P0, R9.reuse, R201.reuse, RZ ;  /* 0x000000c9090c7210 */ /* 0x0c2fe40007f1e0ff */
[----:B------:R-:W-:Y:S03]  /*af80*/  IADD3 R8, P1, R9, R202, RZ ;  /* 0x000000ca09087210 */ /* 0x000fe60007f3e0ff */
[--C-:B--2---:R-:W-:Y:S01]  /*af90*/  IMAD.X R13, R11, 0x1, R188.reuse, P0 ;  /* 0x000000010b0d7824 */ /* 0x104fe200000e06bc */
[----:B------:R-:W-:Y:S02]  /*afa0*/  IADD3 R14, P0, R9, R198, RZ ;  /* 0x000000c6090e7210 */ /* 0x000fe40007f1e0ff */
[----:B------:R-:W-:Y:S02]  /*afb0*/  IADD3.X R9, R11, R200, RZ, P1, !PT ;  /* 0x000000c80b097210 */ /* 0x000fe40000ffe4ff */
[----:B------:R1:W-:Y:S01]  /*afc0*/  LDGSTS.E.BYPASS.LTC128B.128 [R3+0xc100], [R12.64], !P5 ;  /* 0x0c1000000c037fae */ /* 0x0003e2000e901d4a */
[----:B---3--:R-:W-:Y:S01]  /*afd0*/  IADD3 R10, P2, R5, R201, RZ ;  /* 0x000000c9050a7210 */ /* 0x008fe20007f5e0ff */
[--C-:B------:R-:W-:Y:S01]  /*afe0*/  IMAD.X R15, R11, 0x1, R199.reuse, P0 ;  /* 0x000000010b0f7824 */ /* 0x100fe200000e06c7 */
[C---:B------:R-:W-:Y:S01]  /*aff0*/  IADD3 R4, P1, R5.reuse, R202, RZ ;  /* 0x000000ca05047210 */ /* 0x040fe20007f3e0ff */
[----:B------:R1:W-:Y:S01]  /*b000*/  LDGSTS.E.BYPASS.LTC128B.128 [R3+0xe100], [R8.64], !P4 ;  /* 0x0e10000008037fae */ /* 0x0003e2000e101d4a */
[----:B----4-:R-:W-:Y:S01]  /*b010*/  IADD3 R6, P0, R5, R198, RZ ;  /* 0x000000c605067210 */ /* 0x010fe20007f1e0ff */
[C---:B-----5:R-:W-:Y:S01]  /*b020*/  IMAD.X R11, R7.reuse, 0x1, R188, P2 ;  /* 0x00000001070b7824 */ /* 0x060fe200010e06bc */
[C---:B------:R-:W-:Y:S01]  /*b030*/  IADD3.X R5, R7.reuse, R200, RZ, P1, !PT ;  /* 0x000000c807057210 */ /* 0x040fe20000ffe4ff */
[----:B------:R1:W-:Y:S02]  /*b040*/  LDGSTS.E.BYPASS.LTC128B.128 [R3+0x10100], [R14.64], !P6 ;  /* 0x101000000e037fae */ /* 0x0003e4000f101d4a */
[----:B------:R-:W-:Y:S02]  /*b050*/  IMAD.X R7, R7, 0x1, R199, P0 ;  /* 0x0000000107077824 */ /* 0x000fe400000e06c7 */
[----:B------:R1:W-:Y:S04]  /*b060*/  LDGSTS.E.BYPASS.LTC128B.128 [R3+0xd100], [R10.64], !P5 ;  /* 0x0d1000000a037fae */ /* 0x0003e8000e901d4a */
[----:B------:R1:W-:Y:S04]  /*b070*/  LDGSTS.E.BYPASS.LTC128B.128 [R3+0xf100], [R4.64], !P4 ;  /* 0x0f10000004037fae */ /* 0x0003e8000e101d4a */
[----:B------:R1:W-:Y:S02]  /*b080*/  LDGSTS.E.BYPASS.LTC128B.128 [R3+0x11100], [R6.64], !P6 ;  /* 0x1110000006037fae */ /* 0x0003e4000f101d4a */
.L_x_1560:
[----:B------:R-:W-:Y:S01]  /*b090*/  UIADD3 UR4, UR23, -0x1, URZ ;  /* 0xffffffff17047890 */ /* 0x000fe2000fffe03f */
[----:B------:R-:W0:Y:S01]  /*b0a0*/  LDGDEPBAR ;  /* 0x00000000000079af */ /* 0x000e220000000000 */
[----:B------:R-:W-:Y:S01]  /*b0b0*/  UIADD3 UR9, UR5, 0x1, URZ ;  /* 0x0000000105097890 */ /* 0x000fe2000fffe03f */
[----:B------:R-:W-:Y:S01]  /*b0c0*/  ISETP.LT.AND P0, PT, RZ, UR23, PT ;  /* 0x00000017ff007c0c */ /* 0x000fe2000bf01270 */
[----:B------:R-:W-:Y:S01]  /*b0d0*/  UISETP.GE.AND UP0, UPT, UR5, 0x1, UPT ;  /* 0x000000010500788c */ /* 0x000fe2000bf06270 */
[----:B-1----:R-:W-:Y:S01]  /*b0e0*/  IMAD.MOV.U32 R3, RZ, RZ, R0 ;  /* 0x000000ffff037224 */ /* 0x002fe200078e0000 */
[----:B------:R-:W-:Y:S01]  /*b0f0*/  MOV R133, R2 ;  /* 0x0000000200857202 */ /* 0x000fe20000000f00 */
[----:B------:R-:W-:Y:S02]  /*b100*/  UMOV UR23, UR4 ;  /* 0x0000000400177c82 */ /* 0x000fe40008000000 */
[----:B------:R-:W-:Y:S07]  /*b110*/  USEL UR5, UR9, URZ, !UP0 ;  /* 0x0000003f09057287 */ /* 0x000fee000c000000 */
[----:B------:R-:W-:-:S05]  /*b120*/  @P0 BRA `(.L_x_1561) ;  /* 0xffffd58000000947 */ /* 0x000fca000383ffff */
.L_x_1558:
        /* <DEDUP_REMOVED lines=122> */
.L_x_1544:
        /* <DEDUP_REMOVED lines=152> */
[----:B---3--:R-:W-:-:S05]  /*c250*/  IMAD.U32 R15, RZ, RZ, UR5 ;  /* 0x00000005ff0f7e24 */ /* 0x008fca000f8e00ff */
[----:B------:R1:W5:Y:S01]  /*c260*/  @P1 LDG.E R5, [R14.64] ;  /* 0x0000000a0e051981 */ /* 0x000362000c1e1900 */
[----:B------:R-:W-:Y:S02]  /*c270*/  UMOV UR20, URZ ;  /* 0x0000003f00147c82 */ /* 0x000fe40008000000 */
[----:B------:R-:W-:Y:S01]  /*c280*/  UMOV UR21, URZ ;  /* 0x0000003f00157c82 */ /* 0x000fe20008000000 */
[----:B----4-:R-:W2:Y:S02]  /*c290*/  @P0 R2UR UR5, R6 ;  /* 0x00000000060503c2 */ /* 0x010ea400000e0000 */
        /* <DEDUP_REMOVED lines=8> */
.L_x_1563:
[----:B-1----:R-:W-:Y:S01]  /*c320*/  SHF.R.S32.HI R9, RZ, 0x1f, R2 ;  /* 0x0000001fff097819 */ /* 0x002fe20000011402 */
[----:B------:R-:W1:Y:S01]  /*c330*/  S2R R57, SR_CTAID.X ;  /* 0x0000000000397919 */ /* 0x000e620000002500 */
[----:B------:R-:W-:Y:S01]  /*c340*/  LOP3.LUT R13, R4, 0xffffffe0, RZ, 0xc0, !PT ;  /* 0xffffffe0040d7812 */ /* 0x000fe200078ec0ff */
[----:B------:R-:W-:Y:S01]  /*c350*/  IMAD.MOV.U32 R6, RZ, RZ, c[0x0][0x4e8] ;  /* 0x00013a00ff067624 */ /* 0x000fe200078e00ff */
[----:B------:R-:W-:Y:S01]  /*c360*/  LEA.HI R9, R9, R2, RZ, 0x3 ;  /* 0x0000000209097211 */ /* 0x000fe200078f18ff */
[----:B------:R-:W-:Y:S01]  /*c370*/  UMOV UR14, UR20 ;  /* 0x00000014000e7c82 */ /* 0x000fe20008000000 */
[----:B------:R-:W-:Y:S01]  /*c380*/  BSSY B0, `(.L_x_1564) ;  /* 0x000008c000007945 */ /* 0x000fe20003800000 */
[----:B------:R-:W-:Y:S01]  /*c390*/  IMAD.IADD R4, R0, 0x1, -R13 ;  /* 0x0000000100047824 */ /* 0x000fe200078e0a0d */
[----:B------:R-:W-:Y:S01]  /*c3a0*/  LOP3.LUT R9, R9, 0xffffff8, RZ, 0xc0, !PT ;  /* 0x0ffffff809097812 */ /* 0x000fe200078ec0ff */
[----:B------:R-:W-:Y:S01]  /*c3b0*/  UMOV UR15, UR21 ;  /* 0x00000015000f7c82 */ /* 0x000fe20008000000 */
[----:B------:R-:W-:Y:S01]  /*c3c0*/  ISETP.NE.AND P1, PT, R6, 0x1, PT ;  /* 0x000000010600780c */ /* 0x000fe20003f25270 */
[----:B------:R-:W-:Y:S01]  /*c3d0*/  ULDC.64 UR12, c[0x0][0x490] ;  /* 0x00012400000c7ab9 */ /* 0x000fe20000000a00 */
[----:B------:R-:W-:Y:S01]  /*c3e0*/  LEA.HI R6, R11, R11, RZ, 0x1 ;  /* 0x0000000b0b067211 */ /* 0x000fe200078f08ff */
[----:B------:R-:W-:Y:S01]  /*c3f0*/  IMAD.IADD R2, R2, 0x1, -R9 ;  /* 0x0000000102027824 */ /* 0x000fe200078e0a09 */
[----:B------:R-:W-:Y:S01]  /*c400*/  SHF.R.S32.HI R9, RZ, 0x1f, R4 ;  /* 0x0000001fff097819 */ /* 0x000fe20000011404 */
[----:B------:R-:W-:Y:S01]  /*c410*/  UIMAD.WIDE.U32 UR14, UR6, UR12, UR14 ;  /* 0x0000000c060e72a5 */ /* 0x000fe2000f8e000e */
[----:B------:R-:W-:Y:S01]  /*c420*/  LOP3.LUT R6, R6, 0x1ffffffe, RZ, 0xc0, !PT ;  /* 0x1ffffffe06067812 */ /* 0x000fe200078ec0ff */
[----:B------:R-:W-:Y:S01]  /*c430*/  UIMAD UR12, UR7, UR12, URZ ;  /* 0x0000000c070c72a4 */ /* 0x000fe2000f8e023f */
[----:B------:R-:W-:Y:S01]  /*c440*/  LEA.HI R9, R9, R4, RZ, 0x2 ;  /* 0x0000000409097211 */ /* 0x000fe200078f10ff */
[----:B------:R-:W-:Y:S01]  /*c450*/  ULDC.64 UR4, c[0x0][0x3a0] ;  /* 0x0000e80000047ab9 */ /* 0x000fe20000000a00 */
        /* <DEDUP_REMOVED lines=11> */
[----:B------:R-:W-:Y:S01]  /*c510*/  USEL UR17, UR8, URZ, !UP1 ;  /* 0x0000003f08117287 */ /* 0x000fe2000c800000 */
[----:B------:R-:W-:Y:S01]  /*c520*/  IMAD.SHL.U32 R3, R3, 0x8, RZ ;  /* 0x0000000803037824 */ /* 0x000fe200078e00ff */
[----:B------:R-:W-:Y:S02]  /*c530*/  UIMAD.WIDE.U32 UR18, UR20, UR4, URZ ;  /* 0x00000004141272a5 */ /* 0x000fe4000f8e003f */
[----:B-1----:R-:W-:Y:S01]  /*c540*/  LEA R6, R57, R6, 0x7 ;  /* 0x0000000639067211 */ /* 0x002fe200078e38ff */
[----:B------:R-:W-:Y:S02]  /*c550*/  ULDC.64 UR8, c[0x0][0x498] ;  /* 0x0001260000087ab9 */ /* 0x000fe40000000a00 */
[----:B------:R-:W-:Y:S02]  /*c560*/  UIMAD UR16, UR20, UR5, UR16 ;  /* 0x00000005141072a4 */ /* 0x000fe4000f8e0210 */
        /* <DEDUP_REMOVED lines=26> */
[----:B------:R-:W-:Y:S01]  /*c710*/  LOP3.LUT R11, R11, 0x1c0, RZ, 0xc0, !PT ;  /* 0x000001c00b0b7812 */ /* 0x000fe200078ec0ff */
[----:B------:R-:W-:-:S02]  /*c720*/  ULDC.64 UR6, c[0x0][0x3f0] ;  /* 0x0000fc0000067ab9 */ /* 0x000fc40000000a00 */
[----:B------:R-:W-:Y:S01]  /*c730*/  IMAD R13, R57, 0x80, R0 ;  /* 0x00000080390d7824 */ /* 0x000fe200078e0200 */
[----:B------:R-:W-:Y:S01]  /*c740*/  LEA R16, P0, R14, c[0x0][0x450], 0x2 ;  /* 0x000114000e107a11 */ /* 0x000fe200078010ff */
[----:B------:R-:W-:Y:S01]  /*c750*/  IMAD R17, R6, c[0x0][0x48c], R17 ;  /* 0x0001230006117a24 */ /* 0x000fe200078e0211 */
[----:B------:R-:W-:Y:S01]  /*c760*/  UIMAD UR12, UR12, UR6, URZ ;  /* 0x000000060c0c72a4 */ /* 0x000fe2000f8e023f */
[----:B------:R-:W-:Y:S01]  /*c770*/  @P1 IMAD.HI.U32 R10, R13, c[0x0][0x4ec], RZ ;  /* 0x00013b000d0a1a27 */ /* 0x000fe200078e00ff */
[----:B------:R-:W-:Y:S01]  /*c780*/  UIADD3 UR19, UR19, UR5, URZ ;  /* 0x0000000513137290 */ /* 0x000fe2000fffe03f */
[----:B------:R-:W-:Y:S01]  /*c790*/  SHF.R.U32.HI R6, RZ, 0x3, R11 ;  /* 0x00000003ff067819 */ /* 0x000fe2000001160b */
[----:B------:R-:W-:Y:S01]  /*c7a0*/  UIMAD UR7, UR17, UR7, UR12 ;  /* 0x00000007110772a4 */ /* 0x000fe2000f8e020c */
[----:B------:R-:W-:Y:S01]  /*c7b0*/  IMAD.IADD R12, R15, 0x1, R17 ;  /* 0x000000010f0c7824 */ /* 0x000fe200078e0211 */
[----:B------:R-:W-:Y:S01]  /*c7c0*/  UIMAD.WIDE.U32 UR18, UR17, UR6, UR18 ;  /* 0x00000006111272a5 */ /* 0x000fe2000f8e0012 */
[----:B------:R-:W-:Y:S01]  /*c7d0*/  IMAD.SHL.U32 R0, R9, 0x8, RZ ;  /* 0x0000000809007824 */ /* 0x000fe200078e00ff */
[----:B------:R-:W-:Y:S01]  /*c7e0*/  SHFL.IDX PT, R50, R16, RZ, 0x1c1f ;  /* 0x001c1fff10327589 */ /* 0x000fe200000e0000 */
[----:B------:R-:W-:Y:S01]  /*c7f0*/  IMAD.MOV.U32 R9, RZ, RZ, R13 ;  /* 0x000000ffff097224 */ /* 0x000fe200078e000d */
[----:B------:R-:W-:Y:S01]  /*c800*/  @P1 SHF.R.U32.HI R9, RZ, c[0x0][0x4f0], R10 ;  /* 0x00013c00ff091a19 */ /* 0x000fe2000001160a */
[----:B------:R-:W-:Y:S01]  /*c810*/  UIADD3 UR7, UR19, UR7, URZ ;  /* 0x0000000713077290 */ /* 0x000fe2000fffe03f */
[----:B------:R-:W-:Y:S01]  /*c820*/  LEA.HI.X R12, R14, c[0x0][0x454], R12, 0x2, P0 ;  /* 0x000115000e0c7a11 */ /* 0x000fe200000f140c */
[----:B------:R-:W-:Y:S01]  /*c830*/  SHFL.IDX PT, R48, R16, 0x1, 0x1c1f ;  /* 0x003c1f0010307f89 */ /* 0x000fe200000e0000 */
        /* <DEDUP_REMOVED lines=20> */
[----:B------:R-:W-:Y:S02]  /*c980*/  IMAD.SHL.U32 R58, R6, 0x2, RZ ;  /* 0x00000002063a7824 */ /* 0x000fe400078e00ff */
[----:B------:R-:W-:Y:S01]  /*c990*/  IMAD R57, R57, 0x80, R4 ;  /* 0x0000008039397824 */ /* 0x000fe200078e0204 */
[----:B------:R-:W-:Y:S01]  /*c9a0*/  IADD3 R15, R15, R18, RZ ;  /* 0x000000120f0f7210 */ /* 0x000fe20007ffe0ff */
[----:B------:R-:W-:Y:S01]  /*c9b0*/  IMAD R9, R9, c[0x0][0x3d8], RZ ;  /* 0x0000f60009097a24 */ /* 0x000fe200078e02ff */
[----:B-1----:R1:W-:Y:S03]  /*c9c0*/  @!P1 ST.E [R50.64], R7 ;  /* 0x0000000732009985 */ /* 0x0023e6000c10190a */
        /* <DEDUP_REMOVED lines=39> */
.L_x_1565:
[----:B--2---:R-:W-:Y:S05]  /*cc40*/  BSYNC B0 ;  /* 0x0000000000007941 */ /* 0x004fea0003800000 */
.L_x_1564:
        /* <DEDUP_REMOVED lines=23> */
.L_x_1567:
[----:B------:R-:W-:Y:S05]  /*cdc0*/  BSYNC B0 ;  /* 0x0000000000007941 */ /* 0x000fea0003800000 */
.L_x_1566:
        /* <DEDUP_REMOVED lines=23> */
.L_x_1569:
[----:B------:R-:W-:Y:S05]  /*cf40*/  BSYNC B0 ;  /* 0x0000000000007941 */ /* 0x000fea0003800000 */
.L_x_1568:
        /* <DEDUP_REMOVED lines=24> */
.L_x_1562:
        /* <DEDUP_REMOVED lines=31> */
.L_x_1570:
        /* <DEDUP_REMOVED lines=24> */
[----:B------:R-:W-:-:S04]  /*d440*/  UIMAD UR14, UR8, UR4, URZ ;  /* 0x00000004080e72a4 */ /* 0x000fc8000f8e023f */
[----:B------:R-:W-:Y:S01]  /*d450*/  @P0 SHF.R.U32.HI R8, RZ, c[0x0][0x4f0], R0 ;  /* 0x00013c00ff080a19 */ /* 0x000fe20000011600 */
[----:B------:R-:W-:-:S03]  /*d460*/  UIMAD UR5, UR9, UR5, UR14 ;  /* 0x00000005090572a4 */ /* 0x000fc6000f8e020e */
[----:B------:R-:W-:Y:S01]  /*d470*/  IADD3 R4, -R8, RZ, RZ ;  /* 0x000000ff08047210 */ /* 0x000fe20007ffe1ff */
[----:B------:R-:W-:Y:S02]  /*d480*/  UMOV UR14, UR16 ;  /* 0x00000010000e7c82 */ /* 0x000fe40008000000 */
[----:B------:R-:W-:Y:S01]  /*d490*/  UIMAD.WIDE.U32 UR14, UR9, UR4, UR14 ;  /* 0x00000004090e72a5 */ /* 0x000fe2000f8e000e */
[----:B------:R-:W-:Y:S02]  /*d4a0*/  IMAD.U32 R0, RZ, RZ, UR5 ;  /* 0x00000005ff007e24 */ /* 0x000fe4000f8e00ff */
[----:B------:R-:W-:Y:S01]  /*d4b0*/  IMAD R4, R4, c[0x0][0x4e8], R5 ;  /* 0x00013a0004047a24 */ /* 0x000fe200078e0205 */
[----:B------:R-:W-:Y:S02]  /*d4c0*/  SHF.R.S32.HI R5, RZ, 0x1f, R8 ;  /* 0x0000001fff057819 */ /* 0x000fe40000011408 */
[----:B------:R-:W-:Y:S02]  /*d4d0*/  IADD3 R8, P0, R8, UR14, RZ ;  /* 0x0000000e08087c10 */ /* 0x000fe4000ff1e0ff */
[----:B------:R-:W-:-:S02]  /*d4e0*/  SHF.R.S32.HI R2, RZ, 0x1f, R4 ;  /* 0x0000001fff027819 */ /* 0x000fc40000011404 */
        /* <DEDUP_REMOVED lines=9> */
.L_x_1572:
[----:B------:R-:W-:Y:S05]  /*d580*/  BSYNC B0 ;  /* 0x0000000000007941 */ /* 0x000fea0003800000 */
.L_x_1571:
        /* <DEDUP_REMOVED lines=70> */
.L_x_1574:
[----:B------:R-:W-:Y:S05]  /*d9f0*/  BSYNC B0 ;  /* 0x0000000000007941 */ /* 0x000fea0003800000 */
.L_x_1573:
        /* <DEDUP_REMOVED lines=21> */
.L_x_1576:
[----:B------:R-:W-:Y:S05]  /*db50*/  BSYNC B0 ;  /* 0x0000000000007941 */ /* 0x000fea0003800000 */
.L_x_1575:
        /* <DEDUP_REMOVED lines=21> */
.L_x_1578:
[----:B------:R-:W-:Y:S05]  /*dcb0*/  BSYNC B0 ;  /* 0x0000000000007941 */ /* 0x000fea0003800000 */
.L_x_1577:
        /* <DEDUP_REMOVED lines=22> */
.L_x_1579:
        /* <DEDUP_REMOVED lines=14> */
.L_x_1723:


//--------------------- .text._ZN7cutlass13device_kernelIN5flash19enable_sm80_to_sm89INS1_16FlashAttnFwdSm80INS1_25CollectiveMainloopFwdSm80ILi8ELi2ELb0EN4cute5tupleIJNS5_1CILi128EEENS7_ILi64EEENS7_ILi192EEEEEELi192ENS_10bfloat16_tEfNS_4arch4Sm80ELb1ELb0ELb0ELb1ELb1ELb1ELb1ELb0EEENS1_21CollectiveEpilogueFwdINS6_IJS8_SA_S9_EEENS6_IJNS7_ILi1EEESI_SI_EEESC_SE_Li256ELb1ELb1ELb0ELb0EEENS1_19SingleTileSchedulerILb1ELb0ELb1ELi128EEEEEEEEEvNT_6ParamsE --------------------------
	.section	.text._ZN7cutlass13device_kernelIN5flash19enable_sm80_to_sm89INS1_16FlashAttnFwdSm80INS1_25CollectiveMainloopFwdSm80ILi8ELi2ELb0EN4cute5tupleIJNS5_1CILi128EEENS7_ILi64EEENS7_ILi192EEEEEELi192ENS_10bfloat16_tEfNS_4arch4Sm80ELb1ELb0ELb0ELb1ELb1ELb1ELb1ELb0EEENS1_21CollectiveEpilogueFwdINS6_IJS8_SA_S9_EEENS6_IJNS7_ILi1EEESI_SI_EEESC_SE_Li256ELb1ELb1ELb0ELb0EEENS1_19SingleTileSchedulerILb1ELb0ELb1ELi128EEEEEEEEEvNT_6ParamsE,"ax",@progbits
	.sectioninfo	@"SHI_REGISTERS=235"
	.align	128
.text._ZN7cutlass13device_kernelIN5flash19enable_sm80_to_sm89INS1_16FlashAttnFwdSm80INS1_25CollectiveMainloopFwdSm80ILi8ELi2ELb0EN4cute5tupleIJNS5_1CILi128EEENS7_ILi64EEENS7_ILi192EEEEEELi192ENS_10bfloat16_tEfNS_4arch4Sm80ELb1ELb0ELb0ELb1ELb1ELb1ELb1ELb0EEENS1_21CollectiveEpilogueFwdINS6_IJS8_SA_S9_EEENS6_IJNS7_ILi1EEESI_SI_EEESC_SE_Li256ELb1ELb1ELb0ELb0EEENS1_19SingleTileSchedulerILb1ELb0ELb1ELi128EEEEEEEEEvNT_6ParamsE:
        .type           _ZN7cutlass13device_kernelIN5flash19enable_sm80_to_sm89INS1_16FlashAttnFwdSm80INS1_25CollectiveMainloopFwdSm80ILi8ELi2ELb0EN4cute5tupleIJNS5_1CILi128EEENS7_ILi64EEENS7_ILi192EEEEEELi192ENS_10bfloat16_tEfNS_4arch4Sm80ELb1ELb0ELb0ELb1ELb1ELb1ELb1ELb0EEENS1_21CollectiveEpilogueFwdINS6_IJS8_SA_S9_EEENS6_IJNS7_ILi1EEESI_SI_EEESC_SE_Li256ELb1ELb1ELb0ELb0EEENS1_19SingleTileSchedulerILb1ELb0ELb1ELi128EEEEEEEEEvNT_6ParamsE,@function
        .size           _ZN7cutlass13device_kernelIN5flash19enable_sm80_to_sm89INS1_16FlashAttnFwdSm80INS1_25CollectiveMainloopFwdSm80ILi8ELi2ELb0EN4cute5tupleIJNS5_1CILi128EEENS7_ILi64EEENS7_ILi192EEEEEELi192ENS_10bfloat16_tEfNS_4arch4Sm80ELb1ELb0ELb0ELb1ELb1ELb1ELb1ELb0EEENS1_21CollectiveEpilogueFwdINS6_IJS8_SA_S9_EEENS6_IJNS7_ILi1EEESI_SI_EEESC_SE_Li256ELb1ELb1ELb0ELb0EEENS1_19SingleTileSchedulerILb1ELb0ELb1ELi128EEEEEEEEEvNT_6ParamsE,(.L_x_1724 - _ZN7cutlass13device_kernelIN5flash19enable_sm80_to_sm89INS1_16FlashAttnFwdSm80INS1_25CollectiveMainloopFwdSm80ILi8ELi2ELb0EN4cute5tupleIJNS5_1CILi128EEENS7_ILi64EEENS7_ILi192EEEEEELi192ENS_10bfloat16_tEfNS_4arch4Sm80ELb1ELb0ELb0ELb1ELb1ELb1ELb1ELb0EEENS1_21CollectiveEpilogueFwdINS6_IJS8_SA_S9_EEENS6_IJNS7_ILi1EEESI_SI_EEESC_SE_Li256ELb1ELb1ELb0ELb0EEENS1_19SingleTileSchedulerILb1ELb0ELb1ELi128EEEEEEEEEvNT_6ParamsE)
        .other          _ZN7cutlass13device_kernelIN5flash19enable_sm80_to_sm89INS1_16FlashAttnFwdSm80INS1_25CollectiveMainloopFwdSm80ILi8ELi2ELb0EN4cute5tupleIJNS5_1CILi128EEENS7_ILi64EEENS7_ILi192EEEEEELi192ENS_10bfloat16_tEfNS_4arch4Sm80ELb1ELb0ELb0ELb1ELb1ELb1ELb1ELb0EEENS1_21CollectiveEpilogueFwdINS6_IJS8_SA_S9_EEENS6_IJNS7_ILi1EEESI_SI_EEESC_SE_Li256ELb1ELb1ELb0ELb0EEENS1_19SingleTileSchedulerILb1ELb0ELb1ELi128EEEEEEEEEvNT_6ParamsE,@"STO_CUDA_ENTRY STV_DEFAULT"
_ZN7cutlass13device_kernelIN5flash19enable_sm80_to_sm89INS1_16FlashAttnFwdSm80INS1_25CollectiveMainloopFwdSm80ILi8ELi2ELb0EN4cute5tupleIJNS5_1CILi128EEENS7_ILi64EEENS7_ILi192EEEEEELi192ENS_10bfloat16_tEfNS_4arch4Sm80ELb1ELb0ELb0ELb1ELb1ELb1ELb1ELb0EEENS1_21CollectiveEpilogueFwdINS6_IJS8_SA_S9_EEENS6_IJNS7_ILi1EEESI_SI_EEESC_SE_Li256ELb1ELb1ELb0ELb0EEENS1_19SingleTileSchedulerILb1ELb0ELb1ELi128EEEEEEEEEvNT_6ParamsE:
[----:B------:R-:W-:Y:S02]  /*0000*/  MOV R1, c[0x0][0x28] ;  /* 0x00000a0000017a02 */ /* 0x000fe40000000f00 */
[----:B------:R-:W1:Y:S01]  /*0010*/  S2R R89, SR_TID.X ;  /* 0x0000000000597919 */ /* 0x000e620000002100 */
[----:B------:R-:W-:Y:S01]  /*0020*/  MOV R2, 0x4 ;  /* 0x0000000400027802 */ /* 0x000fe20000000f00 */
[----:B------:R-:W2:Y:S01]  /*0030*/  S2UR UR4, SR_CTAID.X ;  /* 0x00000000000479c3 */ /* 0x000ea20000002500 */
[----:B------:R-:W-:Y:S01]  /*0040*/  ULDC.64 UR10, c[0x0][0x118] ;  /* 0x00004600000a7ab9 */ /* 0x000fe20000000a00 */
[----:B------:R-:W3:Y:S01]  /*0050*/  S2R R191, SR_CTAID.Z ;  /* 0x0000000000bf7919 */ /* 0x000ee20000002700 */
[----:B-1----:R-:W-:Y:S01]  /*0060*/  SHF.R.U32.HI R0, RZ, 0x5, R89 ;  /* 0x00000005ff007819 */ /* 0x002fe20000011659 */
[----:B---3--:R-:W-:-:S05]  /*0070*/  IMAD.WIDE R4, R191, R2, c[0x0][0x568] ;  /* 0x00015a00bf047625 */ /* 0x008fca00078e0202 */
[----:B------:R-:W1:Y:S02]  /*0080*/  SHFL.IDX PT, R0, R0, RZ, 0x1f ;  /* 0x00001fff00007589 */ /* 0x000e6400000e0000 */
[----:B-1----:R-:W-:-:S13]  /*0090*/  ISETP.NE.AND P0, PT, R0, RZ, PT ;  /* 0x000000ff0000720c */ /* 0x002fda0003f05270 */
[----:B--2---:R-:W-:Y:S05]  /*00a0*/  @!P0 BRA `(.L_x_1580) ;  /* 0x0000014000008947 */ /* 0x004fea0003800000 */
[----:B------:R-:W-:-:S04]  /*00b0*/  ISETP.NE.U32.AND P0, PT, RZ, c[0x0][0x568], PT ;  /* 0x00015a00ff007a0c */ /* 0x000fc80003f05070 */
[----:B------:R-:W-:-:S13]  /*00c0*/  ISETP.NE.AND.EX P0, PT, RZ, c[0x0][0x56c], PT, P0 ;  /* 0x00015b00ff007a0c */ /* 0x000fda0003f05300 */
[----:B------:R-:W-:Y:S05]  /*00d0*/  @!P0 BRA `(.L_x_1581) ;  /* 0x0000002000008947 */ /* 0x000fea0003800000 */
[----:B------:R1:W5:Y:S01]  /*00e0*/  LDG.E R3, [R4.64] ;  /* 0x0000000a04037981 */ /* 0x000362000c1e1900 */
[----:B------:R-:W-:Y:S05]  /*00f0*/  BRA `(.L_x_1582) ;  /* 0x0000009000007947 */ /* 0x000fea0003800000 */
.L_x_1581:
        /* <DEDUP_REMOVED lines=8> */
.L_x_1583:
[----:B------:R-:W-:-:S04]  /*0180*/  MOV R3, c[0x0][0x54c] ;  /* 0x0001530000037a02 */ /* 0x000fc80000000f00 */
.L_x_1582:
[----:B------:R-:W-:Y:S01]  /*0190*/  USHF.L.U32 UR4, UR4, 0x7, URZ ;  /* 0x0000000704047899 */ /* 0x000fe2000800063f */
[----:B-----5:R-:W-:-:S05]  /*01a0*/  IMAD R3, R3, c[0x0][0x548], RZ ;  /* 0x0001520003037a24 */ /* 0x020fca00078e02ff */
[----:B-1----:R-:W-:-:S04]  /*01b0*/  MOV R4, UR4 ;  /* 0x0000000400047c02 */ /* 0x002fc80008000f00 */
[----:B------:R-:W-:-:S04]  /*01c0*/  ISETP.GE.AND P0, PT, R4, R3, PT ;  /* 0x000000030400720c */ /* 0x000fc80003f06270 */
[----:B------:R-:W-:Y:S01]  /*01d0*/  SEL R191, R191, 0xffffffff, !P0 ;  /* 0xffffffffbfbf7807 */ /* 0x000fe20004000000 */
[----:B------:R-:W-:Y:S05]  /*01e0*/  BRA `(.L_x_1584) ;  /* 0x0000013000007947 */ /* 0x000fea0003800000 */
.L_x_1580:
[----:B------:R-:W-:-:S04]  /*01f0*/  ISETP.NE.U32.AND P0, PT, RZ, c[0x0][0x568], PT ;  /* 0x00015a00ff007a0c */ /* 0x000fc80003f05070 */
[----:B------:R-:W-:-:S13]  /*0200*/  ISETP.NE.AND.EX P0, PT, RZ, c[0x0][0x56c], PT, P0 ;  /* 0x00015b00ff007a0c */ /* 0x000fda0003f05300 */
[----:B------:R-:W-:Y:S05]  /*0210*/  @!P0 BRA `(.L_x_1585) ;  /* 0x0000002000008947 */ /* 0x000fea0003800000 */
[----:B------:R1:W5:Y:S01]  /*0220*/  LDG.E R3, [R4.64] ;  /* 0x0000000a04037981 */ /* 0x000362000c1e1900 */
[----:B------:R-:W-:Y:S05]  /*0230*/  BRA `(.L_x_1586) ;  /* 0x0000009000007947 */ /* 0x000fea0003800000 */
.L_x_1585:
        /* <DEDUP_REMOVED lines=8> */
.L_x_1587:
[----:B------:R-:W-:-:S04]  /*02c0*/  MOV R3, c[0x0][0x54c] ;  /* 0x0001530000037a02 */ /* 0x000fc80000000f00 */
.L_x_1586:
[----:B------:R-:W-:Y:S01]  /*02d0*/  USHF.L.U32 UR4, UR4, 0x7, URZ ;  /* 0x0000000704047899 */ /* 0x000fe2000800063f */
[----:B-----5:R-:W-:-:S05]  /*02e0*/  IMAD R3, R3, c[0x0][0x548], RZ ;  /* 0x0001520003037a24 */ /* 0x020fca00078e02ff */
[----:B-1----:R-:W-:-:S04]  /*02f0*/  MOV R4, UR4 ;  /* 0x0000000400047c02 */ /* 0x002fc80008000f00 */
[----:B------:R-:W-:-:S04]  /*0300*/  ISETP.GE.AND P0, PT, R4, R3, PT ;  /* 0x000000030400720c */ /* 0x000fc80003f06270 */
[----:B------:R-:W-:-:S04]  /*0310*/  SEL R191, R191, 0xffffffff, !P0 ;  /* 0xffffffffbfbf7807 */ /* 0x000fc80004000000 */
.L_x_1584:
[----:B------:R-:W-:-:S13]  /*0320*/  ISETP.GE.AND P0, PT, R191, RZ, PT ;  /* 0x000000ffbf00720c */ /* 0x000fda0003f06270 */
[----:B------:R-:W-:Y:S05]  /*0330*/  @!P0 EXIT ;  /* 0x000000000000894d */ /* 0x000fea0003800000 */
[----:B------:R-:W-:Y:S02]  /*0340*/  ISETP.NE.U32.AND P0, PT, RZ, c[0x0][0x370], PT ;  /* 0x0000dc00ff007a0c */ /* 0x000fe40003f05070 */
[----:B------:R-:W-:Y:S02]  /*0350*/  ISETP.NE.U32.AND P2, PT, RZ, c[0x0][0x360], PT ;  /* 0x0000d800ff007a0c */ /* 0x000fe40003f45070 */
[----:B------:R-:W-:Y:S02]  /*0360*/  ISETP.NE.AND.EX P1, PT, RZ, c[0x0][0x374], PT, P0 ;  /* 0x0000dd00ff007a0c */ /* 0x000fe40003f25300 */
[----:B------:R-:W-:Y:S02]  /*0370*/  ISETP.NE.AND.EX P0, PT, RZ, c[0x0][0x364], PT, P2 ;  /* 0x0000d900ff007a0c */ /* 0x000fe40003f05320 */
[----:B------:R-:W-:Y:S02]  /*0380*/  ISETP.NE.U32.AND P2, PT, RZ, c[0x0][0x348], PT ;  /* 0x0000d200ff007a0c */ /* 0x000fe40003f45070 */
[----:B------:R-:W-:-:S02]  /*0390*/  ISETP.NE.U32.AND P3, PT, RZ, c[0x0][0x350], PT ;  /* 0x0000d400ff007a0c */ /* 0x000fc40003f65070 */
[----:B------:R-:W-:Y:S02]  /*03a0*/  ISETP.NE.U32.AND P4, PT, RZ, c[0x0][0x358], PT ;  /* 0x0000d600ff007a0c */ /* 0x000fe40003f85070 */
[----:B------:R-:W-:Y:S02]  /*03b0*/  ISETP.NE.AND.EX P2, PT, RZ, c[0x0][0x34c], PT, P2 ;  /* 0x0000d300ff007a0c */ /* 0x000fe40003f45320 */
[----:B------:R-:W-:Y:S01]  /*03c0*/  ISETP.NE.AND.EX P3, PT, RZ, c[0x0][0x354], PT, P3 ;  /* 0x0000d500ff007a0c */ /* 0x000fe20003f65330 */
[----:B------:R-:W-:Y:S01]  /*03d0*/  @P1 IMAD.WIDE R8, R191, R2, c[0x0][0x370] ;  /* 0x0000dc00bf081625 */ /* 0x000fe200078e0202 */
[----:B------:R-:W-:-:S03]  /*03e0*/  ISETP.NE.AND.EX P4, PT, RZ, c[0x0][0x35c], PT, P4 ;  /* 0x0000d700ff007a0c */ /* 0x000fc60003f85340 */
[CC--:B------:R-:W-:Y:S01]  /*03f0*/  @P0 IMAD.WIDE R6, R191.reuse, R2.reuse, c[0x0][0x360] ;  /* 0x0000d800bf060625 */ /* 0x0c0fe200078e0202 */
[----:B------:R1:W2:Y:S03]  /*0400*/  @P1 LDG.E R3, [R8.64] ;  /* 0x0000000a08031981 */ /* 0x0002a6000c1e1900 */
[----:B------:R-:W-:Y:S01]  /*0410*/  IMAD.MOV.U32 R92, RZ, RZ, RZ ;  /* 0x000000ffff5c7224 */ /* 0x000fe200078e00ff */
[----:B------:R3:W4:Y:S01]  /*0420*/  @P0 LDG.E R0, [R6.64] ;  /* 0x0000000a06000981 */ /* 0x000722000c1e1900 */
[----:B------:R-:W-:Y:S02]  /*0430*/  IMAD.MOV.U32 R100, RZ, RZ, RZ ;  /* 0x000000ffff647224 */ /* 0x000fe400078e00ff */
[----:B------:R-:W-:Y:S02]  /*0440*/  IMAD.MOV.U32 R15, RZ, RZ, RZ ;  /* 0x000000ffff0f7224 */ /* 0x000fe400078e00ff */
[----:B------:R-:W-:-:S05]  /*0450*/  IMAD.WIDE R10, R191, R2, c[0x0][0x348] ;  /* 0x0000d200bf0a7625 */ /* 0x000fca00078e0202 */
[----:B------:R2:W5:Y:S01]  /*0460*/  @P2 LDG.E R92, [R10.64] ;  /* 0x0000000a0a5c2981 */ /* 0x000562000c1e1900 */
[----:B-1----:R-:W-:-:S04]  /*0470*/  IMAD.WIDE R8, R191, R2, c[0x0][0x350] ;  /* 0x0000d400bf087625 */ /* 0x002fc800078e0202 */
[----:B---3--:R-:W-:Y:S01]  /*0480*/  IMAD.WIDE R6, R191, R2, c[0x0][0x358] ;  /* 0x0000d600bf067625 */ /* 0x008fe200078e0202 */
[----:B------:R1:W5:Y:S04]  /*0490*/  @P3 LDG.E R100, [R8.64] ;  /* 0x0000000a08643981 */ /* 0x000368000c1e1900 */
[----:B------:R1:W5:Y:S04]  /*04a0*/  @P4 LDG.E R15, [R6.64] ;  /* 0x0000000a060f4981 */ /* 0x000368000c1e1900 */
[----:B------:R-:W3:Y:S01]  /*04b0*/  S2R R190, SR_CTAID.Y ;  /* 0x0000000000be7919 */ /* 0x000ee20000002600 */
[----:B------:R-:W-:-:S02]  /*04c0*/  UMOV UR8, URZ ;  /* 0x0000003f00087c82 */ /* 0x000fc40008000000 */
[----:B------:R-:W-:Y:S02]  /*04d0*/  ULDC UR12, c[0x0][0x168] ;  /* 0x00005a00000c7ab9 */ /* 0x000fe40000000800 */
[----:B------:R-:W-:Y:S02]  /*04e0*/  ULDC UR4, c[0x0][0x2ac] ;  /* 0x0000ab0000047ab9 */ /* 0x000fe40000000800 */
[----:B------:R-:W-:Y:S02]  /*04f0*/  ULDC UR17, c[0x0][0x1d0] ;  /* 0x0000740000117ab9 */ /* 0x000fe40000000800 */
[----:B------:R-:W-:Y:S01]  /*0500*/  UIMAD UR17, UR4, UR17, URZ ;  /* 0x00000011041172a4 */ /* 0x000fe2000f8e023f */
[----:B------:R-:W-:Y:S01]  /*0510*/  IMAD.MOV.U32 R93, RZ, RZ, c[0x0][0x228] ;  /* 0x00008a00ff5d7624 */ /* 0x000fe200078e00ff */
[----:B---3--:R-:W-:Y:S01]  /*0520*/  SHF.R.S32.HI R90, RZ, 0x1f, R190 ;  /* 0x0000001fff5a7819 */ /* 0x008fe200000114be */
[----:B--2---:R1:W2:Y:S08]  /*0530*/  @P1 R2UR UR8, R3 ;  /* 0x00000000030813c2 */ /* 0x0042b000000e0000 */
[----:B----4-:R1:W3:Y:S01]  /*0540*/  @P0 R2UR UR12, R0 ;  /* 0x00000000000c03c2 */ /* 0x0102e200000e0000 */
[----:B------:R-:W-:Y:S05]  /*0550*/  @P0 BRA `(.L_x_1588) ;  /* 0x0000006000000947 */ /* 0x000fea0003800000 */
[----:B------:R-:W-:Y:S05]  /*0560*/  @!P2 BRA `(.L_x_1588) ;  /* 0x000000500000a947 */ /* 0x000fea0003800000 */
[----:B-1----:R-:W4:Y:S04]  /*0570*/  LDG.E R3, [R10.64] ;  /* 0x0000000a0a037981 */ /* 0x002f28000c1e1900 */
[----:B---3--:R-:W3:Y:S01]  /*0580*/  LDG.E R0, [R10.64+0x4] ;  /* 0x0000040a0a007981 */ /* 0x008ee2000c1e1900 */
[----:B----4-:R-:W1:Y:S08]  /*0590*/  R2UR UR12, R3 ;  /* 0x00000000030c73c2 */ /* 0x010e7000000e0000 */
[----:B---3--:R-:W1:Y:S02]  /*05a0*/  R2UR UR4, R0 ;  /* 0x00000000000473c2 */ /* 0x008e6400000e0000 */
[----:B-1----:R-:W-:-:S06]  /*05b0*/  UIADD3 UR12, -UR12, UR4, URZ ;  /* 0x000000040c0c7290 */ /* 0x002fcc000fffe13f */
.L_x_1588:
[----:B------:R-:W-:-:S04]  /*05c0*/  ISETP.NE.U32.AND P0, PT, RZ, c[0x0][0x368], PT ;  /* 0x0000da00ff007a0c */ /* 0x000fc80003f05070 */
[----:B------:R-:W-:-:S13]  /*05d0*/  ISETP.NE.AND.EX P0, PT, RZ, c[0x0][0x36c], PT, P0 ;  /* 0x0000db00ff007a0c */ /* 0x000fda0003f05300 */
[----:B------:R-:W-:Y:S05]  /*05e0*/  @!P0 BRA `(.L_x_1589) ;  /* 0x0000004000008947 */ /* 0x000fea0003800000 */
[----:B-1----:R-:W-:-:S05]  /*05f0*/  IMAD.WIDE R8, R191, R2, c[0x0][0x368] ;  /* 0x0000da00bf087625 */ /* 0x002fca00078e0202 */
[----:B------:R-:W4:Y:S02]  /*0600*/  LDG.E R0, [R8.64] ;  /* 0x0000000a08007981 */ /* 0x000f24000c1e1900 */
[----:B----4-:R1:W4:Y:S02]  /*0610*/  R2UR UR17, R0 ;  /* 0x00000000001173c2 */ /* 0x01032400000e0000 */
[----:B-1--4-:R-:W-:Y:S05]  /*0620*/  BRA `(.L_x_1590) ;  /* 0x0000006000007947 */ /* 0x012fea0003800000 */
.L_x_1589:
[----:B------:R-:W-:Y:S05]  /*0630*/  @!P3 BRA `(.L_x_1590) ;  /* 0x000000500000b947 */ /* 0x000fea0003800000 */
[----:B-1----:R-:W4:Y:S04]  /*0640*/  LDG.E R0, [R8.64] ;  /* 0x0000000a08007981 */ /* 0x002f28000c1e1900 */
[----:B---3--:R-:W3:Y:S01]  /*0650*/  LDG.E R3, [R8.64+0x4] ;  /* 0x0000040a08037981 */ /* 0x008ee2000c1e1900 */
[----:B----4-:R-:W1:Y:S08]  /*0660*/  R2UR UR17, R0 ;  /* 0x00000000001173c2 */ /* 0x010e7000000e0000 */
[----:B---3--:R-:W1:Y:S02]  /*0670*/  R2UR UR4, R3 ;  /* 0x00000000030473c2 */ /* 0x008e6400000e0000 */
[----:B-1----:R-:W-:-:S06]  /*0680*/  UIADD3 UR17, -UR17, UR4, URZ ;  /* 0x0000000411117290 */ /* 0x002fcc000fffe13f */
.L_x_1590:
[----:B-1----:R-:W4:Y:S04]  /*0690*/  @P4 LDG.E R0, [R6.64] ;  /* 0x0000000a06004981 */ /* 0x002f28000c1e1900 */
[----:B------:R-:W4:Y:S01]  /*06a0*/  @P4 LDG.E R5, [R6.64+0x4] ;  /* 0x0000040a06054981 */ /* 0x000f22000c1e1900 */
[----:B------:R-:W-:-:S04]  /*06b0*/  ISETP.NE.U32.AND P1, PT, RZ, c[0x0][0x378], PT ;  /* 0x0000de00ff007a0c */ /* 0x000fc80003f25070 */
[----:B------:R-:W-:-:S13]  /*06c0*/  ISETP.NE.AND.EX P1, PT, RZ, c[0x0][0x37c], PT, P1 ;  /* 0x0000df00ff007a0c */ /* 0x000fda0003f25310 */
[----:B------:R-:W-:-:S05]  /*06d0*/  @P1 IMAD.WIDE R8, R191, R2, c[0x0][0x378] ;  /* 0x0000de00bf081625 */ /* 0x000fca00078e0202 */
[----:B---3--:R-:W3:Y:S01]  /*06e0*/  @P1 LDG.E R3, [R8.64] ;  /* 0x0000000a08031981 */ /* 0x008ee2000c1e1900 */
[----:B------:R-:W1:Y:S01]  /*06f0*/  R2UR UR13, R4 ;  /* 0x00000000040d73c2 */ /* 0x000e6200000e0000 */
[----:B------:R-:W-:Y:S02]  /*0700*/  ULDC UR4, c[0x0][0x2c4] ;  /* 0x0000b10000047ab9 */ /* 0x000fe40000000800 */
[----:B------:R-:W-:Y:S02]  /*0710*/  UISETP.NE.AND UP2, UPT, UR4, 0x1, UPT ;  /* 0x000000010400788c */ /* 0x000fe4000bf45270 */
[----:B--2---:R-:W-:Y:S02]  /*0720*/  UIADD3 UR6, -UR8, UR17, URZ ;  /* 0x0000001108067290 */ /* 0x004fe4000fffe13f */
[----:B------:R-:W-:-:S04]  /*0730*/  ULDC.64 UR4, c[0x0][0x2c8] ;  /* 0x0000b20000047ab9 */ /* 0x000fc80000000a00 */
[----:B------:R-:W-:-:S05]  /*0740*/  IMAD R11, RZ, RZ, -UR6 ;  /* 0x80000006ff0b7e24 */ /* 0x000fca000f8e02ff */
[----:B------:R-:W-:Y:S01]  /*0750*/  IMNMX R11, RZ, R11, !PT ;  /* 0x0000000bff0b7217 */ /* 0x000fe20007800200 */
[----:B-1----:R-:W-:-:S04]  /*0760*/  @UP2 UIADD3 UR18, UR13, 0x7f, URZ ;  /* 0x0000007f0d122890 */ /* 0x002fc8000fffe03f */
[----:B------:R-:W-:Y:S01]  /*0770*/  UIMAD.WIDE.U32 UR18, UR18, UR4, URZ ;  /* 0x00000004121272a5 */ /* 0x000fe2000f8e003f */
[----:B----4-:R-:W-:Y:S01]  /*0780*/  @P4 IMAD.IADD R93, R5, 0x1, -R0 ;  /* 0x00000001055d4824 */ /* 0x010fe200078e0a00 */
[----:B------:R-:W-:-:S03]  /*0790*/  IADD3 R0, R4, 0x7f, RZ ;  /* 0x0000007f04007810 */ /* 0x000fc60007ffe0ff */
[----:B------:R-:W1:Y:S08]  /*07a0*/  R2UR UR9, R93 ;  /* 0x000000005d0973c2 */ /* 0x000e7000000e0000 */
[----:B------:R2:W4:Y:S02]  /*07b0*/  R2UR UR7, R0 ;  /* 0x00000000000773c2 */ /* 0x00052400000e0000 */
[----:B----4-:R-:W-:-:S02]  /*07c0*/  @UP2 USHF.R.U32.HI UR7, URZ, UR5, UR19 ;  /* 0x000000053f072299 */ /* 0x010fc40008011613 */
[----:B-1----:R-:W-:-:S04]  /*07d0*/  UIADD3 UR9, UR6, UR9, URZ ;  /* 0x0000000906097290 */ /* 0x002fc8000fffe03f */
[----:B------:R-:W-:Y:S02]  /*07e0*/  UIADD3 UR15, UR9, 0x40, -UR12 ;  /* 0x00000040090f7890 */ /* 0x000fe4000fffe80c */
[----:B------:R-:W-:Y:S02]  /*07f0*/  UIADD3 UR4, UR9, 0x3f, URZ ;  /* 0x0000003f09047890 */ /* 0x000fe4000fffe03f */
[----:B------:R-:W-:Y:S02]  /*0800*/  UIADD3 UR7, UR15, UR7, URZ ;  /* 0x000000070f077290 */ /* 0x000fe4000fffe03f */
[----:B------:R-:W-:Y:S02]  /*0810*/  USHF.R.S32.HI UR14, URZ, 0x1f, UR4 ;  /* 0x0000001f3f0e7899 */ /* 0x000fe40008011404 */
[----:B------:R-:W-:Y:S02]  /*0820*/  USHF.R.S32.HI UR5, URZ, 0x1f, UR7 ;  /* 0x0000001f3f057899 */ /* 0x000fe40008011407 */
[----:B------:R-:W-:-:S02]  /*0830*/  ULEA.HI UR14, UR14, UR4, URZ, 0x6 ;  /* 0x000000040e0e7291 */ /* 0x000fc4000f8f303f */
[----:B------:R-:W-:Y:S02]  /*0840*/  ULEA.HI UR5, UR5, UR7, URZ, 0x6 ;  /* 0x0000000705057291 */ /* 0x000fe4000f8f303f */
[----:B------:R-:W-:Y:S02]  /*0850*/  USHF.R.S32.HI UR16, URZ, 0x6, UR14 ;  /* 0x000000063f107899 */ /* 0x000fe4000801140e */
[----:B------:R-:W-:Y:S02]  /*0860*/  USHF.R.S32.HI UR5, URZ, 0x6, UR5 ;  /* 0x000000063f057899 */ /* 0x000fe40008011405 */
[----:B------:R-:W-:Y:S02]  /*0870*/  UMOV UR14, UR17 ;  /* 0x00000011000e7c82 */ /* 0x000fe40008000000 */
[----:B------:R-:W-:Y:S02]  /*0880*/  UISETP.LT.AND UP0, UPT, UR16, UR5, UPT ;  /* 0x000000051000728c */ /* 0x000fe4000bf01270 */
[----:B---3--:R1:W3:Y:S02]  /*0890*/  @P1 R2UR UR14, R3 ;  /* 0x00000000030e13c2 */ /* 0x0082e400000e0000 */
[----:B------:R-:W-:-:S04]  /*08a0*/  USEL UR4, UR16, UR5, UP0 ;  /* 0x0000000510047287 */ /* 0x000fc80008000000 */
[----:B------:R-:W-:-:S06]  /*08b0*/  ULEA UR4, UR4, -UR6, 0x6 ;  /* 0x8000000604047291 */ /* 0x000fcc000f8e303f */
[----:B------:R-:W-:-:S04]  /*08c0*/  IMNMX R4, R93, UR4, PT ;  /* 0x000000045d047c17 */ /* 0x000fc8000b800200 */
[----:B------:R-:W-:Y:S02]  /*08d0*/  ISETP.GT.AND P0, PT, R4, R11, PT ;  /* 0x0000000b0400720c */ /* 0x000fe40003f04270 */
[----:B------:R-:W-:-:S05]  /*08e0*/  SHF.R.U32.HI R11, RZ, 0x6, R11 ;  /* 0x00000006ff0b7819 */ /* 0x000fca000001160b */
[----:B--2---:R-:W-:-:S06]  /*08f0*/  IMAD.MOV.U32 R0, RZ, RZ, R11 ;  /* 0x000000ffff007224 */ /* 0x004fcc00078e000b */
[----:B------:R-:W-:-:S04]  /*0900*/  @P0 IADD3 R4, R4, 0x3f, RZ ;  /* 0x0000003f04040810 */ /* 0x000fc80007ffe0ff */
[----:B------:R-:W-:-:S04]  /*0910*/  @P0 SHF.R.S32.HI R5, RZ, 0x1f, R4 ;  /* 0x0000001fff050819 */ /* 0x000fc80000011404 */
[----:B------:R-:W-:-:S04]  /*0920*/  @P0 LEA.HI R5, R5, R4, RZ, 0x6 ;  /* 0x0000000405050211 */ /* 0x000fc800078f30ff */
[----:B------:R-:W-:-:S04]  /*0930*/  @P0 SHF.R.S32.HI R0, RZ, 0x6, R5 ;  /* 0x00000006ff000819 */ /* 0x000fc80000011405 */
[----:B------:R-:W-:-:S13]  /*0940*/  ISETP.GT.AND P0, PT, R0, R11, PT ;  /* 0x0000000b0000720c */ /* 0x000fda0003f04270 */
[----:B------:R-:W-:Y:S05]  /*0950*/  @!P0 BRA `(.L_x_1591) ;  /* 0x00005c1000008947 */ /* 0x000fea0003800000 */
[----:B-1-3--:R-:W-:Y:S02]  /*0960*/  ISETP.NE.U32.AND P3, PT, RZ, c[0x0][0x340], PT ;  /* 0x0000d000ff007a0c */ /* 0x00afe40003f65070 */
[----:B-----5:R-:W-:Y:S02]  /*0970*/  SHF.R.S32.HI R5, RZ, 0x1f, R15 ;  /* 0x0000001fff057819 */ /* 0x020fe4000001140f */
[----:B------:R-:W-:Y:S01]  /*0980*/  IADD3 R18, R0, -0x1, RZ ;  /* 0xffffffff00127810 */ /* 0x000fe20007ffe0ff */
[----:B------:R-:W-:Y:S01]  /*0990*/  IMAD.MOV.U32 R102, RZ, RZ, c[0x0][0x238] ;  /* 0x00008e00ff667624 */ /* 0x000fe200078e00ff */
[----:B------:R-:W-:Y:S01]  /*09a0*/  ISETP.NE.AND.EX P3, PT, RZ, c[0x0][0x344], PT, P3 ;  /* 0x0000d100ff007a0c */ /* 0x000fe20003f65330 */
[----:B------:R-:W-:Y:S02]  /*09b0*/  IMAD.MOV.U32 R107, RZ, RZ, 0x6 ;  /* 0x00000006ff6b7424 */ /* 0x000fe400078e00ff */
[----:B------:R-:W-:Y:S02]  /*09c0*/  IMAD.MOV.U32 R12, RZ, RZ, c[0x0][0x258] ;  /* 0x00009600ff0c7624 */ /* 0x000fe400078e00ff */
[----:B------:R-:W-:Y:S01]  /*09d0*/  IMAD R13, R90, c[0x0][0x240], RZ ;  /* 0x000090005a0d7a24 */ /* 0x000fe200078e02ff */
[----:B------:R-:W-:-:S02]  /*09e0*/  SEL R154, R191, RZ, !P4 ;  /* 0x000000ffbf9a7207 */ /* 0x000fc40006000000 */
[----:B------:R-:W-:Y:S01]  /*09f0*/  LOP3.LUT R91, R91, 0xfffffffe, RZ, 0xc0, !PT ;  /* 0xfffffffe5b5b7812 */ /* 0x000fe200078ec0ff */
[----:B------:R-:W-:Y:S02]  /*0a00*/  IMAD.U32 R164, RZ, RZ, UR14 ;  /* 0x0000000effa47e24 */ /* 0x000fe4000f8e00ff */
[----:B------:R-:W-:Y:S01]  /*0a10*/  IMAD.U32 R158, RZ, RZ, UR14 ;  /* 0x0000000eff9e7e24 */ /* 0x000fe2000f8e00ff */
[----:B------:R-:W-:Y:S01]  /*0a20*/  USHF.R.S32.HI UR18, URZ, 0x1f, UR14 ;  /* 0x0000001f3f127899 */ /* 0x000fe2000801140e */
[----:B------:R-:W-:Y:S01]  /*0a30*/  @P3 IMAD.WIDE R166, R191, R2, c[0x0][0x340] ;  /* 0x0000d000bfa63625 */ /* 0x000fe200078e0202 */
[----:B------:R-:W-:Y:S02]  /*0a40*/  ULDC.64 UR6, c[0x0][0x290] ;  /* 0x0000a40000067ab9 */ /* 0x000fe40000000a00 */
[----:B------:R-:W-:Y:S01]  /*0a50*/  UIMAD UR6, UR18, UR6, URZ ;  /* 0x00000006120672a4 */ /* 0x000fe2000f8e023f */
[----:B------:R-:W-:Y:S01]  /*0a60*/  IMAD.U32 R160, RZ, RZ, UR14 ;  /* 0x0000000effa07e24 */ /* 0x000fe2000f8e00ff */
[----:B------:R-:W-:Y:S01]  /*0a70*/  ULDC.64 UR4, c[0x0][0x280] ;  /* 0x0000a00000047ab9 */ /* 0x000fe20000000a00 */
[----:B------:R-:W2:Y:S01]  /*0a80*/  @P3 LDG.E R166, [R166.64] ;  /* 0x0000000aa6a63981 */ /* 0x000ea2000c1e1900 */
[----:B------:R-:W-:Y:S01]  /*0a90*/  SHF.R.S32.HI R2, RZ, 0x1f, R89 ;  /* 0x0000001fff027819 */ /* 0x000fe20000011459 */
[----:B------:R-:W-:Y:S01]  /*0aa0*/  IMAD.SHL.U32 R97, R102, 0x40, RZ ;  /* 0x0000004066617824 */ /* 0x000fe200078e00ff */
[----:B------:R-:W-:Y:S01]  /*0ab0*/  ISETP.GT.AND P0, PT, R18, R11, PT ;  /* 0x0000000b1200720c */ /* 0x000fe20003f04270 */
[----:B------:R-:W-:Y:S01]  /*0ac0*/  IMAD.SHL.U32 R96, R12, 0x40, RZ ;  /* 0x000000400c607824 */ /* 0x000fe200078e00ff */
[----:B------:R-:W-:Y:S01]  /*0ad0*/  LEA.HI R6, R2, R89, RZ, 0x3 ;  /* 0x0000005902067211 */ /* 0x000fe200078f18ff */
[----:B------:R-:W-:Y:S01]  /*0ae0*/  IMAD R156, R190, c[0x0][0x244], R13 ;  /* 0x00009100be9c7a24 */ /* 0x000fe200078e020d */
[C---:B------:R-:W-:Y:S01]  /*0af0*/  SHF.L.U64.HI R95, R102.reuse, R107, c[0x0][0x23c] ;  /* 0x00008f00665f7619 */ /* 0x040fe2000001026b */
[----:B------:R-:W-:Y:S01]  /*0b00*/  IMAD.SHL.U32 R111, R102, 0x20, RZ ;  /* 0x00000020666f7824 */ /* 0x000fe200078e00ff */
[----:B------:R-:W-:Y:S01]  /*0b10*/  SHF.R.S32.HI R4, RZ, 0x3, R6 ;  /* 0x00000003ff047819 */ /* 0x000fe20000011406 */
[----:B------:R-:W-:Y:S01]  /*0b20*/  IMAD.SHL.U32 R113, R12, 0x20, RZ ;  /* 0x000000200c717824 */ /* 0x000fe200078e00ff */
[----:B------:R-:W-:Y:S01]  /*0b30*/  LOP3.LUT R6, R6, 0x1ffffff8, RZ, 0xc0, !PT ;  /* 0x1ffffff806067812 */ /* 0x000fe200078ec0ff */
[----:B------:R-:W-:Y:S01]  /*0b40*/  IMAD R10, R95, R18, RZ ;  /* 0x000000125f0a7224 */ /* 0x000fe200078e02ff */
[----:B------:R-:W-:Y:S01]  /*0b50*/  IADD3 R15, P1, R4, R15, RZ ;  /* 0x0000000f040f7210 */ /* 0x000fe20007f3e0ff */
[----:B------:R-:W-:Y:S01]  /*0b60*/  IMAD.IADD R3, R93, 0x1, -R4 ;  /* 0x000000015d037824 */ /* 0x000fe200078e0a04 */
[----:B------:R-:W-:Y:S01]  /*0b70*/  SHF.L.U64.HI R94, R12, R107, c[0x0][0x25c] ;  /* 0x000097000c5e7619 */ /* 0x000fe2000001026b */
[----:B------:R-:W-:Y:S01]  /*0b80*/  IMAD.IADD R6, R89, 0x1, -R6 ;  /* 0x0000000159067824 */ /* 0x000fe200078e0a06 */
[----:B------:R-:W-:Y:S01]  /*0b90*/  LEA.HI.X.SX32 R20, R4, R5, 0x1, P1 ;  /* 0x0000000504147211 */ /* 0x000fe200008f0eff */
[----:B------:R-:W-:Y:S01]  /*0ba0*/  IMAD R3, R18, -0x40, R3 ;  /* 0xffffffc012037824 */ /* 0x000fe200078e0203 */
[----:B------:R-:W-:Y:S01]  /*0bb0*/  SHF.R.S32.HI R7, RZ, 0x1f, R18 ;  /* 0x0000001fff077819 */ /* 0x000fe20000011412 */
[----:B------:R-:W-:Y:S01]  /*0bc0*/  IMAD.SHL.U32 R22, R6, 0x8, RZ ;  /* 0x0000000806167824 */ /* 0x000fe200078e00ff */
[----:B------:R-:W-:Y:S01]  /*0bd0*/  UIMAD UR4, UR18, UR4, URZ ;  /* 0x00000004120472a4 */ /* 0x000fe2000f8e023f */
[C---:B------:R-:W-:Y:S01]  /*0be0*/  IMAD R16, R20.reuse, c[0x0][0x238], RZ ;  /* 0x00008e0014107a24 */ /* 0x040fe200078e02ff */
[C---:B------:R-:W-:Y:S01]  /*0bf0*/  ISETP.GE.AND P2, PT, R3.reuse, 0x1, PT ;  /* 0x000000010300780c */ /* 0x040fe20003f46270 */
[----:B------:R-:W-:Y:S01]  /*0c00*/  IMAD R20, R20, c[0x0][0x258], RZ ;  /* 0x0000960014147a24 */ /* 0x000fe200078e02ff */
[----:B------:R-:W-:Y:S01]  /*0c10*/  ISETP.GE.AND P1, PT, R3, 0x21, PT ;  /* 0x000000210300780c */ /* 0x000fe20003f26270 */
[----:B------:R-:W-:Y:S01]  /*0c20*/  IMAD.SHL.U32 R3, R4, 0x40, RZ ;  /* 0x0000004004037824 */ /* 0x000fe200078e00ff */
[----:B------:R-:W-:Y:S01]  /*0c30*/  SHF.R.S32.HI R23, RZ, 0x1f, R22 ;  /* 0x0000001fff177819 */ /* 0x000fe20000011416 */
[C---:B------:R-:W-:Y:S01]  /*0c40*/  IMAD R16, R15.reuse, c[0x0][0x23c], R16 ;  /* 0x00008f000f107a24 */ /* 0x040fe200078e0210 */
[----:B------:R-:W-:Y:S01]  /*0c50*/  UIMAD UR6, UR14, UR7, UR6 ;  /* 0x000000070e0672a4 */ /* 0x000fe2000f8e0206 */
[----:B------:R-:W-:Y:S01]  /*0c60*/  IMAD R20, R15, c[0x0][0x25c], R20 ;  /* 0x000097000f147a24 */ /* 0x000fe200078e0214 */
[----:B------:R-:W-:Y:S01]  /*0c70*/  LOP3.LUT R3, R3, 0x1c0, RZ, 0xc0, !PT ;  /* 0x000001c003037812 */ /* 0x000fe200078ec0ff */
[----:B------:R-:W-:Y:S01]  /*0c80*/  IMAD.WIDE.U32 R24, R15, c[0x0][0x238], R22 ;  /* 0x00008e000f187a25 */ /* 0x000fe200078e0016 */
[----:B------:R-:W-:Y:S01]  /*0c90*/  UIMAD UR4, UR14, UR5, UR4 ;  /* 0x000000050e0472a4 */ /* 0x000fe2000f8e0204 */
[----:B------:R-:W-:-:S02]  /*0ca0*/  IADD3 R100, R100, UR17, RZ ;  /* 0x0000001164647c10 */ /* 0x000fc4000fffe0ff */
[----:B------:R-:W-:Y:S01]  /*0cb0*/  IMAD.WIDE.U32 R14, R15, c[0x0][0x258], R22 ;  /* 0x000096000f0e7a25 */ /* 0x000fe200078e0016 */
[----:B------:R-:W-:Y:S02]  /*0cc0*/  LOP3.LUT R4, R3, 0x38, R22, 0xf8, !PT ;  /* 0x0000003803047812 */ /* 0x000fe400078ef816 */
[----:B------:R-:W-:Y:S01]  /*0cd0*/  SHF.R.U32.HI R3, RZ, 0x3, R3 ;  /* 0x00000003ff037819 */ /* 0x000fe20000011603 */
[----:B------:R-:W-:Y:S02]  /*0ce0*/  IMAD R8, R94, R18, RZ ;  /* 0x000000125e087224 */ /* 0x000fe400078e02ff */
[----:B------:R-:W-:Y:S01]  /*0cf0*/  IMAD.IADD R21, R15, 0x1, R20 ;  /* 0x000000010f157824 */ /* 0x000fe200078e0214 */
[----:B------:R-:W-:Y:S01]  /*0d00*/  LOP3.LUT R3, R4, R3, RZ, 0x3c, !PT ;  /* 0x0000000304037212 */ /* 0x000fe200078e3cff */
[----:B------:R-:W-:Y:S01]  /*0d10*/  IMAD.IADD R17, R25, 0x1, R16 ;  /* 0x0000000119117824 */ /* 0x000fe200078e0210 */
[----:B------:R-:W-:Y:S01]  /*0d20*/  LEA.HI R4, R2, R89, RZ, 0x2 ;  /* 0x0000005902047211 */ /* 0x000fe200078f10ff */
[----:B------:R-:W-:Y:S01]  /*0d30*/  IMAD.MOV.U32 R20, RZ, RZ, R14 ;  /* 0x000000ffff147224 */ /* 0x000fe200078e000e */
[----:B------:R-:W-:Y:S01]  /*0d40*/  SHF.R.S32.HI R14, RZ, 0x1f, R191 ;  /* 0x0000001fff0e7819 */ /* 0x000fe200000114bf */
[C---:B------:R-:W-:Y:S01]  /*0d50*/  IMAD R9, R7.reuse, R97, R10 ;  /* 0x0000006107097224 */ /* 0x040fe200078e020a */
[----:B------:R-:W-:Y:S01]  /*0d60*/  LOP3.LUT R10, R4, 0xfffffffc, RZ, 0xc0, !PT ;  /* 0xfffffffc040a7812 */ /* 0x000fe200078ec0ff */
[----:B------:R-:W-:Y:S01]  /*0d70*/  IMAD.MOV.U32 R16, RZ, RZ, R24 ;  /* 0x000000ffff107224 */ /* 0x000fe200078e0018 */
[----:B------:R-:W-:Y:S01]  /*0d80*/  SEL R173, R14, RZ, !P4 ;  /* 0x000000ff0ead7207 */ /* 0x000fe20006000000 */
[----:B------:R-:W-:Y:S01]  /*0d90*/  IMAD R7, R7, R96, R8 ;  /* 0x0000006007077224 */ /* 0x000fe200078e0208 */
[----:B------:R-:W-:Y:S01]  /*0da0*/  @P0 IADD3 R8, R0, -0x2, RZ ;  /* 0xfffffffe00080810 */ /* 0x000fe20007ffe0ff */
[----:B------:R-:W-:Y:S01]  /*0db0*/  IMAD.WIDE.U32 R16, R190, c[0x0][0x240], R16 ;  /* 0x00009000be107a25 */ /* 0x000fe200078e0010 */
[----:B------:R-:W-:-:S02]  /*0dc0*/  IADD3 R0, R22, 0x40, RZ ;  /* 0x0000004016007810 */ /* 0x000fc40007ffe0ff */
[----:B------:R-:W-:Y:S01]  /*0dd0*/  @P0 SHF.R.S32.HI R5, RZ, 0x1f, R8 ;  /* 0x0000001fff050819 */ /* 0x000fe20000011408 */
[----:B------:R-:W-:Y:S01]  /*0de0*/  IMAD.IADD R157, R17, 0x1, R156 ;  /* 0x00000001119d7824 */ /* 0x000fe200078e029c */
[----:B------:R-:W-:Y:S01]  /*0df0*/  ISETP.GE.AND P6, PT, R0, c[0x0][0x1d4], PT ;  /* 0x0000750000007a0c */ /* 0x000fe20003fc6270 */
[----:B------:R-:W-:Y:S01]  /*0e00*/  IMAD.MOV.U32 R156, RZ, RZ, R16 ;  /* 0x000000ffff9c7224 */ /* 0x000fe200078e0010 */
[C---:B------:R-:W-:Y:S01]  /*0e10*/  IADD3 R0, R22.reuse, 0x80, RZ ;  /* 0x0000008016007810 */ /* 0x040fe20007ffe0ff */
[----:B------:R-:W-:Y:S01]  /*0e20*/  IMAD R175, R173, c[0x0][0x248], RZ ;  /* 0x00009200adaf7a24 */ /* 0x000fe200078e02ff */
[----:B------:R-:W-:Y:S01]  /*0e30*/  ISETP.GE.AND P4, PT, R22, c[0x0][0x1d4], PT ;  /* 0x0000750016007a0c */ /* 0x000fe20003f86270 */
[----:B------:R-:W-:Y:S01]  /*0e40*/  @P0 IMAD R6, R95, R8, RZ ;  /* 0x000000085f060224 */ /* 0x000fe200078e02ff */
[----:B------:R-:W-:Y:S01]  /*0e50*/  ISETP.GE.AND P5, PT, R0, c[0x0][0x1d4], PT ;  /* 0x0000750000007a0c */ /* 0x000fe20003fa6270 */
[----:B------:R-:W-:Y:S01]  /*0e60*/  IMAD.IADD R0, R89, 0x1, -R10 ;  /* 0x0000000159007824 */ /* 0x000fe200078e0a0a */
[----:B------:R-:W-:Y:S01]  /*0e70*/  LEA.HI R10, R2, R89, RZ, 0x6 ;  /* 0x00000059020a7211 */ /* 0x000fe200078f30ff */
[C---:B------:R-:W-:Y:S01]  /*0e80*/  IMAD R175, R154.reuse, c[0x0][0x24c], R175 ;  /* 0x000093009aaf7a24 */ /* 0x040fe200078e02af */
[----:B------:R-:W-:Y:S01]  /*0e90*/  SHF.R.S32.HI R99, RZ, 0x2, R4 ;  /* 0x00000002ff637819 */ /* 0x000fe20000011404 */
[----:B------:R-:W-:-:S03]  /*0ea0*/  IMAD.WIDE.U32 R156, R154, c[0x0][0x248], R156 ;  /* 0x000092009a9c7a25 */ /* 0x000fc600078e009c */
[----:B------:R-:W-:Y:S01]  /*0eb0*/  SHF.R.S32.HI R26, RZ, 0x1f, R99 ;  /* 0x0000001fff1a7819 */ /* 0x000fe20000011463 */
[----:B------:R-:W-:Y:S02]  /*0ec0*/  @P0 IMAD R6, R5, R97, R6 ;  /* 0x0000006105060224 */ /* 0x000fe400078e0206 */
[----:B------:R-:W-:Y:S01]  /*0ed0*/  IMAD R5, R90, c[0x0][0x260], RZ ;  /* 0x000098005a057a24 */ /* 0x000fe200078e02ff */
[----:B------:R-:W-:Y:S01]  /*0ee0*/  @P4 LOP3.LUT R91, R91, 0x1, RZ, 0xfc, !PT ;  /* 0x000000015b5b4812 */ /* 0x000fe200078efcff */
[----:B------:R-:W-:Y:S02]  /*0ef0*/  IMAD.IADD R175, R157, 0x1, R175 ;  /* 0x000000019daf7824 */ /* 0x000fe400078e02af */
[----:B------:R-:W-:Y:S01]  /*0f00*/  IMAD.MOV.U32 R174, RZ, RZ, R156 ;  /* 0x000000ffffae7224 */ /* 0x000fe200078e009c */
[----:B------:R-:W-:Y:S01]  /*0f10*/  LOP3.LUT R91, R91, 0xfffffffb, RZ, 0xc0, !PT ;  /* 0xfffffffb5b5b7812 */ /* 0x000fe200078ec0ff */
[----:B------:R-:W-:Y:S02]  /*0f20*/  IMAD.SHL.U32 R10, R10, 0x8, RZ ;  /* 0x000000080a0a7824 */ /* 0x000fe400078e00ff */
[----:B------:R-:W-:-:S02]  /*0f30*/  IMAD R5, R190, c[0x0][0x264], R5 ;  /* 0x00009900be057a24 */ /* 0x000fc400078e0205 */
[----:B------:R-:W-:Y:S01]  /*0f40*/  IMAD.WIDE.U32 R20, R190, c[0x0][0x260], R20 ;  /* 0x00009800be147a25 */ /* 0x000fe200078e0014 */
[----:B------:R-:W-:-:S03]  /*0f50*/  LOP3.LUT R10, R3, 0xfffffe00, R10, 0xf8, !PT ;  /* 0xfffffe00030a7812 */ /* 0x000fc600078ef80a */
[----:B------:R-:W-:Y:S02]  /*0f60*/  IMAD.IADD R21, R21, 0x1, R5 ;  /* 0x0000000115157824 */ /* 0x000fe400078e0205 */
[----:B------:R-:W-:Y:S02]  /*0f70*/  IMAD.MOV.U32 R5, RZ, RZ, 0x5 ;  /* 0x00000005ff057424 */ /* 0x000fe400078e00ff */
[----:B------:R-:W-:Y:S02]  /*0f80*/  IMAD R173, R173, c[0x0][0x268], RZ ;  /* 0x00009a00adad7a24 */ /* 0x000fe400078e02ff */
[----:B------:R-:W-:Y:S01]  /*0f90*/  @P2 IMAD.SHL.U32 R13, R10, 0x2, RZ ;  /* 0x000000020a0d2824 */ /* 0x000fe200078e00ff */
[-C--:B------:R-:W-:Y:S01]  /*0fa0*/  SHF.L.U64.HI R102, R102, R5.reuse, c[0x0][0x23c] ;  /* 0x00008f0066667619 */ /* 0x080fe20000010205 */
[----:B------:R-:W-:Y:S01]  /*0fb0*/  IMAD R173, R154, c[0x0][0x26c], R173 ;  /* 0x00009b009aad7a24 */ /* 0x000fe200078e02ad */
[----:B------:R-:W-:Y:S01]  /*0fc0*/  SHF.L.U64.HI R104, R12, R5, c[0x0][0x25c] ;  /* 0x000097000c687619 */ /* 0x000fe20000010205 */
[----:B------:R-:W-:-:S04]  /*0fd0*/  IMAD.WIDE.U32 R154, R154, c[0x0][0x268], R20 ;  /* 0x00009a009a9a7a25 */ /* 0x000fc800078e0014 */
[----:B------:R-:W-:Y:S02]  /*0fe0*/  IMAD.IADD R173, R155, 0x1, R173 ;  /* 0x000000019bad7824 */ /* 0x000fe400078e02ad */
[----:B------:R-:W-:Y:S02]  /*0ff0*/  IMAD.MOV.U32 R172, RZ, RZ, R154 ;  /* 0x000000ffffac7224 */ /* 0x000fe400078e009a */
[----:B------:R-:W-:Y:S02]  /*1000*/  IMAD.SHL.U32 R24, R0, 0x8, RZ ;  /* 0x0000000800187824 */ /* 0x000fe400078e00ff */
[----:B------:R-:W-:-:S03]  /*1010*/  IMAD.WIDE.U32 R20, R18, R96, R172 ;  /* 0x0000006012147225 */ /* 0x000fc600078e00ac */
[----:B------:R-:W-:Y:S01]  /*1020*/  SHF.R.S32.HI R25, RZ, 0x1f, R24 ;  /* 0x0000001fff197819 */ /* 0x000fe20000011418 */
[----:B------:R-:W-:Y:S01]  /*1030*/  IMAD R28, R26, c[0x0][0x290], RZ ;  /* 0x0000a4001a1c7a24 */ /* 0x000fe200078e02ff */
[----:B------:R-:W-:Y:S01]  /*1040*/  IADD3 R129, R24, 0x80, RZ ;  /* 0x0000008018817810 */ /* 0x000fe20007ffe0ff */
[----:B------:R-:W-:Y:S01]  /*1050*/  IMAD.SHL.U32 R22, R0, 0x4, RZ ;  /* 0x0000000400167824 */ /* 0x000fe200078e00ff */
[C---:B------:R-:W-:Y:S01]  /*1060*/  IADD3 R130, R24.reuse, 0x60, RZ ;  /* 0x0000006018827810 */ /* 0x040fe20007ffe0ff */
[C---:B------:R-:W-:Y:S01]  /*1070*/  IMAD R28, R99.reuse, c[0x0][0x294], R28 ;  /* 0x0000a500631c7a24 */ /* 0x040fe200078e021c */
[----:B------:R-:W-:Y:S01]  /*1080*/  IADD3 R128, R24, 0xa0, RZ ;  /* 0x000000a018807810 */ /* 0x000fe20007ffe0ff */
[----:B------:R-:W-:Y:S01]  /*1090*/  IMAD.WIDE.U32 R16, R99, c[0x0][0x290], R24 ;  /* 0x0000a40063107a25 */ /* 0x000fe200078e0018 */
[----:B------:R-:W-:Y:S02]  /*10a0*/  SHF.R.S32.HI R23, RZ, 0x1f, R22 ;  /* 0x0000001fff177819 */ /* 0x000fe40000011416 */
[----:B------:R-:W-:Y:S01]  /*10b0*/  IADD3 R19, R22, 0x40, RZ ;  /* 0x0000004016137810 */ /* 0x000fe20007ffe0ff */
[----:B------:R-:W-:Y:S01]  /*10c0*/  IMAD.IADD R17, R17, 0x1, R28 ;  /* 0x0000000111117824 */ /* 0x000fe200078e021c */
[----:B------:R-:W-:Y:S01]  /*10d0*/  SHF.R.S32.HI R121, RZ, 0x1f, R130 ;  /* 0x0000001fff797819 */ /* 0x000fe20000011482 */
[----:B------:R-:W-:Y:S01]  /*10e0*/  IMAD R26, R26, c[0x0][0x280], RZ ;  /* 0x0000a0001a1a7a24 */ /* 0x000fe200078e02ff */
[----:B------:R-:W-:Y:S01]  /*10f0*/  SHF.R.S32.HI R117, RZ, 0x1f, R128 ;  /* 0x0000001fff757819 */ /* 0x000fe20000011480 */
[----:B------:R-:W-:Y:S01]  /*1100*/  IMAD.WIDE.U32 R164, R164, c[0x0][0x290], R16 ;  /* 0x0000a400a4a47a25 */ /* 0x000fe200078e0010 */
[----:B------:R-:W-:-:S02]  /*1110*/  LEA.HI R121, R121, R130, RZ, 0x3 ;  /* 0x0000008279797211 */ /* 0x000fc400078f18ff */
[----:B------:R-:W-:Y:S01]  /*1120*/  LEA.HI R117, R117, R128, RZ, 0x3 ;  /* 0x0000008075757211 */ /* 0x000fe200078f18ff */
[----:B------:R-:W-:Y:S01]  /*1130*/  IMAD R26, R99, c[0x0][0x284], R26 ;  /* 0x0000a100631a7a24 */ /* 0x000fe200078e021a */
[----:B------:R-:W-:Y:S01]  /*1140*/  LOP3.LUT R121, R121, 0xfffffff8, RZ, 0xc0, !PT ;  /* 0xfffffff879797812 */ /* 0x000fe200078ec0ff */
[----:B------:R-:W-:Y:S01]  /*1150*/  IMAD.WIDE.U32 R30, R99, c[0x0][0x280], R24 ;  /* 0x0000a000631e7a25 */ /* 0x000fe200078e0018 */
[----:B------:R-:W-:Y:S02]  /*1160*/  LOP3.LUT R117, R117, 0xfffffff8, RZ, 0xc0, !PT ;  /* 0xfffffff875757812 */ /* 0x000fe400078ec0ff */
[----:B------:R-:W-:Y:S01]  /*1170*/  SHF.R.S32.HI R112, RZ, 0x1f, R121 ;  /* 0x0000001fff707819 */ /* 0x000fe20000011479 */
[----:B------:R-:W-:Y:S01]  /*1180*/  IMAD.WIDE.U32 R38, R99, c[0x0][0x280], R22 ;  /* 0x0000a00063267a25 */ /* 0x000fe200078e0016 */
[----:B------:R-:W-:Y:S02]  /*1190*/  SHF.R.S32.HI R108, RZ, 0x1f, R117 ;  /* 0x0000001fff6c7819 */ /* 0x000fe40000011475 */
[----:B------:R-:W-:Y:S01]  /*11a0*/  IADD3 R135, R165, UR6, RZ ;  /* 0x00000006a5877c10 */ /* 0x000fe2000fffe0ff */
[----:B------:R-:W-:-:S02]  /*11b0*/  IMAD.IADD R31, R31, 0x1, R26 ;  /* 0x000000011f1f7824 */ /* 0x000fc400078e021a */
[----:B------:R-:W-:Y:S02]  /*11c0*/  IMAD.IADD R27, R26, 0x1, R39 ;  /* 0x000000011a1b7824 */ /* 0x000fe400078e0227 */
[----:B------:R-:W-:Y:S02]  /*11d0*/  IMAD.MOV.U32 R26, RZ, RZ, R38 ;  /* 0x000000ffff1a7224 */ /* 0x000fe400078e0026 */
[----:B------:R-:W-:Y:S02]  /*11e0*/  IMAD.IADD R16, R22, 0x1, R19 ;  /* 0x0000000116107824 */ /* 0x000fe400078e0213 */
[----:B------:R-:W-:-:S03]  /*11f0*/  IMAD.WIDE.U32 R158, R158, c[0x0][0x280], R26 ;  /* 0x0000a0009e9e7a25 */ /* 0x000fc600078e001a */
[----:B------:R-:W-:Y:S01]  /*1200*/  SHF.R.S32.HI R123, RZ, 0x1f, R16 ;  /* 0x0000001fff7b7819 */ /* 0x000fe20000011410 */
[----:B------:R-:W-:Y:S01]  /*1210*/  @P0 IMAD.WIDE.U32 R26, R8, R97, R174 ;  /* 0x00000061081a0225 */ /* 0x000fe200078e00ae */
[----:B------:R-:W-:Y:S02]  /*1220*/  SHF.R.S32.HI R8, RZ, 0x1f, R4 ;  /* 0x0000001fff087819 */ /* 0x000fe40000011404 */
[----:B------:R-:W-:Y:S01]  /*1230*/  LEA.HI R123, R123, R16, RZ, 0x3 ;  /* 0x000000107b7b7211 */ /* 0x000fe200078f18ff */
[----:B------:R-:W-:Y:S01]  /*1240*/  IMAD.MOV.U32 R136, RZ, RZ, 0x1 ;  /* 0x00000001ff887424 */ /* 0x000fe200078e00ff */
[----:B------:R-:W-:Y:S01]  /*1250*/  IADD3 R132, R159, UR4, RZ ;  /* 0x000000049f847c10 */ /* 0x000fe2000fffe0ff */
[----:B------:R-:W-:Y:S01]  /*1260*/  IMAD.MOV.U32 R131, RZ, RZ, c[0x0][0x27c] ;  /* 0x00009f00ff837624 */ /* 0x000fe200078e00ff */
[----:B------:R-:W-:Y:S01]  /*1270*/  LOP3.LUT R123, R123, 0xfffffff8, RZ, 0xc0, !PT ;  /* 0xfffffff87b7b7812 */ /* 0x000fe200078ec0ff */
[----:B------:R-:W-:Y:S01]  /*1280*/  IMAD R125, R0, 0x40, R99 ;  /* 0x00000040007d7824 */ /* 0x000fe200078e0263 */
[----:B------:R-:W-:Y:S01]  /*1290*/  SHF.R.S32.HI R0, RZ, 0x1f, R129 ;  /* 0x0000001fff007819 */ /* 0x000fe20000011481 */
[----:B------:R-:W-:Y:S01]  /*12a0*/  IMAD.WIDE.U32 R40, R99, c[0x0][0x290], R22 ;  /* 0x0000a40063287a25 */ /* 0x000fe200078e0016 */
[----:B------:R-:W-:-:S02]  /*12b0*/  SHF.R.S32.HI R144, RZ, 0x1f, R123 ;  /* 0x0000001fff907819 */ /* 0x000fc4000001147b */
[----:B------:R-:W-:Y:S01]  /*12c0*/  LEA.HI R119, R0, R129, RZ, 0x3 ;  /* 0x0000008100777211 */ /* 0x000fe200078f18ff */
[----:B------:R-:W-:-:S03]  /*12d0*/  IMAD.WIDE.U32 R168, R190, c[0x0][0x1e8], RZ ;  /* 0x00007a00bea87a25 */ /* 0x000fc600078e00ff */
[----:B------:R-:W-:Y:S01]  /*12e0*/  LOP3.LUT R119, R119, 0xfffffff8, RZ, 0xc0, !PT ;  /* 0xfffffff877777812 */ /* 0x000fe200078ec0ff */
[----:B------:R-:W-:Y:S02]  /*12f0*/  IMAD.IADD R29, R28, 0x1, R41 ;  /* 0x000000011c1d7824 */ /* 0x000fe400078e0229 */
[----:B------:R-:W-:Y:S01]  /*1300*/  IMAD.MOV.U32 R28, RZ, RZ, R40 ;  /* 0x000000ffff1c7224 */ /* 0x000fe200078e0028 */
[----:B------:R-:W-:Y:S01]  /*1310*/  SHF.R.S32.HI R110, RZ, 0x1f, R119 ;  /* 0x0000001fff6e7819 */ /* 0x000fe20000011477 */
[----:B------:R-:W-:Y:S02]  /*1320*/  IMAD R101, R90, c[0x0][0x210], RZ ;  /* 0x000084005a657a24 */ /* 0x000fe400078e02ff */
[----:B------:R-:W-:Y:S02]  /*1330*/  IMAD.U32 R162, RZ, RZ, UR14 ;  /* 0x0000000effa27e24 */ /* 0x000fe4000f8e00ff */
[----:B------:R-:W-:-:S04]  /*1340*/  IMAD.WIDE.U32 R160, R160, c[0x0][0x290], R28 ;  /* 0x0000a400a0a07a25 */ /* 0x000fc800078e001c */
[----:B------:R-:W-:Y:S01]  /*1350*/  IMAD.MOV.U32 R114, RZ, RZ, c[0x0][0x27c] ;  /* 0x00009f00ff727624 */ /* 0x000fe200078e00ff */
[----:B------:R-:W-:Y:S01]  /*1360*/  IADD3 R133, R161, UR6, RZ ;  /* 0x00000006a1857c10 */ /* 0x000fe2000fffe0ff */
[----:B------:R-:W-:-:S04]  /*1370*/  IMAD.WIDE.U32 R170, R190, c[0x0][0x210], RZ ;  /* 0x00008400beaa7a25 */ /* 0x000fc800078e00ff */
[----:B------:R-:W-:Y:S02]  /*1380*/  IMAD R101, R190, c[0x0][0x214], R101 ;  /* 0x00008500be657a24 */ /* 0x000fe400078e0265 */
[----:B------:R-:W-:-:S04]  /*1390*/  IMAD.WIDE.U32 R162, R162, c[0x0][0x280], R30 ;  /* 0x0000a000a2a27a25 */ /* 0x000fc800078e001e */
[----:B------:R-:W-:Y:S01]  /*13a0*/  IMAD.MOV.U32 R53, RZ, RZ, RZ ;  /* 0x000000ffff357224 */ /* 0x000fe200078e00ff */
[----:B------:R-:W-:Y:S01]  /*13b0*/  IADD3 R134, R163, UR4, RZ ;  /* 0x00000004a3867c10 */ /* 0x000fe2000fffe0ff */
[----:B------:R-:W-:Y:S01]  /*13c0*/  IMAD.MOV.U32 R67, RZ, RZ, 0x1 ;  /* 0x00000001ff437424 */ /* 0x000fe200078e00ff */
[----:B------:R-:W-:Y:S01]  /*13d0*/  ULDC.U8 UR4, c[0x0][0x298] ;  /* 0x0000a60000047ab9 */ /* 0x000fe20000000000 */
[----:B------:R-:W-:Y:S02]  /*13e0*/  IMAD.SHL.U32 R114, R114, 0x2, RZ ;  /* 0x0000000272727824 */ /* 0x000fe400078e00ff */
[----:B------:R-:W-:Y:S01]  /*13f0*/  IMAD.IADD R101, R171, 0x1, R101 ;  /* 0x00000001ab657824 */ /* 0x000fe200078e0265 */
[----:B--2---:R-:W-:Y:S01]  /*1400*/  @P3 SHF.R.S32.HI R167, RZ, 0x1f, R166 ;  /* 0x0000001fffa73819 */ /* 0x004fe200000114a6 */
[----:B------:R-:W-:Y:S02]  /*1410*/  @!P3 IMAD.MOV.U32 R167, RZ, RZ, R14 ;  /* 0x000000ffffa7b224 */ /* 0x000fe400078e000e */
[----:B------:R-:W-:-:S04]  /*1420*/  IMAD.WIDE.U32 R14, R18, R97, R174 ;  /* 0x00000061120e7225 */ /* 0x000fc800078e00ae */
[----:B------:R-:W-:Y:S01]  /*1430*/  @!P3 IMAD.MOV.U32 R166, RZ, RZ, R191 ;  /* 0x000000ffffa6b224 */ /* 0x000fe200078e00bf */
[----:B------:R-:W-:Y:S01]  /*1440*/  @P2 LEA R32, P3, R14, c[0x0][0x220], 0x1 ;  /* 0x000088000e202a11 */ /* 0x000fe200078608ff */
[----:B------:R-:W-:Y:S02]  /*1450*/  IMAD.IADD R3, R15, 0x1, R9 ;  /* 0x000000010f037824 */ /* 0x000fe400078e0209 */
[----:B------:R-:W-:-:S03]  /*1460*/  @P1 IMAD.SHL.U32 R9, R10, 0x2, RZ ;  /* 0x000000020a091824 */ /* 0x000fc600078e00ff */
[----:B------:R-:W-:Y:S02]  /*1470*/  @P2 LEA.HI.X R33, R14, c[0x0][0x224], R3, 0x1, P3 ;  /* 0x000089000e212a11 */ /* 0x000fe400018f0c03 */
[----:B------:R-:W-:-:S03]  /*1480*/  @P1 IADD3 R14, P3, R111, R14, RZ ;  /* 0x0000000e6f0e1210 */ /* 0x000fc60007f7e0ff */
[----:B------:R-:W-:Y:S01]  /*1490*/  @!PT LDS RZ, [RZ] ;  /* 0x00000000fffff984 */ /* 0x000fe20000000800 */
[----:B------:R-:W-:Y:S01]  /*14a0*/  @!PT LDS RZ, [RZ] ;  /* 0x00000000fffff984 */ /* 0x000fe20000000800 */
[----:B------:R-:W-:Y:S01]  /*14b0*/  @!PT LDS RZ, [RZ] ;  /* 0x00000000fffff984 */ /* 0x000fe20000000800 */
[----:B------:R1:W-:Y:S02]  /*14c0*/  @P2 LDGSTS.E.BYPASS.LTC128B.128 [R13+0xc100], [R32.64], !P4 ;  /* 0x0c100000200d2fae */ /* 0x0003e4000e101d4a */
[----:B------:R-:W-:Y:S01]  /*14d0*/  @P1 IMAD.X R3, R102, 0x1, R3, P3 ;  /* 0x0000000166031824 */ /* 0x000fe200018e0603 */
[C---:B------:R-:W-:Y:S01]  /*14e0*/  @P1 LEA R36, P3, R14.reuse, c[0x0][0x220], 0x1 ;  /* 0x000088000e241a11 */ /* 0x040fe200078608ff */
[----:B------:R1:W-:Y:S03]  /*14f0*/  @P2 LDGSTS.E.BYPASS.LTC128B.128 [R13+0xe100], [R32.64+0x80], !P6 ;  /* 0x0e100080200d2fae */ /* 0x0003e6000f101d4a */
[----:B------:R-:W-:Y:S01]  /*1500*/  @P1 LEA.HI.X R37, R14, c[0x0][0x224], R3, 0x1, P3 ;  /* 0x000089000e251a11 */ /* 0x000fe200018f0c03 */
[----:B------:R1:W-:Y:S01]  /*1510*/  @P2 LDGSTS.E.BYPASS.LTC128B.128 [R13+0x10100], [R32.64+0x100], !P5 ;  /* 0x10100100200d2fae */ /* 0x0003e2000e901d4a */
[----:B------:R-:W-:Y:S01]  /*1520*/  IMAD.IADD R3, R21, 0x1, R7 ;  /* 0x0000000115037824 */ /* 0x000fe200078e0207 */
[----:B------:R-:W-:-:S02]  /*1530*/  @P2 LEA R34, P3, R20, c[0x0][0x250], 0x1 ;  /* 0x0000940014222a11 */ /* 0x000fc400078608ff */
[----:B------:R2:W-:Y:S02]  /*1540*/  @P1 LDGSTS.E.BYPASS.LTC128B.128 [R9+0xd100], [R36.64], !P4 ;  /* 0x0d10000024091fae */ /* 0x0005e4000e101d4a */
[----:B------:R-:W-:Y:S02]  /*1550*/  @P2 LEA.HI.X R35, R20, c[0x0][0x254], R3, 0x1, P3 ;  /* 0x0000950014232a11 */ /* 0x000fe400018f0c03 */
[----:B------:R2:W-:Y:S01]  /*1560*/  @P1 LDGSTS.E.BYPASS.LTC128B.128 [R9+0xf100], [R36.64+0x80], !P6 ;  /* 0x0f10008024091fae */ /* 0x0005e2000f101d4a */
[----:B------:R-:W-:-:S03]  /*1570*/  ISETP.GE.AND P3, PT, R24, c[0x0][0x27c], PT ;  /* 0x00009f0018007a0c */ /* 0x000fc60003f66270 */
[----:B------:R2:W-:Y:S01]  /*1580*/  @P1 LDGSTS.E.BYPASS.LTC128B.128 [R9+0x11100], [R36.64+0x100], !P5 ;  /* 0x1110010024091fae */ /* 0x0005e2000e901d4a */
[----:B------:R-:W-:-:S03]  /*1590*/  SEL R7, RZ, c[0x0][0x27c], !P3 ;  /* 0x00009f00ff077a07 */ /* 0x000fc60005800000 */
[----:B------:R-:W0:Y:S02]  /*15a0*/  LDGDEPBAR ;  /* 0x00000000000079af */ /* 0x000e240000000000 */
[----:B------:R-:W-:Y:S02]  /*15b0*/  IMAD.IADD R14, R24, 0x1, R7 ;  /* 0x00000001180e7824 */ /* 0x000fe400078e0207 */
[----:B------:R-:W-:Y:S01]  /*15c0*/  @P2 IMAD.SHL.U32 R7, R10, 0x2, RZ ;  /* 0x000000020a072824 */ /* 0x000fe200078e00ff */
[----:B------:R-:W-:Y:S01]  /*15d0*/  BAR.SYNC.DEFER_BLOCKING 0x0 ;  /* 0x0000000000007b1d */ /* 0x000fe20000010000 */
[----:B------:R-:W-:Y:S02]  /*15e0*/  @P3 LOP3.LUT R91, R91, 0x4, RZ, 0xfc, !PT ;  /* 0x000000045b5b3812 */ /* 0x000fe400078efcff */
[----:B------:R-:W-:Y:S02]  /*15f0*/  SHF.R.S32.HI R5, RZ, 0x1f, R14 ;  /* 0x0000001fff057819 */ /* 0x000fe4000001140e */
[----:B------:R-:W-:-:S02]  /*1600*/  LOP3.LUT R91, R91, 0xfffffffd, RZ, 0xc0, !PT ;  /* 0xfffffffd5b5b7812 */ /* 0x000fc400078ec0ff */
[CC--:B------:R-:W-:Y:S02]  /*1610*/  LEA.HI R122, R5.reuse, R14.reuse, RZ, 0x3 ;  /* 0x0000000e057a7211 */ /* 0x0c0fe400078f18ff */
[----:B------:R-:W-:Y:S02]  /*1620*/  LEA.HI R5, R5, R14, RZ, 0x6 ;  /* 0x0000000e05057211 */ /* 0x000fe400078f30ff */
[----:B------:R-:W-:-:S03]  /*1630*/  LOP3.LUT R138, R122, 0xfffffff8, RZ, 0xc0, !PT ;  /* 0xfffffff87a8a7812 */ /* 0x000fc600078ec0ff */
[----:B------:R-:W-:Y:S01]  /*1640*/  IMAD.SHL.U32 R5, R5, 0x40, RZ ;  /* 0x0000004005057824 */ /* 0x000fe200078e00ff */
[----:B------:R-:W-:-:S04]  /*1650*/  SHF.R.S32.HI R137, RZ, 0x1f, R138 ;  /* 0x0000001fff897819 */ /* 0x000fc8000001148a */
[----:B------:R-:W-:Y:S02]  /*1660*/  LOP3.LUT R5, R5, 0xfffff000, RZ, 0xc0, !PT ;  /* 0xfffff00005057812 */ /* 0x000fe400078ec0ff */
[C---:B------:R-:W-:Y:S01]  /*1670*/  SHF.L.U64.HI R137, R138.reuse, 0x1, R137 ;  /* 0x000000018a897819 */ /* 0x040fe20000010289 */
[----:B------:R-:W-:Y:S01]  /*1680*/  IMAD.SHL.U32 R138, R138, 0x2, RZ ;  /* 0x000000028a8a7824 */ /* 0x000fe200078e00ff */
[----:B------:R-:W-:Y:S01]  /*1690*/  @!PT LDS RZ, [RZ] ;  /* 0x00000000fffff984 */ /* 0x000fe20000000800 */
[----:B------:R-:W-:Y:S01]  /*16a0*/  @!PT LDS RZ, [RZ] ;  /* 0x00000000fffff984 */ /* 0x000fe20000000800 */
[----:B------:R-:W-:Y:S01]  /*16b0*/  @!PT LDS RZ, [RZ] ;  /* 0x00000000fffff984 */ /* 0x000fe20000000800 */
[----:B------:R3:W-:Y:S04]  /*16c0*/  @P2 LDGSTS.E.BYPASS.LTC128B.128 [R7+0x100], [R34.64], !P4 ;  /* 0x0010000022072fae */ /* 0x0007e8000e101d4a */
[----:B------:R3:W-:Y:S04]  /*16d0*/  @P2 LDGSTS.E.BYPASS.LTC128B.128 [R7+0x2100], [R34.64+0x80], !P6 ;  /* 0x0210008022072fae */ /* 0x0007e8000f101d4a */
[----:B------:R3:W-:Y:S01]  /*16e0*/  @P2 LDGSTS.E.BYPASS.LTC128B.128 [R7+0x4100], [R34.64+0x100], !P5 ;  /* 0x0410010022072fae */ /* 0x0007e2000e901d4a */
[----:B------:R-:W-:-:S02]  /*16f0*/  @P1 IADD3 R12, P2, R113, R20, RZ ;  /* 0x00000014710c1210 */ /* 0x000fc40007f5e0ff */
[----:B------:R-:W-:-:S03]  /*1700*/  IADD3 R20, R22, 0x20, RZ ;  /* 0x0000002016147810 */ /* 0x000fc60007ffe0ff */
[----:B------:R-:W-:Y:S01]  /*1710*/  @P1 IMAD.X R3, R104, 0x1, R3, P2 ;  /* 0x0000000168031824 */ /* 0x000fe200010e0603 */
[----:B------:R-:W-:Y:S01]  /*1720*/  @P1 LEA R14, P2, R12, c[0x0][0x250], 0x1 ;  /* 0x000094000c0e1a11 */ /* 0x000fe200078408ff */
[----:B------:R-:W-:-:S03]  /*1730*/  IMAD.IADD R17, R22, 0x1, R20 ;  /* 0x0000000116117824 */ /* 0x000fc600078e0214 */
[----:B------:R-:W-:Y:S01]  /*1740*/  @P1 LEA.HI.X R15, R12, c[0x0][0x254], R3, 0x1, P2 ;  /* 0x000095000c0f1a11 */ /* 0x000fe200010f0c03 */
[----:B------:R-:W-:Y:S01]  /*1750*/  @P0 IMAD.IADD R3, R27, 0x1, R6 ;  /* 0x000000011b030824 */ /* 0x000fe200078e0206 */
[----:B------:R-:W-:Y:S02]  /*1760*/  ISETP.GE.AND P3, PT, R17, c[0x0][0x27c], PT ;  /* 0x00009f0011007a0c */ /* 0x000fe40003f66270 */
[----:B------:R-:W-:Y:S01]  /*1770*/  LEA.HI R6, R8, R99, RZ, 0x3 ;  /* 0x0000006308067211 */ /* 0x000fe200078f18ff */
[----:B------:R4:W-:Y:S01]  /*1780*/  @P1 LDGSTS.E.BYPASS.LTC128B.128 [R9+0x1100], [R14.64], !P4 ;  /* 0x011000000e091fae */ /* 0x0009e2000e101d4a */
[----:B------:R-:W-:Y:S02]  /*1790*/  SEL R12, RZ, c[0x0][0x27c], !P3 ;  /* 0x00009f00ff0c7a07 */ /* 0x000fe40005800000 */
[----:B------:R-:W-:Y:S01]  /*17a0*/  LOP3.LUT R6, R6, 0xfffffff8, RZ, 0xc0, !PT ;  /* 0xfffffff806067812 */ /* 0x000fe200078ec0ff */
[----:B------:R4:W-:Y:S01]  /*17b0*/  @P1 LDGSTS.E.BYPASS.LTC128B.128 [R9+0x3100], [R14.64+0x80], !P6 ;  /* 0x031000800e091fae */ /* 0x0009e2000f101d4a */
[----:B------:R-:W-:-:S03]  /*17c0*/  SHF.R.S32.HI R124, RZ, 0x1f, R17 ;  /* 0x0000001fff7c7819 */ /* 0x000fc60000011411 */
[----:B------:R4:W-:Y:S01]  /*17d0*/  @P1 LDGSTS.E.BYPASS.LTC128B.128 [R9+0x5100], [R14.64+0x100], !P5 ;  /* 0x051001000e091fae */ /* 0x0009e2000e901d4a */
[----:B------:R-:W-:Y:S01]  /*17e0*/  IMAD.IADD R126, R99, 0x1, -R6 ;  /* 0x00000001637e7824 */ /* 0x000fe200078e0a06 */
[----:B------:R-:W-:Y:S01]  /*17f0*/  @P3 LOP3.LUT R91, R91, 0x2, RZ, 0xfc, !PT ;  /* 0x000000025b5b3812 */ /* 0x000fe200078efcff */
[----:B---3--:R-:W-:Y:S01]  /*1800*/  IMAD.IADD R7, R12, 0x1, R17 ;  /* 0x000000010c077824 */ /* 0x008fe200078e0211 */
[----:B------:R-:W-:Y:S01]  /*1810*/  @P0 LEA R12, P1, R26, c[0x0][0x220], 0x1 ;  /* 0x000088001a0c0a11 */ /* 0x000fe200078208ff */
[----:B------:R-:W0:Y:S01]  /*1820*/  LDGDEPBAR ;  /* 0x00000000000079af */ /* 0x000e220000000000 */
[----:B------:R-:W-:Y:S01]  /*1830*/  IMAD.SHL.U32 R127, R126, 0x40, RZ ;  /* 0x000000407e7f7824 */ /* 0x000fe200078e00ff */
[----:B------:R-:W-:Y:S02]  /*1840*/  LOP3.LUT R91, R91, 0xffffffef, RZ, 0xc0, !PT ;  /* 0xffffffef5b5b7812 */ /* 0x000fe400078ec0ff */
[----:B------:R-:W-:Y:S02]  /*1850*/  SHF.R.S32.HI R4, RZ, 0x1f, R7 ;  /* 0x0000001fff047819 */ /* 0x000fe40000011407 */
[----:B-1----:R-:W-:-:S02]  /*1860*/  @P0 LEA.HI.X R13, R26, c[0x0][0x224], R3, 0x1, P1 ;  /* 0x000089001a0d0a11 */ /* 0x002fc400008f0c03 */
[CC--:B------:R-:W-:Y:S02]  /*1870*/  LEA.HI R146, R4.reuse, R7.reuse, RZ, 0x3 ;  /* 0x0000000704927211 */ /* 0x0c0fe400078f18ff */
[----:B------:R-:W-:Y:S01]  /*1880*/  LEA.HI R4, R4, R7, RZ, 0x6 ;  /* 0x0000000704047211 */ /* 0x000fe200078f30ff */
[----:B------:R-:W-:Y:S01]  /*1890*/  @P0 IMAD.SHL.U32 R7, R10, 0x2, RZ ;  /* 0x000000020a070824 */ /* 0x000fe200078e00ff */
[----:B------:R-:W-:Y:S02]  /*18a0*/  @P0 LEA R26, P1, R111, R12, 0x1 ;  /* 0x0000000c6f1a0211 */ /* 0x000fe400078208ff */
[----:B------:R-:W-:Y:S01]  /*18b0*/  LOP3.LUT R127, R127, 0x1c0, RZ, 0xc0, !PT ;  /* 0x000001c07f7f7812 */ /* 0x000fe200078ec0ff */
[----:B------:R-:W-:Y:S01]  /*18c0*/  IMAD.SHL.U32 R4, R4, 0x40, RZ ;  /* 0x0000004004047824 */ /* 0x000fe200078e00ff */
[----:B------:R-:W-:Y:S01]  /*18d0*/  @P0 LEA.HI.X R27, R111, R13, R102, 0x1, P1 ;  /* 0x0000000d6f1b0211 */ /* 0x000fe200008f0c66 */
[----:B------:R1:W-:Y:S01]  /*18e0*/  @P0 LDGSTS.E.BYPASS.LTC128B.128 [R7+0x12100], [R12.64], !P4 ;  /* 0x121000000c070fae */ /* 0x0003e2000e101d4a */
[----:B------:R-:W-:-:S02]  /*18f0*/  LOP3.LUT P1, RZ, R126, 0x4, RZ, 0xc0, !PT ;  /* 0x000000047eff7812 */ /* 0x000fc4000782c0ff */
[----:B------:R-:W-:Y:S01]  /*1900*/  SHF.R.U32.HI R115, RZ, 0x3, R127 ;  /* 0x00000003ff737819 */ /* 0x000fe2000001167f */
[----:B------:R1:W-:Y:S01]  /*1910*/  @P0 LDGSTS.E.BYPASS.LTC128B.128 [R7+0x14100], [R12.64+0x80], !P6 ;  /* 0x141000800c070fae */ /* 0x0003e2000f101d4a */
[----:B----4-:R-:W-:Y:S02]  /*1920*/  LEA.HI R15, R2, R89, RZ, 0x5 ;  /* 0x00000059020f7211 */ /* 0x010fe400078f28ff */
[----:B------:R-:W-:Y:S01]  /*1930*/  LOP3.LUT R118, R127, 0x38, R146, 0xf8, !PT ;  /* 0x000000387f767812 */ /* 0x000fe200078ef892 */
[----:B------:R1:W-:Y:S01]  /*1940*/  @P0 LDGSTS.E.BYPASS.LTC128B.128 [R7+0x16100], [R12.64+0x100], !P5 ;  /* 0x161001000c070fae */ /* 0x0003e2000e901d4a */
[----:B------:R-:W-:Y:S01]  /*1950*/  LOP3.LUT R4, R4, 0xfffff000, RZ, 0xc0, !PT ;  /* 0xfffff00004047812 */ /* 0x000fe200078ec0ff */
[----:B------:R-:W-:Y:S01]  /*1960*/  IMAD.SHL.U32 R15, R15, 0x10, RZ ;  /* 0x000000100f0f7824 */ /* 0x000fe200078e00ff */
[----:B------:R-:W-:Y:S01]  /*1970*/  LOP3.LUT R118, R118, R115, RZ, 0x3c, !PT ;  /* 0x0000007376767212 */ /* 0x000fe200078e3cff */
[----:B------:R2:W-:Y:S01]  /*1980*/  @P0 LDGSTS.E.BYPASS.LTC128B.128 [R7+0x13100], [R26.64], !P4 ;  /* 0x131000001a070fae */ /* 0x0005e2000e101d4a */
[----:B------:R-:W-:-:S02]  /*1990*/  LOP3.LUT R0, R127, 0x18, R24, 0xf8, !PT ;  /* 0x000000187f007812 */ /* 0x000fc400078ef818 */
[----:B------:R-:W-:Y:S01]  /*19a0*/  @P1 LOP3.LUT R91, R91, 0x10, RZ, 0xfc, !PT ;  /* 0x000000105b5b1812 */ /* 0x000fe200078efcff */
[----:B------:R2:W-:Y:S01]  /*19b0*/  @P0 LDGSTS.E.BYPASS.LTC128B.128 [R7+0x15100], [R26.64+0x80], !P6 ;  /* 0x151000801a070fae */ /* 0x0005e2000f101d4a */
[----:B------:R-:W-:Y:S02]  /*19c0*/  LOP3.LUT R15, R15, 0xfffffe00, RZ, 0xc0, !PT ;  /* 0xfffffe000f0f7812 */ /* 0x000fe400078ec0ff */
[----:B------:R-:W-:Y:S01]  /*19d0*/  LOP3.LUT R91, R91, 0xfffffff7, RZ, 0xc0, !PT ;  /* 0xfffffff75b5b7812 */ /* 0x000fe200078ec0ff */
[----:B------:R2:W-:Y:S01]  /*19e0*/  @P0 LDGSTS.E.BYPASS.LTC128B.128 [R7+0x17100], [R26.64+0x100], !P5 ;  /* 0x171001001a070fae */ /* 0x0005e2000e901d4a */
[----:B------:R-:W-:Y:S02]  /*19f0*/  ISETP.GE.AND P0, PT, R16, c[0x0][0x27c], PT ;  /* 0x00009f0010007a0c */ /* 0x000fe40003f06270 */
[----:B------:R-:W-:Y:S01]  /*1a00*/  ISETP.NE.AND P1, PT, R136, c[0x0][0x2b8], PT ;  /* 0x0000ae0088007a0c */ /* 0x000fe20003f25270 */
[----:B------:R-:W0:Y:S01]  /*1a10*/  LDGDEPBAR ;  /* 0x00000000000079af */ /* 0x000e220000000000 */
[----:B------:R-:W-:-:S02]  /*1a20*/  SEL R3, RZ, c[0x0][0x27c], !P0 ;  /* 0x00009f00ff037a07 */ /* 0x000fc40004000000 */
[----:B------:R-:W-:Y:S02]  /*1a30*/  LOP3.LUT R140, R146, 0xfffffff8, RZ, 0xc0, !PT ;  /* 0xfffffff8928c7812 */ /* 0x000fe400078ec0ff */
[----:B------:R-:W-:Y:S01]  /*1a40*/  LOP3.LUT R120, R127, 0x38, R122, 0xf8, !PT ;  /* 0x000000387f787812 */ /* 0x000fe200078ef87a */
[----:B------:R-:W-:Y:S01]  /*1a50*/  IMAD.IADD R6, R3, 0x1, R16 ;  /* 0x0000000103067824 */ /* 0x000fe200078e0210 */
[----:B------:R-:W-:Y:S02]  /*1a60*/  LEA.HI R124, R124, R17, RZ, 0x3 ;  /* 0x000000117c7c7211 */ /* 0x000fe400078f18ff */
[----:B------:R-:W-:Y:S01]  /*1a70*/  IADD3 R118, R118, R4, R15 ;  /* 0x0000000476767210 */ /* 0x000fe20007ffe00f */
[----:B------:R-:W-:Y:S01]  /*1a80*/  IMAD.MOV.U32 R4, RZ, RZ, c[0x0][0x280] ;  /* 0x0000a000ff047624 */ /* 0x000fe200078e00ff */
[----:B------:R-:W-:Y:S02]  /*1a90*/  SHF.R.S32.HI R3, RZ, 0x1f, R6 ;  /* 0x0000001fff037819 */ /* 0x000fe40000011406 */
[----:B------:R-:W-:Y:S01]  /*1aa0*/  @P0 LOP3.LUT R91, R91, 0x8, RZ, 0xfc, !PT ;  /* 0x000000085b5b0812 */ /* 0x000fe200078efcff */
[----:B------:R-:W-:Y:S01]  /*1ab0*/  IMAD.SHL.U32 R109, R4, 0x40, RZ ;  /* 0x00000040046d7824 */ /* 0x000fe200078e00ff */
[----:B------:R-:W-:-:S02]  /*1ac0*/  LEA.HI R2, R3, R6, RZ, 0x3 ;  /* 0x0000000603027211 */ /* 0x000fc400078f18ff */
[----:B------:R-:W-:Y:S01]  /*1ad0*/  LEA.HI R3, R3, R6, RZ, 0x6 ;  /* 0x0000000603037211 */ /* 0x000fe200078f30ff */
[----:B------:R-:W-:Y:S01]  /*1ae0*/  IMAD.MOV.U32 R6, RZ, RZ, c[0x0][0x290] ;  /* 0x0000a400ff067624 */ /* 0x000fe200078e00ff */
[----:B------:R-:W-:Y:S02]  /*1af0*/  LOP3.LUT R116, R127, 0x38, R2, 0xf8, !PT ;  /* 0x000000387f747812 */ /* 0x000fe400078ef802 */
[----:B------:R-:W-:Y:S01]  /*1b00*/  ISETP.GE.AND P0, PT, R131, 0x1, PT ;  /* 0x000000018300780c */ /* 0x000fe20003f06270 */
[----:B------:R-:W-:Y:S01]  /*1b10*/  IMAD.SHL.U32 R3, R3, 0x40, RZ ;  /* 0x0000004003037824 */ /* 0x000fe200078e00ff */
[----:B------:R-:W-:Y:S01]  /*1b20*/  LOP3.LUT R116, R116, R115, RZ, 0x3c, !PT ;  /* 0x0000007374747212 */ /* 0x000fe200078e3cff */
[----:B------:R-:W-:Y:S01]  /*1b30*/  IMAD.SHL.U32 R105, R6, 0x40, RZ ;  /* 0x0000004006697824 */ /* 0x000fe200078e00ff */
[----:B------:R-:W-:Y:S02]  /*1b40*/  LOP3.LUT R91, R91, 0xffffffbf, RZ, 0xc0, !PT ;  /* 0xffffffbf5b5b7812 */ /* 0x000fe400078ec0ff */
[----:B------:R-:W-:-:S02]  /*1b50*/  LOP3.LUT R3, R3, 0xfffff000, RZ, 0xc0, !PT ;  /* 0xfffff00003037812 */ /* 0x000fc400078ec0ff */
[----:B------:R-:W-:Y:S02]  /*1b60*/  LOP3.LUT R142, R2, 0xfffffff8, RZ, 0xc0, !PT ;  /* 0xfffffff8028e7812 */ /* 0x000fe400078ec0ff */
[----:B------:R-:W-:Y:S01]  /*1b70*/  IADD3 R116, R116, R3, R15 ;  /* 0x0000000374747210 */ /* 0x000fe20007ffe00f */
[----:B------:R-:W-:Y:S01]  /*1b80*/  IMAD R3, R90, c[0x0][0x1e8], RZ ;  /* 0x00007a005a037a24 */ /* 0x000fe200078e02ff */
[----:B------:R-:W-:Y:S02]  /*1b90*/  LOP3.LUT R91, R91, 0xffffffdf, RZ, 0xc0, !PT ;  /* 0xffffffdf5b5b7812 */ /* 0x000fe400078ec0ff */
[-C--:B------:R-:W-:Y:S01]  /*1ba0*/  LOP3.LUT R0, R0, R115.reuse, RZ, 0x3c, !PT ;  /* 0x0000007300007212 */ /* 0x080fe200078e3cff */
[----:B------:R-:W-:Y:S01]  /*1bb0*/  IMAD R3, R190, c[0x0][0x1ec], R3 ;  /* 0x00007b00be037a24 */ /* 0x000fe200078e0203 */
[----:B------:R-:W-:Y:S02]  /*1bc0*/  SHF.R.S32.HI R139, RZ, 0x1f, R140 ;  /* 0x0000001fff8b7819 */ /* 0x000fe4000001148c */
[----:B------:R-:W-:Y:S01]  /*1bd0*/  SHF.R.S32.HI R141, RZ, 0x1f, R142 ;  /* 0x0000001fff8d7819 */ /* 0x000fe2000001148e */
[----:B------:R-:W-:Y:S01]  /*1be0*/  IMAD.IADD R106, R169, 0x1, R3 ;  /* 0x00000001a96a7824 */ /* 0x000fe200078e0203 */
[----:B------:R-:W-:Y:S01]  /*1bf0*/  LOP3.LUT R120, R120, R115, RZ, 0x3c, !PT ;  /* 0x0000007378787212 */ /* 0x000fe200078e3cff */
[----:B------:R-:W-:Y:S01]  /*1c00*/  IMAD R3, R167, c[0x0][0x2b0], RZ ;  /* 0x0000ac00a7037a24 */ /* 0x000fe200078e02ff */
[----:B------:R-:W-:Y:S01]  /*1c10*/  LOP3.LUT R124, R124, 0xfffffff8, RZ, 0xc0, !PT ;  /* 0xfffffff87c7c7812 */ /* 0x000fe200078ec0ff */
[----:B------:R-:W-:Y:S01]  /*1c20*/  IMAD.IADD R0, R0, 0x1, R15 ;  /* 0x0000000100007824 */ /* 0x000fe200078e020f */
[----:B------:R-:W-:Y:S01]  /*1c30*/  @P1 LOP3.LUT R91, R91, 0x20, RZ, 0xfc, !PT ;  /* 0x000000205b5b1812 */ /* 0x000fe200078efcff */
[----:B------:R-:W-:Y:S01]  /*1c40*/  IMAD R3, R166, c[0x0][0x2b4], R3 ;  /* 0x0000ad00a6037a24 */ /* 0x000fe200078e0203 */
[----:B------:R-:W-:Y:S01]  /*1c50*/  SHF.L.U64.HI R103, R6, R107, c[0x0][0x294] ;  /* 0x0000a50006677619 */ /* 0x000fe2000001026b */
[----:B------:R-:W-:Y:S01]  /*1c60*/  IMAD.WIDE.U32 R166, R166, c[0x0][0x2b0], RZ ;  /* 0x0000ac00a6a67a25 */ /* 0x000fe200078e00ff */
[----:B------:R-:W-:-:S02]  /*1c70*/  SHF.L.U64.HI R139, R140, 0x1, R139 ;  /* 0x000000018c8b7819 */ /* 0x000fc4000001028b */
[----:B------:R-:W-:Y:S01]  /*1c80*/  SHF.L.U64.HI R141, R142, 0x1, R141 ;  /* 0x000000018e8d7819 */ /* 0x000fe2000001028d */
[----:B------:R-:W-:Y:S01]  /*1c90*/  IMAD.IADD R98, R167, 0x1, R3 ;  /* 0x00000001a7627824 */ /* 0x000fe200078e0203 */
[----:B------:R-:W-:Y:S01]  /*1ca0*/  IADD3 R120, R120, R5, R15 ;  /* 0x0000000578787210 */ /* 0x000fe20007ffe00f */
[----:B------:R-:W-:Y:S01]  /*1cb0*/  IMAD.SHL.U32 R140, R140, 0x2, RZ ;  /* 0x000000028c8c7824 */ /* 0x000fe200078e00ff */
[----:B------:R-:W-:Y:S01]  /*1cc0*/  SHF.L.U64.HI R107, R4, R107, c[0x0][0x284] ;  /* 0x0000a100046b7619 */ /* 0x000fe2000001026b */
[----:B------:R-:W-:Y:S01]  /*1cd0*/  IMAD.SHL.U32 R142, R142, 0x2, RZ ;  /* 0x000000028e8e7824 */ /* 0x000fe200078e00ff */
[C---:B------:R-:W-:Y:S02]  /*1ce0*/  IADD3 R14, R22.reuse, 0x50, RZ ;  /* 0x00000050160e7810 */ /* 0x040fe40007ffe0ff */
[C---:B-1----:R-:W-:Y:S02]  /*1cf0*/  IADD3 R13, R22.reuse, 0x30, RZ ;  /* 0x00000030160d7810 */ /* 0x042fe40007ffe0ff */
[----:B------:R-:W-:-:S02]  /*1d00*/  IADD3 R12, R22, 0x10, RZ ;  /* 0x00000010160c7810 */ /* 0x000fc40007ffe0ff */
[----:B------:R-:W-:Y:S02]  /*1d10*/  SHF.R.S32.HI R122, RZ, 0x3, R122 ;  /* 0x00000003ff7a7819 */ /* 0x000fe4000001147a */
[----:B------:R-:W-:Y:S02]  /*1d20*/  SHF.R.S32.HI R143, RZ, 0x1f, R124 ;  /* 0x0000001fff8f7819 */ /* 0x000fe4000001147c */
[----:B------:R-:W-:Y:S02]  /*1d30*/  SHF.R.S32.HI R146, RZ, 0x3, R146 ;  /* 0x00000003ff927819 */ /* 0x000fe40000011492 */
[----:B------:R-:W-:Y:S02]  /*1d40*/  SHF.R.S32.HI R145, RZ, 0x3, R2 ;  /* 0x00000003ff917819 */ /* 0x000fe40000011402 */
[----:B--2---:R-:W-:Y:S02]  /*1d50*/  @P0 LOP3.LUT R91, R91, 0x40, RZ, 0xfc, !PT ;  /* 0x000000405b5b0812 */ /* 0x004fe400078efcff */
.L_x_1616:
[----:B------:R-:W-:Y:S01]  /*1d60*/  ISETP.NE.AND P1, PT, R136, c[0x0][0x2b8], PT ;  /* 0x0000ae0088007a0c */ /* 0x000fe20003f25270 */
[----:B------:R-:W-:Y:S01]  /*1d70*/  IMAD.SHL.U32 R150, R18, 0x40, RZ ;  /* 0x0000004012967824 */ /* 0x000fe200078e00ff */
        /* <DEDUP_REMOVED lines=17> */
[C---:B-1----:R-:W-:Y:S04]  /*1e90*/  @!P0 IADD3 R5, P1, R3.reuse, R166, RZ ;  /* 0x000000a603058210 */ /* 0x042fe80007f3e0ff */
        /* <DEDUP_REMOVED lines=11> */
[-C--:B------:R-:W-:Y:S01]  /*1f50*/  IMAD R9, R103, R18.reuse, RZ ;  /* 0x0000001267097224 */ /* 0x080fe200078e02ff */
[----:B------:R-:W-:Y:S01]  /*1f60*/  IADD3 R150, -R150, R93, RZ ;  /* 0x0000005d96967210 */ /* 0x000fe20007ffe1ff */
[----:B------:R-:W-:Y:S02]  /*1f70*/  IMAD R2, R153, c[0x0][0x1e0], RZ ;  /* 0x0000780099027a24 */ /* 0x000fe400078e02ff */
[----:B------:R-:W-:Y:S01]  /*1f80*/  IMAD R81, R152, c[0x0][0x1f0], RZ ;  /* 0x00007c0098517a24 */ /* 0x000fe200078e02ff */
[----:B------:R-:W-:Y:S01]  /*1f90*/  IMNMX R150, R150, 0x40, PT ;  /* 0x0000004096967817 */ /* 0x000fe20003800200 */
[----:B------:R-:W-:Y:S02]  /*1fa0*/  IMAD R2, R147, c[0x0][0x1e4], R2 ;  /* 0x0000790093027a24 */ /* 0x000fe400078e0202 */
[C---:B------:R-:W-:Y:S02]  /*1fb0*/  IMAD R81, R148.reuse, c[0x0][0x1f4], R81 ;  /* 0x00007d0094517a24 */ /* 0x040fe400078e0251 */
[----:B-1----:R-:W-:Y:S01]  /*1fc0*/  IMAD.WIDE.U32 R6, R109, R18, RZ ;  /* 0x000000126d067225 */ /* 0x002fe200078e00ff */
        /* <DEDUP_REMOVED lines=75> */
.L_x_1596:
[----:B------:R-:W-:Y:S05]  /*2480*/  BSYNC B0 ;  /* 0x0000000000007941 */ /* 0x000fea0003800000 */
.L_x_1595:
        /* <DEDUP_REMOVED lines=104> */
.L_x_1599:
[----:B------:R-:W-:Y:S05]  /*2b10*/  BSYNC B0 ;  /* 0x0000000000007941 */ /* 0x000fea0003800000 */
.L_x_1598:
        /* <DEDUP_REMOVED lines=58> */
.L_x_1601:
[----:B------:R-:W-:Y:S05]  /*2ec0*/  BSYNC B0 ;  /* 0x0000000000007941 */ /* 0x000fea0003800000 */
.L_x_1600:
        /* <DEDUP_REMOVED lines=58> */
.L_x_1603:
[----:B------:R-:W-:Y:S05]  /*3270*/  BSYNC B0 ;  /* 0x0000000000007941 */ /* 0x000fea0003800000 */
.L_x_1602:
        /* <DEDUP_REMOVED lines=58> */
.L_x_1605:
[----:B------:R-:W-:Y:S05]  /*3620*/  BSYNC B0 ;  /* 0x0000000000007941 */ /* 0x000fea0003800000 */
.L_x_1604:
        /* <DEDUP_REMOVED lines=58> */
.L_x_1607:
[----:B------:R-:W-:Y:S05]  /*39d0*/  BSYNC B0 ;  /* 0x0000000000007941 */ /* 0x000fea0003800000 */
.L_x_1606:
        /* <DEDUP_REMOVED lines=58> */
.L_x_1594:
        /* <DEDUP_REMOVED lines=47> */
.L_x_1609:
[----:B------:R-:W-:Y:S05]  /*4070*/  BSYNC B0 ;  /* 0x0000000000007941 */ /* 0x000fea0003800000 */
.L_x_1608:
        /* <DEDUP_REMOVED lines=65> */
[----:B------:R-:W-:Y:S02]  /*4490*/  LOP3.LUT R183, R183, 0x7ffff000, RZ, 0xc0, !PT ;  /* 0x7ffff000b7b77812 */ /* 0x000fe400078ec0ff */
[----:B------:R-:W-:Y:S02]  /*44a0*/  LOP3.LUT R184, R184, R115, RZ, 0x3c, !PT ;  /* 0x00000073b8b87212 */ /* 0x000fe400078e3cff */
        /* <DEDUP_REMOVED lines=103> */
.L_x_1611:
[----:B------:R-:W-:Y:S05]  /*4b20*/  BSYNC B0 ;  /* 0x0000000000007941 */ /* 0x000fea0003800000 */
.L_x_1610:
        /* <DEDUP_REMOVED lines=126> */
.L_x_1613:
[----:B------:R-:W-:Y:S05]  /*5310*/  BSYNC B0 ;  /* 0x0000000000007941 */ /* 0x000fea0003800000 */
.L_x_1612:
        /* <DEDUP_REMOVED lines=129> */
.L_x_1593:
        /* <DEDUP_REMOVED lines=50> */
.L_x_1597:
[----:B------:R-:W-:Y:S05]  /*5e50*/  BSYNC B1 ;  /* 0x0000000000017941 */ /* 0x000fea0003800000 */
.L_x_1592:
        /* <DEDUP_REMOVED lines=78> */
.L_x_1615:
[----:B-123--:R-:W-:Y:S05]  /*6340*/  BSYNC B0 ;  /* 0x0000000000007941 */ /* 0x00efea0003800000 */
.L_x_1614:
        /* <DEDUP_REMOVED lines=34> */
.L_x_1591:
[----:B-1-3--:R-:W-:Y:S01]  /*6570*/  UIADD3 UR6, UR13, 0x7f, URZ ;  /* 0x0000007f0d067890 */ /* 0x00afe2000fffe03f */
[----:B------:R-:W-:Y:S01]  /*6580*/  PLOP3.LUT P2, PT, PT, PT, PT, 0x80, 0x0 ;  /* 0x000000000000781c */ /* 0x000fe20003f4f070 */
[----:B------:R-:W-:Y:S01]  /*6590*/  ULDC.64 UR4, c[0x0][0x2c8] ;  /* 0x0000b20000047ab9 */ /* 0x000fe20000000a00 */
[----:B------:R-:W-:Y:S01]  /*65a0*/  CS2R R98, SRZ ;  /* 0x0000000000627805 */ /* 0x000fe2000001ff00 */
[----:B------:R-:W-:Y:S01]  /*65b0*/  UIMAD.WIDE.U32 UR18, UR6, UR4, URZ ;  /* 0x00000004061272a5 */ /* 0x000fe2000f8e003f */
[----:B------:R-:W-:Y:S01]  /*65c0*/  IMAD.MOV.U32 R5, RZ, RZ, RZ ;  /* 0x000000ffff057224 */ /* 0x000fe200078e00ff */
[----:B------:R-:W-:Y:S01]  /*65d0*/  CS2R R94, SRZ ;  /* 0x00000000005e7805 */ /* 0x000fe2000001ff00 */
[----:B------:R-:W-:Y:S01]  /*65e0*/  IMAD.MOV.U32 R96, RZ, RZ, RZ ;  /* 0x000000ffff607224 */ /* 0x000fe200078e00ff */
[----:B------:R-:W-:Y:S01]  /*65f0*/  @UP2 USHF.R.U32.HI UR6, URZ, UR5, UR19 ;  /* 0x000000053f062299 */ /* 0x000fe20008011613 */
[----:B------:R-:W-:Y:S01]  /*6600*/  MOV R93, RZ ;  /* 0x000000ff005d7202 */ /* 0x000fe20000000f00 */
[----:B------:R-:W-:Y:S01]  /*6610*/  CS2R R8, SRZ ;  /* 0x0000000000087805 */ /* 0x000fe2000001ff00 */
[----:B------:R-:W-:Y:S01]  /*6620*/  CS2R R10, SRZ ;  /* 0x00000000000a7805 */ /* 0x000fe2000001ff00 */
[----:B------:R-:W-:Y:S01]  /*6630*/  UIADD3 UR6, UR15, UR6, URZ ;  /* 0x000000060f067290 */ /* 0x000fe2000fffe03f */
[----:B------:R-:W-:Y:S01]  /*6640*/  IMAD.MOV.U32 R7, RZ, RZ, RZ ;  /* 0x000000ffff077224 */ /* 0x000fe200078e00ff */
[----:B------:R-:W-:Y:S01]  /*6650*/  MOV R88, RZ ;  /* 0x000000ff00587202 */ /* 0x000fe20000000f00 */
[----:B------:R-:W-:Y:S01]  /*6660*/  CS2R R86, SRZ ;  /* 0x0000000000567805 */ /* 0x000fe2000001ff00 */
[----:B------:R-:W-:Y:S01]  /*6670*/  USHF.R.S32.HI UR4, URZ, 0x1f, UR6 ;  /* 0x0000001f3f047899 */ /* 0x000fe20008011406 */
[----:B------:R-:W-:Y:S01]  /*6680*/  CS2R R84, SRZ ;  /* 0x0000000000547805 */ /* 0x000fe2000001ff00 */
[----:B------:R-:W-:Y:S01]  /*6690*/  CS2R R82, SRZ ;  /* 0x0000000000527805 */ /* 0x000fe2000001ff00 */
[----:B------:R-:W-:Y:S01]  /*66a0*/  CS2R R80, SRZ ;  /* 0x0000000000507805 */ /* 0x000fe2000001ff00 */
[----:B------:R-:W-:Y:S01]  /*66b0*/  ULEA.HI UR4, UR4, UR6, URZ, 0x6 ;  /* 0x0000000604047291 */ /* 0x000fe2000f8f303f */
[----:B-----5:R-:W-:Y:S01]  /*66c0*/  CS2R R78, SRZ ;  /* 0x00000000004e7805 */ /* 0x020fe2000001ff00 */
[----:B------:R-:W-:Y:S01]  /*66d0*/  CS2R R76, SRZ ;  /* 0x00000000004c7805 */ /* 0x000fe2000001ff00 */
        /* <DEDUP_REMOVED lines=50> */
[----:B------:R-:W-:Y:S01]  /*6a00*/  PLOP3.LUT P1, PT, PT, PT, UP2, 0x80, 0x0 ;  /* 0x000000000000781c */ /* 0x000fe20003f2f028 */
[----:B------:R-:W-:Y:S01]  /*6a10*/  ULDC UR19, c[0x0][0x2c4] ;  /* 0x0000b10000137ab9 */ /* 0x000fe20000000800 */
[-C--:B------:R-:W-:Y:S01]  /*6a20*/  LEA.HI R2, R84, R89.reuse, RZ, 0x3 ;  /* 0x0000005954027211 */ /* 0x080fe200078f18ff */
[----:B------:R-:W-:Y:S01]  /*6a30*/  UIMAD UR19, UR12, UR19, URZ ;  /* 0x000000130c1372a4 */ /* 0x000fe2000f8e023f */
[----:B------:R-:W-:Y:S01]  /*6a40*/  SHF.R.S32.HI R3, RZ, 0x1f, R92 ;  /* 0x0000001fff037819 */ /* 0x000fe2000001145c */
[----:B------:R-:W-:Y:S01]  /*6a50*/  BSSY B0, `(.L_x_1618) ;  /* 0x0000072000007945 */ /* 0x000fe20003800000 */
[----:B------:R-:W-:Y:S02]  /*6a60*/  LOP3.LUT R132, R2, 0xfffffff8, RZ, 0xc0, !PT ;  /* 0xfffffff802847812 */ /* 0x000fe400078ec0ff */
[----:B------:R-:W-:Y:S01]  /*6a70*/  SHF.R.S32.HI R11, RZ, 0x3, R2 ;  /* 0x00000003ff0b7819 */ /* 0x000fe20000011402 */
[----:B------:R-:W-:Y:S01]  /*6a80*/  IMAD R3, R3, c[0x0][0x178], RZ ;  /* 0x00005e0003037a24 */ /* 0x000fe200078e02ff */
[----:B------:R-:W-:Y:S01]  /*6a90*/  PLOP3.LUT P0, PT, PT, PT, UP2, 0x80, 0x0 ;  /* 0x000000000000781c */ /* 0x000fe20003f0f028 */
[----:B------:R-:W-:Y:S01]  /*6aa0*/  IMAD.IADD R132, R89, 0x1, -R132 ;  /* 0x0000000159847824 */ /* 0x000fe200078e0a84 */
[----:B------:R-:W-:Y:S01]  /*6ab0*/  ISETP.NE.U32.AND P2, PT, RZ, c[0x0][0x348], PT ;  /* 0x0000d200ff007a0c */ /* 0x000fe20003f45070 */
[----:B------:R-:W-:Y:S01]  /*6ac0*/  IMAD R3, R92, c[0x0][0x17c], R3 ;  /* 0x00005f005c037a24 */ /* 0x000fe200078e0203 */
[----:B------:R-:W-:Y:S01]  /*6ad0*/  LEA.HI R6, R84, R89, RZ, 0x4 ;  /* 0x0000005954067211 */ /* 0x000fe200078f20ff */
[----:B------:R-:W-:Y:S01]  /*6ae0*/  IMAD R200, R132, 0x20, R11 ;  /* 0x0000002084c87824 */ /* 0x000fe200078e020b */
[----:B------:R-:W-:Y:S01]  /*6af0*/  SHF.R.S32.HI R9, RZ, 0x1f, R191 ;  /* 0x0000001fff097819 */ /* 0x000fe200000114bf */
[----:B------:R-:W-:Y:S01]  /*6b00*/  IMAD.IADD R15, R15, 0x1, R3 ;  /* 0x000000010f0f7824 */ /* 0x000fe200078e0203 */
[----:B------:R-:W-:Y:S01]  /*6b10*/  ISETP.NE.AND.EX P2, PT, RZ, c[0x0][0x34c], PT, P2 ;  /* 0x0000d300ff007a0c */ /* 0x000fe20003f45320 */
[----:B------:R-:W-:Y:S01]  /*6b20*/  IMAD R3, R90, c[0x0][0x1b8], RZ ;  /* 0x00006e005a037a24 */ /* 0x000fe200078e02ff */
[----:B------:R-:W-:Y:S01]  /*6b30*/  IADD3 R4, R200, UR13, RZ ;  /* 0x0000000dc8047c10 */ /* 0x000fe2000fffe0ff */
[----:B------:R-:W-:Y:S01]  /*6b40*/  IMAD.WIDE.U32 R14, R190, c[0x0][0x1b8], R14 ;  /* 0x00006e00be0e7a25 */ /* 0x000fe200078e000e */
[----:B------:R-:W-:-:S02]  /*6b50*/  SHF.R.S32.HI R7, RZ, 0x4, R6 ;  /* 0x00000004ff077819 */ /* 0x000fc40000011406 */
[----:B------:R-:W-:Y:S01]  /*6b60*/  SEL R9, R9, RZ, !P2 ;  /* 0x000000ff09097207 */ /* 0x000fe20005000000 */
[----:B------:R-:W-:Y:S01]  /*6b70*/  @P1 IMAD.HI.U32 R0, R4, c[0x0][0x2c8], RZ ;  /* 0x0000b20004001a27 */ /* 0x000fe200078e00ff */
[----:B------:R-:W-:Y:S02]  /*6b80*/  SEL R12, R191, RZ, !P2 ;  /* 0x000000ffbf0c7207 */ /* 0x000fe40005000000 */
[----:B------:R-:W-:Y:S01]  /*6b90*/  LOP3.LUT R91, R91, 0xfffffffb, RZ, 0xc0, !PT ;  /* 0xfffffffb5b5b7812 */ /* 0x000fe200078ec0ff */
[----:B------:R-:W-:Y:S01]  /*6ba0*/  IMAD.MOV.U32 R8, RZ, RZ, R4 ;  /* 0x000000ffff087224 */ /* 0x000fe200078e0004 */
[----:B------:R-:W-:Y:S01]  /*6bb0*/  @P0 SHF.R.U32.HI R8, RZ, c[0x0][0x2cc], R0 ;  /* 0x0000b300ff080a19 */ /* 0x000fe20000011600 */
[----:B------:R-:W-:Y:S01]  /*6bc0*/  IMAD R3, R190, c[0x0][0x1bc], R3 ;  /* 0x00006f00be037a24 */ /* 0x000fe200078e0203 */
[C---:B------:R-:W-:Y:S01]  /*6bd0*/  LEA.HI R0, R6.reuse, R7, RZ, 0x1 ;  /* 0x0000000706007211 */ /* 0x040fe200078f08ff */
[----:B------:R-:W-:Y:S01]  /*6be0*/  IMAD R9, R9, c[0x0][0x1c0], RZ ;  /* 0x0000700009097a24 */ /* 0x000fe200078e02ff */
[----:B------:R-:W-:Y:S01]  /*6bf0*/  LOP3.LUT R6, R6, 0xfffffff0, RZ, 0xc0, !PT ;  /* 0xfffffff006067812 */ /* 0x000fe200078ec0ff */
[----:B------:R-:W-:Y:S01]  /*6c00*/  IMAD.IADD R15, R15, 0x1, R3 ;  /* 0x000000010f0f7824 */ /* 0x000fe200078e0203 */
[----:B------:R-:W-:Y:S01]  /*6c10*/  LOP3.LUT R0, R0, 0xfffffffe, RZ, 0xc0, !PT ;  /* 0xfffffffe00007812 */ /* 0x000fe200078ec0ff */
[C---:B------:R-:W-:Y:S01]  /*6c20*/  IMAD R9, R12.reuse, c[0x0][0x1c4], R9 ;  /* 0x000071000c097a24 */ /* 0x040fe200078e0209 */
[----:B------:R-:W-:Y:S01]  /*6c30*/  SHF.R.S32.HI R3, RZ, 0x1f, R8 ;  /* 0x0000001fff037819 */ /* 0x000fe20000011408 */
[----:B------:R-:W-:Y:S01]  /*6c40*/  IMAD.WIDE.U32 R12, R12, c[0x0][0x1c0], R14 ;  /* 0x000070000c0c7a25 */ /* 0x000fe200078e000e */
[----:B------:R-:W-:-:S02]  /*6c50*/  LOP3.LUT P0, RZ, R132, 0x2, RZ, 0xc0, !PT ;  /* 0x0000000284ff7812 */ /* 0x000fc4000780c0ff */
[----:B------:R-:W-:Y:S01]  /*6c60*/  LEA.HI R199, R84, R89, RZ, 0x6 ;  /* 0x0000005954c77211 */ /* 0x000fe200078f30ff */
[----:B------:R-:W-:Y:S01]  /*6c70*/  IMAD.IADD R0, R7, 0x1, -R0 ;  /* 0x0000000107007824 */ /* 0x000fe200078e0a00 */
[----:B------:R-:W-:Y:S01]  /*6c80*/  LOP3.LUT P1, RZ, R132, 0x4, RZ, 0xc0, !PT ;  /* 0x0000000484ff7812 */ /* 0x000fe2000782c0ff */
[----:B------:R-:W-:Y:S02]  /*6c90*/  IMAD.IADD R7, R89, 0x1, -R6 ;  /* 0x0000000159077824 */ /* 0x000fe400078e0a06 */
[----:B------:R-:W-:Y:S02]  /*6ca0*/  IMAD R3, R3, c[0x0][0x1b0], RZ ;  /* 0x00006c0003037a24 */ /* 0x000fe400078e02ff */
[----:B------:R-:W-:Y:S01]  /*6cb0*/  IMAD.MOV R5, RZ, RZ, -R8 ;  /* 0x000000ffff057224 */ /* 0x000fe200078e0a08 */
[----:B------:R-:W-:Y:S01]  /*6cc0*/  SHF.R.S32.HI R10, RZ, 0x1f, R7 ;  /* 0x0000001fff0a7819 */ /* 0x000fe20000011407 */
[----:B------:R-:W-:Y:S02]  /*6cd0*/  IMAD.IADD R13, R13, 0x1, R9 ;  /* 0x000000010d0d7824 */ /* 0x000fe400078e0209 */
[----:B------:R-:W-:Y:S01]  /*6ce0*/  IMAD R3, R8, c[0x0][0x1b4], R3 ;  /* 0x00006d0008037a24 */ /* 0x000fe200078e0203 */
[----:B------:R-:W-:Y:S01]  /*6cf0*/  LEA.HI R10, R10, R7, RZ, 0x3 ;  /* 0x000000070a0a7211 */ /* 0x000fe200078f18ff */
[----:B------:R-:W-:Y:S01]  /*6d00*/  IMAD R4, R5, c[0x0][0x2c4], R4 ;  /* 0x0000b10005047a24 */ /* 0x000fe200078e0204 */
[----:B------:R-:W-:Y:S01]  /*6d10*/  @P0 LOP3.LUT R91, R91, 0x4, RZ, 0xfc, !PT ;  /* 0x000000045b5b0812 */ /* 0x000fe200078efcff */
[----:B------:R-:W-:Y:S01]  /*6d20*/  IMAD.WIDE.U32 R8, R8, c[0x0][0x1b0], R12 ;  /* 0x00006c0008087a25 */ /* 0x000fe200078e000c */
[----:B------:R-:W-:-:S02]  /*6d30*/  LOP3.LUT R6, R10, 0xfffffff8, RZ, 0xc0, !PT ;  /* 0xfffffff80a067812 */ /* 0x000fc400078ec0ff */
[----:B------:R-:W-:Y:S01]  /*6d40*/  IADD3 R12, R11, UR13, RZ ;  /* 0x0000000d0b0c7c10 */ /* 0x000fe2000fffe0ff */
[C---:B------:R-:W-:Y:S02]  /*6d50*/  IMAD.SHL.U32 R5, R132.reuse, 0x40, RZ ;  /* 0x0000004084057824 */ /* 0x040fe400078e00ff */
[----:B------:R-:W-:Y:S01]  /*6d60*/  IMAD.IADD R9, R9, 0x1, R3 ;  /* 0x0000000109097824 */ /* 0x000fe200078e0203 */
[----:B------:R-:W-:Y:S01]  /*6d70*/  SHF.R.S32.HI R3, RZ, 0x1f, R4 ;  /* 0x0000001fff037819 */ /* 0x000fe20000011404 */
[----:B------:R-:W-:Y:S01]  /*6d80*/  IMAD.SHL.U32 R13, R11, 0x40, RZ ;  /* 0x000000400b0d7824 */ /* 0x000fe200078e00ff */
[----:B------:R-:W-:Y:S01]  /*6d90*/  LOP3.LUT R5, R5, 0x1c0, RZ, 0xc0, !PT ;  /* 0x000001c005057812 */ /* 0x000fe200078ec0ff */
[----:B------:R-:W-:Y:S02]  /*6da0*/  IMAD.IADD R6, R7, 0x1, -R6 ;  /* 0x0000000107067824 */ /* 0x000fe400078e0a06 */
[----:B------:R-:W-:Y:S01]  /*6db0*/  IMAD R3, R3, c[0x0][0x1a8], RZ ;  /* 0x00006a0003037a24 */ /* 0x000fe200078e02ff */
[----:B------:R-:W-:Y:S01]  /*6dc0*/  LOP3.LUT R2, R5, 0x8, R2, 0xf8, !PT ;  /* 0x0000000805027812 */ /* 0x000fe200078ef802 */
[----:B------:R-:W-:Y:S01]  /*6dd0*/  IMAD.SHL.U32 R212, R132, 0x8, RZ ;  /* 0x0000000884d47824 */ /* 0x000fe200078e00ff */
[----:B------:R-:W-:Y:S01]  /*6de0*/  LOP3.LUT R13, R13, 0x1c0, RZ, 0xc0, !PT ;  /* 0x000001c00d0d7812 */ /* 0x000fe200078ec0ff */
[----:B------:R-:W-:Y:S01]  /*6df0*/  IMAD.SHL.U32 R7, R6, 0x40, RZ ;  /* 0x0000004006077824 */ /* 0x000fe200078e00ff */
[----:B------:R-:W-:Y:S01]  /*6e00*/  SHF.R.U32.HI R5, RZ, 0x3, R5 ;  /* 0x00000003ff057819 */ /* 0x000fe20000011605 */
[C---:B------:R-:W-:Y:S01]  /*6e10*/  IMAD R3, R4.reuse, c[0x0][0x1ac], R3 ;  /* 0x00006b0004037a24 */ /* 0x040fe200078e0203 */
[----:B------:R-:W-:Y:S01]  /*6e20*/  SHF.R.U32.HI R16, RZ, 0x3, R13 ;  /* 0x00000003ff107819 */ /* 0x000fe2000001160d */
[----:B------:R-:W-:Y:S01]  /*6e30*/  IMAD.WIDE.U32 R8, R4, c[0x0][0x1a8], R8 ;  /* 0x00006a0004087a25 */ /* 0x000fe200078e0008 */
[----:B------:R-:W-:-:S02]  /*6e40*/  LOP3.LUT R5, R2, R5, RZ, 0x3c, !PT ;  /* 0x0000000502057212 */ /* 0x000fc400078e3cff */
[----:B------:R-:W-:Y:S01]  /*6e50*/  LOP3.LUT R13, R13, 0x38, R212, 0xf8, !PT ;  /* 0x000000380d0d7812 */ /* 0x000fe200078ef8d4 */
[----:B------:R-:W-:Y:S01]  /*6e60*/  IMAD.SHL.U32 R2, R0, 0x8, RZ ;  /* 0x0000000800027824 */ /* 0x000fe200078e00ff */
[----:B------:R-:W-:Y:S01]  /*6e70*/  LOP3.LUT R7, R7, 0x1c0, RZ, 0xc0, !PT ;  /* 0x000001c007077812 */ /* 0x000fe200078ec0ff */
[----:B------:R-:W-:Y:S01]  /*6e80*/  IMAD.IADD R3, R9, 0x1, R3 ;  /* 0x0000000109037824 */ /* 0x000fe200078e0203 */
[----:B------:R-:W-:Y:S01]  /*6e90*/  LEA R14, P0, R8, c[0x0][0x160], 0x1 ;  /* 0x00005800080e7a11 */ /* 0x000fe200078008ff */
[----:B------:R-:W-:Y:S01]  /*6ea0*/  IMAD.SHL.U32 R10, R10, 0x40, RZ ;  /* 0x000000400a0a7824 */ /* 0x000fe200078e00ff */
[----:B------:R-:W-:Y:S01]  /*6eb0*/  LOP3.LUT R16, R13, R16, RZ, 0x3c, !PT ;  /* 0x000000100d107212 */ /* 0x000fe200078e3cff */
[----:B------:R-:W-:Y:S01]  /*6ec0*/  IMAD.SHL.U32 R199, R199, 0x8, RZ ;  /* 0x00000008c7c77824 */ /* 0x000fe200078e00ff */
[----:B------:R-:W-:Y:S01]  /*6ed0*/  LOP3.LUT R2, R7, 0x8, R2, 0xf8, !PT ;  /* 0x0000000807027812 */ /* 0x000fe200078ef802 */
[----:B------:R1:W2:Y:S01]  /*6ee0*/  SHFL.IDX PT, R18, R14, RZ, 0x181f ;  /* 0x00181fff0e127589 */ /* 0x0002a200000e0000 */
[----:B------:R-:W-:Y:S01]  /*6ef0*/  LEA.HI.X R13, R8, c[0x0][0x164], R3, 0x1, P0 ;  /* 0x00005900080d7a11 */ /* 0x000fe200000f0c03 */
[----:B------:R-:W-:Y:S01]  /*6f00*/  IMAD.MOV.U32 R3, RZ, RZ, 0x20 ;  /* 0x00000020ff037424 */ /* 0x000fe200078e00ff */
[----:B------:R-:W-:Y:S01]  /*6f10*/  LOP3.LUT P5, RZ, R6, 0x4, RZ, 0xc0, !PT ;  /* 0x0000000406ff7812 */ /* 0x000fe200078ac0ff */
[----:B------:R-:W-:Y:S01]  /*6f20*/  IMAD R5, R0, 0x200, R5 ;  /* 0x0000020000057824 */ /* 0x000fe200078e0205 */
[----:B------:R-:W-:Y:S01]  /*6f30*/  SHF.R.U32.HI R7, RZ, 0x3, R7 ;  /* 0x00000003ff077819 */ /* 0x000fe20000011607 */
[----:B------:R1:W3:Y:S01]  /*6f40*/  SHFL.IDX PT, R19, R13, RZ, 0x181f ;  /* 0x00181fff0d137589 */ /* 0x0002e200000e0000 */
[----:B------:R-:W-:-:S02]  /*6f50*/  LOP3.LUT P4, RZ, R6, 0x2, RZ, 0xc0, !PT ;  /* 0x0000000206ff7812 */ /* 0x000fc4000788c0ff */
[----:B------:R-:W-:Y:S02]  /*6f60*/  ISETP.GE.AND P0, PT, R12, UR19, PT ;  /* 0x000000130c007c0c */ /* 0x000fe4000bf06270 */
[----:B------:R-:W-:Y:S02]  /*6f70*/  LEA.HI R6, R84, R89, RZ, 0x5 ;  /* 0x0000005954067211 */ /* 0x000fe400078f28ff */
[----:B------:R-:W-:Y:S01]  /*6f80*/  LOP3.LUT R4, R2, R7, RZ, 0x3c, !PT ;  /* 0x0000000702047212 */ /* 0x000fe200078e3cff */
[----:B------:R-:W-:Y:S01]  /*6f90*/  IMAD.MOV.U32 R2, RZ, RZ, 0x10 ;  /* 0x00000010ff027424 */ /* 0x000fe200078e00ff */
[----:B------:R-:W-:Y:S02]  /*6fa0*/  SHF.R.S32.HI R7, RZ, 0x5, R6 ;  /* 0x00000005ff077819 */ /* 0x000fe40000011406 */
[----:B------:R-:W-:Y:S02]  /*6fb0*/  LOP3.LUT R10, R10, 0xfffffe00, RZ, 0xc0, !PT ;  /* 0xfffffe000a0a7812 */ /* 0x000fe400078ec0ff */
[----:B------:R-:W-:-:S02]  /*6fc0*/  IADD3 R9, R212, 0x40, RZ ;  /* 0x00000040d4097810 */ /* 0x000fc40007ffe0ff */
[----:B------:R-:W-:Y:S01]  /*6fd0*/  IADD3 R8, R212, 0x80, RZ ;  /* 0x00000080d4087810 */ /* 0x000fe20007ffe0ff */
[----:B------:R-:W-:Y:S01]  /*6fe0*/  IMAD R15, R7, 0x400, R10 ;  /* 0x00000400070f7824 */ /* 0x000fe200078e020a */
[----:B------:R-:W-:Y:S02]  /*6ff0*/  SEL R2, R2, 0xfffffff0, !P4 ;  /* 0xfffffff002027807 */ /* 0x000fe40006000000 */
[----:B------:R-:W-:Y:S01]  /*7000*/  ISETP.GE.AND P2, PT, R212, c[0x0][0x198], PT ;  /* 0x00006600d4007a0c */ /* 0x000fe20003f46270 */
[----:B------:R-:W-:Y:S01]  /*7010*/  IMAD.IADD R0, R15, 0x1, R4 ;  /* 0x000000010f007824 */ /* 0x000fe200078e0204 */
[----:B------:R-:W-:Y:S02]  /*7020*/  ISETP.GE.AND P4, PT, R8, c[0x0][0x198], PT ;  /* 0x0000660008007a0c */ /* 0x000fe40003f86270 */
[----:B------:R-:W-:Y:S02]  /*7030*/  LOP3.LUT R199, R16, 0xfffffe00, R199, 0xf8, !PT ;  /* 0xfffffe0010c77812 */ /* 0x000fe400078ef8c7 */
[----:B------:R-:W-:-:S02]  /*7040*/  LOP3.LUT R4, R4, R10, RZ, 0xfc, !PT ;  /* 0x0000000a04047212 */ /* 0x000fc400078efcff */
[----:B------:R-:W-:Y:S01]  /*7050*/  SEL R3, R3, 0xffffffe0, !P5 ;  /* 0xffffffe003037807 */ /* 0x000fe20006800000 */
[----:B------:R-:W-:Y:S01]  /*7060*/  @!P3 IMAD.MOV.U32 R204, RZ, RZ, R191 ;  /* 0x000000ffffccb224 */ /* 0x000fe200078e00bf */
[----:B------:R-:W-:Y:S01]  /*7070*/  ISETP.GE.AND P3, PT, R9, c[0x0][0x198], PT ;  /* 0x0000660009007a0c */ /* 0x000fe20003f66270 */
[----:B------:R-:W-:Y:S07]  /*7080*/  @P0 BRA `(.L_x_1619) ;  /* 0x000000e000000947 */ /* 0x000fee0003800000 */
[----:B-123--:R-:W-:Y:S01]  /*7090*/  SHF.R.S32.HI R10, RZ, 0x1f, R9 ;  /* 0x0000001fff0a7819 */ /* 0x00efe20000011409 */
        /* <DEDUP_REMOVED lines=13> */
.L_x_1619:
[----:B-123--:R-:W-:Y:S05]  /*7170*/  BSYNC B0 ;  /* 0x0000000000007941 */ /* 0x00efea0003800000 */
.L_x_1618:
        /* <DEDUP_REMOVED lines=20> */
.L_x_1621:
[----:B------:R-:W-:Y:S05]  /*72c0*/  BSYNC B0 ;  /* 0x0000000000007941 */ /* 0x000fea0003800000 */
.L_x_1620:
[----:B------:R-:W-:Y:S01]  /*72d0*/  IADD3 R10, R12, 0x40, RZ ;  /* 0x000000400c0a7810 */ /* 0x000fe20007ffe0ff */
[----:B--2---:R2:W1:Y:S01]  /*72e0*/  SHFL.IDX PT, R19, R13, 0x2, 0x181f ;  /* 0x00581f000d137f89 */ /* 0x00446200000e0000 */
[----:B------:R-:W-:Y:S02]  /*72f0*/  BSSY B0, `(.L_x_1622) ;  /* 0x0000012000007945 */ /* 0x000fe40003800000 */
[----:B------:R-:W-:Y:S01]  /*7300*/  ISETP.GE.AND P0, PT, R10, UR19, PT ;  /* 0x000000130a007c0c */ /* 0x000fe2000bf06270 */
[----:B---3--:R2:W3:-:S12]  /*7310*/  SHFL.IDX PT, R18, R14, 0x2, 0x181f ;  /* 0x00581f000e127f89 */ /* 0x0084d800000e0000 */
[----:B------:R-:W-:Y:S05]  /*7320*/  @P0 BRA `(.L_x_1623) ;  /* 0x000000e000000947 */ /* 0x000fea0003800000 */
[----:B------:R-:W-:Y:S01]  /*7330*/  SHF.R.S32.HI R10, RZ, 0x1f, R9 ;  /* 0x0000001fff0a7819 */ /* 0x000fe20000011409 */
[----:B------:R-:W-:Y:S01]  /*7340*/  IMAD.SHL.U32 R16, R199, 0x2, RZ ;  /* 0x00000002c7107824 */ /* 0x000fe200078e00ff */
[----:B------:R-:W-:Y:S01]  /*7350*/  SHF.R.S32.HI R17, RZ, 0x1f, R8 ;  /* 0x0000001fff117819 */ /* 0x000fe20000011408 */
[----:B-1-3--:R-:W-:Y:S01]  /*7360*/  IMAD.WIDE R20, R212, 0x2, R18 ;  /* 0x00000002d4147825 */ /* 0x00afe200078e0212 */
        /* <DEDUP_REMOVED lines=10> */
.L_x_1623:
[----:B------:R-:W-:Y:S05]  /*7410*/  BSYNC B0 ;  /* 0x0000000000007941 */ /* 0x000fea0003800000 */
.L_x_1622:
[----:B-1----:R-:W-:Y:S01]  /*7420*/  SHFL.IDX PT, R16, R14, 0x3, 0x181f ;  /* 0x00781f000e107f89 */ /* 0x002fe200000e0000 */
[----:B------:R-:W-:Y:S01]  /*7430*/  IADD3 R12, R12, 0x60, RZ ;  /* 0x000000600c0c7810 */ /* 0x000fe20007ffe0ff */
[----:B------:R-:W-:Y:S01]  /*7440*/  IMAD.U32 R15, RZ, RZ, UR15 ;  /* 0x0000000fff0f7e24 */ /* 0x000fe2000f8e00ff */
[----:B------:R-:W-:Y:S01]  /*7450*/  SHF.R.S32.HI R208, RZ, 0x1f, R9 ;  /* 0x0000001fffd07819 */ /* 0x000fe20000011409 */
[----:B------:R-:W1:Y:S01]  /*7460*/  SHFL.IDX PT, R17, R13, 0x3, 0x181f ;  /* 0x00781f000d117f89 */ /* 0x000e6200000e0000 */
[----:B------:R-:W-:Y:S01]  /*7470*/  ISETP.GE.AND P0, PT, R12, UR19, PT ;  /* 0x000000130c007c0c */ /* 0x000fe2000bf06270 */
[----:B------:R-:W-:Y:S01]  /*7480*/  IMAD.MOV.U32 R195, RZ, RZ, c[0x0][0x2b8] ;  /* 0x0000ae00ffc37624 */ /* 0x000fe200078e00ff */
[----:B------:R-:W-:Y:S01]  /*7490*/  SHF.R.S32.HI R207, RZ, 0x1f, R8 ;  /* 0x0000001fffcf7819 */ /* 0x000fe20000011408 */
[----:B------:R-:W-:Y:S01]  /*74a0*/  IMAD R198, R15, 0x40, R200 ;  /* 0x000000400fc67824 */ /* 0x000fe200078e02c8 */
[----:B------:R-:W-:Y:S01]  /*74b0*/  LEA.HI R208, R208, R9, RZ, 0x3 ;  /* 0x00000009d0d07211 */ /* 0x000fe200078f18ff */
[----:B------:R-:W-:Y:S01]  /*74c0*/  IMAD.SHL.U32 R20, R199, 0x2, RZ ;  /* 0x00000002c7147824 */ /* 0x000fe200078e00ff */
[----:B------:R-:W-:Y:S01]  /*74d0*/  LEA.HI R207, R207, R8, RZ, 0x3 ;  /* 0x00000008cfcf7211 */ /* 0x000fe200078f18ff */
[----:B------:R-:W-:Y:S01]  /*74e0*/  IMAD.MOV.U32 R197, RZ, RZ, RZ ;  /* 0x000000ffffc57224 */ /* 0x000fe200078e00ff */
[----:B------:R-:W-:-:S02]  /*74f0*/  LOP3.LUT R208, R208, 0xfffffff8, RZ, 0xc0, !PT ;  /* 0xfffffff8d0d07812 */ /* 0x000fc400078ec0ff */
[----:B------:R-:W-:Y:S02]  /*7500*/  ISETP.NE.AND P5, PT, R195, 0x1, PT ;  /* 0x00000001c300780c */ /* 0x000fe40003fa5270 */
[----:B------:R-:W-:Y:S02]  /*7510*/  LOP3.LUT R207, R207, 0xfffffff8, RZ, 0xc0, !PT ;  /* 0xfffffff8cfcf7812 */ /* 0x000fe400078ec0ff */
[----:B------:R-:W-:Y:S02]  /*7520*/  IADD3 R198, R198, -0x40, RZ ;  /* 0xffffffc0c6c67810 */ /* 0x000fe40007ffe0ff */
[----:B-----5:R-:W-:Y:S02]  /*7530*/  SHF.R.S32.HI R15, RZ, 0x1f, R204 ;  /* 0x0000001fff0f7819 */ /* 0x020fe400000114cc */
[----:B------:R-:W-:Y:S02]  /*7540*/  LOP3.LUT R91, R91, 0xfffffffd, RZ, 0xc0, !PT ;  /* 0xfffffffd5b5b7812 */ /* 0x000fe400078ec0ff */
[----:B------:R-:W-:Y:S01]  /*7550*/  P2R R10, PR, RZ, 0x2 ;  /* 0x00000002ff0a7803 */ /* 0x000fe20000000000 */
[----:B------:R-:W-:-:S02]  /*7560*/  IMAD R15, R15, c[0x0][0x2b0], RZ ;  /* 0x0000ac000f0f7a24 */ /* 0x000fc400078e02ff */
[----:B-1-3--:R-:W-:-:S04]  /*7570*/  @!P0 IMAD.WIDE R18, R212, 0x2, R16 ;  /* 0x00000002d4128825 */ /* 0x00afc800078e0210 */
[----:B------:R-:W-:Y:S01]  /*7580*/  IMAD R193, R90, c[0x0][0x1e8], RZ ;  /* 0x00007a005ac17a24 */ /* 0x000fe200078e02ff */
[----:B------:R-:W-:Y:S01]  /*7590*/  @!PT LDS RZ, [RZ] ;  /* 0x00000000fffff984 */ /* 0x000fe20000000800 */
[----:B------:R1:W-:Y:S01]  /*75a0*/  @!P0 LDGSTS.E.BYPASS.LTC128B.128 [R20+0x1b100], [R18.64], !P2 ;  /* 0x1b10000012148fae */ /* 0x0003e2000d101d4a */
[C---:B------:R-:W-:Y:S01]  /*75b0*/  ISETP.GE.AND P2, PT, R198.reuse, UR9, PT ;  /* 0x00000009c6007c0c */ /* 0x040fe2000bf46270 */
[----:B------:R-:W-:Y:S01]  /*75c0*/  @!P0 IMAD.WIDE R24, R207, 0x2, R16 ;  /* 0x00000002cf188825 */ /* 0x000fe200078e0210 */
[----:B------:R-:W-:Y:S02]  /*75d0*/  IADD3 R198, R198, UR8, RZ ;  /* 0x00000008c6c67c10 */ /* 0x000fe4000fffe0ff */
[----:B------:R-:W-:Y:S01]  /*75e0*/  ISETP.GT.OR P2, PT, R200, 0x3f, P2 ;  /* 0x0000003fc800780c */ /* 0x000fe20001744670 */
[----:B------:R-:W-:Y:S02]  /*75f0*/  IMAD R15, R204, c[0x0][0x2b4], R15 ;  /* 0x0000ad00cc0f7a24 */ /* 0x000fe400078e020f */
[----:B------:R-:W-:Y:S01]  /*7600*/  IMAD.WIDE.U32 R202, R190, c[0x0][0x1e8], RZ ;  /* 0x00007a00beca7a25 */ /* 0x000fe200078e00ff */
[----:B------:R-:W-:Y:S01]  /*7610*/  ULEA UR18, UR15, 0xffffffc0, 0x6 ;  /* 0xffffffc00f127891 */ /* 0x000fe2000f8e303f */
[----:B------:R-:W-:-:S02]  /*7620*/  @P5 LOP3.LUT R91, R91, 0x2, RZ, 0xfc, !PT ;  /* 0x000000025b5b5812 */ /* 0x000fc400078efcff */
[----:B------:R-:W-:-:S04]  /*7630*/  @P5 IMAD.HI.U32 R12, R198, c[0x0][0x2bc], RZ ;  /* 0x0000af00c60c5a27 */ /* 0x000fc800078e00ff */
[----:B--2---:R-:W-:Y:S01]  /*7640*/  IMAD.MOV.U32 R13, RZ, RZ, R198 ;  /* 0x000000ffff0d7224 */ /* 0x004fe200078e00c6 */
[----:B------:R-:W-:Y:S01]  /*7650*/  @P5 SHF.R.U32.HI R13, RZ, c[0x0][0x2c0], R12 ;  /* 0x0000b000ff0d5a19 */ /* 0x000fe2000001160c */
[----:B------:R-:W-:-:S04]  /*7660*/  IMAD.WIDE.U32 R204, R204, c[0x0][0x2b0], RZ ;  /* 0x0000ac00cccc7a25 */ /* 0x000fc800078e00ff */
[----:B------:R-:W-:Y:S02]  /*7670*/  IMAD.IADD R194, R205, 0x1, R15 ;  /* 0x00000001cdc27824 */ /* 0x000fe400078e020f */
[----:B-1----:R-:W-:-:S05]  /*7680*/  @!P0 IMAD.WIDE R18, R208, 0x2, R16 ;  /* 0x00000002d0128825 */ /* 0x002fca00078e0210 */
        /* <DEDUP_REMOVED lines=8> */
[----:B----4-:R3:W4:Y:S01]  /*7710*/  @!P2 LDG.E R197, [R22.64] ;  /* 0x0000000a16c5a981 */ /* 0x010722000c1e1900 */
[----:B------:R-:W-:Y:S01]  /*7720*/  IMAD.MOV R13, RZ, RZ, -R13 ;  /* 0x000000ffff0d7224 */ /* 0x000fe200078e0a0d */
[----:B------:R-:W-:Y:S01]  /*7730*/  UIADD3 UR18, UR9, -UR18, URZ ;  /* 0x8000001209127290 */ /* 0x000fe2000fffe03f */
[----:B------:R-:W-:Y:S01]  /*7740*/  IMAD R193, R190, c[0x0][0x1ec], R193 ;  /* 0x00007b00bec17a24 */ /* 0x000fe200078e02c1 */
[----:B------:R-:W-:Y:S01]  /*7750*/  ISETP.GE.AND P5, PT, R212, c[0x0][0x1d4], PT ;  /* 0x00007500d4007a0c */ /* 0x000fe20003fa6270 */
[----:B------:R-:W-:Y:S01]  /*7760*/  IMAD R198, R13, c[0x0][0x2b8], R198 ;  /* 0x0000ae000dc67a24 */ /* 0x000fe200078e02c6 */
[----:B------:R-:W-:Y:S01]  /*7770*/  ISETP.GE.AND P4, PT, R9, c[0x0][0x1d4], PT ;  /* 0x0000750009007a0c */ /* 0x000fe20003f86270 */
[----:B------:R-:W-:Y:S01]  /*7780*/  IMAD.IADD R193, R203, 0x1, R193 ;  /* 0x00000001cbc17824 */ /* 0x000fe200078e02c1 */
[----:B------:R-:W-:Y:S01]  /*7790*/  IADD3 R11, -R11, UR18, RZ ;  /* 0x000000120b0b7c10 */ /* 0x000fe2000fffe1ff */
[----:B------:R-:W-:Y:S01]  /*77a0*/  IMAD.WIDE.U32 R14, R198, c[0x0][0x1e0], RZ ;  /* 0x00007800c60e7a25 */ /* 0x000fe200078e00ff */
[----:B------:R-:W-:Y:S01]  /*77b0*/  SHF.R.S32.HI R13, RZ, 0x1f, R198 ;  /* 0x0000001fff0d7819 */ /* 0x000fe200000114c6 */
[----:B------:R-:W-:Y:S01]  /*77c0*/  UISETP.GE.AND UP1, UPT, UR15, 0x2, UPT ;  /* 0x000000020f00788c */ /* 0x000fe2000bf26270 */
[----:B------:R-:W-:-:S02]  /*77d0*/  ISETP.GE.AND P6, PT, R8, c[0x0][0x1d4], PT ;  /* 0x0000750008007a0c */ /* 0x000fc40003fc6270 */
[----:B------:R-:W-:Y:S01]  /*77e0*/  ISETP.GE.AND P3, PT, R212, c[0x0][0x1d4], PT ;  /* 0x00007500d4007a0c */ /* 0x000fe20003f66270 */
[----:B------:R-:W-:Y:S01]  /*77f0*/  IMAD R17, R13, c[0x0][0x1e0], RZ ;  /* 0x000078000d117a24 */ /* 0x000fe200078e02ff */
[----:B------:R-:W-:Y:S01]  /*7800*/  ISETP.GE.AND P2, PT, R9, c[0x0][0x1d4], PT ;  /* 0x0000750009007a0c */ /* 0x000fe20003f46270 */
[----:B------:R-:W-:Y:S01]  /*7810*/  IMAD R13, R13, c[0x0][0x208], RZ ;  /* 0x000082000d0d7a24 */ /* 0x000fe200078e02ff */
[----:B------:R-:W-:Y:S01]  /*7820*/  SHF.R.S32.HI R209, RZ, 0x1f, R212 ;  /* 0x0000001fffd17819 */ /* 0x000fe200000114d4 */
[----:B-1----:R-:W-:Y:S01]  /*7830*/  IMAD R18, R198, c[0x0][0x1e4], R17 ;  /* 0x00007900c6127a24 */ /* 0x002fe200078e0211 */
[----:B------:R-:W-:Y:S02]  /*7840*/  SEL R210, RZ, 0x10, P6 ;  /* 0x00000010ffd27807 */ /* 0x000fe40003000000 */
[----:B------:R-:W-:Y:S01]  /*7850*/  IADD3 R196, R20, 0x100, RZ ;  /* 0x0000010014c47810 */ /* 0x000fe20007ffe0ff */
[----:B------:R-:W-:Y:S01]  /*7860*/  IMAD.IADD R19, R15, 0x1, R18 ;  /* 0x000000010f137824 */ /* 0x000fe200078e0212 */
[----:B------:R-:W-:Y:S01]  /*7870*/  SHF.R.S32.HI R211, RZ, 0x1f, R208 ;  /* 0x0000001fffd37819 */ /* 0x000fe200000114d0 */
[----:B------:R-:W-:Y:S01]  /*7880*/  IMAD.MOV.U32 R18, RZ, RZ, R14 ;  /* 0x000000ffff127224 */ /* 0x000fe200078e000e */
[----:B------:R-:W-:Y:S01]  /*7890*/  SHF.R.S32.HI R144, RZ, 0x1f, R207 ;  /* 0x0000001fff907819 */ /* 0x000fe200000114cf */
[----:B---3--:R-:W-:Y:S01]  /*78a0*/  IMAD.WIDE.U32 R22, R190, c[0x0][0x210], RZ ;  /* 0x00008400be167a25 */ /* 0x008fe200078e00ff */
[----:B----4-:R-:W-:-:S03]  /*78b0*/  SHF.R.S32.HI R12, RZ, 0x1f, R197 ;  /* 0x0000001fff0c7819 */ /* 0x010fc600000114c5 */
[----:B------:R-:W-:-:S04]  /*78c0*/  IMAD.WIDE.U32 R18, R197, c[0x0][0x1f0], R18 ;  /* 0x00007c00c5127a25 */ /* 0x000fc800078e0012 */
[----:B------:R-:W-:Y:S01]  /*78d0*/  IMAD R14, R12, c[0x0][0x1f0], RZ ;  /* 0x00007c000c0e7a24 */ /* 0x000fe200078e02ff */
[----:B------:R-:W-:Y:S01]  /*78e0*/  IADD3 R17, P0, R202, R18, RZ ;  /* 0x00000012ca117210 */ /* 0x000fe20007f1e0ff */
[----:B------:R-:W-:Y:S02]  /*78f0*/  IMAD R12, R12, c[0x0][0x218], RZ ;  /* 0x000086000c0c7a24 */ /* 0x000fe400078e02ff */
[----:B------:R-:W-:-:S05]  /*7900*/  IMAD R14, R197, c[0x0][0x1f4], R14 ;  /* 0x00007d00c50e7a24 */ /* 0x000fca00078e020e */
[----:B------:R-:W-:Y:S01]  /*7910*/  IADD3.X R14, R193, R19, R14, P0, !PT ;  /* 0x00000013c10e7210 */ /* 0x000fe200007fe40e */
[----:B------:R-:W-:Y:S01]  /*7920*/  IMAD.WIDE.U32 R18, R198, c[0x0][0x208], RZ ;  /* 0x00008200c6127a25 */ /* 0x000fe200078e00ff */
[----:B------:R-:W-:-:S04]  /*7930*/  LEA R21, P0, R17, c[0x0][0x1c8], 0x1 ;  /* 0x0000720011157a11 */ /* 0x000fc800078008ff */
[----:B------:R-:W-:Y:S01]  /*7940*/  LEA.HI.X R17, R17, c[0x0][0x1cc], R14, 0x1, P0 ;  /* 0x0000730011117a11 */ /* 0x000fe200000f0c0e */
[----:B--2---:R-:W-:Y:S01]  /*7950*/  SHFL.IDX PT, R24, R21, RZ, 0x181f ;  /* 0x00181fff15187589 */ /* 0x004fe200000e0000 */
[----:B------:R-:W-:Y:S01]  /*7960*/  ISETP.GE.AND P0, PT, R11, 0x1, PT ;  /* 0x000000010b00780c */ /* 0x000fe20003f06270 */
[----:B------:R-:W-:Y:S02]  /*7970*/  IMAD R14, R198, c[0x0][0x20c], R13 ;  /* 0x00008300c60e7a24 */ /* 0x000fe400078e020d */
[----:B------:R-:W1:Y:S01]  /*7980*/  SHFL.IDX PT, R25, R17, RZ, 0x181f ;  /* 0x00181fff11197589 */ /* 0x000e6200000e0000 */
[----:B------:R-:W-:Y:S02]  /*7990*/  IMAD R13, R90, c[0x0][0x210], RZ ;  /* 0x000084005a0d7a24 */ /* 0x000fe400078e02ff */
[----:B------:R-:W-:Y:S01]  /*79a0*/  IMAD.IADD R15, R19, 0x1, R14 ;  /* 0x00000001130f7824 */ /* 0x000fe200078e020e */
[----:B------:R-:W-:Y:S01]  /*79b0*/  SHFL.IDX PT, R16, R21, 0x1, 0x181f ;  /* 0x00381f0015107f89 */ /* 0x000fe200000e0000 */
[----:B------:R-:W-:-:S02]  /*79c0*/  IMAD.MOV.U32 R14, RZ, RZ, R18 ;  /* 0x000000ffff0e7224 */ /* 0x000fc400078e0012 */
[----:B------:R-:W-:Y:S01]  /*79d0*/  IMAD R13, R190, c[0x0][0x214], R13 ;  /* 0x00008500be0d7a24 */ /* 0x000fe200078e020d */
[----:B------:R-:W2:Y:S01]  /*79e0*/  SHFL.IDX PT, R17, R17, 0x1, 0x181f ;  /* 0x00381f0011117f89 */ /* 0x000ea200000e0000 */
[----:B------:R-:W-:-:S04]  /*79f0*/  IMAD.WIDE.U32 R14, R197, c[0x0][0x218], R14 ;  /* 0x00008600c50e7a25 */ /* 0x000fc800078e000e */
[----:B------:R-:W-:Y:S02]  /*7a00*/  IMAD.IADD R192, R23, 0x1, R13 ;  /* 0x0000000117c07824 */ /* 0x000fe400078e020d */
[----:B------:R-:W-:Y:S02]  /*7a10*/  IMAD R13, R197, c[0x0][0x21c], R12 ;  /* 0x00008700c50d7a24 */ /* 0x000fe400078e020c */
[----:B-1----:R-:W-:-:S04]  /*7a20*/  @P0 IMAD.WIDE R28, R212, 0x2, R24 ;  /* 0x00000002d41c0825 */ /* 0x002fc800078e0218 */
[--C-:B------:R-:W-:Y:S01]  /*7a30*/  @P0 IMAD.WIDE R26, R208, 0x2, R24.reuse ;  /* 0x00000002d01a0825 */ /* 0x100fe200078e0218 */
[----:B------:R1:W-:Y:S03]  /*7a40*/  @P0 LDGSTS.E.BYPASS.LTC128B.128 [R20+0xc100], [R28.64], !P5 ;  /* 0x0c1000001c140fae */ /* 0x0003e6000e901d4a */
[----:B------:R-:W-:Y:S01]  /*7a50*/  @P0 IMAD.WIDE R24, R207, 0x2, R24 ;  /* 0x00000002cf180825 */ /* 0x000fe200078e0218 */
[----:B------:R3:W-:Y:S04]  /*7a60*/  @P0 LDGSTS.E.BYPASS.LTC128B.128 [R20+0xe100], [R26.64], !P4 ;  /* 0x0e1000001a140fae */ /* 0x0007e8000e101d4a */
[----:B------:R4:W-:Y:S01]  /*7a70*/  @P0 LDGSTS.E.BYPASS.LTC128B.128 [R20+0x10100], [R24.64], !P6 ;  /* 0x1010000018140fae */ /* 0x0009e2000f101d4a */
[----:B------:R-:W-:-:S04]  /*7a80*/  IADD3 R18, P0, R22, R14, RZ ;  /* 0x0000000e16127210 */ /* 0x000fc80007f1e0ff */
[----:B------:R-:W-:Y:S02]  /*7a90*/  IADD3.X R13, R192, R15, R13, P0, !PT ;  /* 0x0000000fc00d7210 */ /* 0x000fe400007fe40d */
[----:B------:R-:W-:-:S04]  /*7aa0*/  LEA R19, P0, R18, c[0x0][0x1f8], 0x1 ;  /* 0x00007e0012137a11 */ /* 0x000fc800078008ff */
[----:B------:R-:W-:Y:S01]  /*7ab0*/  LEA.HI.X R18, R18, c[0x0][0x1fc], R13, 0x1, P0 ;  /* 0x00007f0012127a11 */ /* 0x000fe200000f0c0d */
[----:B------:R-:W4:Y:S01]  /*7ac0*/  SHFL.IDX PT, R14, R19, RZ, 0x181f ;  /* 0x00181fff130e7589 */ /* 0x000f2200000e0000 */
[----:B------:R-:W-:-:S03]  /*7ad0*/  ISETP.GT.AND P0, PT, R11, 0x20, PT ;  /* 0x000000200b00780c */ /* 0x000fc60003f04270 */
[----:B------:R-:W4:Y:S01]  /*7ae0*/  SHFL.IDX PT, R15, R18, RZ, 0x181f ;  /* 0x00181fff120f7589 */ /* 0x000f2200000e0000 */
[----:B-1----:R-:W-:-:S03]  /*7af0*/  IMAD.WIDE R28, R208, 0x2, RZ ;  /* 0x00000002d01c7825 */ /* 0x002fc600078e02ff */
[----:B------:R-:W1:Y:S01]  /*7b00*/  SHFL.IDX PT, R12, R19, 0x1, 0x181f ;  /* 0x00381f00130c7f89 */ /* 0x000e6200000e0000 */
[----:B---3--:R-:W-:-:S03]  /*7b10*/  IMAD.WIDE R26, R207, 0x2, RZ ;  /* 0x00000002cf1a7825 */ /* 0x008fc600078e02ff */
[----:B------:R3:W1:Y:S02]  /*7b20*/  SHFL.IDX PT, R13, R18, 0x1, 0x181f ;  /* 0x00381f00120d7f89 */ /* 0x00066400000e0000 */
[----:B--2---:R-:W-:-:S04]  /*7b30*/  @P0 IMAD.WIDE R32, R212, 0x2, R16 ;  /* 0x00000002d4200825 */ /* 0x004fc800078e0210 */
[--C-:B------:R-:W-:Y:S01]  /*7b40*/  @P0 IMAD.WIDE R30, R208, 0x2, R16.reuse ;  /* 0x00000002d01e0825 */ /* 0x100fe200078e0210 */
[----:B------:R2:W-:Y:S03]  /*7b50*/  @P0 LDGSTS.E.BYPASS.LTC128B.128 [R20+0xd100], [R32.64], !P5 ;  /* 0x0d10000020140fae */ /* 0x0005e6000e901d4a */
[----:B------:R-:W-:Y:S01]  /*7b60*/  @P0 IMAD.WIDE R34, R207, 0x2, R16 ;  /* 0x00000002cf220825 */ /* 0x000fe200078e0210 */
[----:B------:R2:W-:Y:S03]  /*7b70*/  @P0 LDGSTS.E.BYPASS.LTC128B.128 [R20+0xf100], [R30.64], !P4 ;  /* 0x0f1000001e140fae */ /* 0x0005e6000e101d4a */
[----:B------:R-:W-:Y:S01]  /*7b80*/  IMAD.WIDE R16, R212, 0x2, RZ ;  /* 0x00000002d4107825 */ /* 0x000fe200078e02ff */
[----:B------:R2:W-:Y:S04]  /*7b90*/  @P0 LDGSTS.E.BYPASS.LTC128B.128 [R20+0x11100], [R34.64], !P6 ;  /* 0x1110000022140fae */ /* 0x0005e8000f101d4a */
[C---:B----4-:R-:W-:Y:S01]  /*7ba0*/  IADD3 R24, P0, R14.reuse, R16, RZ ;  /* 0x000000100e187210 */ /* 0x050fe20007f1e0ff */
[----:B------:R-:W0:Y:S04]  /*7bb0*/  LDGDEPBAR ;  /* 0x00000000000079af */ /* 0x000e280000000000 */
[----:B------:R-:W-:Y:S01]  /*7bc0*/  IMAD.X R25, R15, 0x1, R17, P0 ;  /* 0x000000010f197824 */ /* 0x000fe200000e0611 */
[----:B---3--:R-:W-:-:S05]  /*7bd0*/  IADD3 R18, P0, R14, R28, RZ ;  /* 0x0000001c0e127210 */ /* 0x008fca0007f1e0ff */
[----:B------:R-:W-:Y:S01]  /*7be0*/  IMAD.X R19, R15, 0x1, R29, P0 ;  /* 0x000000010f137824 */ /* 0x000fe200000e061d */
[----:B-1----:R-:W-:-:S05]  /*7bf0*/  IADD3 R16, P0, R16, R12, RZ ;  /* 0x0000000c10107210 */ /* 0x002fca0007f1e0ff */
        /* <DEDUP_REMOVED lines=33> */
[----:B------:R-:W-:-:S04]  /*7e10*/  @!P3 IADD3 R11, P0, R9, R204, RZ ;  /* 0x000000cc090bb210 */ /* 0x000fc80007f1e0ff */
[----:B------:R-:W-:Y:S02]  /*7e20*/  @!P3 LEA.HI.X.SX32 R8, R9, R194, 0x1, P0 ;  /* 0x000000c20908b211 */ /* 0x000fe400000f0eff */
[----:B--2---:R-:W-:-:S04]  /*7e30*/  @!P3 LEA R12, P0, R11, c[0x0][0x2a0], 0x2 ;  /* 0x0000a8000b0cba11 */ /* 0x004fc800078010ff */
[----:B------:R-:W-:-:S05]  /*7e40*/  @!P3 LEA.HI.X R13, R11, c[0x0][0x2a4], R8, 0x2, P0 ;  /* 0x0000a9000b0dba11 */ /* 0x000fca00000f1408 */
[----:B------:R1:W2:Y:S01]  /*7e50*/  @!P3 LDG.E R197, [R12.64] ;  /* 0x0000000a0cc5b981 */ /* 0x0002a2000c1e1900 */
        /* <DEDUP_REMOVED lines=11> */
[----:B-1----:R-:W-:Y:S02]  /*7f10*/  SEL R13, RZ, 0x10, P5 ;  /* 0x00000010ff0d7807 */ /* 0x002fe40002800000 */
[----:B------:R-:W-:Y:S02]  /*7f20*/  SHF.L.U64.HI R12, R208, 0x1, R211 ;  /* 0x00000001d00c7819 */ /* 0x000fe400000102d3 */
[----:B------:R-:W-:-:S04]  /*7f30*/  IADD3 R29, -R13, 0x10, RZ ;  /* 0x000000100d1d7810 */ /* 0x000fc80007ffe1ff */
[----:B------:R-:W-:Y:S02]  /*7f40*/  LOP3.LUT R29, R29, 0xf, RZ, 0xc0, !PT ;  /* 0x0000000f1d1d7812 */ /* 0x000fe400078ec0ff */
[----:B--2---:R-:W-:Y:S01]  /*7f50*/  SHF.R.S32.HI R8, RZ, 0x1f, R197 ;  /* 0x0000001fff087819 */ /* 0x004fe200000114c5 */
[----:B------:R-:W-:-:S04]  /*7f60*/  IMAD.WIDE.U32 R10, R197, c[0x0][0x1f0], R10 ;  /* 0x00007c00c50a7a25 */ /* 0x000fc800078e000a */
[----:B------:R-:W-:Y:S01]  /*7f70*/  IMAD R8, R8, c[0x0][0x1f0], RZ ;  /* 0x00007c0008087a24 */ /* 0x000fe200078e02ff */
[----:B------:R-:W-:Y:S02]  /*7f80*/  IADD3 R9, P0, R202, R10, RZ ;  /* 0x0000000aca097210 */ /* 0x000fe40007f1e0ff */
[----:B------:R-:W-:Y:S01]  /*7f90*/  SEL R10, RZ, 0x10, P4 ;  /* 0x00000010ff0a7807 */ /* 0x000fe20002000000 */
[----:B------:R-:W-:Y:S02]  /*7fa0*/  IMAD R16, R197, c[0x0][0x1f4], R8 ;  /* 0x00007d00c5107a24 */ /* 0x000fe400078e0208 */
[----:B------:R-:W-:Y:S01]  /*7fb0*/  IMAD.SHL.U32 R8, R207, 0x2, RZ ;  /* 0x00000002cf087824 */ /* 0x000fe200078e00ff */
[----:B------:R-:W-:Y:S02]  /*7fc0*/  IADD3 R26, -R10, 0x10, RZ ;  /* 0x000000100a1a7810 */ /* 0x000fe40007ffe1ff */
[----:B------:R-:W-:Y:S01]  /*7fd0*/  IADD3.X R16, R193, R11, R16, P0, !PT ;  /* 0x0000000bc1107210 */ /* 0x000fe200007fe410 */
[----:B------:R-:W-:Y:S01]  /*7fe0*/  IMAD.SHL.U32 R11, R208, 0x2, RZ ;  /* 0x00000002d00b7824 */ /* 0x000fe200078e00ff */
[----:B------:R-:W-:-:S02]  /*7ff0*/  LEA R17, P0, R9, c[0x0][0x1c8], 0x1 ;  /* 0x0000720009117a11 */ /* 0x000fc400078008ff */
[----:B------:R-:W-:Y:S02]  /*8000*/  LOP3.LUT R26, R26, 0xf, RZ, 0xc0, !PT ;  /* 0x0000000f1a1a7812 */ /* 0x000fe400078ec0ff */
[----:B------:R-:W-:Y:S01]  /*8010*/  LEA.HI.X R16, R9, c[0x0][0x1cc], R16, 0x1, P0 ;  /* 0x0000730009107a11 */ /* 0x000fe200000f0c10 */
[----:B------:R-:W1:Y:S01]  /*8020*/  SHFL.IDX PT, R18, R17, 0x1, 0x181f ;  /* 0x00381f0011127f89 */ /* 0x000e6200000e0000 */
[----:B------:R-:W-:-:S03]  /*8030*/  SHF.L.U64.HI R9, R207, 0x1, R144 ;  /* 0x00000001cf097819 */ /* 0x000fc60000010290 */
        /* <DEDUP_REMOVED lines=24> */
.L_x_1624:
[----:B------:R-:W-:Y:S01]  /*81c0*/  ISETP.LT.AND P0, PT, RZ, c[0x0][0x27c], PT ;  /* 0x00009f00ff007a0c */ /* 0x000fe20003f01270 */
[----:B------:R-:W0:-:S12]  /*81d0*/  LDGDEPBAR ;  /* 0x00000000000079af */ /* 0x000e180000000000 */
[----:B------:R-:W-:Y:S05]  /*81e0*/  @P0 BRA `(.L_x_1625) ;  /* 0x0000002000000947 */ /* 0x000fea0003800000 */
[----:B------:R-:W-:-:S04]  /*81f0*/  DEPBAR.LE SB0, 0x3 ;  /* 0x000080c00000791a */ /* 0x000fc80000000000 */
[----:B------:R-:W-:Y:S05]  /*8200*/  BRA `(.L_x_1626) ;  /* 0x000077a000007947 */ /* 0x000fea0003800000 */
.L_x_1625:
[----:B------:R-:W-:Y:S01]  /*8210*/  USHF.R.S32.HI UR17, URZ, 0x1f, UR14 ;  /* 0x0000001f3f117899 */ /* 0x000fe2000801140e */
[----:B------:R-:W-:Y:S01]  /*8220*/  LEA.HI R21, R84, R89, RZ, 0x2 ;  /* 0x0000005954157211 */ /* 0x000fe200078f10ff */
[----:B------:R-:W-:Y:S01]  /*8230*/  ULDC.64 UR6, c[0x0][0x280] ;  /* 0x0000a00000067ab9 */ /* 0x000fe20000000a00 */
[----:B------:R-:W-:Y:S01]  /*8240*/  BSSY B2, `(.L_x_1626) ;  /* 0x0000776000027945 */ /* 0x000fe20003800000 */
[----:B------:R-:W-:Y:S01]  /*8250*/  ULDC.64 UR4, c[0x0][0x290] ;  /* 0x0000a40000047ab9 */ /* 0x000fe20000000a00 */
[----:B-1----:R-:W-:Y:S01]  /*8260*/  LOP3.LUT R8, R21, 0xfffffffc, RZ, 0xc0, !PT ;  /* 0xfffffffc15087812 */ /* 0x002fe200078ec0ff */
[----:B------:R-:W-:Y:S01]  /*8270*/  UIMAD UR16, UR17, UR6, URZ ;  /* 0x00000006111072a4 */ /* 0x000fe2000f8e023f */
[----:B------:R-:W-:Y:S01]  /*8280*/  SHF.R.S32.HI R21, RZ, 0x2, R21 ;  /* 0x00000002ff157819 */ /* 0x000fe20000011415 */
[----:B------:R-:W-:Y:S02]  /*8290*/  UIMAD UR17, UR17, UR4, URZ ;  /* 0x00000004111172a4 */ /* 0x000fe4000f8e023f */
[----:B------:R-:W-:Y:S01]  /*82a0*/  UIMAD.WIDE.U32 UR22, UR14, UR4, URZ ;  /* 0x000000040e1672a5 */ /* 0x000fe2000f8e003f */
[----:B------:R-:W-:Y:S01]  /*82b0*/  IMAD.IADD R95, R89, 0x1, -R8 ;  /* 0x00000001595f7824 */ /* 0x000fe200078e0a08 */
[----:B------:R-:W-:Y:S01]  /*82c0*/  UIMAD.WIDE.U32 UR20, UR14, UR6, URZ ;  /* 0x000000060e1472a5 */ /* 0x000fe2000f8e003f */
[----:B------:R-:W-:Y:S01]  /*82d0*/  IADD3 R8, R21, UR13, RZ ;  /* 0x0000000d15087c10 */ /* 0x000fe2000fffe0ff */
[----:B------:R-:W-:Y:S01]  /*82e0*/  ULDC.U8 UR4, c[0x0][0x298] ;  /* 0x0000a60000047ab9 */ /* 0x000fe20000000000 */
[C---:B------:R-:W-:Y:S01]  /*82f0*/  IMAD.SHL.U32 R68, R95.reuse, 0x8, RZ ;  /* 0x000000085f447824 */ /* 0x040fe200078e00ff */
[----:B------:R-:W-:Y:S01]  /*8300*/  ISETP.NE.AND P0, PT, RZ, UR4, PT ;  /* 0x00000004ff007c0c */ /* 0x000fe2000bf05270 */
[----:B------:R-:W-:Y:S01]  /*8310*/  UIMAD UR7, UR14, UR7, UR16 ;  /* 0x000000070e0772a4 */ /* 0x000fe2000f8e0210 */
[----:B------:R-:W-:Y:S01]  /*8320*/  IMAD R9, R95, 0x40, R8 ;  /* 0x000000405f097824 */ /* 0x000fe200078e0208 */
[----:B------:R-:W-:-:S02]  /*8330*/  UIMAD UR5, UR14, UR5, UR17 ;  /* 0x000000050e0572a4 */ /* 0x000fc4000f8e0211 */
[----:B------:R-:W-:Y:S02]  /*8340*/  UIADD3 UR7, UR7, UR21, URZ ;  /* 0x0000001507077290 */ /* 0x000fe4000fffe03f */
[----:B------:R-:W-:-:S06]  /*8350*/  UIADD3 UR5, UR5, UR23, URZ ;  /* 0x0000001705057290 */ /* 0x000fcc000fffe03f */
[----:B------:R-:W-:Y:S05]  /*8360*/  @!P0 BRA `(.L_x_1627) ;  /* 0x000039c000008947 */ /* 0x000fea0003800000 */
[----:B------:R-:W-:Y:S01]  /*8370*/  PLOP3.LUT P0, PT, PT, PT, UP2, 0x80, 0x0 ;  /* 0x000000000000781c */ /* 0x000fe20003f0f028 */
[----:B--2---:R-:W-:Y:S01]  /*8380*/  IMAD.U32 R14, RZ, RZ, UR20 ;  /* 0x00000014ff0e7e24 */ /* 0x004fe2000f8e00ff */
[----:B------:R-:W-:Y:S01]  /*8390*/  MOV R15, UR21 ;  /* 0x00000015000f7c02 */ /* 0x000fe20008000f00 */
[----:B------:R-:W-:Y:S01]  /*83a0*/  IMAD.U32 R17, RZ, RZ, UR7 ;  /* 0x00000007ff117e24 */ /* 0x000fe2000f8e00ff */
[----:B------:R-:W-:Y:S01]  /*83b0*/  MOV R13, UR23 ;  /* 0x00000017000d7c02 */ /* 0x000fe20008000f00 */
        /* <DEDUP_REMOVED lines=9> */
[----:B------:R-:W-:Y:S01]  /*8450*/  PLOP3.LUT P0, PT, PT, PT, UP2, 0x80, 0x0 ;  /* 0x000000000000781c */ /* 0x000fe20003f0f028 */
[----:B------:R-:W-:Y:S01]  /*8460*/  CS2R R102, SRZ ;  /* 0x0000000000667805 */ /* 0x000fe2000001ff00 */
[----:B------:R-:W-:Y:S01]  /*8470*/  CS2R R86, SRZ ;  /* 0x0000000000567805 */ /* 0x000fe2000001ff00 */
[----:B------:R-:W-:Y:S01]  /*8480*/  CS2R R94, SRZ ;  /* 0x00000000005e7805 */ /* 0x000fe2000001ff00 */
[----:B------:R-:W-:Y:S01]  /*8490*/  CS2R R108, SRZ ;  /* 0x00000000006c7805 */ /* 0x000fe2000001ff00 */
[----:B------:R-:W-:Y:S01]  /*84a0*/  CS2R R114, SRZ ;  /* 0x0000000000727805 */ /* 0x000fe2000001ff00 */
[----:B------:R-:W-:Y:S01]  /*84b0*/  CS2R R118, SRZ ;  /* 0x0000000000767805 */ /* 0x000fe2000001ff00 */
[----:B------:R-:W-:-:S06]  /*84c0*/  CS2R R106, SRZ ;  /* 0x00000000006a7805 */ /* 0x000fcc000001ff00 */
[----:B------:R-:W-:-:S04]  /*84d0*/  @P0 SHF.R.U32.HI R9, RZ, c[0x0][0x2cc], R10 ;  /* 0x0000b300ff090a19 */ /* 0x000fc8000001160a */
[----:B------:R-:W-:Y:S01]  /*84e0*/  SHF.R.S32.HI R10, RZ, 0x1f, R9 ;  /* 0x0000001fff0a7819 */ /* 0x000fe20000011409 */
[----:B------:R-:W-:-:S04]  /*84f0*/  IMAD.WIDE.U32 R14, R9, c[0x0][0x280], R16 ;  /* 0x0000a000090e7a25 */ /* 0x000fc800078e0010 */
[----:B------:R-:W-:Y:S01]  /*8500*/  IMAD R12, R10, c[0x0][0x280], RZ ;  /* 0x0000a0000a0c7a24 */ /* 0x000fe200078e02ff */
[----:B------:R-:W-:Y:S01]  /*8510*/  LEA R16, P0, R14, c[0x0][0x270], 0x1 ;  /* 0x00009c000e107a11 */ /* 0x000fe200078008ff */
[----:B------:R-:W-:Y:S02]  /*8520*/  IMAD R10, R10, c[0x0][0x290], RZ ;  /* 0x0000a4000a0a7a24 */ /* 0x000fe400078e02ff */
[----:B------:R-:W-:Y:S02]  /*8530*/  IMAD R19, R9, c[0x0][0x284], R12 ;  /* 0x0000a10009137a24 */ /* 0x000fe400078e020c */
[----:B------:R-:W-:Y:S01]  /*8540*/  IMAD.U32 R12, RZ, RZ, UR22 ;  /* 0x00000016ff0c7e24 */ /* 0x000fe2000f8e00ff */
[----:B------:R1:W2:Y:S01]  /*8550*/  SHFL.IDX PT, R24, R16, RZ, 0x1c1f ;  /* 0x001c1fff10187589 */ /* 0x0002a200000e0000 */
[----:B------:R-:W-:Y:S01]  /*8560*/  IMAD.IADD R19, R15, 0x1, R19 ;  /* 0x000000010f137824 */ /* 0x000fe200078e0213 */
[----:B------:R-:W-:Y:S01]  /*8570*/  MOV R15, UR5 ;  /* 0x00000005000f7c02 */ /* 0x000fe20008000f00 */
[----:B------:R-:W-:-:S03]  /*8580*/  IMAD R10, R9, c[0x0][0x294], R10 ;  /* 0x0000a500090a7a24 */ /* 0x000fc600078e020a */
[----:B------:R-:W-:Y:S01]  /*8590*/  LEA.HI.X R19, R14, c[0x0][0x274], R19, 0x1, P0 ;  /* 0x00009d000e137a11 */ /* 0x000fe200000f0c13 */
[----:B------:R-:W-:-:S04]  /*85a0*/  IMAD.MOV.U32 R14, RZ, RZ, R12 ;  /* 0x000000ffff0e7224 */ /* 0x000fc800078e000c */
[----:B------:R-:W-:Y:S01]  /*85b0*/  IMAD.WIDE.U32 R12, R9, c[0x0][0x290], R14 ;  /* 0x0000a400090c7a25 */ /* 0x000fe200078e000e */
[----:B------:R1:W3:Y:S04]  /*85c0*/  SHFL.IDX PT, R25, R19, RZ, 0x1c1f ;  /* 0x001c1fff13197589 */ /* 0x0002e800000e0000 */
[----:B------:R-:W-:Y:S02]  /*85d0*/  IADD3 R18, R13, R10, RZ ;  /* 0x0000000a0d127210 */ /* 0x000fe40007ffe0ff */
[----:B------:R-:W-:-:S04]  /*85e0*/  LEA R10, P0, R12, c[0x0][0x288], 0x1 ;  /* 0x0000a2000c0a7a11 */ /* 0x000fc800078008ff */
[----:B------:R-:W-:Y:S01]  /*85f0*/  LEA.HI.X R18, R12, c[0x0][0x28c], R18, 0x1, P0 ;  /* 0x0000a3000c127a11 */ /* 0x000fe200000f0c12 */
[----:B------:R1:W4:Y:S01]  /*8600*/  SHFL.IDX PT, R14, R10, RZ, 0x1c1f ;  /* 0x001c1fff0a0e7589 */ /* 0x00032200000e0000 */
[----:B------:R-:W-:Y:S02]  /*8610*/  ISETP.GE.AND P0, PT, R8, UR19, PT ;  /* 0x0000001308007c0c */ /* 0x000fe4000bf06270 */
[----:B------:R-:W-:Y:S01]  /*8620*/  LEA.HI R12, R84, R89, RZ, 0x2 ;  /* 0x00000059540c7211 */ /* 0x000fe200078f10ff */
[----:B------:R1:W1:Y:S03]  /*8630*/  SHFL.IDX PT, R15, R18, RZ, 0x1c1f ;  /* 0x001c1fff120f7589 */ /* 0x00026600000e0000 */
[----:B------:R-:W-:-:S05]  /*8640*/  LOP3.LUT R12, R12, 0xfffffffc, RZ, 0xc0, !PT ;  /* 0xfffffffc0c0c7812 */ /* 0x000fca00078ec0ff */
[----:B------:R-:W-:-:S05]  /*8650*/  IMAD.IADD R13, R89, 0x1, -R12 ;  /* 0x00000001590d7824 */ /* 0x000fca00078e0a0c */
[----:B------:R-:W-:Y:S01]  /*8660*/  SHF.L.U32 R13, R13, 0x2, RZ ;  /* 0x000000020d0d7819 */ /* 0x000fe200000006ff */
[----:B------:R-:W-:Y:S05]  /*8670*/  @P0 BRA `(.L_x_1629) ;  /* 0x000003e000000947 */ /* 0x000fea0003800000 */
[C---:B--23--:R-:W-:Y:S01]  /*8680*/  ISETP.GE.AND P0, PT, R13.reuse, c[0x0][0x27c], PT ;  /* 0x00009f000d007a0c */ /* 0x04cfe20003f06270 */
[----:B------:R-:W-:Y:S01]  /*8690*/  CS2R R102, SRZ ;  /* 0x0000000000667805 */ /* 0x000fe2000001ff00 */
[----:B------:R-:W-:Y:S01]  /*86a0*/  CS2R R106, SRZ ;  /* 0x00000000006a7805 */ /* 0x000fe2000001ff00 */
[----:B------:R-:W-:-:S10]  /*86b0*/  IADD3 R9, R13, 0x10, RZ ;  /* 0x000000100d097810 */ /* 0x000fd40007ffe0ff */
[----:B------:R-:W-:-:S04]  /*86c0*/  @!P0 IMAD.WIDE R28, R13, 0x2, R24 ;  /* 0x000000020d1c8825 */ /* 0x000fc800078e0218 */
[----:B-1--4-:R-:W-:Y:S01]  /*86d0*/  @!P0 IMAD.WIDE R26, R13, 0x2, R14 ;  /* 0x000000020d1a8825 */ /* 0x012fe200078e020e */
[----:B------:R1:W5:Y:S04]  /*86e0*/  @!P0 LD.E.64 R102, [R28.64] ;  /* 0x0000000a1c668980 */ /* 0x000368000c101b00 */
[----:B------:R2:W5:Y:S01]  /*86f0*/  @!P0 LD.E.64 R106, [R26.64] ;  /* 0x0000000a1a6a8980 */ /* 0x000562000c101b00 */
[----:B------:R-:W-:Y:S01]  /*8700*/  ISETP.GE.AND P0, PT, R9, c[0x0][0x27c], PT ;  /* 0x00009f0009007a0c */ /* 0x000fe20003f06270 */
        /* <DEDUP_REMOVED lines=27> */
[----:B---3--:R-:W-:-:S04]  /*88c0*/  @!P0 IMAD.WIDE R30, R9, 0x2, R24 ;  /* 0x00000002091e8825 */ /* 0x008fc800078e0218 */
[----:B----4-:R-:W-:Y:S01]  /*88d0*/  @!P0 IMAD.WIDE R32, R9, 0x2, R14 ;  /* 0x0000000209208825 */ /* 0x010fe200078e020e */
        /* <DEDUP_REMOVED lines=9> */
[----:B-1----:R-:W-:-:S04]  /*8970*/  @!P0 IMAD.WIDE R26, R9, 0x2, R24 ;  /* 0x00000002091a8825 */ /* 0x002fc800078e0218 */
[----:B--2---:R-:W-:Y:S01]  /*8980*/  @!P0 IMAD.WIDE R28, R9, 0x2, R14 ;  /* 0x00000002091c8825 */ /* 0x004fe200078e020e */
        /* <DEDUP_REMOVED lines=13> */
.L_x_1629:
[----:B--23--:R-:W-:Y:S05]  /*8a60*/  BSYNC B0 ;  /* 0x0000000000007941 */ /* 0x00cfea0003800000 */
.L_x_1628:
[----:B-----5:R-:W-:Y:S01]  /*8a70*/  IMAD.MOV.U32 R9, RZ, RZ, R91 ;  /* 0x000000ffff097224 */ /* 0x020fe200078e005b */
[----:B------:R-:W-:Y:S01]  /*8a80*/  IADD3 R8, R8, 0x40, RZ ;  /* 0x0000004008087810 */ /* 0x000fe20007ffe0ff */
[----:B------:R-:W-:Y:S01]  /*8a90*/  IMAD.MOV.U32 R12, RZ, RZ, R97 ;  /* 0x000000ffff0c7224 */ /* 0x000fe200078e0061 */
[----:B------:R2:W3:Y:S01]  /*8aa0*/  SHFL.IDX PT, R17, R19, 0x1, 0x1c1f ;  /* 0x003c1f0013117f89 */ /* 0x0004e200000e0000 */
[----:B------:R-:W-:Y:S01]  /*8ab0*/  IMAD.MOV.U32 R11, RZ, RZ, R90 ;  /* 0x000000ffff0b7224 */ /* 0x000fe200078e005a */
[----:B------:R-:W-:Y:S01]  /*8ac0*/  PRMT R53, R9, 0x7610, R53 ;  /* 0x0000761009357816 */ /* 0x000fe20000000035 */
[----:B------:R-:W-:Y:S01]  /*8ad0*/  IMAD.MOV.U32 R9, RZ, RZ, R111 ;  /* 0x000000ffff097224 */ /* 0x000fe200078e006f */
[----:B------:R-:W-:Y:S01]  /*8ae0*/  PRMT R61, R12, 0x7610, R61 ;  /* 0x000076100c3d7816 */ /* 0x000fe2000000003d */
[----:B----4-:R-:W-:Y:S01]  /*8af0*/  IMAD.MOV.U32 R14, RZ, RZ, R96 ;  /* 0x000000ffff0e7224 */ /* 0x010fe200078e0060 */
        /* <DEDUP_REMOVED lines=38> */
[----:B------:R-:W1:Y:S01]  /*8d60*/  SHFL.IDX PT, R16, R16, 0x1, 0x1c1f ;  /* 0x003c1f0010107f89 */ /* 0x000e6200000e0000 */
[----:B------:R-:W-:Y:S01]  /*8d70*/  BSSY B0, `(.L_x_1630) ;  /* 0x0000051000007945 */ /* 0x000fe20003800000 */
[----:B------:R-:W-:Y:S01]  /*8d80*/  PRMT R85, R14, 0x7610, R85 ;  /* 0x000076100e557816 */ /* 0x000fe20000000055 */
[----:B------:R-:W-:Y:S01]  /*8d90*/  CS2R R50, SRZ ;  /* 0x0000000000327805 */ /* 0x000fe2000001ff00 */
[----:B------:R2:W4:Y:S01]  /*8da0*/  SHFL.IDX PT, R11, R18, 0x1, 0x1c1f ;  /* 0x003c1f00120b7f89 */ /* 0x00052200000e0000 */
        /* <DEDUP_REMOVED lines=18> */
[----:B------:R-:W-:-:S10]  /*8ed0*/  IADD3 R9, R13, 0x10, RZ ;  /* 0x000000100d097810 */ /* 0x000fd40007ffe0ff */
[----:B-1----:R-:W-:-:S04]  /*8ee0*/  @!P0 IMAD.WIDE R24, R13, 0x2, R16 ;  /* 0x000000020d188825 */ /* 0x002fc800078e0210 */
[----:B--2-4-:R-:W-:Y:S01]  /*8ef0*/  @!P0 IMAD.WIDE R18, R13, 0x2, R10 ;  /* 0x000000020d128825 */ /* 0x014fe200078e020a */
        /* <DEDUP_REMOVED lines=20> */
[----:B--2---:R-:W-:-:S04]  /*9040*/  @!P0 IMAD.WIDE R18, R8, 0x2, R16 ;  /* 0x0000000208128825 */ /* 0x004fc800078e0210 */
[----:B-1----:R-:W-:Y:S01]  /*9050*/  @!P0 IMAD.WIDE R24, R8, 0x2, R10 ;  /* 0x0000000208188825 */ /* 0x002fe200078e020a */
        /* <DEDUP_REMOVED lines=34> */
.L_x_1631:
[----:B---3--:R-:W-:Y:S05]  /*9280*/  BSYNC B0 ;  /* 0x0000000000007941 */ /* 0x008fea0003800000 */
.L_x_1630:
[----:B------:R-:W-:Y:S01]  /*9290*/  SHF.R.S32.HI R8, RZ, 0x1f, R21 ;  /* 0x0000001fff087819 */ /* 0x000fe20000011415 */
[----:B-1---5:R-:W-:Y:S01]  /*92a0*/  IMAD.MOV.U32 R10, RZ, RZ, R50 ;  /* 0x000000ffff0a7224 */ /* 0x022fe200078e0032 */
[----:B------:R-:W-:Y:S01]  /*92b0*/  UIADD3 UR4, -UR13, UR19, URZ ;  /* 0x000000130d047290 */ /* 0x000fe2000fffe13f */
[----:B----4-:R-:W-:Y:S01]  /*92c0*/  IMAD.MOV.U32 R11, RZ, RZ, R43 ;  /* 0x000000ffff0b7224 */ /* 0x010fe200078e002b */
[----:B------:R-:W-:Y:S01]  /*92d0*/  LEA.HI R8, R8, R21, RZ, 0x3 ;  /* 0x0000001508087211 */ /* 0x000fe200078f18ff */
[----:B------:R-:W-:-:S04]  /*92e0*/  DEPBAR.LE SB0, 0x3 ;  /* 0x000080c00000791a */ /* 0x000fc80000000000 */
[----:B------:R-:W-:Y:S01]  /*92f0*/  LOP3.LUT R8, R8, 0xfffffff8, RZ, 0xc0, !PT ;  /* 0xfffffff808087812 */ /* 0x000fe200078ec0ff */
[----:B------:R-:W-:Y:S01]  /*9300*/  UISETP.LT.AND UP0, UPT, UR4, 0x80, UPT ;  /* 0x000000800400788c */ /* 0x000fe2000bf01270 */
[----:B------:R-:W-:Y:S01]  /*9310*/  PRMT R26, R10, 0x7610, R26 ;  /* 0x000076100a1a7816 */ /* 0x000fe2000000001a */
[----:B------:R-:W-:Y:S01]  /*9320*/  IMAD.MOV.U32 R10, RZ, RZ, R66 ;  /* 0x000000ffff0a7224 */ /* 0x000fe200078e0042 */
[----:B------:R-:W-:Y:S01]  /*9330*/  PRMT R16, R11, 0x7610, R16 ;  /* 0x000076100b107816 */ /* 0x000fe20000000010 */
[----:B------:R-:W-:Y:S01]  /*9340*/  IMAD.IADD R8, R21, 0x1, -R8 ;  /* 0x0000000115087824 */ /* 0x000fe200078e0a08 */
[----:B------:R-:W-:Y:S01]  /*9350*/  USEL UR4, UR4, 0x80, UP0 ;  /* 0x0000008004047887 */ /* 0x000fe20008000000 */
[----:B------:R-:W-:Y:S01]  /*9360*/  IMAD.MOV.U32 R11, RZ, RZ, R59 ;  /* 0x000000ffff0b7224 */ /* 0x000fe200078e003b */
[----:B------:R-:W-:Y:S01]  /*9370*/  PRMT R34, R10, 0x7610, R34 ;  /* 0x000076100a227816 */ /* 0x000fe20000000022 */
[C---:B------:R-:W-:Y:S01]  /*9380*/  IMAD.SHL.U32 R9, R8.reuse, 0x40, RZ ;  /* 0x0000004008097824 */ /* 0x040fe200078e00ff */
[----:B------:R-:W-:Y:S01]  /*9390*/  BAR.SYNC.DEFER_BLOCKING 0x0 ;  /* 0x0000000000007b1d */ /* 0x000fe20000010000 */
[----:B------:R-:W-:Y:S01]  /*93a0*/  LOP3.LUT P0, RZ, R8, 0x4, RZ, 0xc0, !PT ;  /* 0x0000000408ff7812 */ /* 0x000fe2000780c0ff */
[----:B------:R-:W-:Y:S01]  /*93b0*/  IMAD.MOV.U32 R8, RZ, RZ, R42 ;  /* 0x000000ffff087224 */ /* 0x000fe200078e002a */
[----:B------:R-:W-:Y:S01]  /*93c0*/  PRMT R29, R11, 0x7610, R29 ;  /* 0x000076100b1d7816 */ /* 0x000fe2000000001d */
[----:B------:R-:W-:Y:S01]  /*93d0*/  IMAD.MOV.U32 R10, RZ, RZ, R78 ;  /* 0x000000ffff0a7224 */ /* 0x000fe200078e004e */
[----:B------:R-:W-:Y:S01]  /*93e0*/  LOP3.LUT R9, R9, 0x1c0, RZ, 0xc0, !PT ;  /* 0x000001c009097812 */ /* 0x000fe200078ec0ff */
[----:B------:R-:W-:Y:S01]  /*93f0*/  IMAD.MOV.U32 R11, RZ, RZ, R73 ;  /* 0x000000ffff0b7224 */ /* 0x000fe200078e0049 */
[----:B------:R-:W-:Y:S01]  /*9400*/  PRMT R17, R8, 0x7610, R17 ;  /* 0x0000761008117816 */ /* 0x000fe20000000011 */
[----:B------:R-:W-:Y:S01]  /*9410*/  IMAD.MOV.U32 R8, RZ, RZ, R58 ;  /* 0x000000ffff087224 */ /* 0x000fe200078e003a */
[----:B------:R-:W-:Y:S01]  /*9420*/  LOP3.LUT R68, R9, 0x18, R68, 0xf8, !PT ;  /* 0x0000001809447812 */ /* 0x000fe200078ef844 */
[----:B------:R-:W-:Y:S01]  /*9430*/  BSSY B1, `(.L_x_1632) ;  /* 0x000015c000017945 */ /* 0x000fe20003800000 */
[----:B------:R-:W-:-:S02]  /*9440*/  SHF.R.U32.HI R9, RZ, 0x3, R9 ;  /* 0x00000003ff097819 */ /* 0x000fc40000011609 */
[----:B------:R-:W-:Y:S01]  /*9450*/  PRMT R30, R8, 0x7610, R30 ;  /* 0x00007610081e7816 */ /* 0x000fe2000000001e */
[----:B------:R-:W-:Y:S01]  /*9460*/  IMAD.MOV.U32 R8, RZ, RZ, R72 ;  /* 0x000000ffff087224 */ /* 0x000fe200078e0048 */
[----:B--2---:R-:W-:Y:S01]  /*9470*/  LOP3.LUT R18, R68, R9, RZ, 0x3c, !PT ;  /* 0x0000000944127212 */ /* 0x004fe200078e3cff */
        /* <DEDUP_REMOVED lines=8> */
[----:B------:R-:W-:Y:S01]  /*9500*/  IMAD R18, R7, 0x200, R18 ;  /* 0x0000020007127824 */ /* 0x000fe200078e0212 */
[----:B------:R-:W-:Y:S01]  /*9510*/  PRMT R15, R8, 0x7610, R15 ;  /* 0x00007610080f7816 */ /* 0x000fe2000000000f */
[----:B------:R-:W-:Y:S01]  /*9520*/  IMAD.MOV.U32 R8, RZ, RZ, R56 ;  /* 0x000000ffff087224 */ /* 0x000fe200078e0038 */
[----:B------:R-:W-:Y:S01]  /*9530*/  PRMT R33, R9, 0x7610, R33 ;  /* 0x0000761009217816 */ /* 0x000fe20000000021 */
[----:B------:R-:W-:Y:S01]  /*9540*/  IMAD.MOV.U32 R9, RZ, RZ, R79 ;  /* 0x000000ffff097224 */ /* 0x000fe200078e004f */
[C---:B------:R-:W-:Y:S01]  /*9550*/  IADD3 R12, R18.reuse, 0x20, RZ ;  /* 0x00000020120c7810 */ /* 0x040fe20007ffe0ff */
[----:B------:R-:W-:Y:S01]  /*9560*/  IMAD.MOV.U32 R11, RZ, RZ, R41 ;  /* 0x000000ffff0b7224 */ /* 0x000fe200078e0029 */
[----:B------:R-:W-:-:S02]  /*9570*/  @P0 IADD3 R12, R18, -0x20, RZ ;  /* 0xffffffe0120c0810 */ /* 0x000fc40007ffe0ff */
[----:B------:R-:W-:Y:S01]  /*9580*/  PRMT R45, R9, 0x7610, R45 ;  /* 0x00007610092d7816 */ /* 0x000fe2000000002d */
[----:B------:R-:W-:Y:S01]  /*9590*/  IMAD.MOV.U32 R9, RZ, RZ, R49 ;  /* 0x000000ffff097224 */ /* 0x000fe200078e0031 */
[----:B------:R-:W-:Y:S02]  /*95a0*/  ISETP.GE.AND P0, PT, R21, UR4, PT ;  /* 0x0000000415007c0c */ /* 0x000fe4000bf06270 */
        /* <DEDUP_REMOVED lines=16> */
[----:B------:R-:W-:Y:S02]  /*96b0*/  PRMT R44, R9, 0x7610, R44 ;  /* 0x00007610092c7816 */ /* 0x000fe4000000002c */
        /* <DEDUP_REMOVED lines=8> */
[----:B------:R-:W-:Y:S02]  /*9740*/  SHF.R.U32.HI R68, RZ, 0x10, R103 ;  /* 0x00000010ff447819 */ /* 0x000fe40000011667 */
[----:B------:R-:W-:Y:S02]  /*9750*/  SHF.R.U32.HI R101, RZ, 0x10, R107 ;  /* 0x00000010ff657819 */ /* 0x000fe4000001166b */
[----:B------:R-:W-:Y:S02]  /*9760*/  SHF.R.U64 R105, R102, 0x10, R103 ;  /* 0x0000001066697819 */ /* 0x000fe40000001267 */
[----:B------:R-:W-:Y:S02]  /*9770*/  PRMT R99, R99, 0x5410, R68 ;  /* 0x0000541063637816 */ /* 0x000fe40000000044 */
[----:B------:R-:W-:Y:S02]  /*9780*/  PRMT R68, R14, 0x5432, R101 ;  /* 0x000054320e447816 */ /* 0x000fe40000000065 */
[----:B------:R-:W-:-:S02]  /*9790*/  SHF.R.U64 R103, R106, 0x10, R107 ;  /* 0x000000106a677819 */ /* 0x000fc4000000126b */
        /* <DEDUP_REMOVED lines=38> */
[----:B------:R1:W-:Y:S02]  /*9a00*/  STS.128 [R18], R8 ;  /* 0x0000000812007388 */ /* 0x0003e40000000c00 */
.L_x_1635:
[----:B------:R-:W-:Y:S05]  /*9a10*/  BSYNC B0 ;  /* 0x0000000000007941 */ /* 0x000fea0003800000 */
.L_x_1634:
        /* <DEDUP_REMOVED lines=42> */
[----:B------:R-:W-:Y:S02]  /*9cc0*/  FFMA.FTZ R68, R102, R68, R101 ;  /* 0x0000004466447223 */ /* 0x000fe40000010065 */
[C---:B------:R-:W-:Y:S01]  /*9cd0*/  FFMA.FTZ R93, R8.reuse, R93, -R10 ;  /* 0x0000005d085d7223 */ /* 0x040fe2000001080a */
[----:B------:R-:W-:Y:S01]  /*9ce0*/  F2FP.BF16.PACK_AB R10, R11, R92 ;  /* 0x0000005c0b0a723e */ /* 0x000fe200000010ff */
[----:B------:R-:W-:Y:S01]  /*9cf0*/  FFMA.FTZ R104, R8, R99, R104 ;  /* 0x0000006308687223 */ /* 0x000fe20000010068 */
[----:B------:R-:W-:Y:S02]  /*9d00*/  F2FP.BF16.PACK_AB R11, R100, R9 ;  /* 0x00000009640b723e */ /* 0x000fe400000010ff */
[----:B------:R-:W-:Y:S02]  /*9d10*/  F2FP.BF16.PACK_AB R8, R68, R85 ;  /* 0x000000554408723e */ /* 0x000fe400000010ff */
[----:B------:R-:W-:-:S05]  /*9d20*/  F2FP.BF16.PACK_AB R9, R104, R93 ;  /* 0x0000005d6809723e */ /* 0x000fca00000010ff */
[----:B------:R1:W-:Y:S02]  /*9d30*/  STS.128 [R12], R8 ;  /* 0x000000080c007388 */ /* 0x0003e40000000c00 */
.L_x_1637:
[----:B------:R-:W-:Y:S05]  /*9d40*/  BSYNC B0 ;  /* 0x0000000000007941 */ /* 0x000fea0003800000 */
.L_x_1636:
        /* <DEDUP_REMOVED lines=50> */
.L_x_1639:
[----:B------:R-:W-:Y:S05]  /*a070*/  BSYNC B0 ;  /* 0x0000000000007941 */ /* 0x000fea0003800000 */
.L_x_1638:
        /* <DEDUP_REMOVED lines=29> */
[C---:B------:R-:W-:Y:S01]  /*a250*/  SHF.L.U32 R80, R75.reuse, 0x10, RZ ;  /* 0x000000104b507819 */ /* 0x040fe200000006ff */
[C---:B------:R-:W-:Y:S01]  /*a260*/  FMUL.FTZ R9, R82.reuse, R63 ;  /* 0x0000003f52097220 */ /* 0x040fe20000410000 */
        /* <DEDUP_REMOVED lines=19> */
.L_x_1641:
[----:B------:R-:W-:Y:S05]  /*a3a0*/  BSYNC B0 ;  /* 0x0000000000007941 */ /* 0x000fea0003800000 */
.L_x_1640:
        /* <DEDUP_REMOVED lines=50> */
.L_x_1643:
[----:B------:R-:W-:Y:S05]  /*a6d0*/  BSYNC B0 ;  /* 0x0000000000007941 */ /* 0x000fea0003800000 */
.L_x_1642:
[----:B-1----:R-:W-:-:S04]  /*a6e0*/  IADD3 R8, R13, 0x50, RZ ;  /* 0x000000500d087810 */ /* 0x002fc80007ffe0ff */
        /* <DEDUP_REMOVED lines=48> */
.L_x_1633:
[----:B------:R-:W-:Y:S05]  /*a9f0*/  BSYNC B1 ;  /* 0x0000000000017941 */ /* 0x000fea0003800000 */
.L_x_1632:
[----:B------:R-:W-:-:S04]  /*aa00*/  IADD3 R21, R21, 0x40, RZ ;  /* 0x0000004015157810 */ /* 0x000fc80007ffe0ff */
[----:B------:R-:W-:-:S13]  /*aa10*/  ISETP.GE.AND P0, PT, R21, UR4, PT ;  /* 0x0000000415007c0c */ /* 0x000fda000bf06270 */
[----:B------:R-:W-:Y:S05]  /*aa20*/  @P0 BRA `(.L_x_1644) ;  /* 0x00004f7000000947 */ /* 0x000fea0003800000 */
[----:B------:R-:W-:Y:S01]  /*aa30*/  ISETP.GE.AND P0, PT, R13, c[0x0][0x27c], PT ;  /* 0x00009f000d007a0c */ /* 0x000fe20003f06270 */
[----:B------:R-:W-:-:S12]  /*aa40*/  BSSY B0, `(.L_x_1645) ;  /* 0x0000030000007945 */ /* 0x000fd80003800000 */
        /* <DEDUP_REMOVED lines=12> */
[C---:B-1----:R-:W-:Y:S01]  /*ab10*/  LOP3.LUT R21, R10.reuse, 0xffff0000, RZ, 0xc0, !PT ;  /* 0xffff00000a157812 */ /* 0x042fe200078ec0ff */
[----:B------:R-:W-:Y:S01]  /*ab20*/  IMAD.U32 R47, R10, 0x10000, RZ ;  /* 0x000100000a2f7824 */ /* 0x000fe200078e00ff */
[C---:B------:R-:W-:Y:S01]  /*ab30*/  SHF.L.U32 R55, R8.reuse, 0x10, RZ ;  /* 0x0000001008377819 */ /* 0x040fe200000006ff */
[----:B------:R-:W-:Y:S01]  /*ab40*/  IMAD.U32 R10, R11, 0x10000, RZ ;  /* 0x000100000b0a7824 */ /* 0x000fe200078e00ff */
[----:B------:R-:W-:Y:S01]  /*ab50*/  LOP3.LUT R54, R8, 0xffff0000, RZ, 0xc0, !PT ;  /* 0xffff000008367812 */ /* 0x000fe200078ec0ff */
[----:B------:R-:W-:Y:S01]  /*ab60*/  IMAD.U32 R8, R39, 0x10000, RZ ;  /* 0x0001000027087824 */ /* 0x000fe200078e00ff */
[----:B------:R-:W-:-:S02]  /*ab70*/  LOP3.LUT R11, R11, 0xffff0000, RZ, 0xc0, !PT ;  /* 0xffff00000b0b7812 */ /* 0x000fc400078ec0ff */
[----:B------:R-:W-:Y:S01]  /*ab80*/  LOP3.LUT R39, R39, 0xffff0000, RZ, 0xc0, !PT ;  /* 0xffff000027277812 */ /* 0x000fe200078ec0ff */
[----:B------:R-:W-:Y:S01]  /*ab90*/  FMUL.FTZ R45, R21, R8 ;  /* 0x00000008152d7220 */ /* 0x000fe20000410000 */
[----:B------:R-:W-:Y:S01]  /*aba0*/  SHF.L.U32 R53, R9, 0x10, RZ ;  /* 0x0000001009357819 */ /* 0x000fe200000006ff */
        /* <DEDUP_REMOVED lines=24> */
[----:B------:R1:W-:Y:S02]  /*ad30*/  STS.128 [R18+0x2000], R8 ;  /* 0x0020000812007388 */ /* 0x0003e40000000c00 */
.L_x_1646:
[----:B------:R-:W-:Y:S05]  /*ad40*/  BSYNC B0 ;  /* 0x0000000000007941 */ /* 0x000fea0003800000 */
.L_x_1645:
        /* <DEDUP_REMOVED lines=50> */
.L_x_1648:
[----:B------:R-:W-:Y:S05]  /*b070*/  BSYNC B0 ;  /* 0x0000000000007941 */ /* 0x000fea0003800000 */
.L_x_1647:
        /* <DEDUP_REMOVED lines=50> */
.L_x_1650:
[----:B------:R-:W-:Y:S05]  /*b3a0*/  BSYNC B0 ;  /* 0x0000000000007941 */ /* 0x000fea0003800000 */
.L_x_1649:
        /* <DEDUP_REMOVED lines=50> */
.L_x_1652:
[----:B------:R-:W-:Y:S05]  /*b6d0*/  BSYNC B0 ;  /* 0x0000000000007941 */ /* 0x000fea0003800000 */
.L_x_1651:
        /* <DEDUP_REMOVED lines=50> */
.L_x_1654:
[----:B------:R-:W-:Y:S05]  /*ba00*/  BSYNC B0 ;  /* 0x0000000000007941 */ /* 0x000fea0003800000 */
.L_x_1653:
        /* <DEDUP_REMOVED lines=27> */
[C---:B------:R-:W-:Y:S01]  /*bbc0*/  FFMA.FTZ R16, R18.reuse, R11, -R16 ;  /* 0x0000000b12107223 */ /* 0x040fe20000010810 */
[----:B------:R-:W-:Y:S01]  /*bbd0*/  SHF.L.U32 R11, R17, 0x10, RZ ;  /* 0x00000010110b7819 */ /* 0x000fe200000006ff */
[----:B------:R-:W-:Y:S01]  /*bbe0*/  FFMA.FTZ R13, R18, R8, R13 ;  /* 0x00000008120d7223 */ /* 0x000fe2000001000d */
[----:B------:R-:W-:Y:S01]  /*bbf0*/  LOP3.LUT R18, R15, 0xffff0000, RZ, 0xc0, !PT ;  /* 0xffff00000f127812 */ /* 0x000fe200078ec0ff */
[-C--:B------:R-:W-:Y:S02]  /*bc00*/  FMUL.FTZ R19, R19, R26.reuse ;  /* 0x0000001a13137220 */ /* 0x080fe40000410000 */
[C---:B------:R-:W-:Y:S01]  /*bc10*/  FFMA.FTZ R9, R10.reuse, R26, -R9 ;  /* 0x0000001a0a097223 */ /* 0x040fe20000010809 */
[----:B------:R-:W-:Y:S01]  /*bc20*/  LOP3.LUT R26, R17, 0xffff0000, RZ, 0xc0, !PT ;  /* 0xffff0000111a7812 */ /* 0x000fe200078ec0ff */
[----:B------:R-:W-:Y:S02]  /*bc30*/  IMAD.U32 R8, R15, 0x10000, RZ ;  /* 0x000100000f087824 */ /* 0x000fe400078e00ff */
[----:B------:R-:W-:-:S02]  /*bc40*/  FFMA.FTZ R14, R10, R14, R19 ;  /* 0x0000000e0a0e7223 */ /* 0x000fc40000010013 */
[C---:B------:R-:W-:Y:S02]  /*bc50*/  FMUL.FTZ R10, R24.reuse, R8 ;  /* 0x00000008180a7220 */ /* 0x040fe40000410000 */
[C---:B------:R-:W-:Y:S02]  /*bc60*/  FMUL.FTZ R15, R27.reuse, R18 ;  /* 0x000000121b0f7220 */ /* 0x040fe40000410000 */
[-C--:B------:R-:W-:Y:S02]  /*bc70*/  FMUL.FTZ R24, R24, R11.reuse ;  /* 0x0000000b18187220 */ /* 0x080fe40000410000 */
[----:B------:R-:W-:Y:S02]  /*bc80*/  FMUL.FTZ R27, R27, R26 ;  /* 0x0000001a1b1b7220 */ /* 0x000fe40000410000 */
[C---:B------:R-:W-:Y:S01]  /*bc90*/  FFMA.FTZ R17, R25.reuse, R11, -R10 ;  /* 0x0000000b19117223 */ /* 0x040fe2000001080a */
[----:B------:R-:W-:Y:S01]  /*bca0*/  F2FP.BF16.PACK_AB R11, R14, R9 ;  /* 0x000000090e0b723e */ /* 0x000fe200000010ff */
[----:B------:R-:W-:Y:S01]  /*bcb0*/  FFMA.FTZ R8, R25, R8, R24 ;  /* 0x0000000819087223 */ /* 0x000fe20000010018 */
[----:B------:R-:W-:Y:S01]  /*bcc0*/  F2FP.BF16.PACK_AB R10, R13, R16 ;  /* 0x000000100d0a723e */ /* 0x000fe200000010ff */
[----:B------:R-:W-:-:S02]  /*bcd0*/  FFMA.FTZ R15, R21, R26, -R15 ;  /* 0x0000001a150f7223 */ /* 0x000fc4000001080f */
[----:B------:R-:W-:Y:S01]  /*bce0*/  FFMA.FTZ R18, R21, R18, R27 ;  /* 0x0000001215127223 */ /* 0x000fe2000001001b */
[----:B------:R-:W-:-:S04]  /*bcf0*/  F2FP.BF16.PACK_AB R8, R8, R17 ;  /* 0x000000110808723e */ /* 0x000fc800000010ff */
[----:B------:R-:W-:-:S05]  /*bd00*/  F2FP.BF16.PACK_AB R9, R18, R15 ;  /* 0x0000000f1209723e */ /* 0x000fca00000010ff */
[----:B------:R1:W-:Y:S01]  /*bd10*/  STS.128 [R12+0xa000], R8 ;  /* 0x00a000080c007388 */ /* 0x0003e20000000c00 */
[----:B------:R-:W-:Y:S05]  /*bd20*/  BRA `(.L_x_1644) ;  /* 0x00003c7000007947 */ /* 0x000fea0003800000 */
.L_x_1627:
[----:B------:R-:W-:Y:S01]  /*bd30*/  PLOP3.LUT P0, PT, PT, PT, UP2, 0x80, 0x0 ;  /* 0x000000000000781c */ /* 0x000fe20003f0f028 */
[----:B--2---:R-:W-:Y:S01]  /*bd40*/  IMAD.U32 R12, RZ, RZ, UR20 ;  /* 0x00000014ff0c7e24 */ /* 0x004fe2000f8e00ff */
[----:B------:R-:W-:Y:S01]  /*bd50*/  MOV R13, UR21 ;  /* 0x00000015000d7c02 */ /* 0x000fe20008000f00 */
[----:B------:R-:W-:Y:S01]  /*bd60*/  IMAD.U32 R15, RZ, RZ, UR7 ;  /* 0x00000007ff0f7e24 */ /* 0x000fe2000f8e00ff */
[----:B------:R-:W-:Y:S01]  /*bd70*/  BSSY B0, `(.L_x_1655) ;  /* 0x000004c000007945 */ /* 0x000fe20003800000 */
[----:B------:R-:W-:Y:S01]  /*bd80*/  IMAD.MOV.U32 R14, RZ, RZ, R12 ;  /* 0x000000ffff0e7224 */ /* 0x000fe200078e000c */
[----:B------:R-:W-:Y:S01]  /*bd90*/  CS2R R26, SRZ ;  /* 0x00000000001a7805 */ /* 0x000fe2000001ff00 */
[----:B------:R-:W-:Y:S01]  /*bda0*/  IMAD.U32 R17, RZ, RZ, UR5 ;  /* 0x00000005ff117e24 */ /* 0x000fe2000f8e00ff */
        /* <DEDUP_REMOVED lines=20> */
[C---:B------:R-:W-:Y:S02]  /*bef0*/  IMAD R18, R9.reuse, c[0x0][0x284], R18 ;  /* 0x0000a10009127a24 */ /* 0x040fe400078e0212 */
[----:B------:R-:W-:Y:S01]  /*bf00*/  IMAD R10, R9, c[0x0][0x294], R10 ;  /* 0x0000a500090a7a24 */ /* 0x000fe200078e020a */
[----:B------:R1:W2:Y:S02]  /*bf10*/  SHFL.IDX PT, R28, R12, RZ, 0x1c1f ;  /* 0x001c1fff0c1c7589 */ /* 0x0002a400000e0000 */
[----:B------:R-:W-:Y:S01]  /*bf20*/  IADD3 R18, R15, R18, RZ ;  /* 0x000000120f127210 */ /* 0x000fe20007ffe0ff */
[----:B------:R-:W-:-:S03]  /*bf30*/  IMAD.U32 R15, RZ, RZ, UR23 ;  /* 0x00000017ff0f7e24 */ /* 0x000fc6000f8e00ff */
[----:B------:R-:W-:Y:S02]  /*bf40*/  LEA.HI.X R18, R14, c[0x0][0x274], R18, 0x1, P0 ;  /* 0x00009d000e127a11 */ /* 0x000fe400000f0c12 */
[----:B------:R-:W-:-:S03]  /*bf50*/  MOV R14, UR22 ;  /* 0x00000016000e7c02 */ /* 0x000fc60008000f00 */
[----:B------:R1:W3:Y:S01]  /*bf60*/  SHFL.IDX PT, R29, R18, RZ, 0x1c1f ;  /* 0x001c1fff121d7589 */ /* 0x0002e200000e0000 */
[----:B------:R-:W-:-:S05]  /*bf70*/  MOV R16, R14 ;  /* 0x0000000e00107202 */ /* 0x000fca0000000f00 */
[----:B------:R-:W-:-:S04]  /*bf80*/  IMAD.WIDE.U32 R14, R9, c[0x0][0x290], R16 ;  /* 0x0000a400090e7a25 */ /* 0x000fc800078e0010 */
[----:B------:R-:W-:Y:S01]  /*bf90*/  IMAD.IADD R17, R15, 0x1, R10 ;  /* 0x000000010f117824 */ /* 0x000fe200078e020a */
[----:B------:R-:W-:-:S04]  /*bfa0*/  LEA R10, P0, R14, c[0x0][0x288], 0x1 ;  /* 0x0000a2000e0a7a11 */ /* 0x000fc800078008ff */
[----:B------:R-:W-:Y:S01]  /*bfb0*/  LEA.HI.X R17, R14, c[0x0][0x28c], R17, 0x1, P0 ;  /* 0x0000a3000e117a11 */ /* 0x000fe200000f0c11 */
[----:B------:R1:W4:Y:S01]  /*bfc0*/  SHFL.IDX PT, R24, R10, RZ, 0x1c1f ;  /* 0x001c1fff0a187589 */ /* 0x00032200000e0000 */
[----:B------:R-:W-:-:S03]  /*bfd0*/  ISETP.GE.AND P0, PT, R8, UR19, PT ;  /* 0x0000001308007c0c */ /* 0x000fc6000bf06270 */
[----:B------:R1:W1:Y:S10]  /*bfe0*/  SHFL.IDX PT, R25, R17, RZ, 0x1c1f ;  /* 0x001c1fff11197589 */ /* 0x00027400000e0000 */
[----:B------:R-:W-:Y:S05]  /*bff0*/  @P0 BRA `(.L_x_1656) ;  /* 0x0000023000000947 */ /* 0x000fea0003800000 */
[C---:B--23--:R-:W-:Y:S01]  /*c000*/  ISETP.GE.AND P0, PT, R68.reuse, c[0x0][0x27c], PT ;  /* 0x00009f0044007a0c */ /* 0x04cfe20003f06270 */
[----:B------:R-:W-:Y:S01]  /*c010*/  CS2R R78, SRZ ;  /* 0x00000000004e7805 */ /* 0x000fe2000001ff00 */
[----:B------:R-:W-:Y:S01]  /*c020*/  CS2R R76, SRZ ;  /* 0x00000000004c7805 */ /* 0x000fe2000001ff00 */
[----:B------:R-:W-:Y:S01]  /*c030*/  CS2R R74, SRZ ;  /* 0x00000000004a7805 */ /* 0x000fe2000001ff00 */
[----:B------:R-:W-:Y:S01]  /*c040*/  CS2R R72, SRZ ;  /* 0x0000000000487805 */ /* 0x000fe2000001ff00 */
[----:B------:R-:W-:-:S08]  /*c050*/  IADD3 R14, R68, 0x20, RZ ;  /* 0x00000020440e7810 */ /* 0x000fd00007ffe0ff */
[----:B------:R-:W-:-:S04]  /*c060*/  @!P0 IMAD.WIDE R30, R68, 0x2, R28 ;  /* 0x00000002441e8825 */ /* 0x000fc800078e021c */
[----:B-1--4-:R-:W-:Y:S01]  /*c070*/  @!P0 IMAD.WIDE R32, R68, 0x2, R24 ;  /* 0x0000000244208825 */ /* 0x012fe200078e0218 */
[----:B------:R1:W5:Y:S04]  /*c080*/  @!P0 LD.E.128 R76, [R30.64] ;  /* 0x0000000a1e4c8980 */ /* 0x000368000c101d00 */
[----:B------:R2:W5:Y:S01]  /*c090*/  @!P0 LD.E.128 R72, [R32.64] ;  /* 0x0000000a20488980 */ /* 0x000562000c101d00 */
[----:B------:R-:W-:Y:S01]  /*c0a0*/  ISETP.GE.AND P0, PT, R14, c[0x0][0x27c], PT ;  /* 0x00009f000e007a0c */ /* 0x000fe20003f06270 */
        /* <DEDUP_REMOVED lines=24> */
.L_x_1656:
[----:B--23--:R-:W-:Y:S05]  /*c230*/  BSYNC B0 ;  /* 0x0000000000007941 */ /* 0x00cfea0003800000 */
.L_x_1655:
[----:B-----5:R-:W-:Y:S01]  /*c240*/  IMAD.MOV.U32 R9, RZ, RZ, R51 ;  /* 0x000000ffff097224 */ /* 0x020fe200078e0033 */
[----:B------:R-:W-:Y:S01]  /*c250*/  IADD3 R8, R8, 0x40, RZ ;  /* 0x0000004008087810 */ /* 0x000fe20007ffe0ff */
[----:B------:R-:W-:Y:S01]  /*c260*/  IMAD.MOV.U32 R14, RZ, RZ, R48 ;  /* 0x000000ffff0e7224 */ /* 0x000fe200078e0030 */
[----:B-1----:R-:W1:Y:S01]  /*c270*/  SHFL.IDX PT, R12, R12, 0x1, 0x1c1f ;  /* 0x003c1f000c0c7f89 */ /* 0x002e6200000e0000 */
        /* <DEDUP_REMOVED lines=43> */
[----:B------:R2:W3:Y:S01]  /*c530*/  SHFL.IDX PT, R13, R18, 0x1, 0x1c1f ;  /* 0x003c1f00120d7f89 */ /* 0x0004e200000e0000 */
[----:B------:R-:W-:Y:S01]  /*c540*/  BSSY B0, `(.L_x_1657) ;  /* 0x0000036000007945 */ /* 0x000fe20003800000 */
[----:B------:R-:W-:Y:S01]  /*c550*/  PRMT R117, R16, 0x7610, R117 ;  /* 0x0000761010757816 */ /* 0x000fe20000000075 */
[----:B----4-:R-:W-:Y:S01]  /*c560*/  CS2R R24, SRZ ;  /* 0x0000000000187805 */ /* 0x010fe2000001ff00 */
[----:B------:R4:W1:Y:S01]  /*c570*/  SHFL.IDX PT, R11, R17, 0x1, 0x1c1f ;  /* 0x003c1f00110b7f89 */ /* 0x00086200000e0000 */
        /* <DEDUP_REMOVED lines=12> */
[----:B--2---:R-:W-:Y:S01]  /*c640*/  CS2R R18, SRZ ;  /* 0x0000000000127805 */ /* 0x004fe2000001ff00 */
[----:B----4-:R-:W-:Y:S01]  /*c650*/  CS2R R16, SRZ ;  /* 0x0000000000107805 */ /* 0x010fe2000001ff00 */
[----:B------:R-:W-:Y:S05]  /*c660*/  @P0 BRA `(.L_x_1658) ;  /* 0x0000023000000947 */ /* 0x000fea0003800000 */
[C---:B---3--:R-:W-:Y:S01]  /*c670*/  ISETP.GE.AND P0, PT, R68.reuse, c[0x0][0x27c], PT ;  /* 0x00009f0044007a0c */ /* 0x048fe20003f06270 */
[----:B------:R-:W-:Y:S01]  /*c680*/  CS2R R42, SRZ ;  /* 0x00000000002a7805 */ /* 0x000fe2000001ff00 */
[----:B------:R-:W-:Y:S01]  /*c690*/  CS2R R40, SRZ ;  /* 0x0000000000287805 */ /* 0x000fe2000001ff00 */
[----:B------:R-:W-:Y:S01]  /*c6a0*/  CS2R R38, SRZ ;  /* 0x0000000000267805 */ /* 0x000fe2000001ff00 */
[----:B------:R-:W-:Y:S01]  /*c6b0*/  CS2R R36, SRZ ;  /* 0x0000000000247805 */ /* 0x000fe2000001ff00 */
[----:B------:R-:W-:-:S08]  /*c6c0*/  IADD3 R9, R68, 0x20, RZ ;  /* 0x0000002044097810 */ /* 0x000fd00007ffe0ff */
[----:B-1----:R-:W-:-:S04]  /*c6d0*/  @!P0 IMAD.WIDE R14, R68, 0x2, R12 ;  /* 0x00000002440e8825 */ /* 0x002fc800078e020c */
[----:B------:R-:W-:Y:S01]  /*c6e0*/  @!P0 IMAD.WIDE R16, R68, 0x2, R10 ;  /* 0x0000000244108825 */ /* 0x000fe200078e020a */
        /* <DEDUP_REMOVED lines=21> */
[----:B------:R-:W-:Y:S01]  /*c840*/  @!P0 LOP3.LUT R8, R8, 0xfffffff8, RZ, 0xc0, !PT ;  /* 0xfffffff808088812 */ /* 0x000fe200078ec0ff */
[----:B--2---:R-:W-:-:S04]  /*c850*/  CS2R R16, SRZ ;  /* 0x0000000000107805 */ /* 0x004fc8000001ff00 */
[----:B------:R-:W-:-:S04]  /*c860*/  @!P0 IMAD.WIDE R12, R8, 0x2, R12 ;  /* 0x00000002080c8825 */ /* 0x000fc800078e020c */
[----:B------:R-:W-:Y:S01]  /*c870*/  @!P0 IMAD.WIDE R8, R8, 0x2, R10 ;  /* 0x0000000208088825 */ /* 0x000fe200078e020a */
[----:B------:R1:W5:Y:S04]  /*c880*/  @!P0 LD.E.128 R24, [R12.64] ;  /* 0x0000000a0c188980 */ /* 0x000368000c101d00 */
[----:B------:R1:W5:Y:S02]  /*c890*/  @!P0 LD.E.128 R16, [R8.64] ;  /* 0x0000000a08108980 */ /* 0x000364000c101d00 */
.L_x_1658:
[----:B---3--:R-:W-:Y:S05]  /*c8a0*/  BSYNC B0 ;  /* 0x0000000000007941 */ /* 0x008fea0003800000 */
.L_x_1657:
[----:B-1---5:R-:W-:Y:S01]  /*c8b0*/  IMAD.MOV.U32 R11, RZ, RZ, R26 ;  /* 0x000000ffff0b7224 */ /* 0x022fe200078e001a */
[----:B------:R-:W-:Y:S01]  /*c8c0*/  UIADD3 UR4, -UR13, UR19, URZ ;  /* 0x000000130d047290 */ /* 0x000fe2000fffe13f */
[----:B------:R-:W-:Y:S01]  /*c8d0*/  IMAD.MOV.U32 R10, RZ, RZ, R27 ;  /* 0x000000ffff0a7224 */ /* 0x000fe200078e001b */
[----:B------:R-:W-:-:S04]  /*c8e0*/  DEPBAR.LE SB0, 0x3 ;  /* 0x000080c00000791a */ /* 0x000fc80000000000 */
        /* <DEDUP_REMOVED lines=64> */
[----:B------:R-:W-:-:S02]  /*ccf0*/  LOP3.LUT R13, R15, 0x38, R68, 0xf8, !PT ;  /* 0x000000380f0d7812 */ /* 0x000fc400078ef844 */
[----:B------:R-:W-:Y:S02]  /*cd00*/  LEA.HI R9, R9, R12, RZ, 0x3 ;  /* 0x0000000c09097211 */ /* 0x000fe400078f18ff */
[----:B------:R-:W-:Y:S02]  /*cd10*/  SHF.R.U32.HI R11, RZ, 0x3, R15 ;  /* 0x00000003ff0b7819 */ /* 0x000fe4000001160f */
[----:B------:R-:W-:Y:S01]  /*cd20*/  LOP3.LUT R10, R15, 0x38, R10, 0xf8, !PT ;  /* 0x000000380f0a7812 */ /* 0x000fe200078ef80a */
[----:B------:R-:W-:Y:S01]  /*cd30*/  IMAD.SHL.U32 R9, R9, 0x400, RZ ;  /* 0x0000040009097824 */ /* 0x000fe200078e00ff */
[----:B------:R-:W-:Y:S02]  /*cd40*/  LOP3.LUT R13, R8, R13, R11, 0xf6, !PT ;  /* 0x0000000d080d7212 */ /* 0x000fe400078ef60b */
[----:B------:R-:W-:Y:S02]  /*cd50*/  LOP3.LUT R11, R10, R11, RZ, 0x3c, !PT ;  /* 0x0000000b0a0b7212 */ /* 0x000fe400078e3cff */
[----:B------:R-:W-:Y:S01]  /*cd60*/  LOP3.LUT R9, R9, 0x7fffe000, RZ, 0xc0, !PT ;  /* 0x7fffe00009097812 */ /* 0x000fe200078ec0ff */
[----:B------:R-:W-:Y:S01]  /*cd70*/  IMAD.SHL.U32 R113, R13, 0x2, RZ ;  /* 0x000000020d717824 */ /* 0x000fe200078e00ff */
[----:B------:R-:W-:-:S02]  /*cd80*/  SHF.R.U64 R74, R74, 0x10, R75 ;  /* 0x000000104a4a7819 */ /* 0x000fc4000000124b */
[----:B------:R-:W-:Y:S02]  /*cd90*/  IADD3 R112, R11, R9, R8 ;  /* 0x000000090b707210 */ /* 0x000fe40007ffe008 */
[----:B------:R-:W1:Y:S01]  /*cda0*/  LDS.128 R12, [R113+0x18100] ;  /* 0x01810000710c7984 */ /* 0x000e620000000c00 */
[----:B------:R-:W-:Y:S02]  /*cdb0*/  SHF.R.U64 R76, R76, 0x10, R77 ;  /* 0x000000104c4c7819 */ /* 0x000fe4000000124d */
[----:B------:R-:W-:Y:S01]  /*cdc0*/  IMAD.SHL.U32 R112, R112, 0x2, RZ ;  /* 0x0000000270707824 */ /* 0x000fe200078e00ff */
[----:B------:R-:W-:Y:S02]  /*cdd0*/  SHF.R.U32.HI R75, RZ, 0x10, R75 ;  /* 0x00000010ff4b7819 */ /* 0x000fe4000001164b */
[----:B------:R-:W-:Y:S02]  /*cde0*/  SHF.R.U32.HI R77, RZ, 0x10, R77 ;  /* 0x00000010ff4d7819 */ /* 0x000fe4000001164d */
[----:B------:R-:W2:Y:S01]  /*cdf0*/  LDS.128 R8, [R112+0x18100] ;  /* 0x0181000070087984 */ /* 0x000ea20000000c00 */
[----:B------:R-:W-:-:S02]  /*ce00*/  PRMT R115, R115, 0x5410, R72 ;  /* 0x0000541073737816 */ /* 0x000fc40000000048 */
[----:B------:R-:W-:Y:S02]  /*ce10*/  PRMT R114, R114, 0x5410, R73 ;  /* 0x0000541072727816 */ /* 0x000fe40000000049 */
[----:B------:R-:W-:Y:S02]  /*ce20*/  PRMT R116, R116, 0x5410, R75 ;  /* 0x0000541074747816 */ /* 0x000fe4000000004b */
[----:B------:R-:W-:Y:S02]  /*ce30*/  SHF.R.U64 R78, R78, 0x10, R79 ;  /* 0x000000104e4e7819 */ /* 0x000fe4000000124f */
[----:B------:R-:W-:Y:S02]  /*ce40*/  PRMT R118, R118, 0x5410, R77 ;  /* 0x0000541076767816 */ /* 0x000fe4000000004d */
[----:B------:R-:W-:Y:S02]  /*ce50*/  SHF.R.U32.HI R79, RZ, 0x10, R79 ;  /* 0x00000010ff4f7819 */ /* 0x000fe4000001164f */
[----:B------:R-:W-:-:S02]  /*ce60*/  PRMT R119, R119, 0x5410, R76 ;  /* 0x0000541077777816 */ /* 0x000fc4000000004c */
[----:B------:R-:W-:Y:S02]  /*ce70*/  PRMT R120, R120, 0x5410, R79 ;  /* 0x0000541078787816 */ /* 0x000fe4000000004f */
[C---:B------:R-:W-:Y:S01]  /*ce80*/  LOP3.LUT R126, R119.reuse, 0xffff0000, RZ, 0xc0, !PT ;  /* 0xffff0000777e7812 */ /* 0x040fe200078ec0ff */
[----:B------:R-:W-:Y:S01]  /*ce90*/  IMAD.U32 R79, R119, 0x10000, RZ ;  /* 0x00010000774f7824 */ /* 0x000fe200078e00ff */
[----:B------:R-:W-:Y:S01]  /*cea0*/  PRMT R121, R121, 0x5410, R78 ;  /* 0x0000541079797816 */ /* 0x000fe2000000004e */
[----:B------:R-:W-:Y:S01]  /*ceb0*/  IMAD.U32 R119, R114, 0x10000, RZ ;  /* 0x0001000072777824 */ /* 0x000fe200078e00ff */
[----:B------:R-:W-:Y:S02]  /*cec0*/  SHF.L.U32 R125, R116, 0x10, RZ ;  /* 0x00000010747d7819 */ /* 0x000fe400000006ff */
[----:B------:R-:W-:Y:S02]  /*ced0*/  PRMT R117, R117, 0x5410, R74 ;  /* 0x0000541075757816 */ /* 0x000fe4000000004a */
[----:B------:R-:W-:-:S02]  /*cee0*/  LOP3.LUT R114, R114, 0xffff0000, RZ, 0xc0, !PT ;  /* 0xffff000072727812 */ /* 0x000fc400078ec0ff */
[----:B------:R-:W-:Y:S02]  /*cef0*/  LOP3.LUT R116, R116, 0xffff0000, RZ, 0xc0, !PT ;  /* 0xffff000074747812 */ /* 0x000fe400078ec0ff */
        /* <DEDUP_REMOVED lines=20> */
[C---:B------:R-:W-:Y:S02]  /*d040*/  FFMA.FTZ R10, R73.reuse, R79, -R10 ;  /* 0x0000004f490a7223 */ /* 0x040fe4000001080a */
[----:B------:R-:W-:Y:S02]  /*d050*/  FFMA.FTZ R76, R73, R9, R76 ;  /* 0x00000009494c7223 */ /* 0x000fe4000001004c */
[C---:B------:R-:W-:Y:S02]  /*d060*/  FMUL.FTZ R79, R15.reuse, R115 ;  /* 0x000000730f4f7220 */ /* 0x040fe40000410000 */
[C---:B------:R-:W-:Y:S01]  /*d070*/  IMAD.U32 R9, R118.reuse, 0x10000, RZ ;  /* 0x0001000076097824 */ /* 0x040fe200078e00ff */
[----:B------:R-:W-:Y:S01]  /*d080*/  LOP3.LUT R118, R118, 0xffff0000, RZ, 0xc0, !PT ;  /* 0xffff000076767812 */ /* 0x000fe200078ec0ff */
[----:B------:R-:W-:-:S02]  /*d090*/  FMUL.FTZ R15, R15, R126 ;  /* 0x0000007e0f0f7220 */ /* 0x000fc40000410000 */
[C---:B------:R-:W-:Y:S02]  /*d0a0*/  FMUL.FTZ R73, R8.reuse, R119 ;  /* 0x0000007708497220 */ /* 0x040fe40000410000 */
[----:B------:R-:W-:Y:S02]  /*d0b0*/  FMUL.FTZ R8, R8, R9 ;  /* 0x0000000908087220 */ /* 0x000fe40000410000 */
[C---:B------:R-:W-:Y:S02]  /*d0c0*/  FFMA.FTZ R79, R72.reuse, R126, -R79 ;  /* 0x0000007e484f7223 */ /* 0x040fe4000001084f */
[----:B------:R-:W-:Y:S02]  /*d0d0*/  FFMA.FTZ R15, R72, R115, R15 ;  /* 0x00000073480f7223 */ /* 0x000fe4000001000f */
[C---:B------:R-:W-:Y:S01]  /*d0e0*/  IMAD.U32 R72, R120.reuse, 0x10000, RZ ;  /* 0x0001000078487824 */ /* 0x040fe200078e00ff */
[----:B------:R-:W-:Y:S01]  /*d0f0*/  LOP3.LUT R120, R120, 0xffff0000, RZ, 0xc0, !PT ;  /* 0xffff000078787812 */ /* 0x000fe200078ec0ff */
[----:B------:R-:W-:-:S02]  /*d100*/  FFMA.FTZ R73, R12, R9, -R73 ;  /* 0x000000090c497223 */ /* 0x000fc40000010849 */
        /* <DEDUP_REMOVED lines=10> */
[-C--:B------:R-:W-:Y:S02]  /*d1b0*/  FMUL.FTZ R123, R123, R115.reuse ;  /* 0x000000737b7b7220 */ /* 0x080fe40000410000 */
[C---:B------:R-:W-:Y:S02]  /*d1c0*/  FMUL.FTZ R8, R124.reuse, R114 ;  /* 0x000000727c087220 */ /* 0x040fe40000410000 */
[----:B------:R-:W-:Y:S02]  /*d1d0*/  FMUL.FTZ R124, R124, R118 ;  /* 0x000000767c7c7220 */ /* 0x000fe40000410000 */
[----:B------:R-:W-:-:S02]  /*d1e0*/  FFMA.FTZ R115, R74, R115, -R13 ;  /* 0x000000734a737223 */ /* 0x000fc4000001080d */
[----:B------:R-:W-:Y:S02]  /*d1f0*/  FFMA.FTZ R123, R74, R12, R123 ;  /* 0x0000000c4a7b7223 */ /* 0x000fe4000001007b */
[----:B------:R-:W-:Y:S02]  /*d200*/  FFMA.FTZ R118, R75, R118, -R8 ;  /* 0x000000764b767223 */ /* 0x000fe40000010808 */
[----:B------:R-:W-:Y:S02]  /*d210*/  FMUL.FTZ R74, R122, R117 ;  /* 0x000000757a4a7220 */ /* 0x000fe40000410000 */
[C---:B------:R-:W-:Y:S01]  /*d220*/  FMUL.FTZ R12, R11.reuse, R116 ;  /* 0x000000740b0c7220 */ /* 0x040fe20000410000 */
[----:B------:R-:W-:Y:S01]  /*d230*/  F2FP.BF16.PACK_AB R13, R118, R73 ;  /* 0x00000049760d723e */ /* 0x000fe200000010ff */
[----:B------:R-:W-:Y:S02]  /*d240*/  FMUL.FTZ R78, R122, R121 ;  /* 0x000000797a4e7220 */ /* 0x000fe40000410000 */
[----:B------:R-:W-:-:S02]  /*d250*/  FMUL.FTZ R8, R11, R120 ;  /* 0x000000780b087220 */ /* 0x000fc40000410000 */
[C---:B------:R-:W-:Y:S02]  /*d260*/  FFMA.FTZ R74, R14.reuse, R121, -R74 ;  /* 0x000000790e4a7223 */ /* 0x040fe4000001084a */
[----:B------:R-:W-:Y:S01]  /*d270*/  FFMA.FTZ R11, R77, R120, -R12 ;  /* 0x000000784d0b7223 */ /* 0x000fe2000001080c */
[----:B------:R-:W-:Y:S01]  /*d280*/  F2FP.BF16.PACK_AB R12, R79, R10 ;  /* 0x0000000a4f0c723e */ /* 0x000fe200000010ff */
[----:B------:R-:W-:Y:S02]  /*d290*/  FFMA.FTZ R124, R75, R114, R124 ;  /* 0x000000724b7c7223 */ /* 0x000fe4000001007c */
[----:B------:R-:W-:Y:S01]  /*d2a0*/  FFMA.FTZ R78, R14, R117, R78 ;  /* 0x000000750e4e7223 */ /* 0x000fe2000001004e */
[----:B------:R-:W-:Y:S01]  /*d2b0*/  F2FP.BF16.PACK_AB R14, R74, R115 ;  /* 0x000000734a0e723e */ /* 0x000fe200000010ff */
[----:B------:R-:W-:Y:S01]  /*d2c0*/  FFMA.FTZ R116, R77, R116, R8 ;  /* 0x000000744d747223 */ /* 0x000fe20000010008 */
[----:B------:R-:W-:Y:S02]  /*d2d0*/  F2FP.BF16.PACK_AB R8, R15, R76 ;  /* 0x0000004c0f08723e */ /* 0x000fe400000010ff */
[----:B------:R-:W-:-:S02]  /*d2e0*/  F2FP.BF16.PACK_AB R15, R11, R72 ;  /* 0x000000480b0f723e */ /* 0x000fc400000010ff */
[----:B------:R-:W-:Y:S02]  /*d2f0*/  F2FP.BF16.PACK_AB R9, R124, R9 ;  /* 0x000000097c09723e */ /* 0x000fe400000010ff */
[----:B------:R-:W-:Y:S01]  /*d300*/  F2FP.BF16.PACK_AB R10, R78, R123 ;  /* 0x0000007b4e0a723e */ /* 0x000fe200000010ff */
[----:B------:R1:W-:Y:S01]  /*d310*/  STS.128 [R113+0x18100], R12 ;  /* 0x0181000c71007388 */ /* 0x0003e20000000c00 */
[----:B------:R-:W-:-:S05]  /*d320*/  F2FP.BF16.PACK_AB R11, R116, R125 ;  /* 0x0000007d740b723e */ /* 0x000fca00000010ff */
[----:B------:R1:W-:Y:S02]  /*d330*/  STS.128 [R112+0x18100], R8 ;  /* 0x0181000870007388 */ /* 0x0003e40000000c00 */
.L_x_1662:
[----:B------:R-:W-:Y:S05]  /*d340*/  BSYNC B0 ;  /* 0x0000000000007941 */ /* 0x000fea0003800000 */
.L_x_1661:
        /* <DEDUP_REMOVED lines=28> */
[----:B------:R-:W-:Y:S01]  /*d510*/  SHF.R.U64 R54, R54, 0x10, R55 ;  /* 0x0000001036367819 */ /* 0x000fe20000001237 */
[----:B------:R-:W-:Y:S01]  /*d520*/  IMAD R8, R7, 0x200, R8 ;  /* 0x0000020007087824 */ /* 0x000fe200078e0208 */
[----:B------:R-:W-:Y:S01]  /*d530*/  SHF.R.U64 R56, R56, 0x10, R57 ;  /* 0x0000001038387819 */ /* 0x000fe20000001239 */
[----:B------:R-:W-:Y:S01]  /*d540*/  IMAD.SHL.U32 R73, R12, 0x2, RZ ;  /* 0x000000020c497824 */ /* 0x000fe200078e00ff */
[----:B------:R-:W-:Y:S02]  /*d550*/  SHF.R.U32.HI R55, RZ, 0x10, R55 ;  /* 0x00000010ff377819 */ /* 0x000fe40000011637 */
[----:B------:R-:W-:-:S02]  /*d560*/  IADD3 R72, R8, R9, RZ ;  /* 0x0000000908487210 */ /* 0x000fc40007ffe0ff */
[----:B------:R-:W1:Y:S01]  /*d570*/  LDS.128 R12, [R73+0x18100] ;  /* 0x01810000490c7984 */ /* 0x000e620000000c00 */
[----:B------:R-:W-:Y:S02]  /*d580*/  SHF.R.U32.HI R57, RZ, 0x10, R57 ;  /* 0x00000010ff397819 */ /* 0x000fe40000011639 */
[----:B------:R-:W-:Y:S01]  /*d590*/  IMAD.SHL.U32 R72, R72, 0x2, RZ ;  /* 0x0000000248487824 */ /* 0x000fe200078e00ff */
[----:B------:R-:W-:Y:S02]  /*d5a0*/  PRMT R105, R105, 0x5410, R52 ;  /* 0x0000541069697816 */ /* 0x000fe40000000034 */
[----:B------:R-:W-:Y:S02]  /*d5b0*/  PRMT R104, R104, 0x5410, R53 ;  /* 0x0000541068687816 */ /* 0x000fe40000000035 */
[----:B------:R-:W2:Y:S01]  /*d5c0*/  LDS.128 R8, [R72+0x18100] ;  /* 0x0181000048087984 */ /* 0x000ea20000000c00 */
        /* <DEDUP_REMOVED lines=34> */
[C---:B------:R-:W-:Y:S01]  /*d7f0*/  SHF.L.U32 R9, R108.reuse, 0x10, RZ ;  /* 0x000000106c097819 */ /* 0x040fe200000006ff */
[C---:B------:R-:W-:Y:S01]  /*d800*/  FMUL.FTZ R59, R15.reuse, R105 ;  /* 0x000000690f3b7220 */ /* 0x040fe20000410000 */
[----:B------:R-:W-:Y:S01]  /*d810*/  LOP3.LUT R108, R108, 0xffff0000, RZ, 0xc0, !PT ;  /* 0xffff00006c6c7812 */ /* 0x000fe200078ec0ff */
[----:B------:R-:W-:-:S02]  /*d820*/  FMUL.FTZ R15, R15, R78 ;  /* 0x0000004e0f0f7220 */ /* 0x000fc40000410000 */
[----:B------:R-:W-:Y:S02]  /*d830*/  FMUL.FTZ R53, R8, R77 ;  /* 0x0000004d08357220 */ /* 0x000fe40000410000 */
[----:B------:R-:W-:Y:S02]  /*d840*/  FFMA.FTZ R59, R52, R78, -R59 ;  /* 0x0000004e343b7223 */ /* 0x000fe4000001083b */
[----:B------:R-:W-:Y:S02]  /*d850*/  FMUL.FTZ R8, R8, R9 ;  /* 0x0000000908087220 */ /* 0x000fe40000410000 */
[C---:B------:R-:W-:Y:S01]  /*d860*/  IMAD.U32 R78, R106.reuse, 0x10000, RZ ;  /* 0x000100006a4e7824 */ /* 0x040fe200078e00ff */
[----:B------:R-:W-:Y:S01]  /*d870*/  LOP3.LUT R106, R106, 0xffff0000, RZ, 0xc0, !PT ;  /* 0xffff00006a6a7812 */ /* 0x000fe200078ec0ff */
        /* <DEDUP_REMOVED lines=39> */
.L_x_1664:
[----:B------:R-:W-:Y:S05]  /*daf0*/  BSYNC B0 ;  /* 0x0000000000007941 */ /* 0x000fea0003800000 */
.L_x_1663:
        /* <DEDUP_REMOVED lines=121> */
.L_x_1660:
[----:B------:R-:W-:Y:S05]  /*e290*/  BSYNC B1 ;  /* 0x0000000000017941 */ /* 0x000fea0003800000 */
.L_x_1659:
        /* <DEDUP_REMOVED lines=17> */
[C---:B------:R-:W-:Y:S02]  /*e3b0*/  LOP3.LUT R13, R9.reuse, 0x38, R68, 0xf8, !PT ;  /* 0x00000038090d7812 */ /* 0x040fe400078ef844 */
[----:B------:R-:W-:Y:S01]  /*e3c0*/  SHF.R.U32.HI R11, RZ, 0x3, R9 ;  /* 0x00000003ff0b7819 */ /* 0x000fe20000011609 */
[----:B------:R-:W-:Y:S01]  /*e3d0*/  IMAD.SHL.U32 R10, R10, 0x400, RZ ;  /* 0x000004000a0a7824 */ /* 0x000fe200078e00ff */
[----:B------:R-:W-:Y:S02]  /*e3e0*/  LOP3.LUT R8, R8, 0xfffffe00, RZ, 0xc0, !PT ;  /* 0xfffffe0008087812 */ /* 0x000fe400078ec0ff */
[----:B------:R-:W-:Y:S02]  /*e3f0*/  LOP3.LUT R12, R9, 0x38, R12, 0xf8, !PT ;  /* 0x00000038090c7812 */ /* 0x000fe400078ef80c */
[----:B------:R-:W-:Y:S02]  /*e400*/  LOP3.LUT R13, R8, R13, R11, 0xf6, !PT ;  /* 0x0000000d080d7212 */ /* 0x000fe400078ef60b */
[----:B------:R-:W-:-:S02]  /*e410*/  LOP3.LUT R11, R12, R11, RZ, 0x3c, !PT ;  /* 0x0000000b0c0b7212 */ /* 0x000fc400078e3cff */
[----:B------:R-:W-:Y:S01]  /*e420*/  LOP3.LUT R10, R10, 0x7fffe000, RZ, 0xc0, !PT ;  /* 0x7fffe0000a0a7812 */ /* 0x000fe200078ec0ff */
[----:B------:R-:W-:Y:S01]  /*e430*/  IMAD.SHL.U32 R45, R13, 0x2, RZ ;  /* 0x000000020d2d7824 */ /* 0x000fe200078e00ff */
[----:B------:R-:W-:Y:S02]  /*e440*/  SHF.R.U32.HI R40, RZ, 0x10, R41 ;  /* 0x00000010ff287819 */ /* 0x000fe40000011629 */
[----:B------:R-:W-:Y:S02]  /*e450*/  IADD3 R44, R11, R10, R8 ;  /* 0x0000000a0b2c7210 */ /* 0x000fe40007ffe008 */
[----:B------:R-:W1:Y:S01]  /*e460*/  LDS.128 R12, [R45+0x18100] ;  /* 0x018100002d0c7984 */ /* 0x000e620000000c00 */
[--C-:B------:R-:W-:Y:S02]  /*e470*/  SHF.R.U64 R41, R42, 0x10, R43.reuse ;  /* 0x000000102a297819 */ /* 0x100fe4000000122b */
[----:B------:R-:W-:Y:S01]  /*e480*/  IMAD.SHL.U32 R44, R44, 0x2, RZ ;  /* 0x000000022c2c7824 */ /* 0x000fe200078e00ff */
[----:B------:R-:W-:-:S02]  /*e490*/  SHF.R.U32.HI R42, RZ, 0x10, R43 ;  /* 0x00000010ff2a7819 */ /* 0x000fc4000001162b */
[--C-:B------:R-:W-:Y:S02]  /*e4a0*/  SHF.R.U64 R36, R36, 0x10, R37.reuse ;  /* 0x0000001024247819 */ /* 0x100fe40000001225 */
[----:B------:R-:W2:Y:S01]  /*e4b0*/  LDS.128 R8, [R44+0x18100] ;  /* 0x018100002c087984 */ /* 0x000ea20000000c00 */
[----:B------:R-:W-:Y:S02]  /*e4c0*/  SHF.R.U32.HI R37, RZ, 0x10, R37 ;  /* 0x00000010ff257819 */ /* 0x000fe40000011625 */
[--C-:B------:R-:W-:Y:S02]  /*e4d0*/  SHF.R.U64 R43, R38, 0x10, R39.reuse ;  /* 0x00000010262b7819 */ /* 0x100fe40000001227 */
[----:B------:R-:W-:Y:S02]  /*e4e0*/  SHF.R.U32.HI R39, RZ, 0x10, R39 ;  /* 0x00000010ff277819 */ /* 0x000fe40000011627 */
[----:B------:R-:W-:Y:S02]  /*e4f0*/  PRMT R87, R87, 0x5410, R36 ;  /* 0x0000541057577816 */ /* 0x000fe40000000024 */
[----:B------:R-:W-:-:S02]  /*e500*/  PRMT R86, R86, 0x5410, R37 ;  /* 0x0000541056567816 */ /* 0x000fc40000000025 */
[----:B------:R-:W-:Y:S02]  /*e510*/  PRMT R88, R88, 0x5410, R39 ;  /* 0x0000541058587816 */ /* 0x000fe40000000027 */
[----:B------:R-:W-:Y:S01]  /*e520*/  PRMT R92, R92, 0x5410, R47 ;  /* 0x000054105c5c7816 */ /* 0x000fe2000000002f */
[----:B------:R-:W-:Y:S01]  /*e530*/  IMAD.U32 R49, R86, 0x10000, RZ ;  /* 0x0001000056317824 */ /* 0x000fe200078e00ff */
[----:B------:R-:W-:Y:S01]  /*e540*/  PRMT R94, R94, 0x5410, R41 ;  /* 0x000054105e5e7816 */ /* 0x000fe20000000029 */
[----:B------:R-:W-:Y:S01]  /*e550*/  IMAD.U32 R50, R88, 0x10000, RZ ;  /* 0x0001000058327824 */ /* 0x000fe200078e00ff */
[----:B------:R-:W-:Y:S02]  /*e560*/  PRMT R91, R91, 0x5410, R40 ;  /* 0x000054105b5b7816 */ /* 0x000fe40000000028 */
[----:B------:R-:W-:Y:S01]  /*e570*/  PRMT R90, R90, 0x5410, R43 ;  /* 0x000054105a5a7816 */ /* 0x000fe2000000002b */
[C---:B------:R-:W-:Y:S01]  /*e580*/  IMAD.U32 R43, R92.reuse, 0x10000, RZ ;  /* 0x000100005c2b7824 */ /* 0x040fe200078e00ff */
[----:B------:R-:W-:-:S02]  /*e590*/  LOP3.LUT R92, R92, 0xffff0000, RZ, 0xc0, !PT ;  /* 0xffff00005c5c7812 */ /* 0x000fc400078ec0ff */
[----:B------:R-:W-:Y:S02]  /*e5a0*/  PRMT R93, R93, 0x5410, R42 ;  /* 0x000054105d5d7816 */ /* 0x000fe4000000002a */
        /* <DEDUP_REMOVED lines=29> */
[----:B------:R-:W-:Y:S02]  /*e780*/  FMUL.FTZ R8, R8, R9 ;  /* 0x0000000908087220 */ /* 0x000fe40000410000 */
        /* <DEDUP_REMOVED lines=12> */
[C---:B------:R-:W-:Y:S02]  /*e850*/  FMUL.FTZ R13, R47.reuse, R12 ;  /* 0x0000000c2f0d7220 */ /* 0x040fe40000410000 */
[----:B------:R-:W-:Y:S02]  /*e860*/  FMUL.FTZ R48, R48, R91 ;  /* 0x0000005b30307220 */ /* 0x000fe40000410000 */
[-C--:B------:R-:W-:Y:S02]  /*e870*/  FMUL.FTZ R47, R47, R49.reuse ;  /* 0x000000312f2f7220 */ /* 0x080fe40000410000 */
        /* <DEDUP_REMOVED lines=25> */
.L_x_1666:
[----:B------:R-:W-:Y:S05]  /*ea10*/  BSYNC B0 ;  /* 0x0000000000007941 */ /* 0x000fea0003800000 */
.L_x_1665:
        /* <DEDUP_REMOVED lines=34> */
[--C-:B------:R-:W-:Y:S02]  /*ec40*/  SHF.R.U64 R33, R28, 0x10, R29.reuse ;  /* 0x000000101c217819 */ /* 0x100fe4000000121d */
[----:B------:R-:W1:Y:S01]  /*ec50*/  LDS.128 R12, [R37+0x18100] ;  /* 0x01810000250c7984 */ /* 0x000e620000000c00 */
[----:B------:R-:W-:Y:S02]  /*ec60*/  SHF.R.U32.HI R28, RZ, 0x10, R29 ;  /* 0x00000010ff1c7819 */ /* 0x000fe4000001161d */
[----:B------:R-:W-:Y:S01]  /*ec70*/  SHF.R.U64 R29, R30, 0x10, R31 ;  /* 0x000000101e1d7819 */ /* 0x000fe2000000121f */
[----:B------:R-:W2:Y:S01]  /*ec80*/  LDS.128 R8, [R36+0x18100] ;  /* 0x0181000024087984 */ /* 0x000ea20000000c00 */
[----:B------:R-:W-:-:S02]  /*ec90*/  PRMT R69, R69, 0x5410, R28 ;  /* 0x0000541045457816 */ /* 0x000fc4000000001c */
[----:B------:R-:W-:Y:S02]  /*eca0*/  PRMT R80, R80, 0x5410, R29 ;  /* 0x0000541050507816 */ /* 0x000fe4000000001d */
[----:B------:R-:W-:Y:S01]  /*ecb0*/  SHF.R.U32.HI R30, RZ, 0x10, R31 ;  /* 0x00000010ff1e7819 */ /* 0x000fe2000001161f */
[----:B------:R-:W-:Y:S01]  /*ecc0*/  IMAD.U32 R41, R69, 0x10000, RZ ;  /* 0x0001000045297824 */ /* 0x000fe200078e00ff */
[----:B------:R-:W-:Y:S02]  /*ecd0*/  PRMT R70, R70, 0x5410, R33 ;  /* 0x0000541046467816 */ /* 0x000fe40000000021 */
[----:B------:R-:W-:Y:S02]  /*ece0*/  PRMT R82, R82, 0x5410, R39 ;  /* 0x0000541052527816 */ /* 0x000fe40000000027 */
[----:B------:R-:W-:Y:S02]  /*ecf0*/  PRMT R81, R81, 0x5410, R32 ;  /* 0x0000541051517816 */ /* 0x000fe40000000020 */
[----:B------:R-:W-:-:S02]  /*ed00*/  SHF.R.U32.HI R38, RZ, 0x10, R35 ;  /* 0x00000010ff267819 */ /* 0x000fc40000011623 */
[----:B------:R-:W-:Y:S01]  /*ed10*/  SHF.R.U64 R34, R34, 0x10, R35 ;  /* 0x0000001022227819 */ /* 0x000fe20000001223 */
[C---:B------:R-:W-:Y:S01]  /*ed20*/  IMAD.U32 R35, R82.reuse, 0x10000, RZ ;  /* 0x0001000052237824 */ /* 0x040fe200078e00ff */
[----:B------:R-:W-:Y:S02]  /*ed30*/  PRMT R83, R83, 0x5410, R38 ;  /* 0x0000541053537816 */ /* 0x000fe40000000026 */
[----:B------:R-:W-:Y:S02]  /*ed40*/  LOP3.LUT R82, R82, 0xffff0000, RZ, 0xc0, !PT ;  /* 0xffff000052527812 */ /* 0x000fe400078ec0ff */
[----:B------:R-:W-:Y:S02]  /*ed50*/  PRMT R71, R71, 0x5410, R30 ;  /* 0x0000541047477816 */ /* 0x000fe4000000001e */
[----:B------:R-:W-:Y:S02]  /*ed60*/  PRMT R85, R85, 0x5410, R34 ;  /* 0x0000541055557816 */ /* 0x000fe40000000022 */
        /* <DEDUP_REMOVED lines=38> */
[C---:B------:R-:W-:Y:S01]  /*efd0*/  IMAD.U32 R41, R85.reuse, 0x10000, RZ ;  /* 0x0001000055297824 */ /* 0x040fe200078e00ff */
[----:B------:R-:W-:Y:S01]  /*efe0*/  LOP3.LUT R85, R85, 0xffff0000, RZ, 0xc0, !PT ;  /* 0xffff000055557812 */ /* 0x000fe200078ec0ff */
[----:B------:R-:W-:Y:S02]  /*eff0*/  FFMA.FTZ R42, R13, R42, R34 ;  /* 0x0000002a0d2a7223 */ /* 0x000fe40000010022 */
[C---:B------:R-:W-:Y:S01]  /*f000*/  IMAD.U32 R30, R14.reuse, 0x10000, RZ ;  /* 0x000100000e1e7824 */ /* 0x040fe200078e00ff */
[----:B------:R-:W-:Y:S01]  /*f010*/  LOP3.LUT R14, R14, 0xffff0000, RZ, 0xc0, !PT ;  /* 0xffff00000e0e7812 */ /* 0x000fe200078ec0ff */
[----:B------:R-:W-:Y:S02]  /*f020*/  FMUL.FTZ R8, R40, R69 ;  /* 0x0000004528087220 */ /* 0x000fe40000410000 */
[C---:B------:R-:W-:Y:S02]  /*f030*/  FMUL.FTZ R13, R39.reuse, R12 ;  /* 0x0000000c270d7220 */ /* 0x040fe40000410000 */
[----:B------:R-:W-:-:S02]  /*f040*/  FMUL.FTZ R39, R39, R41 ;  /* 0x0000002927277220 */ /* 0x000fc40000410000 */
[----:B------:R-:W-:Y:S01]  /*f050*/  FFMA.FTZ R34, R31, R81, -R8 ;  /* 0x000000511f227223 */ /* 0x000fe20000010808 */
[----:B------:R-:W-:Y:S01]  /*f060*/  LOP3.LUT R8, R71, 0xffff0000, RZ, 0xc0, !PT ;  /* 0xffff000047087812 */ /* 0x000fe200078ec0ff */
[----:B------:R-:W-:Y:S01]  /*f070*/  FFMA.FTZ R41, R30, R41, -R13 ;  /* 0x000000291e297223 */ /* 0x000fe2000001080d */
[----:B------:R-:W-:Y:S01]  /*f080*/  LOP3.LUT R13, R80, 0xffff0000, RZ, 0xc0, !PT ;  /* 0xffff0000500d7812 */ /* 0x000fe200078ec0ff */
[----:B------:R-:W-:Y:S02]  /*f090*/  FMUL.FTZ R40, R40, R81 ;  /* 0x0000005128287220 */ /* 0x000fe40000410000 */
[----:B------:R-:W-:Y:S02]  /*f0a0*/  FFMA.FTZ R39, R30, R12, R39 ;  /* 0x0000000c1e277223 */ /* 0x000fe40000010027 */
[----:B------:R-:W-:Y:S02]  /*f0b0*/  FFMA.FTZ R40, R31, R69, R40 ;  /* 0x000000451f287223 */ /* 0x000fe40000010028 */
[----:B------:R-:W-:-:S02]  /*f0c0*/  FMUL.FTZ R30, R38, R13 ;  /* 0x0000000d261e7220 */ /* 0x000fc40000410000 */
[C---:B------:R-:W-:Y:S01]  /*f0d0*/  FMUL.FTZ R31, R11.reuse, R8 ;  /* 0x000000080b1f7220 */ /* 0x040fe20000410000 */
[----:B------:R-:W-:Y:S01]  /*f0e0*/  F2FP.BF16.PACK_AB R9, R40, R9 ;  /* 0x000000092809723e */ /* 0x000fe200000010ff */
[-C--:B------:R-:W-:Y:S02]  /*f0f0*/  FMUL.FTZ R38, R38, R85.reuse ;  /* 0x0000005526267220 */ /* 0x080fe40000410000 */
[-C--:B------:R-:W-:Y:S02]  /*f100*/  FMUL.FTZ R12, R11, R44.reuse ;  /* 0x0000002c0b0c7220 */ /* 0x080fe40000410000 */
[C---:B------:R-:W-:Y:S02]  /*f110*/  FFMA.FTZ R30, R14.reuse, R85, -R30 ;  /* 0x000000550e1e7223 */ /* 0x040fe4000001081e */
[C---:B------:R-:W-:Y:S02]  /*f120*/  FFMA.FTZ R11, R33.reuse, R44, -R31 ;  /* 0x0000002c210b7223 */ /* 0x040fe4000001081f */
[----:B------:R-:W-:Y:S01]  /*f130*/  FFMA.FTZ R38, R14, R13, R38 ;  /* 0x0000000d0e267223 */ /* 0x000fe20000010026 */
[----:B------:R-:W-:Y:S01]  /*f140*/  F2FP.BF16.PACK_AB R13, R34, R29 ;  /* 0x0000001d220d723e */ /* 0x000fe200000010ff */
[----:B------:R-:W-:Y:S01]  /*f150*/  FFMA.FTZ R33, R33, R8, R12 ;  /* 0x0000000821217223 */ /* 0x000fe2000001000c */
[----:B------:R-:W-:-:S02]  /*f160*/  F2FP.BF16.PACK_AB R8, R15, R32 ;  /* 0x000000200f08723e */ /* 0x000fc400000010ff */
[----:B------:R-:W-:Y:S02]  /*f170*/  F2FP.BF16.PACK_AB R12, R35, R10 ;  /* 0x0000000a230c723e */ /* 0x000fe400000010ff */
[----:B------:R-:W-:Y:S02]  /*f180*/  F2FP.BF16.PACK_AB R14, R30, R41 ;  /* 0x000000291e0e723e */ /* 0x000fe400000010ff */
[----:B------:R-:W-:Y:S02]  /*f190*/  F2FP.BF16.PACK_AB R15, R11, R28 ;  /* 0x0000001c0b0f723e */ /* 0x000fe400000010ff */
[----:B------:R-:W-:Y:S02]  /*f1a0*/  F2FP.BF16.PACK_AB R10, R38, R39 ;  /* 0x00000027260a723e */ /* 0x000fe400000010ff */
[----:B------:R-:W-:Y:S01]  /*f1b0*/  F2FP.BF16.PACK_AB R11, R33, R42 ;  /* 0x0000002a210b723e */ /* 0x000fe200000010ff */
[----:B------:R1:W-:Y:S04]  /*f1c0*/  STS.128 [R37+0x18100], R12 ;  /* 0x0181000c25007388 */ /* 0x0003e80000000c00 */
[----:B------:R1:W-:Y:S02]  /*f1d0*/  STS.128 [R36+0x18100], R8 ;  /* 0x0181000824007388 */ /* 0x0003e40000000c00 */
.L_x_1668:
[----:B------:R-:W-:Y:S05]  /*f1e0*/  BSYNC B0 ;  /* 0x0000000000007941 */ /* 0x000fea0003800000 */
.L_x_1667:
        /* <DEDUP_REMOVED lines=73> */
[C---:B------:R-:W-:Y:S01]  /*f680*/  IMAD.U32 R9, R64.reuse, 0x10000, RZ ;  /* 0x0001000040097824 */ /* 0x040fe200078e00ff */
[----:B------:R-:W-:Y:S01]  /*f690*/  LOP3.LUT R64, R64, 0xffff0000, RZ, 0xc0, !PT ;  /* 0xffff000040407812 */ /* 0x000fe200078ec0ff */
[----:B------:R-:W-:Y:S02]  /*f6a0*/  FMUL.FTZ R27, R15, R61 ;  /* 0x0000003d0f1b7220 */ /* 0x000fe40000410000 */
[----:B------:R-:W-:-:S02]  /*f6b0*/  FMUL.FTZ R17, R8, R33 ;  /* 0x0000002108117220 */ /* 0x000fc40000410000 */
[-C--:B------:R-:W-:Y:S02]  /*f6c0*/  FMUL.FTZ R15, R15, R32.reuse ;  /* 0x000000200f0f7220 */ /* 0x080fe40000410000 */
[-C--:B------:R-:W-:Y:S02]  /*f6d0*/  FMUL.FTZ R8, R8, R9.reuse ;  /* 0x0000000908087220 */ /* 0x080fe40000410000 */
[----:B------:R-:W-:Y:S02]  /*f6e0*/  FFMA.FTZ R27, R16, R32, -R27 ;  /* 0x00000020101b7223 */ /* 0x000fe4000001081b */
[C---:B------:R-:W-:Y:S01]  /*f6f0*/  IMAD.U32 R26, R11.reuse, 0x10000, RZ ;  /* 0x000100000b1a7824 */ /* 0x040fe200078e00ff */
[----:B------:R-:W-:Y:S01]  /*f700*/  LOP3.LUT R11, R11, 0xffff0000, RZ, 0xc0, !PT ;  /* 0xffff00000b0b7812 */ /* 0x000fe200078ec0ff */
[C---:B------:R-:W-:Y:S01]  /*f710*/  IMAD.U32 R32, R62.reuse, 0x10000, RZ ;  /* 0x000100003e207824 */ /* 0x040fe200078e00ff */
[----:B------:R-:W-:Y:S01]  /*f720*/  LOP3.LUT R62, R62, 0xffff0000, RZ, 0xc0, !PT ;  /* 0xffff00003e3e7812 */ /* 0x000fe200078ec0ff */
[----:B------:R-:W-:-:S02]  /*f730*/  FFMA.FTZ R17, R12, R9, -R17 ;  /* 0x000000090c117223 */ /* 0x000fc40000010811 */
[----:B------:R-:W-:Y:S02]  /*f740*/  FFMA.FTZ R15, R16, R61, R15 ;  /* 0x0000003d100f7223 */ /* 0x000fe4000001000f */
[----:B------:R-:W-:Y:S02]  /*f750*/  FFMA.FTZ R9, R12, R33, R8 ;  /* 0x000000210c097223 */ /* 0x000fe40000010008 */
[C---:B------:R-:W-:Y:S01]  /*f760*/  IMAD.U32 R16, R66.reuse, 0x10000, RZ ;  /* 0x0001000042107824 */ /* 0x040fe200078e00ff */
[----:B------:R-:W-:Y:S01]  /*f770*/  LOP3.LUT R66, R66, 0xffff0000, RZ, 0xc0, !PT ;  /* 0xffff000042427812 */ /* 0x000fe200078ec0ff */
[C---:B------:R-:W-:Y:S01]  /*f780*/  IMAD.U32 R33, R63.reuse, 0x10000, RZ ;  /* 0x000100003f217824 */ /* 0x040fe200078e00ff */
[----:B------:R-:W-:Y:S01]  /*f790*/  LOP3.LUT R63, R63, 0xffff0000, RZ, 0xc0, !PT ;  /* 0xffff00003f3f7812 */ /* 0x000fe200078ec0ff */
[C---:B------:R-:W-:Y:S02]  /*f7a0*/  FMUL.FTZ R8, R26.reuse, R32 ;  /* 0x000000201a087220 */ /* 0x040fe40000410000 */
[----:B------:R-:W-:-:S02]  /*f7b0*/  FMUL.FTZ R26, R26, R16 ;  /* 0x000000101a1a7220 */ /* 0x000fc40000410000 */
[----:B------:R-:W-:Y:S02]  /*f7c0*/  FMUL.FTZ R12, R30, R33 ;  /* 0x000000211e0c7220 */ /* 0x000fe40000410000 */
[C---:B------:R-:W-:Y:S01]  /*f7d0*/  IMAD.U32 R18, R14.reuse, 0x10000, RZ ;  /* 0x000100000e127824 */ /* 0x040fe200078e00ff */
[----:B------:R-:W-:Y:S01]  /*f7e0*/  LOP3.LUT R14, R14, 0xffff0000, RZ, 0xc0, !PT ;  /* 0xffff00000e0e7812 */ /* 0x000fe200078ec0ff */
        /* <DEDUP_REMOVED lines=27> */
.L_x_1644:
[----:B------:R-:W-:Y:S05]  /*f9a0*/  BSYNC B2 ;  /* 0x0000000000027941 */ /* 0x000fea0003800000 */
.L_x_1626:
[----:B------:R-:W-:-:S04]  /*f9b0*/  DEPBAR.LE SB0, 0x2 ;  /* 0x000080800000791a */ /* 0x000fc80000000000 */
[----:B------:R-:W-:Y:S01]  /*f9c0*/  IMAD.MOV.U32 R182, RZ, RZ, 0x20 ;  /* 0x00000020ffb67424 */ /* 0x000fe200078e00ff */
[----:B------:R-:W-:Y:S01]  /*f9d0*/  BAR.SYNC.DEFER_BLOCKING 0x0 ;  /* 0x0000000000007b1d */ /* 0x000fe20000010000 */
[----:B------:R-:W-:Y:S01]  /*f9e0*/  LOP3.LUT P0, RZ, R132, 0x2, RZ, 0xc0, !PT ;  /* 0x0000000284ff7812 */ /* 0x000fe2000780c0ff */
[----:B------:R-:W-:Y:S01]  /*f9f0*/  IMAD.SHL.U32 R185, R5, 0x2, RZ ;  /* 0x0000000205b97824 */ /* 0x000fe200078e00ff */
[----:B------:R-:W-:Y:S01]  /*fa00*/  LEA R184, R0, 0x18100, 0x1 ;  /* 0x0001810000b87811 */ /* 0x000fe200078e08ff */
[----:B------:R-:W-:Y:S01]  /*fa10*/  IMAD.SHL.U32 R183, R2, 0x2, RZ ;  /* 0x0000000202b77824 */ /* 0x000fe200078e00ff */
[----:B------:R-:W-:Y:S02]  /*fa20*/  SEL R182, R182, 0xffffffe0, !P0 ;  /* 0xffffffe0b6b67807 */ /* 0x000fe40004000000 */
[----:B------:R-:W-:Y:S02]  /*fa30*/  PLOP3.LUT P0, PT, PT, PT, UP1, 0x40, 0x0 ;  /* 0x000000000000781c */ /* 0x000fe40003f0e818 */
[----:B------:R-:W-:Y:S01]  /*fa40*/  SHF.L.U32 R40, R0, 0x1, RZ ;  /* 0x0000000100287819 */ /* 0x000fe200000006ff */
[----:B------:R-:W-:Y:S01]  /*fa50*/  IMAD.IADD R0, R184, 0x1, R183 ;  /* 0x00000001b8007824 */ /* 0x000fe200078e02b7 */
[----:B------:R-:W-:-:S04]  /*fa60*/  IADD3 R86, R185, R182, RZ ;  /* 0x000000b6b9567210 */ /* 0x000fc80007ffe0ff */
[----:B------:R-:W3:Y:S04]  /*fa70*/  LDSM.16.M88.4 R40, [R40+0x18100] ;  /* 0x018100002828783b */ /* 0x000ee80000000200 */
[----:B-12---:R1:W2:Y:S04]  /*fa80*/  LDSM.16.M88.4 R16, [R185+0xc100] ;  /* 0x00c10000b910783b */ /* 0x0062a80000000200 */
        /* <DEDUP_REMOVED lines=14> */
[----:B------:R-:W-:Y:S01]  /*fb70*/  IADD3 R29, -R210, 0x10, RZ ;  /* 0x00000010d21d7810 */ /* 0x000fe20007ffe1ff */
[----:B------:R-:W-:Y:S01]  /*fb80*/  IMAD R2, R2, c[0x0][0x218], RZ ;  /* 0x0000860002027a24 */ /* 0x000fe200078e02ff */
[----:B------:R-:W-:Y:S01]  /*fb90*/  IADD3 R34, -R15, 0x10, RZ ;  /* 0x000000100f227810 */ /* 0x000fe20007ffe1ff */
[----:B------:R-:W-:Y:S01]  /*fba0*/  IMAD R5, R198, c[0x0][0x20c], R5 ;  /* 0x00008300c6057a24 */ /* 0x000fe200078e0205 */
[----:B------:R-:W-:Y:S01]  /*fbb0*/  SHF.L.U64.HI R14, R208, 0x1, R211 ;  /* 0x00000001d00e7819 */ /* 0x000fe200000102d3 */
[----:B------:R-:W-:Y:S01]  /*fbc0*/  IMAD.SHL.U32 R21, R212, 0x2, RZ ;  /* 0x00000002d4157824 */ /* 0x000fe200078e00ff */
[----:B------:R-:W-:Y:S01]  /*fbd0*/  LOP3.LUT R34, R34, 0xf, RZ, 0xc0, !PT ;  /* 0x0000000f22227812 */ /* 0x000fe200078ec0ff */
[----:B------:R-:W-:Y:S01]  /*fbe0*/  IMAD.IADD R13, R13, 0x1, R5 ;  /* 0x000000010d0d7824 */ /* 0x000fe200078e0205 */
[----:B------:R-:W-:Y:S01]  /*fbf0*/  LOP3.LUT R29, R29, 0xf, RZ, 0xc0, !PT ;  /* 0x0000000f1d1d7812 */ /* 0x000fe200078ec0ff */
[----:B------:R-:W-:-:S02]  /*fc00*/  IMAD R5, R197, c[0x0][0x21c], R2 ;  /* 0x00008700c5057a24 */ /* 0x000fc400078e0202 */
[----:B------:R-:W-:-:S04]  /*fc10*/  IMAD.WIDE.U32 R12, R197, c[0x0][0x218], R12 ;  /* 0x00008600c50c7a25 */ /* 0x000fc800078e000c */
[----:B------:R-:W-:Y:S01]  /*fc20*/  IMAD.SHL.U32 R2, R207, 0x2, RZ ;  /* 0x00000002cf027824 */ /* 0x000fe200078e00ff */
[----:B------:R-:W-:Y:S02]  /*fc30*/  IADD3 R23, P0, R22, R12, RZ ;  /* 0x0000000c16177210 */ /* 0x000fe40007f1e0ff */
[----:B------:R-:W-:Y:S02]  /*fc40*/  SHF.L.U64.HI R22, R212, 0x1, R209 ;  /* 0x00000001d4167819 */ /* 0x000fe400000102d1 */
[----:B------:R-:W-:Y:S01]  /*fc50*/  IADD3.X R12, R192, R13, R5, P0, !PT ;  /* 0x0000000dc00c7210 */ /* 0x000fe200007fe405 */
[----:B------:R-:W-:Y:S01]  /*fc60*/  IMAD.SHL.U32 R13, R208, 0x2, RZ ;  /* 0x00000002d00d7824 */ /* 0x000fe200078e00ff */
[----:B------:R-:W-:Y:S02]  /*fc70*/  LEA R28, P0, R23, c[0x0][0x1f8], 0x1 ;  /* 0x00007e00171c7a11 */ /* 0x000fe400078008ff */
[----:B------:R-:W-:Y:S02]  /*fc80*/  SHF.L.U64.HI R5, R207, 0x1, R144 ;  /* 0x00000001cf057819 */ /* 0x000fe40000010290 */
[----:B------:R-:W-:Y:S01]  /*fc90*/  LEA.HI.X R23, R23, c[0x0][0x1fc], R12, 0x1, P0 ;  /* 0x00007f0017177a11 */ /* 0x000fe200000f0c0c */
[----:B------:R-:W5:Y:S01]  /*fca0*/  SHFL.IDX PT, R30, R28, 0x1, 0x181f ;  /* 0x00381f001c1e7f89 */ /* 0x000f6200000e0000 */
[----:B------:R-:W-:-:S03]  /*fcb0*/  SEL R12, RZ, 0x10, P4 ;  /* 0x00000010ff0c7807 */ /* 0x000fc60002000000 */
[----:B------:R-:W4:Y:S01]  /*fcc0*/  SHFL.IDX PT, R31, R23, 0x1, 0x181f ;  /* 0x00381f00171f7f89 */ /* 0x000f2200000e0000 */
[----:B------:R-:W-:-:S03]  /*fcd0*/  IADD3 R32, -R12, 0x10, RZ ;  /* 0x000000100c207810 */ /* 0x000fc60007ffe1ff */
[----:B------:R-:W3:Y:S01]  /*fce0*/  SHFL.IDX PT, R28, R28, RZ, 0x181f ;  /* 0x00181fff1c1c7589 */ /* 0x000ee200000e0000 */
[----:B------:R-:W-:-:S03]  /*fcf0*/  LOP3.LUT R32, R32, 0xf, RZ, 0xc0, !PT ;  /* 0x0000000f20207812 */ /* 0x000fc600078ec0ff */
        /* <DEDUP_REMOVED lines=22> */
.L_x_1669:
[----:B------:R-:W-:Y:S01]  /*fe60*/  IMAD.MOV.U32 R2, RZ, RZ, 0x40 ;  /* 0x00000040ff027424 */ /* 0x000fe200078e00ff */
[C---:B--23--:R-:W-:Y:S01]  /*fe70*/  HMMA.16816.F32.BF16 R20, R40.reuse, R16, RZ ;  /* 0x000000102814723c */ /* 0x04cfe200000418ff */
[C---:B------:R-:W-:Y:S01]  /*fe80*/  IMAD R181, R3.reuse, 0x2, R184 ;  /* 0x0000000203b57824 */ /* 0x040fe200078e02b8 */
[----:B------:R-:W-:Y:S01]  /*fe90*/  LEA.HI R84, R84, R89, RZ, 0x2 ;  /* 0x0000005954547211 */ /* 0x000fe200078f10ff */
[----:B------:R-:W-:Y:S01]  /*fea0*/  IMAD R180, R3, 0x2, R0 ;  /* 0x0000000203b47824 */ /* 0x000fe200078e0200 */
[----:B------:R-:W-:Y:S01]  /*feb0*/  SEL R187, R2, 0xffffffc0, !P1 ;  /* 0xffffffc002bb7807 */ /* 0x000fe20004800000 */
[----:B------:R-:W-:Y:S01]  /*fec0*/  UMOV UR4, 0xffffffc0 ;  /* 0xffffffc000047882 */ /* 0x000fe20000000000 */
[----:B------:R-:W-:Y:S01]  /*fed0*/  LDSM.16.M88.4 R12, [R181] ;  /* 0x00000000b50c783b */ /* 0x000fe20000000200 */
[----:B------:R-:W-:Y:S01]  /*fee0*/  LOP3.LUT R6, R6, 0xffffffe0, RZ, 0xc0, !PT ;  /* 0xffffffe006067812 */ /* 0x000fe200078ec0ff */
[C---:B------:R-:W-:Y:S01]  /*fef0*/  HMMA.16816.F32.BF16 R16, R40.reuse, R18, RZ ;  /* 0x000000122810723c */ /* 0x040fe200000418ff */
[----:B------:R-:W-:Y:S01]  /*ff00*/  IMAD.IADD R5, R185, 0x1, R187 ;  /* 0x00000001b9057824 */ /* 0x000fe200078e02bb */
[----:B------:R-:W-:Y:S01]  /*ff10*/  LDSM.16.M88.4 R80, [R180] ;  /* 0x00000000b450783b */ /* 0x000fe20000000200 */
[----:B------:R-:W-:Y:S01]  /*ff20*/  IMAD.IADD R2, R187, 0x1, R86 ;  /* 0x00000001bb027824 */ /* 0x000fe200078e0256 */
[----:B------:R-:W-:Y:S01]  /*ff30*/  LOP3.LUT R84, R84, 0xfffffffc, RZ, 0xc0, !PT ;  /* 0xfffffffc54547812 */ /* 0x000fe200078ec0ff */
[C---:B------:R-:W-:Y:S01]  /*ff40*/  IMAD.IADD R6, R89.reuse, 0x1, -R6 ;  /* 0x0000000159067824 */ /* 0x040fe200078e0a06 */
[----:B------:R-:W2:Y:S01]  /*ff50*/  LDSM.16.M88.4 R36, [R5+0xc100] ;  /* 0x00c100000524783b */ /* 0x000ea20000000200 */
[----:B------:R-:W-:Y:S01]  /*ff60*/  PLOP3.LUT P0, PT, PT, PT, UP2, 0x80, 0x0 ;  /* 0x000000000000781c */ /* 0x000fe20003f0f028 */
[C---:B----4-:R-:W-:Y:S01]  /*ff70*/  HMMA.16816.F32.BF16 R64, R40.reuse, R60, RZ ;  /* 0x0000003c2840723c */ /* 0x050fe200000418ff */
[----:B------:R-:W-:Y:S01]  /*ff80*/  IMAD.IADD R89, R89, 0x1, -R84 ;  /* 0x0000000159597824 */ /* 0x000fe200078e0a54 */
[----:B------:R-:W-:Y:S01]  /*ff90*/  LDSM.16.M88.4 R32, [R5+0xc900] ;  /* 0x00c900000520783b */ /* 0x000fe20000000200 */
[----:B------:R-:W-:Y:S01]  /*ffa0*/  UIMAD UR4, UR15, UR4, 0x41 ;  /* 0x000000410f0474a4 */ /* 0x000fe2000f8e0204 */
[----:B------:R-:W-:Y:S01]  /*ffb0*/  IMAD.SHL.U32 R135, R4, 0x2, RZ ;  /* 0x0000000204877824 */ /* 0x000fe200078e00ff */
[----:B------:R-:W-:Y:S01]  /*ffc0*/  UISETP.GE.AND UP0, UPT, UR15, 0x3, UPT ;  /* 0x000000030f00788c */ /* 0x000fe2000bf06270 */
[----:B------:R-:W-:Y:S02]  /*ffd0*/  LDSM.16.M88.4 R28, [R5+0xd100] ;  /* 0x00d10000051c783b */ /* 0x000fe40000000200 */
[----:B-1----:R-:W-:Y:S01]  /*ffe0*/  HMMA.16816.F32.BF16 R56, R40, R52, RZ ;  /* 0x000000342838723c */ /* 0x002fe200000418ff */
[--C-:B------:R-:W-:Y:S01]  /*fff0*/  IMAD R134, R3, 0x2, R135.reuse ;  /* 0x0000000203867824 */ /* 0x100fe200078e0287 */
[----:B------:R-:W0:Y:S01]  /*10000*/  LDGDEPBAR ;  /* 0x00000000000079af */ /* 0x000e220000000000 */
[----:B------:R-:W-:-:S02]  /*10010*/  IMAD.IADD R188, R183, 0x1, R135 ;  /* 0x00000001b7bc7824 */ /* 0x000fc400078e0287 */
[----:B------:R-:W-:Y:S02]  /*10020*/  IMAD.IADD R143, R183, 0x1, R134 ;  /* 0x00000001b78f7824 */ /* 0x000fe400078e0286 */
[----:B------:R-:W-:Y:S01]  /*10030*/  IMAD R3, R3, 0x2, R188 ;  /* 0x0000000203037824 */ /* 0x000fe200078e02bc */
[----:B------:R-:W-:Y:S01]  /*10040*/  HMMA.16816.F32.BF16 R60, R40, R62, RZ ;  /* 0x0000003e283c723c */ /* 0x000fe200000418ff */
[----:B------:R-:W-:-:S07]  /*10050*/  IMAD.IADD R171, R183, 0x1, R134 ;  /* 0x00000001b7ab7824 */ /* 0x000fce00078e0286 */
        /* <DEDUP_REMOVED lines=88> */
[----:B------:R2:W-:Y:S07]  /*105e0*/  LDSM.16.M88.4 R36, [R0+0x8000] ;  /* 0x008000000024783b */ /* 0x0005ee0000000200 */
[C---:B---3--:R-:W-:Y:S08]  /*105f0*/  HMMA.16816.F32.BF16 R48, R52.reuse, R8, R48 ;  /* 0x000000083430723c */ /* 0x048ff00000041830 */
[----:B------:R-:W-:Y:S01]  /*10600*/  HMMA.16816.F32.BF16 R44, R52, R10, R44 ;  /* 0x0000000a342c723c */ /* 0x000fe2000004182c */
[----:B------:R-:W-:Y:S04]  /*10610*/  LDSM.16.M88.4 R8, [R86+0x11100] ;  /* 0x011100005608783b */ /* 0x000fe80000000200 */
[----:B------:R-:W-:Y:S03]  /*10620*/  LDSM.16.M88.4 R52, [R5+0x10100] ;  /* 0x010100000534783b */ /* 0x000fe60000000200 */
[----:B-----5:R-:W-:Y:S01]  /*10630*/  HMMA.16816.F32.BF16 R64, R40, R28, R64 ;  /* 0x0000001c2840723c */ /* 0x020fe20000041840 */
[----:B--2---:R-:W-:-:S04]  /*10640*/  SHF.R.S32.HI R0, RZ, 0x1f, R7 ;  /* 0x0000001fff007819 */ /* 0x004fc80000011407 */
[----:B------:R-:W-:-:S03]  /*10650*/  LEA.HI R0, R0, R7, RZ, 0x3 ;  /* 0x0000000700007211 */ /* 0x000fc600078f18ff */
[----:B------:R-:W-:Y:S01]  /*10660*/  HMMA.16816.F32.BF16 R60, R40, R30, R60 ;  /* 0x0000001e283c723c */ /* 0x000fe2000004183c */
[----:B------:R-:W2:Y:S01]  /*10670*/  LDSM.16.M88.4 R28, [R86+0x10900] ;  /* 0x01090000561c783b */ /* 0x000ea20000000200 */
[----:B------:R-:W-:-:S05]  /*10680*/  LOP3.LUT R0, R0, 0xffffff8, RZ, 0xc0, !PT ;  /* 0x0ffffff800007812 */ /* 0x000fca00078ec0ff */
[----:B------:R-:W-:Y:S01]  /*10690*/  IMAD.IADD R0, R7, 0x1, -R0 ;  /* 0x0000000107007824 */ /* 0x000fe200078e0a00 */
[C---:B----4-:R-:W-:Y:S08]  /*106a0*/  HMMA.16816.F32.BF16 R56, R40.reuse, R68, R56 ;  /* 0x000000442838723c */ /* 0x050ff00000041838 */
[C---:B------:R-:W-:Y:S08]  /*106b0*/  HMMA.16816.F32.BF16 R72, R40.reuse, R70, R72 ;  /* 0x000000462848723c */ /* 0x040ff00000041848 */
[C---:B-1----:R-:W-:Y:S01]  /*106c0*/  HMMA.16816.F32.BF16 R68, R40.reuse, R24, R48 ;  /* 0x000000182844723c */ /* 0x042fe20000041830 */
[----:B------:R-:W-:Y:S07]  /*106d0*/  LDSM.16.M88.4 R48, [R181+0x8000] ;  /* 0x00800000b530783b */ /* 0x000fee0000000200 */
[C---:B------:R-:W-:Y:S01]  /*106e0*/  HMMA.16816.F32.BF16 R44, R40.reuse, R26, R44 ;  /* 0x0000001a282c723c */ /* 0x040fe2000004182c */
[----:B------:R-:W1:Y:S07]  /*106f0*/  LDSM.16.M88.4 R24, [R5+0x10900] ;  /* 0x010900000518783b */ /* 0x000e6e0000000200 */
[C---:B------:R-:W-:Y:S08]  /*10700*/  HMMA.16816.F32.BF16 R20, R40.reuse, R32, R20 ;  /* 0x000000202814723c */ /* 0x040ff00000041814 */
[----:B------:R-:W-:Y:S01]  /*10710*/  HMMA.16816.F32.BF16 R16, R40, R34, R16 ;  /* 0x000000222810723c */ /* 0x000fe20000041810 */
[----:B------:R-:W3:Y:S07]  /*10720*/  LDSM.16.M88.4 R32, [R86+0x11900] ;  /* 0x011900005620783b */ /* 0x000eee0000000200 */
[C---:B--2---:R-:W-:Y:S07]  /*10730*/  HMMA.16816.F32.BF16 R64, R36.reuse, R28, R64 ;  /* 0x0000001c2440723c */ /* 0x044fee0000041840 */
[----:B------:R-:W-:Y:S01]  /*10740*/  SHF.R.S32.HI R29, RZ, 0x1f, R6 ;  /* 0x0000001fff1d7819 */ /* 0x000fe20000011406 */
[----:B------:R-:W-:Y:S03]  /*10750*/  HMMA.16816.F32.BF16 R56, R36, R8, R56 ;  /* 0x000000082438723c */ /* 0x000fe60000041838 */
[----:B------:R-:W-:-:S05]  /*10760*/  LEA.HI R7, R29, R6, RZ, 0x2 ;  /* 0x000000061d077211 */ /* 0x000fca00078f10ff */
[C---:B------:R-:W-:Y:S01]  /*10770*/  HMMA.16816.F32.BF16 R72, R36.reuse, R10, R72 ;  /* 0x0000000a2448723c */ /* 0x040fe20000041848 */
[----:B------:R-:W2:Y:S07]  /*10780*/  LDSM.16.M88.4 R8, [R5+0x11100] ;  /* 0x011100000508783b */ /* 0x000eae0000000200 */
[C---:B------:R-:W-:Y:S08]  /*10790*/  HMMA.16816.F32.BF16 R20, R36.reuse, R12, R20 ;  /* 0x0000000c2414723c */ /* 0x040ff00000041814 */
[----:B------:R-:W-:Y:S01]  /*107a0*/  HMMA.16816.F32.BF16 R16, R36, R14, R16 ;  /* 0x0000000e2410723c */ /* 0x000fe20000041810 */
[----:B------:R4:W5:Y:S07]  /*107b0*/  LDSM.16.M88.4 R12, [R5+0x11900] ;  /* 0x01190000050c783b */ /* 0x00096e0000000200 */
        /* <DEDUP_REMOVED lines=8> */
[C---:B---3--:R-:W-:Y:S01]  /*10840*/  HMMA.16816.F32.BF16 R68, R36.reuse, R32, R68 ;  /* 0x000000202444723c */ /* 0x048fe20000041844 */
[----:B------:R-:W-:Y:S02]  /*10850*/  IMAD.IADD R213, R89, 0x1, -R24 ;  /* 0x0000000159d57824 */ /* 0x000fe400078e0a18 */
[----:B------:R-:W-:Y:S02]  /*10860*/  IMAD.IADD R7, R6, 0x1, -R7 ;  /* 0x0000000106077824 */ /* 0x000fe400078e0a07 */
[----:B------:R-:W-:Y:S02]  /*10870*/  IMAD R213, R213, 0x8, R0 ;  /* 0x00000008d5d57824 */ /* 0x000fe400078e0200 */
[----:B------:R-:W-:Y:S01]  /*10880*/  IMAD.SHL.U32 R214, R7, 0x2, RZ ;  /* 0x0000000207d67824 */ /* 0x000fe200078e00ff */
[----:B------:R-:W-:Y:S01]  /*10890*/  HMMA.16816.F32.BF16 R44, R36, R34, R44 ;  /* 0x00000022242c723c */ /* 0x000fe2000004182c */
[----:B------:R-:W1:Y:S01]  /*108a0*/  LDSM.16.M88.4 R32, [R2+0x10100] ;  /* 0x010100000220783b */ /* 0x000e620000000200 */
[----:B----4-:R-:W-:Y:S01]  /*108b0*/  @P0 IMAD.HI.U32 R5, R213, c[0x0][0x2c8], RZ ;  /* 0x0000b200d5050a27 */ /* 0x010fe200078e00ff */
[----:B------:R-:W-:-:S03]  /*108c0*/  PLOP3.LUT P0, PT, PT, PT, UP2, 0x80, 0x0 ;  /* 0x000000000000781c */ /* 0x000fc60003f0f028 */
[----:B------:R-:W-:Y:S02]  /*108d0*/  IMAD.MOV.U32 R0, RZ, RZ, R213 ;  /* 0x000000ffff007224 */ /* 0x000fe400078e00d5 */
[C---:B------:R-:W-:Y:S08]  /*108e0*/  HMMA.16816.F32.BF16 R20, R48.reuse, R52, R20 ;  /* 0x000000343014723c */ /* 0x040ff00000041814 */
[----:B--2---:R-:W-:Y:S01]  /*108f0*/  HMMA.16816.F32.BF16 R56, R48, R8, R56 ;  /* 0x000000083038723c */ /* 0x004fe20000041838 */
[----:B------:R-:W-:Y:S01]  /*10900*/  @P0 SHF.R.U32.HI R0, RZ, c[0x0][0x2cc], R5 ;  /* 0x0000b300ff000a19 */ /* 0x000fe20000011605 */
[----:B------:R-:W-:-:S05]  /*10910*/  IMAD.U32 R5, RZ, RZ, UR4 ;  /* 0x00000004ff057e24 */ /* 0x000fca000f8e00ff */
[----:B------:R-:W-:Y:S01]  /*10920*/  IADD3 R5, -R214, UR9, R5 ;  /* 0x00000009d6057c10 */ /* 0x000fe2000fffe105 */
[----:B------:R-:W-:Y:S01]  /*10930*/  HMMA.16816.F32.BF16 R72, R48, R10, R72 ;  /* 0x0000000a3048723c */ /* 0x000fe20000041848 */
[----:B------:R-:W-:Y:S02]  /*10940*/  LDSM.16.M88.4 R8, [R2+0x10900] ;  /* 0x010900000208783b */ /* 0x000fe40000000200 */
[----:B------:R-:W-:-:S05]  /*10950*/  IADD3 R5, R5, -UR12, RZ ;  /* 0x8000000c05057c10 */ /* 0x000fca000fffe0ff */
[C---:B------:R-:W-:Y:S08]  /*10960*/  HMMA.16816.F32.BF16 R16, R48.reuse, R54, R16 ;  /* 0x000000363010723c */ /* 0x040ff00000041810 */
[C---:B-----5:R-:W-:Y:S01]  /*10970*/  HMMA.16816.F32.BF16 R68, R48.reuse, R12, R68 ;  /* 0x0000000c3044723c */ /* 0x060fe20000041844 */
[----:B------:R-:W2:Y:S04]  /*10980*/  SHFL.IDX PT, R12, R0, RZ, 0x1c1f ;  /* 0x001c1fff000c7589 */ /* 0x000ea800000e0000 */
[----:B------:R-:W3:Y:S03]  /*10990*/  SHFL.IDX PT, R0, R0, 0x1, 0x1c1f ;  /* 0x003c1f0000007f89 */ /* 0x000ee600000e0000 */
[----:B------:R-:W-:Y:S01]  /*109a0*/  HMMA.16816.F32.BF16 R60, R48, R26, R60 ;  /* 0x0000001a303c723c */ /* 0x000fe2000004183c */
[----:B------:R-:W4:Y:S07]  /*109b0*/  LDSM.16.M88.4 R24, [R2+0x11100] ;  /* 0x011100000218783b */ /* 0x000f2e0000000200 */
[C---:B-1----:R-:W-:Y:S07]  /*109c0*/  HMMA.16816.F32.BF16 R20, R28.reuse, R32, R20 ;  /* 0x000000201c14723c */ /* 0x042fee0000041814 */
[----:B------:R-:W-:Y:S01]  /*109d0*/  IADD3 R33, -R214, UR18, RZ ;  /* 0x00000012d6217c10 */ /* 0x000fe2000fffe1ff */
[----:B------:R-:W-:Y:S01]  /*109e0*/  HMMA.16816.F32.BF16 R16, R28, R34, R16 ;  /* 0x000000221c10723c */ /* 0x000fe20000041810 */
[----:B--2---:R-:W-:-:S02]  /*109f0*/  IMAD.IADD R12, R5, 0x1, R12 ;  /* 0x00000001050c7824 */ /* 0x004fc400078e020c */
[----:B---3--:R-:W-:-:S03]  /*10a00*/  IMAD.IADD R0, R5, 0x1, R0 ;  /* 0x0000000105007824 */ /* 0x008fc600078e0200 */
[----:B------:R-:W-:Y:S02]  /*10a10*/  IMNMX R7, R33, R12, PT ;  /* 0x0000000c21077217 */ /* 0x000fe40003800200 */
[----:B------:R-:W-:Y:S01]  /*10a20*/  HMMA.16816.F32.BF16 R44, R48, R14, R44 ;  /* 0x0000000e302c723c */ /* 0x000fe2000004182c */
[----:B------:R-:W1:Y:S01]  /*10a30*/  LDSM.16.M88.4 R12, [R2+0x11900] ;  /* 0x01190000020c783b */ /* 0x000e620000000200 */
[----:B------:R-:W-:Y:S01]  /*10a40*/  ISETP.GT.AND P0, PT, R7, RZ, PT ;  /* 0x000000ff0700720c */ /* 0x000fe20003f04270 */
[----:B------:R-:W-:-:S04]  /*10a50*/  DEPBAR.LE SB0, 0x2 ;  /* 0x000080800000791a */ /* 0x000fc80000000000 */
[----:B------:R-:W-:Y:S01]  /*10a60*/  IMNMX R33, R33, R0, PT ;  /* 0x0000000021217217 */ /* 0x000fe20003800200 */
[----:B------:R-:W-:Y:S01]  /*10a70*/  HMMA.16816.F32.BF16 R64, R28, R8, R64 ;  /* 0x000000081c40723c */ /* 0x000fe20000041840 */
[----:B------:R-:W-:Y:S01]  /*10a80*/  FSEL R32, R20, -INF , P0 ;  /* 0xff80000014207808 */ /* 0x000fe20000000000 */
[----:B------:R-:W-:Y:S01]  /*10a90*/  BAR.SYNC.DEFER_BLOCKING 0x0 ;  /* 0x0000000000007b1d */ /* 0x000fe20000010000 */
[----:B------:R-:W-:-:S04]  /*10aa0*/  ISETP.GT.AND P0, PT, R7, 0x1, PT ;  /* 0x000000010700780c */ /* 0x000fc80003f04270 */
[----:B------:R-:W-:Y:S01]  /*10ab0*/  FSEL R21, R21, -INF , P0 ;  /* 0xff80000015157808 */ /* 0x000fe20000000000 */
[----:B------:R-:W-:Y:S01]  /*10ac0*/  HMMA.16816.F32.BF16 R60, R28, R10, R60 ;  /* 0x0000000a1c3c723c */ /* 0x000fe2000004183c */
[----:B------:R-:W-:-:S04]  /*10ad0*/  ISETP.GT.AND P0, PT, R7, 0x8, PT ;  /* 0x000000080700780c */ /* 0x000fc80003f04270 */
[----:B------:R-:W-:Y:S02]  /*10ae0*/  FSEL R34, R16, -INF , P0 ;  /* 0xff80000010227808 */ /* 0x000fe40000000000 */
[----:B------:R-:W-:Y:S01]  /*10af0*/  ISETP.GT.AND P0, PT, R7, 0x9, PT ;  /* 0x000000090700780c */ /* 0x000fe20003f04270 */
[C---:B----4-:R-:W-:Y:S07]  /*10b00*/  HMMA.16816.F32.BF16 R56, R28.reuse, R24, R56 ;  /* 0x000000181c38723c */ /* 0x050fee0000041838 */
[----:B------:R-:W-:Y:S01]  /*10b10*/  FSEL R24, R17, -INF , P0 ;  /* 0xff80000011187808 */ /* 0x000fe20000000000 */
[C---:B------:R-:W-:Y:S01]  /*10b20*/  HMMA.16816.F32.BF16 R72, R28.reuse, R26, R72 ;  /* 0x0000001a1c48723c */ /* 0x040fe20000041848 */
[C---:B------:R-:W-:Y:S01]  /*10b30*/  ISETP.GT.AND P0, PT, R7.reuse, 0x10, PT ;  /* 0x000000100700780c */ /* 0x040fe20003f04270 */
[----:B------:R-:W-:Y:S03]  /*10b40*/  LDSM.16.MT88.4 R112, [R134+0x100] ;  /* 0x000100008670783b */ /* 0x000fe60000004200 */
[----:B------:R-:W-:Y:S01]  /*10b50*/  FSEL R16, R64, -INF , P0 ;  /* 0xff80000040107808 */ /* 0x000fe20000000000 */
[----:B------:R-:W-:Y:S01]  /*10b60*/  LDSM.16.MT88.4 R40, [R135+0x2100] ;  /* 0x002100008728783b */ /* 0x000fe20000004200 */
[----:B------:R-:W-:Y:S01]  /*10b70*/  ISETP.GT.AND P0, PT, R7, 0x11, PT ;  /* 0x000000110700780c */ /* 0x000fe20003f04270 */
[----:B-1----:R-:W-:Y:S02]  /*10b80*/  HMMA.16816.F32.BF16 R68, R28, R12, R68 ;  /* 0x0000000c1c44723c */ /* 0x002fe40000041844 */
[----:B------:R-:W-:Y:S01]  /*10b90*/  LDSM.16.MT88.4 R104, [R188+0x100] ;  /* 0x00010000bc68783b */ /* 0x000fe20000004200 */
[----:B------:R-:W-:-:S02]  /*10ba0*/  FSEL R20, R65, -INF , P0 ;  /* 0xff80000041147808 */ /* 0x000fc40000000000 */
[C---:B------:R-:W-:Y:S01]  /*10bb0*/  ISETP.GT.AND P0, PT, R7.reuse, 0x18, PT ;  /* 0x000000180700780c */ /* 0x040fe20003f04270 */
[----:B------:R-:W-:Y:S03]  /*10bc0*/  LDSM.16.MT88.4 R48, [R188+0x2100] ;  /* 0x00210000bc30783b */ /* 0x000fe60000004200 */
[----:B------:R-:W-:Y:S01]  /*10bd0*/  FSEL R60, R60, -INF , P0 ;  /* 0xff8000003c3c7808 */ /* 0x000fe20000000000 */
[----:B------:R-:W-:Y:S01]  /*10be0*/  HMMA.16816.F32.BF16 R44, R28, R14, R44 ;  /* 0x0000000e1c2c723c */ /* 0x000fe2000004182c */
[----:B------:R-:W-:Y:S01]  /*10bf0*/  ISETP.GT.AND P0, PT, R7, 0x19, PT ;  /* 0x000000190700780c */ /* 0x000fe20003f04270 */
[----:B------:R-:W-:Y:S03]  /*10c00*/  LDSM.16.MT88.4 R80, [R188+0x4100] ;  /* 0x00410000bc50783b */ /* 0x000fe60000004200 */
[----:B------:R-:W-:Y:S01]  /*10c10*/  FSEL R6, R61, -INF , P0 ;  /* 0xff8000003d067808 */ /* 0x000fe20000000000 */
[----:B------:R-:W-:Y:S01]  /*10c20*/  LDSM.16.MT88.4 R124, [R135+0x100] ;  /* 0x00010000877c783b */ /* 0x000fe20000004200 */
[----:B------:R-:W-:-:S03]  /*10c30*/  ISETP.GT.AND P0, PT, R7, 0x20, PT ;  /* 0x000000200700780c */ /* 0x000fc60003f04270 */
[----:B------:R-:W-:Y:S01]  /*10c40*/  LDSM.16.MT88.4 R120, [R3+0x100] ;  /* 0x000100000378783b */ /* 0x000fe20000004200 */
[----:B------:R-:W-:Y:S02]  /*10c50*/  FSEL R162, R56, -INF , P0 ;  /* 0xff80000038a27808 */ /* 0x000fe40000000000 */
[----:B------:R-:W-:Y:S01]  /*10c60*/  ISETP.GT.AND P0, PT, R7, 0x21, PT ;  /* 0x000000210700780c */ /* 0x000fe20003f04270 */
[----:B------:R-:W-:Y:S03]  /*10c70*/  LDSM.16.MT88.4 R88, [R134+0x4100] ;  /* 0x004100008658783b */ /* 0x000fe60000004200 */
[----:B------:R-:W-:Y:S01]  /*10c80*/  FSEL R220, R57, -INF , P0 ;  /* 0xff80000039dc7808 */ /* 0x000fe20000000000 */
[----:B------:R-:W-:Y:S01]  /*10c90*/  LDSM.16.MT88.4 R136, [R188+0x2900] ;  /* 0x00290000bc88783b */ /* 0x000fe20000004200 */
[----:B------:R-:W-:-:S03]  /*10ca0*/  ISETP.GT.AND P0, PT, R7, 0x28, PT ;  /* 0x000000280700780c */ /* 0x000fc60003f04270 */
[----:B------:R-:W-:Y:S01]  /*10cb0*/  LDSM.16.MT88.4 R28, [R135+0x900] ;  /* 0x00090000871c783b */ /* 0x000fe20000004200 */
[----:B------:R-:W-:Y:S02]  /*10cc0*/  FSEL R218, R72, -INF , P0 ;  /* 0xff80000048da7808 */ /* 0x000fe40000000000 */
[----:B------:R-:W-:-:S04]  /*10cd0*/  ISETP.GT.AND P0, PT, R7, 0x29, PT ;  /* 0x000000290700780c */ /* 0x000fc80003f04270 */
[----:B------:R-:W-:Y:S02]  /*10ce0*/  FSEL R164, R73, -INF , P0 ;  /* 0xff80000049a47808 */ /* 0x000fe40000000000 */
[----:B------:R-:W-:-:S04]  /*10cf0*/  ISETP.GT.AND P0, PT, R7, 0x30, PT ;  /* 0x000000300700780c */ /* 0x000fc80003f04270 */
[----:B------:R-:W-:Y:S02]  /*10d00*/  FSEL R186, R68, -INF , P0 ;  /* 0xff80000044ba7808 */ /* 0x000fe40000000000 */
[----:B------:R-:W-:-:S04]  /*10d10*/  ISETP.GT.AND P0, PT, R7, 0x31, PT ;  /* 0x000000310700780c */ /* 0x000fc80003f04270 */
[----:B------:R-:W-:Y:S02]  /*10d20*/  FSEL R178, R69, -INF , P0 ;  /* 0xff80000045b27808 */ /* 0x000fe40000000000 */
[----:B------:R-:W-:-:S04]  /*10d30*/  ISETP.GT.AND P0, PT, R7, 0x38, PT ;  /* 0x000000380700780c */ /* 0x000fc80003f04270 */
[----:B------:R-:W-:Y:S02]  /*10d40*/  FSEL R176, R44, -INF , P0 ;  /* 0xff8000002cb07808 */ /* 0x000fe40000000000 */
[----:B------:R-:W-:Y:S02]  /*10d50*/  ISETP.GT.AND P0, PT, R7, 0x39, PT ;  /* 0x000000390700780c */ /* 0x000fe40003f04270 */
[----:B------:R-:W-:Y:S02]  /*10d60*/  FMNMX.FTZ R7, R32, R21, !PT ;  /* 0x0000001520077209 */ /* 0x000fe40007810000 */
[----:B------:R-:W-:Y:S02]  /*10d70*/  FSEL R174, R45, -INF , P0 ;  /* 0xff8000002dae7808 */ /* 0x000fe40000000000 */
[----:B------:R-:W-:Y:S02]  /*10d80*/  ISETP.GT.AND P0, PT, R33, RZ, PT ;  /* 0x000000ff2100720c */ /* 0x000fe40003f04270 */
[----:B------:R-:W-:-:S02]  /*10d90*/  FMNMX.FTZ R7, R34, R7, !PT ;  /* 0x0000000722077209 */ /* 0x000fc40007810000 */
[----:B------:R-:W-:Y:S02]  /*10da0*/  FSEL R5, R22, -INF , P0 ;  /* 0xff80000016057808 */ /* 0x000fe40000000000 */
[----:B------:R-:W-:Y:S02]  /*10db0*/  ISETP.GT.AND P0, PT, R33, 0x1, PT ;  /* 0x000000012100780c */ /* 0x000fe40003f04270 */
[----:B------:R-:W-:Y:S02]  /*10dc0*/  FMNMX.FTZ R7, R24, R7, !PT ;  /* 0x0000000718077209 */ /* 0x000fe40007810000 */
[----:B------:R-:W-:Y:S02]  /*10dd0*/  FSEL R26, R23, -INF , P0 ;  /* 0xff800000171a7808 */ /* 0x000fe40000000000 */
[----:B------:R-:W-:Y:S02]  /*10de0*/  ISETP.GT.AND P0, PT, R33, 0x8, PT ;  /* 0x000000082100780c */ /* 0x000fe40003f04270 */
        /* <DEDUP_REMOVED lines=10> */
[----:B------:R-:W-:Y:S02]  /*10e90*/  FMNMX.FTZ R7, R6, R7, !PT ;  /* 0x0000000706077209 */ /* 0x000fe40007810000 */
[----:B------:R-:W-:Y:S02]  /*10ea0*/  FSEL R12, R67, -INF , P0 ;  /* 0xff800000430c7808 */ /* 0x000fe40000000000 */
[----:B------:R-:W-:Y:S01]  /*10eb0*/  FMNMX.FTZ R9, R22, R9, !PT ;  /* 0x0000000916097209 */ /* 0x000fe20007810000 */
[----:B------:R-:W-:Y:S01]  /*10ec0*/  LDSM.16.MT88.4 R64, [R143+0x2100] ;  /* 0x002100008f40783b */ /* 0x000fe20000004200 */
[----:B------:R-:W-:-:S02]  /*10ed0*/  ISETP.GT.AND P0, PT, R33, 0x18, PT ;  /* 0x000000182100780c */ /* 0x000fc40003f04270 */
[----:B------:R-:W-:Y:S02]  /*10ee0*/  FMNMX.FTZ R7, R162, R7, !PT ;  /* 0x00000007a2077209 */ /* 0x000fe40007810000 */
[----:B------:R-:W-:Y:S02]  /*10ef0*/  FMNMX.FTZ R9, R18, R9, !PT ;  /* 0x0000000912097209 */ /* 0x000fe40007810000 */
[----:B------:R-:W-:Y:S02]  /*10f00*/  FSEL R10, R62, -INF , P0 ;  /* 0xff8000003e0a7808 */ /* 0x000fe40000000000 */
[----:B------:R-:W-:Y:S02]  /*10f10*/  FMNMX.FTZ R7, R220, R7, !PT ;  /* 0x00000007dc077209 */ /* 0x000fe40007810000 */
[----:B------:R-:W-:Y:S02]  /*10f20*/  ISETP.GT.AND P0, PT, R33, 0x19, PT ;  /* 0x000000192100780c */ /* 0x000fe40003f04270 */
[----:B------:R-:W-:-:S02]  /*10f30*/  FMNMX.FTZ R9, R14, R9, !PT ;  /* 0x000000090e097209 */ /* 0x000fc40007810000 */
[----:B------:R-:W-:Y:S02]  /*10f40*/  FMNMX.FTZ R7, R218, R7, !PT ;  /* 0x00000007da077209 */ /* 0x000fe40007810000 */
[----:B------:R-:W-:Y:S02]  /*10f50*/  FSEL R8, R63, -INF , P0 ;  /* 0xff8000003f087808 */ /* 0x000fe40000000000 */
[----:B------:R-:W-:Y:S02]  /*10f60*/  ISETP.GT.AND P0, PT, R33, 0x20, PT ;  /* 0x000000202100780c */ /* 0x000fe40003f04270 */
[----:B------:R-:W-:Y:S02]  /*10f70*/  FMNMX.FTZ R9, R12, R9, !PT ;  /* 0x000000090c097209 */ /* 0x000fe40007810000 */
[----:B------:R-:W-:Y:S02]  /*10f80*/  FMNMX.FTZ R7, R164, R7, !PT ;  /* 0x00000007a4077209 */ /* 0x000fe40007810000 */
[----:B------:R-:W-:-:S02]  /*10f90*/  FSEL R216, R58, -INF , P0 ;  /* 0xff8000003ad87808 */ /* 0x000fc40000000000 */
        /* <DEDUP_REMOVED lines=15> */
[C---:B------:R-:W-:Y:S01]  /*11090*/  ISETP.GT.AND P0, PT, R33.reuse, 0x30, PT ;  /* 0x000000302100780c */ /* 0x040fe20003f04270 */
[----:B------:R-:W-:Y:S01]  /*110a0*/  LDSM.16.MT88.4 R72, [R135+0x4100] ;  /* 0x004100008748783b */ /* 0x000fe20000004200 */
[----:B------:R-:W-:Y:S02]  /*110b0*/  FMNMX.FTZ R9, R206, R7, !PT ;  /* 0x00000007ce097209 */ /* 0x000fe40007810000 */
[----:B------:R-:W-:Y:S01]  /*110c0*/  FSEL R172, R70, -INF , P0 ;  /* 0xff80000046ac7808 */ /* 0x000fe20000000000 */
[----:B------:R-:W1:Y:S01]  /*110d0*/  SHFL.BFLY PT, R7, R0, 0x2, 0x1f ;  /* 0x0c401f0000077f89 */ /* 0x000e6200000e0000 */
[----:B------:R-:W-:-:S02]  /*110e0*/  ISETP.GT.AND P0, PT, R33, 0x31, PT ;  /* 0x000000312100780c */ /* 0x000fc40003f04270 */
[----:B------:R-:W-:Y:S02]  /*110f0*/  FMNMX.FTZ R9, R170, R9, !PT ;  /* 0x00000009aa097209 */ /* 0x000fe40007810000 */
[----:B------:R-:W-:Y:S02]  /*11100*/  FSEL R142, R71, -INF , P0 ;  /* 0xff800000478e7808 */ /* 0x000fe40000000000 */
[C---:B------:R-:W-:Y:S02]  /*11110*/  ISETP.GT.AND P0, PT, R33.reuse, 0x38, PT ;  /* 0x000000382100780c */ /* 0x040fe40003f04270 */
[----:B------:R-:W-:Y:S02]  /*11120*/  FMNMX.FTZ R9, R172, R9, !PT ;  /* 0x00000009ac097209 */ /* 0x000fe40007810000 */
[----:B------:R-:W-:Y:S02]  /*11130*/  FSEL R140, R46, -INF , P0 ;  /* 0xff8000002e8c7808 */ /* 0x000fe40000000000 */
[----:B------:R-:W-:-:S02]  /*11140*/  ISETP.GT.AND P0, PT, R33, 0x39, PT ;  /* 0x000000392100780c */ /* 0x000fc40003f04270 */
[----:B------:R-:W-:Y:S02]  /*11150*/  FMNMX.FTZ R9, R142, R9, !PT ;  /* 0x000000098e097209 */ /* 0x000fe40007810000 */
[----:B------:R-:W-:Y:S02]  /*11160*/  FSEL R166, R47, -INF , P0 ;  /* 0xff8000002fa67808 */ /* 0x000fe40000000000 */
[----:B------:R-:W-:-:S04]  /*11170*/  FMNMX.FTZ R9, R140, R9, !PT ;  /* 0x000000098c097209 */ /* 0x000fc80007810000 */
[----:B------:R-:W-:Y:S02]  /*11180*/  FMNMX.FTZ R9, R166, R9, !PT ;  /* 0x00000009a6097209 */ /* 0x000fe40007810000 */
[----:B-1----:R-:W-:-:S03]  /*11190*/  FMNMX.FTZ R11, R0, R7, !PT ;  /* 0x00000007000b7209 */ /* 0x002fc60007810000 */
[----:B------:R-:W1:Y:S04]  /*111a0*/  SHFL.BFLY PT, R0, R9, 0x2, 0x1f ;  /* 0x0c401f0009007f89 */ /* 0x000e6800000e0000 */
[----:B------:R-:W2:Y:S01]  /*111b0*/  SHFL.BFLY PT, R2, R11, 0x1, 0x1f ;  /* 0x0c201f000b027f89 */ /* 0x000ea200000e0000 */
[----:B-1----:R-:W-:Y:S02]  /*111c0*/  FMNMX.FTZ R7, R9, R0, !PT ;  /* 0x0000000009077209 */ /* 0x002fe40007810000 */
[----:B--2---:R-:W-:-:S03]  /*111d0*/  FMNMX.FTZ R2, R11, R2, !PT ;  /* 0x000000020b027209 */ /* 0x004fc60007810000 */
[----:B------:R-:W1:Y:S01]  /*111e0*/  SHFL.BFLY PT, R0, R7, 0x1, 0x1f ;  /* 0x0c201f0007007f89 */ /* 0x000e6200000e0000 */
        /* <DEDUP_REMOVED lines=10> */
[----:B-1----:R-:W-:Y:S01]  /*11290*/  FMNMX.FTZ R0, R7, R0, !PT ;  /* 0x0000000007007209 */ /* 0x002fe20007810000 */
[----:B------:R-:W-:-:S02]  /*112a0*/  FFMA.FTZ R154, R16, c[0x0][0x2d0], -R141 ;  /* 0x0000b400109a7a23 */ /* 0x000fc4000001088d */
[--C-:B------:R-:W-:Y:S01]  /*112b0*/  FFMA.FTZ R147, R20, c[0x0][0x2d0], -R141.reuse ;  /* 0x0000b40014937a23 */ /* 0x100fe2000001088d */
[C---:B------:R-:W-:Y:S01]  /*112c0*/  FSETP.NEU.FTZ.AND P0, PT, R0.reuse, -INF , PT ;  /* 0xff8000000000780b */ /* 0x040fe20003f1d000 */
[----:B------:R-:W-:Y:S01]  /*112d0*/  FMUL.FTZ R161, R0, c[0x0][0x2d0] ;  /* 0x0000b40000a17a20 */ /* 0x000fe20000410000 */
[----:B------:R-:W1:Y:S01]  /*112e0*/  MUFU.EX2 R151, R151 ;  /* 0x0000009700977308 */ /* 0x000e620000000800 */
        /* <DEDUP_REMOVED lines=9> */
[----:B------:R2:W3:Y:S01]  /*11380*/  LDSM.16.MT88.4 R4, [R3+0x4100] ;  /* 0x004100000304783b */ /* 0x0004e20000004200 */
[--C-:B------:R-:W-:Y:S02]  /*11390*/  FFMA.FTZ R153, R22, c[0x0][0x2d0], -R161.reuse ;  /* 0x0000b40016997a23 */ /* 0x100fe400000108a1 */
[--C-:B------:R-:W-:Y:S01]  /*113a0*/  FFMA.FTZ R150, R18, c[0x0][0x2d0], -R161.reuse ;  /* 0x0000b40012967a23 */ /* 0x100fe200000108a1 */
[----:B------:R-:W4:Y:S01]  /*113b0*/  MUFU.EX2 R149, R149 ;  /* 0x0000009500957308 */ /* 0x000f220000000800 */
[--C-:B------:R-:W-:Y:S01]  /*113c0*/  FFMA.FTZ R146, R10, c[0x0][0x2d0], -R161.reuse ;  /* 0x0000b4000a927a23 */ /* 0x100fe200000108a1 */
[----:B------:R-:W-:Y:S01]  /*113d0*/  LDSM.16.MT88.4 R16, [R135+0x2900] ;  /* 0x002900008710783b */ /* 0x000fe20000004200 */
[----:B-1----:R-:W-:Y:S01]  /*113e0*/  F2FP.BF16.PACK_AB R96, R151, R158 ;  /* 0x0000009e9760723e */ /* 0x002fe200000010ff */
[--C-:B------:R-:W-:Y:S02]  /*113f0*/  FFMA.FTZ R152, R14, c[0x0][0x2d0], -R161.reuse ;  /* 0x0000b4000e987a23 */ /* 0x100fe400000108a1 */
[----:B------:R-:W-:Y:S01]  /*11400*/  FFMA.FTZ R145, R12, c[0x0][0x2d0], -R161 ;  /* 0x0000b4000c917a23 */ /* 0x000fe200000108a1 */
[----:B------:R-:W-:Y:S01]  /*11410*/  LDSM.16.MT88.4 R20, [R188+0x900] ;  /* 0x00090000bc14783b */ /* 0x000fe20000004200 */
[----:B------:R-:W-:Y:S01]  /*11420*/  MUFU.EX2 R160, R160 ;  /* 0x000000a000a07308 */ /* 0x000fe20000000800 */
[----:B------:R-:W-:-:S02]  /*11430*/  FFMA.FTZ R164, R164, c[0x0][0x2d0], -R141 ;  /* 0x0000b400a4a47a23 */ /* 0x000fc4000001088d */
[----:B------:R-:W-:Y:S01]  /*11440*/  LDSM.16.MT88.4 R12, [R134+0x2900] ;  /* 0x00290000860c783b */ /* 0x000fe20000004200 */
[--C-:B------:R-:W-:Y:S02]  /*11450*/  FFMA.FTZ R163, R216, c[0x0][0x2d0], -R161.reuse ;  /* 0x0000b400d8a37a23 */ /* 0x100fe400000108a1 */
[--C-:B------:R-:W-:Y:S01]  /*11460*/  FFMA.FTZ R168, R168, c[0x0][0x2d0], -R161.reuse ;  /* 0x0000b400a8a87a23 */ /* 0x100fe200000108a1 */
[----:B------:R-:W-:Y:S01]  /*11470*/  LDSM.16.MT88.4 R24, [R143+0x900] ;  /* 0x000900008f18783b */ /* 0x000fe20000004200 */
[----:B------:R-:W1:Y:S01]  /*11480*/  MUFU.EX2 R155, R155 ;  /* 0x0000009b009b7308 */ /* 0x000e620000000800 */
[----:B----4-:R-:W-:Y:S01]  /*11490*/  F2FP.BF16.PACK_AB R98, R149, R156 ;  /* 0x0000009c9562723e */ /* 0x010fe200000010ff */
[--C-:B------:R-:W-:Y:S02]  /*114a0*/  FFMA.FTZ R165, R206, c[0x0][0x2d0], -R161.reuse ;  /* 0x0000b400cea57a23 */ /* 0x100fe400000108a1 */
[--C-:B--2---:R-:W-:Y:S02]  /*114b0*/  FFMA.FTZ R3, R8, c[0x0][0x2d0], -R161.reuse ;  /* 0x0000b40008037a23 */ /* 0x104fe400000108a1 */
[----:B------:R-:W2:Y:S01]  /*114c0*/  LDSM.16.MT88.4 R8, [R134+0x900] ;  /* 0x000900008608783b */ /* 0x000ea20000004200 */
[----:B------:R-:W-:Y:S01]  /*114d0*/  FFMA.FTZ R170, R170, c[0x0][0x2d0], -R161 ;  /* 0x0000b400aaaa7a23 */ /* 0x000fe200000108a1 */
[----:B------:R-:W-:Y:S01]  /*114e0*/  MUFU.EX2 R153, R153 ;  /* 0x0000009900997308 */ /* 0x000fe20000000800 */
[----:B------:R-:W-:-:S02]  /*114f0*/  FFMA.FTZ R169, R176, c[0x0][0x2d0], -R141 ;  /* 0x0000b400b0a97a23 */ /* 0x000fc4000001088d */
[----:B------:R-:W-:Y:S02]  /*11500*/  IMAD.IADD R176, R183, 0x1, R135 ;  /* 0x00000001b7b07824 */ /* 0x000fe400078e0287 */
[--C-:B------:R-:W-:Y:S02]  /*11510*/  FFMA.FTZ R167, R186, c[0x0][0x2d0], -R141.reuse ;  /* 0x0000b400baa77a23 */ /* 0x100fe4000001088d */
[--C-:B------:R-:W-:Y:S01]  /*11520*/  FFMA.FTZ R178, R178, c[0x0][0x2d0], -R141.reuse ;  /* 0x0000b400b2b27a23 */ /* 0x100fe2000001088d */
[----:B------:R-:W4:Y:S01]  /*11530*/  MUFU.EX2 R150, R150 ;  /* 0x0000009600967308 */ /* 0x000f220000000800 */
[----:B-1----:R-:W-:Y:S01]  /*11540*/  F2FP.BF16.PACK_AB R97, R155, R160 ;  /* 0x000000a09b61723e */ /* 0x002fe200000010ff */
[----:B------:R-:W-:Y:S02]  /*11550*/  FFMA.FTZ R174, R174, c[0x0][0x2d0], -R141 ;  /* 0x0000b400aeae7a23 */ /* 0x000fe4000001088d */
[--C-:B------:R-:W-:Y:S02]  /*11560*/  FFMA.FTZ R172, R172, c[0x0][0x2d0], -R161.reuse ;  /* 0x0000b400acac7a23 */ /* 0x100fe400000108a1 */
[----:B------:R-:W-:-:S02]  /*11570*/  FFMA.FTZ R173, R142, c[0x0][0x2d0], -R161 ;  /* 0x0000b4008ead7a23 */ /* 0x000fc400000108a1 */
[----:B------:R-:W-:Y:S01]  /*11580*/  MUFU.EX2 R154, R154 ;  /* 0x0000009a009a7308 */ /* 0x000fe20000000800 */
[--C-:B------:R-:W-:Y:S02]  /*11590*/  FFMA.FTZ R175, R140, c[0x0][0x2d0], -R161.reuse ;  /* 0x0000b4008caf7a23 */ /* 0x100fe400000108a1 */
[----:B------:R-:W-:Y:S02]  /*115a0*/  FFMA.FTZ R206, R166, c[0x0][0x2d0], -R161 ;  /* 0x0000b400a6ce7a23 */ /* 0x000fe400000108a1 */
[----:B------:R-:W-:Y:S02]  /*115b0*/  FADD.FTZ R151, R158, R151 ;  /* 0x000000979e977221 */ /* 0x000fe40000010000 */
[----:B------:R-:W-:Y:S01]  /*115c0*/  FADD.FTZ R160, R160, R155 ;  /* 0x0000009ba0a07221 */ /* 0x000fe20000010000 */
[----:B----4-:R-:W-:Y:S01]  /*115d0*/  F2FP.BF16.PACK_AB R99, R150, R153 ;  /* 0x000000999663723e */ /* 0x010fe200000010ff */
[----:B------:R-:W1:Y:S01]  /*115e0*/  MUFU.EX2 R147, R147 ;  /* 0x0000009300937308 */ /* 0x000e620000000800 */
        /* <DEDUP_REMOVED lines=48> */
[C---:B---3--:R-:W-:Y:S07]  /*118f0*/  HMMA.16816.F32.BF16 R92, R96.reuse, R4, RZ ;  /* 0x00000004605c723c */ /* 0x048fee00000418ff */
        /* <DEDUP_REMOVED lines=12> */
[----:B--2---:R-:W-:Y:S01]  /*119c0*/  HMMA.16816.F32.BF16 R108, R4, R8, R108 ;  /* 0x00000008046c723c */ /* 0x004fe2000004186c */
        /* <DEDUP_REMOVED lines=35> */
[----:B------:R-:W3:Y:S04]  /*11c00*/  LDSM.16.MT88.4 R12, [R143+0x3100] ;  /* 0x003100008f0c783b */ /* 0x000ee80000004200 */
[----:B------:R-:W-:Y:S02]  /*11c10*/  LDSM.16.MT88.4 R140, [R176+0x3900] ;  /* 0x00390000b08c783b */ /* 0x000fe40000004200 */
        /* <DEDUP_REMOVED lines=102> */
[----:B------:R-:W-:Y:S02]  /*12280*/  SHF.L.U64.HI R10, R212, 0x1, R209 ;  /* 0x00000001d40a7819 */ /* 0x000fe400000102d1 */
[----:B------:R-:W-:Y:S01]  /*12290*/  IADD3 R14, -R210, 0x10, RZ ;  /* 0x00000010d20e7810 */ /* 0x000fe20007ffe1ff */
[----:B------:R-:W-:Y:S01]  /*122a0*/  IMAD R198, R3, c[0x0][0x2b8], R198 ;  /* 0x0000ae0003c67a24 */ /* 0x000fe200078e02c6 */
[----:B------:R-:W-:Y:S02]  /*122b0*/  SHF.L.U64.HI R7, R208, 0x1, R211 ;  /* 0x00000001d0077819 */ /* 0x000fe400000102d3 */
[----:B------:R-:W-:Y:S01]  /*122c0*/  LOP3.LUT R14, R14, 0xf, RZ, 0xc0, !PT ;  /* 0x0000000f0e0e7812 */ /* 0x000fe200078ec0ff */
[----:B------:R-:W-:Y:S01]  /*122d0*/  IMAD.WIDE.U32 R4, R198, c[0x0][0x1e0], RZ ;  /* 0x00007800c6047a25 */ /* 0x000fe200078e00ff */
[----:B------:R-:W-:-:S05]  /*122e0*/  SHF.R.S32.HI R3, RZ, 0x1f, R198 ;  /* 0x0000001fff037819 */ /* 0x000fca00000114c6 */
[----:B------:R-:W-:-:S04]  /*122f0*/  IMAD R3, R3, c[0x0][0x1e0], RZ ;  /* 0x0000780003037a24 */ /* 0x000fc800078e02ff */
[----:B------:R-:W-:-:S04]  /*12300*/  IMAD R3, R198, c[0x0][0x1e4], R3 ;  /* 0x00007900c6037a24 */ /* 0x000fc800078e0203 */
[----:B------:R-:W-:Y:S01]  /*12310*/  IMAD.IADD R5, R5, 0x1, R3 ;  /* 0x0000000105057824 */ /* 0x000fe200078e0203 */
[----:B-1----:R-:W-:Y:S01]  /*12320*/  SEL R8, RZ, 0x10, P5 ;  /* 0x00000010ff087807 */ /* 0x002fe20002800000 */
[----:B------:R-:W-:Y:S02]  /*12330*/  IMAD.SHL.U32 R9, R212, 0x2, RZ ;  /* 0x00000002d4097824 */ /* 0x000fe400078e00ff */
[----:B------:R-:W-:Y:S01]  /*12340*/  IMAD.SHL.U32 R3, R207, 0x2, RZ ;  /* 0x00000002cf037824 */ /* 0x000fe200078e00ff */
[----:B------:R-:W-:-:S04]  /*12350*/  IADD3 R18, -R8, 0x10, RZ ;  /* 0x0000001008127810 */ /* 0x000fc80007ffe1ff */
[----:B------:R-:W-:Y:S02]  /*12360*/  LOP3.LUT R18, R18, 0xf, RZ, 0xc0, !PT ;  /* 0x0000000f12127812 */ /* 0x000fe400078ec0ff */
[----:B--2---:R-:W-:Y:S01]  /*12370*/  SHF.R.S32.HI R6, RZ, 0x1f, R197 ;  /* 0x0000001fff067819 */ /* 0x004fe200000114c5 */
[----:B------:R-:W-:-:S04]  /*12380*/  IMAD.WIDE.U32 R4, R197, c[0x0][0x1f0], R4 ;  /* 0x00007c00c5047a25 */ /* 0x000fc800078e0004 */
[----:B------:R-:W-:Y:S01]  /*12390*/  IMAD R6, R6, c[0x0][0x1f0], RZ ;  /* 0x00007c0006067a24 */ /* 0x000fe200078e02ff */
[----:B------:R-:W-:-:S03]  /*123a0*/  IADD3 R4, P0, R202, R4, RZ ;  /* 0x00000004ca047210 */ /* 0x000fc60007f1e0ff */
[----:B------:R-:W-:-:S05]  /*123b0*/  IMAD R6, R197, c[0x0][0x1f4], R6 ;  /* 0x00007d00c5067a24 */ /* 0x000fca00078e0206 */
        /* <DEDUP_REMOVED lines=34> */
.L_x_1670:
[----:B------:R-:W-:Y:S01]  /*125e0*/  ULDC.64 UR4, c[0x0][0x2c8] ;  /* 0x0000b20000047ab9 */ /* 0x000fe20000000a00 */
[----:B------:R-:W0:Y:S01]  /*125f0*/  LDGDEPBAR ;  /* 0x00000000000079af */ /* 0x000e220000000000 */
[----:B------:R-:W-:-:S04]  /*12600*/  UIMAD.WIDE.U32 UR6, UR13, UR4, URZ ;  /* 0x000000040d0672a5 */ /* 0x000fc8000f8e003f */
[----:B------:R-:W-:-:S03]  /*12610*/  @UP2 USHF.R.U32.HI UR13, URZ, UR5, UR7 ;  /* 0x000000053f0d2299 */ /* 0x000fc60008011607 */
[----:B------:R-:W-:Y:S02]  /*12620*/  UMOV UR6, URZ ;  /* 0x0000003f00067c82 */ /* 0x000fe40008000000 */
[----:B------:R-:W-:Y:S02]  /*12630*/  UIADD3 UR13, UR13, UR9, -UR12 ;  /* 0x000000090d0d7290 */ /* 0x000fe4000fffe80c */
[----:B------:R-:W-:Y:S02]  /*12640*/  UMOV UR5, 0x1 ;  /* 0x0000000100057882 */ /* 0x000fe40000000000 */
[----:B------:R-:W-:-:S04]  /*12650*/  USHF.R.S32.HI UR4, URZ, 0x1f, UR13 ;  /* 0x0000001f3f047899 */ /* 0x000fc8000801140d */
[----:B------:R-:W-:Y:S02]  /*12660*/  ULEA.HI UR4, UR4, UR13, URZ, 0x6 ;  /* 0x0000000d04047291 */ /* 0x000fe4000f8f303f */
[----:B------:R-:W-:Y:S02]  /*12670*/  UIADD3 UR13, UR15, -0x2, URZ ;  /* 0xfffffffe0f0d7890 */ /* 0x000fe4000fffe03f */
        /* <DEDUP_REMOVED lines=10> */
[----:B------:R-:W-:Y:S01]  /*12720*/  IMAD.SHL.U32 R215, R207, 0x2, RZ ;  /* 0x00000002cfd77824 */ /* 0x000fe200078e00ff */
[----:B-1----:R-:W-:Y:S01]  /*12730*/  MOV R3, R2 ;  /* 0x0000000200037202 */ /* 0x002fe20000000f00 */
[----:B------:R-:W-:Y:S01]  /*12740*/  UMOV UR6, URZ ;  /* 0x0000003f00067c82 */ /* 0x000fe20008000000 */
[----:B------:R-:W-:Y:S01]  /*12750*/  SEL R182, R182, 0xffffffe0, !P1 ;  /* 0xffffffe0b6b67807 */ /* 0x000fe20004800000 */
[----:B------:R-:W-:Y:S01]  /*12760*/  UMOV UR5, 0x1 ;  /* 0x0000000100057882 */ /* 0x000fe20000000000 */
[----:B------:R-:W-:Y:S02]  /*12770*/  IADD3 R186, R185, 0xc100, RZ ;  /* 0x0000c100b9ba7810 */ /* 0x000fe40007ffe0ff */
[----:B------:R-:W-:-:S02]  /*12780*/  IADD3 R133, R184, R183, RZ ;  /* 0x000000b7b8857210 */ /* 0x000fc40007ffe0ff */
.L_x_1674:
        /* <DEDUP_REMOVED lines=8> */
[----:B-1----:R1:W2:Y:S04]  /*12810*/  LDSM.16.M88.4 R140, [R0+0xc100] ;  /* 0x00c10000008c783b */ /* 0x0022a80000000200 */
        /* <DEDUP_REMOVED lines=13> */
[----:B------:R-:W-:Y:S01]  /*128f0*/  SHF.L.U64.HI R6, R212, 0x1, R209 ;  /* 0x00000001d4067819 */ /* 0x000fe200000102d1 */
[----:B------:R-:W-:Y:S02]  /*12900*/  IMAD R5, R5, c[0x0][0x208], RZ ;  /* 0x0000820005057a24 */ /* 0x000fe400078e02ff */
[----:B------:R-:W-:Y:S02]  /*12910*/  IMAD R7, R7, c[0x0][0x218], RZ ;  /* 0x0000860007077a24 */ /* 0x000fe400078e02ff */
[----:B------:R-:W-:Y:S02]  /*12920*/  IMAD R5, R198, c[0x0][0x20c], R5 ;  /* 0x00008300c6057a24 */ /* 0x000fe400078e0205 */
[----:B------:R-:W-:Y:S02]  /*12930*/  IMAD R7, R197, c[0x0][0x21c], R7 ;  /* 0x00008700c5077a24 */ /* 0x000fe400078e0207 */
[----:B------:R-:W-:Y:S02]  /*12940*/  IMAD.IADD R9, R9, 0x1, R5 ;  /* 0x0000000109097824 */ /* 0x000fe400078e0205 */
[----:B------:R-:W-:Y:S02]  /*12950*/  IMAD R5, R190, c[0x0][0x210], RZ ;  /* 0x00008400be057a24 */ /* 0x000fe400078e02ff */
[----:B------:R-:W-:Y:S04]  /*12960*/  IMAD.WIDE.U32 R8, R197, c[0x0][0x218], R8 ;  /* 0x00008600c5087a25 */ /* 0x000fe800078e0008 */
[----:B------:R-:W-:Y:S01]  /*12970*/  IMAD.SHL.U32 R2, R208, 0x2, RZ ;  /* 0x00000002d0027824 */ /* 0x000fe200078e00ff */
[----:B------:R-:W-:Y:S02]  /*12980*/  IADD3 R5, P0, R5, R8, RZ ;  /* 0x0000000805057210 */ /* 0x000fe40007f1e0ff */
[----:B------:R-:W-:Y:S02]  /*12990*/  IADD3 R8, -R210, 0x10, RZ ;  /* 0x00000010d2087810 */ /* 0x000fe40007ffe1ff */
[----:B-1----:R-:W-:Y:S01]  /*129a0*/  IADD3.X R0, R192, R9, R7, P0, !PT ;  /* 0x00000009c0007210 */ /* 0x002fe200007fe407 */
[----:B------:R-:W-:Y:S01]  /*129b0*/  IMAD.SHL.U32 R7, R212, 0x2, RZ ;  /* 0x00000002d4077824 */ /* 0x000fe200078e00ff */
[C---:B------:R-:W-:Y:S02]  /*129c0*/  LEA R4, P0, R5.reuse, c[0x0][0x1f8], 0x1 ;  /* 0x00007e0005047a11 */ /* 0x040fe400078008ff */
[----:B------:R-:W-:Y:S02]  /*129d0*/  LOP3.LUT R8, R8, 0xf, RZ, 0xc0, !PT ;  /* 0x0000000f08087812 */ /* 0x000fe400078ec0ff */
[----:B------:R-:W-:Y:S01]  /*129e0*/  LEA.HI.X R18, R5, c[0x0][0x1fc], R0, 0x1, P0 ;  /* 0x00007f0005127a11 */ /* 0x000fe200000f0c00 */
[----:B------:R-:W1:Y:S01]  /*129f0*/  SHFL.IDX PT, R10, R4, 0x1, 0x181f ;  /* 0x00381f00040a7f89 */ /* 0x000e6200000e0000 */
[----:B------:R-:W-:Y:S02]  /*12a00*/  SEL R5, RZ, 0x10, P5 ;  /* 0x00000010ff057807 */ /* 0x000fe40002800000 */
[----:B------:R-:W-:Y:S01]  /*12a10*/  SEL R0, RZ, 0x10, P4 ;  /* 0x00000010ff007807 */ /* 0x000fe20002000000 */
[----:B------:R-:W5:Y:S01]  /*12a20*/  SHFL.IDX PT, R11, R18, 0x1, 0x181f ;  /* 0x00381f00120b7f89 */ /* 0x000f6200000e0000 */
[C---:B------:R-:W-:Y:S02]  /*12a30*/  IADD3 R14, -R5.reuse, 0x10, RZ ;  /* 0x00000010050e7810 */ /* 0x040fe40007ffe1ff */
[----:B------:R-:W-:Y:S01]  /*12a40*/  ISETP.NE.U32.AND P2, PT, R5, RZ, PT ;  /* 0x000000ff0500720c */ /* 0x000fe20003f45070 */
[----:B------:R4:W3:Y:S01]  /*12a50*/  SHFL.IDX PT, R12, R4, RZ, 0x181f ;  /* 0x00181fff040c7589 */ /* 0x0008e200000e0000 */
[----:B------:R-:W-:Y:S02]  /*12a60*/  LOP3.LUT R14, R14, 0xf, RZ, 0xc0, !PT ;  /* 0x0000000f0e0e7812 */ /* 0x000fe400078ec0ff */
[----:B------:R-:W-:Y:S01]  /*12a70*/  IADD3 R9, -R0, 0x10, RZ ;  /* 0x0000001000097810 */ /* 0x000fe20007ffe1ff */
[----:B------:R2:W2:Y:S03]  /*12a80*/  SHFL.IDX PT, R13, R18, RZ, 0x181f ;  /* 0x00181fff120d7589 */ /* 0x0004a600000e0000 */
[----:B------:R-:W-:Y:S02]  /*12a90*/  LOP3.LUT R9, R9, 0xf, RZ, 0xc0, !PT ;  /* 0x0000000f09097812 */ /* 0x000fe400078ec0ff */
[----:B----4-:R-:W-:Y:S02]  /*12aa0*/  SHF.L.U64.HI R4, R208, 0x1, R211 ;  /* 0x00000001d0047819 */ /* 0x010fe400000102d3 */
[-C--:B-1----:R-:W-:Y:S04]  /*12ab0*/  IADD3 R14, P1, P0, R14, R10.reuse, R7 ;  /* 0x0000000a0e0e7210 */ /* 0x082fe8000783e007 */
[-C--:B-----5:R-:W-:Y:S02]  /*12ac0*/  IADD3.X R15, RZ, R11.reuse, R6, P1, P0 ;  /* 0x0000000bff0f7210 */ /* 0x0a0fe40000fe0406 */
[-C--:B------:R-:W-:Y:S04]  /*12ad0*/  IADD3 R16, P1, P0, R9, R10.reuse, R2 ;  /* 0x0000000a09107210 */ /* 0x080fe8000783e002 */
[-C--:B------:R-:W-:Y:S02]  /*12ae0*/  IADD3.X R17, RZ, R11.reuse, R4, P1, P0 ;  /* 0x0000000bff117210 */ /* 0x080fe40000fe0404 */
[----:B------:R-:W-:Y:S04]  /*12af0*/  IADD3 R8, P1, P0, R8, R10, R215 ;  /* 0x0000000a08087210 */ /* 0x000fe8000783e0d7 */
[----:B------:R-:W-:Y:S02]  /*12b00*/  IADD3.X R9, RZ, R11, R216, P1, P0 ;  /* 0x0000000bff097210 */ /* 0x000fe40000fe04d8 */
[C---:B---3--:R-:W-:Y:S01]  /*12b10*/  IADD3 R10, P1, R12.reuse, R7, RZ ;  /* 0x000000070c0a7210 */ /* 0x048fe20007f3e0ff */
[----:B------:R-:W-:Y:S01]  /*12b20*/  IMAD.U32 R7, RZ, RZ, UR6 ;  /* 0x00000006ff077e24 */ /* 0x000fe2000f8e00ff */
[----:B--2---:R-:W-:Y:S03]  /*12b30*/  IADD3 R18, P0, R12, R2, RZ ;  /* 0x000000020c127210 */ /* 0x004fe60007f1e0ff */
[----:B------:R-:W-:Y:S01]  /*12b40*/  IMAD.X R11, R13, 0x1, R6, P1 ;  /* 0x000000010d0b7824 */ /* 0x000fe200008e0606 */
[----:B------:R-:W-:Y:S01]  /*12b50*/  ISETP.NE.U32.AND P1, PT, R0, RZ, PT ;  /* 0x000000ff0000720c */ /* 0x000fe20003f25070 */
[----:B------:R-:W-:Y:S02]  /*12b60*/  IMAD R5, R7, 0x6000, R196 ;  /* 0x0000600007057824 */ /* 0x000fe400078e02c4 */
        /* <DEDUP_REMOVED lines=10> */
.L_x_1672:
[C---:B-12---:R-:W-:Y:S01]  /*12c10*/  HMMA.16816.F32.BF16 R4, R136.reuse, R140, RZ ;  /* 0x0000008c8804723c */ /* 0x046fe200000418ff */
[----:B------:R-:W-:Y:S01]  /*12c20*/  LDSM.16.M88.4 R172, [R184+0x4000] ;  /* 0x00400000b8ac783b */ /* 0x000fe20000000200 */
[----:B------:R-:W-:Y:S01]  /*12c30*/  UIMAD UR4, UR5, 0x6000, URZ ;  /* 0x00006000050478a4 */ /* 0x000fe2000f8e023f */
[----:B------:R-:W-:Y:S01]  /*12c40*/  PLOP3.LUT P1, PT, PT, PT, UP2, 0x80, 0x0 ;  /* 0x000000000000781c */ /* 0x000fe20003f2f028 */
[----:B------:R-:W-:Y:S01]  /*12c50*/  USHF.L.U32 UR14, UR13, 0x6, URZ ;  /* 0x000000060d0e7899 */ /* 0x000fe2000800063f */
[CC--:B------:R-:W-:Y:S01]  /*12c60*/  IADD3 R0, R187.reuse, R189.reuse, RZ ;  /* 0x000000bdbb007210 */ /* 0x0c0fe20007ffe0ff */
[----:B------:R-:W-:Y:S01]  /*12c70*/  UISETP.GE.AND UP0, UPT, UR13, 0x2, UPT ;  /* 0x000000020d00788c */ /* 0x000fe2000bf06270 */
[----:B------:R-:W-:Y:S01]  /*12c80*/  IADD3 R2, R187, R188, RZ ;  /* 0x000000bcbb027210 */ /* 0x000fe20007ffe0ff */
[C---:B------:R-:W-:Y:S01]  /*12c90*/  HMMA.16816.F32.BF16 R8, R136.reuse, R142, RZ ;  /* 0x0000008e8808723c */ /* 0x040fe200000418ff */
[----:B------:R-:W-:Y:S01]  /*12ca0*/  LDSM.16.M88.4 R140, [R181] ;  /* 0x00000000b58c783b */ /* 0x000fe20000000200 */
[----:B------:R-:W-:Y:S01]  /*12cb0*/  PLOP3.LUT P0, PT, PT, PT, UP2, 0x80, 0x0 ;  /* 0x000000000000781c */ /* 0x000fe20003f0f028 */
[----:B------:R-:W-:Y:S05]  /*12cc0*/  UISETP.GE.AND UP1, UPT, UR6, 0x1, UPT ;  /* 0x000000010600788c */ /* 0x000fea000bf26270 */
[C---:B---3--:R-:W-:Y:S01]  /*12cd0*/  HMMA.16816.F32.BF16 R12, R136.reuse, R144, RZ ;  /* 0x00000090880c723c */ /* 0x048fe200000418ff */
[----:B------:R-:W-:Y:S07]  /*12ce0*/  LDSM.16.M88.4 R168, [R0+0x800] ;  /* 0x0008000000a8783b */ /* 0x000fee0000000200 */
[C---:B------:R-:W-:Y:S01]  /*12cf0*/  HMMA.16816.F32.BF16 R16, R136.reuse, R146, RZ ;  /* 0x000000928810723c */ /* 0x040fe200000418ff */
[----:B------:R-:W1:Y:S07]  /*12d00*/  LDSM.16.M88.4 R144, [R0] ;  /* 0x000000000090783b */ /* 0x000e6e0000000200 */
[C---:B----4-:R-:W-:Y:S01]  /*12d10*/  HMMA.16816.F32.BF16 R20, R136.reuse, R24, RZ ;  /* 0x000000188814723c */ /* 0x050fe200000418ff */
[----:B------:R-:W-:Y:S07]  /*12d20*/  LDSM.16.M88.4 R176, [R189+0x2000] ;  /* 0x00200000bdb0783b */ /* 0x000fee0000000200 */
[C---:B------:R-:W-:Y:S01]  /*12d30*/  HMMA.16816.F32.BF16 R24, R136.reuse, R26, RZ ;  /* 0x0000001a8818723c */ /* 0x040fe200000418ff */
[----:B------:R-:W0:Y:S07]  /*12d40*/  LDGDEPBAR ;  /* 0x00000000000079af */ /* 0x000e2e0000000000 */
[C---:B------:R-:W-:Y:S08]  /*12d50*/  HMMA.16816.F32.BF16 R28, R136.reuse, R32, RZ ;  /* 0x00000020881c723c */ /* 0x040ff000000418ff */
[----:B------:R-:W-:Y:S01]  /*12d60*/  HMMA.16816.F32.BF16 R32, R136, R34, RZ ;  /* 0x000000228820723c */ /* 0x000fe200000418ff */
[----:B------:R-:W2:Y:S07]  /*12d70*/  LDSM.16.M88.4 R136, [R0+0x1000] ;  /* 0x001000000088783b */ /* 0x000eae0000000200 */
        /* <DEDUP_REMOVED lines=8> */
[----:B------:R-:W4:Y:S07]  /*12e00*/  LDSM.16.M88.4 R160, [R2] ;  /* 0x0000000002a0783b */ /* 0x000f2e0000000200 */
        /* <DEDUP_REMOVED lines=9> */
[----:B------:R-:W-:Y:S07]  /*12ea0*/  LDSM.16.M88.4 R168, [R188+0x4000] ;  /* 0x00400000bca8783b */ /* 0x000fee0000000200 */
[C---:B--2---:R-:W-:Y:S08]  /*12eb0*/  HMMA.16816.F32.BF16 R20, R140.reuse, R136, R20 ;  /* 0x000000888c14723c */ /* 0x044ff00000041814 */
[C---:B------:R-:W-:Y:S01]  /*12ec0*/  HMMA.16816.F32.BF16 R24, R140.reuse, R138, R24 ;  /* 0x0000008a8c18723c */ /* 0x040fe20000041818 */
[----:B------:R-:W2:Y:S07]  /*12ed0*/  LDSM.16.M88.4 R136, [R189+0x2800] ;  /* 0x00280000bd88783b */ /* 0x000eae0000000200 */
[C---:B---3--:R-:W-:Y:S08]  /*12ee0*/  HMMA.16816.F32.BF16 R28, R140.reuse, R152, R28 ;  /* 0x000000988c1c723c */ /* 0x048ff0000004181c */
[----:B------:R-:W-:Y:S01]  /*12ef0*/  HMMA.16816.F32.BF16 R32, R140, R154, R32 ;  /* 0x0000009a8c20723c */ /* 0x000fe20000041820 */
[----:B------:R-:W3:Y:S07]  /*12f00*/  LDSM.16.M88.4 R140, [R189+0x3000] ;  /* 0x00300000bd8c783b */ /* 0x000eee0000000200 */
[C---:B----4-:R-:W-:Y:S01]  /*12f10*/  HMMA.16816.F32.BF16 R4, R156.reuse, R160, R4 ;  /* 0x000000a09c04723c */ /* 0x050fe20000041804 */
[----:B------:R-:W-:Y:S07]  /*12f20*/  LDSM.16.M88.4 R152, [R188+0x2000] ;  /* 0x00200000bc98783b */ /* 0x000fee0000000200 */
[C---:B------:R-:W-:Y:S08]  /*12f30*/  HMMA.16816.F32.BF16 R8, R156.reuse, R162, R8 ;  /* 0x000000a29c08723c */ /* 0x040ff00000041808 */
[C---:B-----5:R-:W-:Y:S08]  /*12f40*/  HMMA.16816.F32.BF16 R12, R156.reuse, R148, R12 ;  /* 0x000000949c0c723c */ /* 0x060ff0000004180c */
[C---:B------:R-:W-:Y:S01]  /*12f50*/  HMMA.16816.F32.BF16 R16, R156.reuse, R150, R16 ;  /* 0x000000969c10723c */ /* 0x040fe20000041810 */
[----:B------:R-:W4:Y:S07]  /*12f60*/  LDSM.16.M88.4 R148, [R189+0x3800] ;  /* 0x00380000bd94783b */ /* 0x000f2e0000000200 */
[C---:B-1----:R-:W-:Y:S08]  /*12f70*/  HMMA.16816.F32.BF16 R20, R156.reuse, R144, R20 ;  /* 0x000000909c14723c */ /* 0x042ff00000041814 */
[C---:B------:R-:W-:Y:S01]  /*12f80*/  HMMA.16816.F32.BF16 R24, R156.reuse, R146, R24 ;  /* 0x000000929c18723c */ /* 0x040fe20000041818 */
[----:B------:R-:W1:Y:S07]  /*12f90*/  LDSM.16.M88.4 R144, [R133+0x4000] ;  /* 0x004000008590783b */ /* 0x000e6e0000000200 */
[C---:B------:R-:W-:Y:S08]  /*12fa0*/  HMMA.16816.F32.BF16 R28, R156.reuse, R164, R28 ;  /* 0x000000a49c1c723c */ /* 0x040ff0000004181c */
[----:B------:R-:W-:Y:S08]  /*12fb0*/  HMMA.16816.F32.BF16 R32, R156, R166, R32 ;  /* 0x000000a69c20723c */ /* 0x000ff00000041820 */
[C---:B------:R-:W-:Y:S07]  /*12fc0*/  HMMA.16816.F32.BF16 R4, R172.reuse, R176, R4 ;  /* 0x000000b0ac04723c */ /* 0x040fee0000041804 */
[CC--:B------:R-:W-:Y:S01]  /*12fd0*/  IADD3 R177, R182.reuse, R189.reuse, RZ ;  /* 0x000000bdb6b17210 */ /* 0x0c0fe20007ffe0ff */
[C---:B------:R-:W-:Y:S04]  /*12fe0*/  HMMA.16816.F32.BF16 R8, R172.reuse, R178, R8 ;  /* 0x000000b2ac08723c */ /* 0x040fe80000041808 */
[----:B------:R-:W5:Y:S01]  /*12ff0*/  LDSM.16.M88.4 R156, [R177+0x2800] ;  /* 0x00280000b19c783b */ /* 0x000f620000000200 */
[----:B------:R-:W-:Y:S03]  /*13000*/  IADD3 R176, R182, R189, R187 ;  /* 0x000000bdb6b07210 */ /* 0x000fe60007ffe0bb */
[C---:B--2---:R-:W-:Y:S04]  /*13010*/  HMMA.16816.F32.BF16 R12, R172.reuse, R136, R12 ;  /* 0x00000088ac0c723c */ /* 0x044fe8000004180c */
[----:B------:R-:W2:Y:S04]  /*13020*/  LDSM.16.M88.4 R160, [R177+0x3000] ;  /* 0x00300000b1a0783b */ /* 0x000ea80000000200 */
[C---:B------:R-:W-:Y:S04]  /*13030*/  HMMA.16816.F32.BF16 R16, R172.reuse, R138, R16 ;  /* 0x0000008aac10723c */ /* 0x040fe80000041810 */
[----:B------:R-:W2:Y:S04]  /*13040*/  LDSM.16.M88.4 R164, [R177+0x3800] ;  /* 0x00380000b1a4783b */ /* 0x000ea80000000200 */
[C---:B---3--:R-:W-:Y:S04]  /*13050*/  HMMA.16816.F32.BF16 R20, R172.reuse, R140, R20 ;  /* 0x0000008cac14723c */ /* 0x048fe80000041814 */
[----:B------:R-:W-:Y:S04]  /*13060*/  LDSM.16.M88.4 R136, [R181+0x4000] ;  /* 0x00400000b588783b */ /* 0x000fe80000000200 */
[C---:B------:R-:W-:Y:S04]  /*13070*/  HMMA.16816.F32.BF16 R24, R172.reuse, R142, R24 ;  /* 0x0000008eac18723c */ /* 0x040fe80000041818 */
[----:B------:R-:W3:Y:S04]  /*13080*/  LDSM.16.M88.4 R140, [R0+0x2000] ;  /* 0x00200000008c783b */ /* 0x000ee80000000200 */
[C---:B----4-:R-:W-:Y:S08]  /*13090*/  HMMA.16816.F32.BF16 R28, R172.reuse, R148, R28 ;  /* 0x00000094ac1c723c */ /* 0x050ff0000004181c */
[----:B------:R-:W-:Y:S01]  /*130a0*/  HMMA.16816.F32.BF16 R32, R172, R150, R32 ;  /* 0x00000096ac20723c */ /* 0x000fe20000041820 */
[----:B------:R-:W4:Y:S07]  /*130b0*/  LDSM.16.M88.4 R148, [R0+0x2800] ;  /* 0x002800000094783b */ /* 0x000f2e0000000200 */
        /* <DEDUP_REMOVED lines=16> */
[----:B------:R-:W3:Y:S07]  /*131c0*/  LDSM.16.M88.4 R140, [R176+0x2800] ;  /* 0x00280000b08c783b */ /* 0x000eee0000000200 */
[C---:B----4-:R-:W-:Y:S08]  /*131d0*/  HMMA.16816.F32.BF16 R12, R136.reuse, R148, R12 ;  /* 0x00000094880c723c */ /* 0x050ff0000004180c */
        /* <DEDUP_REMOVED lines=35> */
[----:B------:R5:W1:Y:S07]  /*13410*/  LDSM.16.M88.4 R140, [R0+0x5800] ;  /* 0x00580000008c783b */ /* 0x000a6e0000000200 */
[C---:B------:R-:W-:Y:S08]  /*13420*/  HMMA.16816.F32.BF16 R8, R164.reuse, R170, R8 ;  /* 0x000000aaa408723c */ /* 0x040ff00000041808 */
[C---:B------:R-:W-:Y:S08]  /*13430*/  HMMA.16816.F32.BF16 R12, R164.reuse, R172, R12 ;  /* 0x000000aca40c723c */ /* 0x040ff0000004180c */
[C---:B------:R-:W-:Y:S04]  /*13440*/  HMMA.16816.F32.BF16 R16, R164.reuse, R174, R16 ;  /* 0x000000aea410723c */ /* 0x040fe80000041810 */
[----:B-----5:R-:W-:Y:S04]  /*13450*/  MOV R0, R213 ;  /* 0x000000d500007202 */ /* 0x020fe80000000f00 */
[C---:B----4-:R-:W-:Y:S08]  /*13460*/  HMMA.16816.F32.BF16 R20, R164.reuse, R148, R20 ;  /* 0x00000094a414723c */ /* 0x050ff00000041814 */
[C---:B------:R-:W-:Y:S01]  /*13470*/  HMMA.16816.F32.BF16 R24, R164.reuse, R150, R24 ;  /* 0x00000096a418723c */ /* 0x040fe20000041818 */
[----:B------:R4:W-:Y:S07]  /*13480*/  LDSM.16.M88.4 R148, [R2+0x4000] ;  /* 0x004000000294783b */ /* 0x0009ee0000000200 */
[C---:B-1----:R-:W-:Y:S08]  /*13490*/  HMMA.16816.F32.BF16 R28, R164.reuse, R144, R28 ;  /* 0x00000090a41c723c */ /* 0x042ff0000004181c */
[----:B------:R-:W-:Y:S01]  /*134a0*/  HMMA.16816.F32.BF16 R32, R164, R146, R32 ;  /* 0x00000092a420723c */ /* 0x000fe20000041820 */
[----:B------:R-:W1:Y:S07]  /*134b0*/  LDSM.16.M88.4 R144, [R180+0x8000] ;  /* 0x00800000b490783b */ /* 0x000e6e0000000200 */
[C---:B------:R-:W-:Y:S05]  /*134c0*/  HMMA.16816.F32.BF16 R4, R152.reuse, R156, R4 ;  /* 0x0000009c9804723c */ /* 0x040fea0000041804 */
[----:B----4-:R-:W-:Y:S03]  /*134d0*/  @P1 IMAD.HI.U32 R2, R213, c[0x0][0x2c8], RZ ;  /* 0x0000b200d5021a27 */ /* 0x010fe600078e00ff */
[C---:B------:R-:W-:Y:S04]  /*134e0*/  HMMA.16816.F32.BF16 R8, R152.reuse, R158, R8 ;  /* 0x0000009e9808723c */ /* 0x040fe80000041808 */
[----:B------:R-:W-:Y:S04]  /*134f0*/  @P0 SHF.R.U32.HI R0, RZ, c[0x0][0x2cc], R2 ;  /* 0x0000b300ff000a19 */ /* 0x000fe80000011602 */
[C---:B--2---:R-:W-:Y:S01]  /*13500*/  HMMA.16816.F32.BF16 R12, R152.reuse, R160, R12 ;  /* 0x000000a0980c723c */ /* 0x044fe2000004180c */
[----:B------:R-:W-:Y:S07]  /*13510*/  SHFL.IDX PT, R2, R0, RZ, 0x1c1f ;  /* 0x001c1fff00027589 */ /* 0x000fee00000e0000 */
[C---:B------:R-:W-:Y:S08]  /*13520*/  HMMA.16816.F32.BF16 R16, R152.reuse, R162, R16 ;  /* 0x000000a29810723c */ /* 0x040ff00000041810 */
[C---:B---3--:R-:W-:Y:S08]  /*13530*/  HMMA.16816.F32.BF16 R20, R152.reuse, R136, R20 ;  /* 0x000000889814723c */ /* 0x048ff00000041814 */
[C---:B------:R-:W-:Y:S01]  /*13540*/  HMMA.16816.F32.BF16 R24, R152.reuse, R138, R24 ;  /* 0x0000008a9818723c */ /* 0x040fe20000041818 */
[----:B------:R-:W2:Y:S07]  /*13550*/  LDSM.16.M88.4 R136, [R176+0x4800] ;  /* 0x00480000b088783b */ /* 0x000eae0000000200 */
[C---:B------:R-:W-:Y:S08]  /*13560*/  HMMA.16816.F32.BF16 R28, R152.reuse, R140, R28 ;  /* 0x0000008c981c723c */ /* 0x040ff0000004181c */
[----:B------:R-:W-:Y:S01]  /*13570*/  HMMA.16816.F32.BF16 R32, R152, R142, R32 ;  /* 0x0000008e9820723c */ /* 0x000fe20000041820 */
[----:B------:R-:W-:Y:S06]  /*13580*/  LDSM.16.M88.4 R140, [R176+0x5000] ;  /* 0x00500000b08c783b */ /* 0x000fec0000000200 */
[----:B------:R-:W-:Y:S01]  /*13590*/  MOV R153, UR12 ;  /* 0x0000000c00997c02 */ /* 0x000fe20008000f00 */
[C---:B-1----:R-:W-:Y:S01]  /*135a0*/  HMMA.16816.F32.BF16 R4, R144.reuse, R148, R4 ;  /* 0x000000949004723c */ /* 0x042fe20000041804 */
[----:B------:R-:W1:Y:S06]  /*135b0*/  SHFL.IDX PT, R152, R0, 0x1, 0x1c1f ;  /* 0x003c1f0000987f89 */ /* 0x000e6c00000e0000 */
[----:B------:R-:W-:Y:S01]  /*135c0*/  MOV R149, UR14 ;  /* 0x0000000e00957c02 */ /* 0x000fe20008000f00 */
[C---:B------:R-:W-:Y:S01]  /*135d0*/  HMMA.16816.F32.BF16 R8, R144.reuse, R150, R8 ;  /* 0x000000969008723c */ /* 0x040fe20000041808 */
[----:B------:R-:W-:Y:S03]  /*135e0*/  UIADD3 UR14, UR6, 0x1, URZ ;  /* 0x00000001060e7890 */ /* 0x000fe6000fffe03f */
[----:B------:R-:W-:Y:S01]  /*135f0*/  IADD3 R148, -R214, 0x1, -R149 ;  /* 0x00000001d6947810 */ /* 0x000fe20007ffe995 */
[----:B------:R-:W-:Y:S03]  /*13600*/  USEL UR6, UR14, URZ, !UP1 ;  /* 0x0000003f0e067287 */ /* 0x000fe6000c800000 */
[----:B------:R-:W-:Y:S01]  /*13610*/  IADD3 R153, -R153, UR9, R148 ;  /* 0x0000000999997c10 */ /* 0x000fe2000fffe194 */
[C---:B--2---:R-:W-:Y:S01]  /*13620*/  HMMA.16816.F32.BF16 R12, R144.reuse, R136, R12 ;  /* 0x00000088900c723c */ /* 0x044fe2000004180c */
[----:B------:R-:W2:Y:S01]  /*13630*/  LDSM.16.M88.4 R148, [R176+0x5800] ;  /* 0x00580000b094783b */ /* 0x000ea20000000200 */
[----:B------:R-:W-:Y:S04]  /*13640*/  DEPBAR.LE SB0, 0x2 ;  /* 0x000080800000791a */ /* 0x000fe80000000000 */
[C---:B------:R-:W-:Y:S02]  /*13650*/  IADD3 R2, R153.reuse, R2, RZ ;  /* 0x0000000299027210 */ /* 0x040fe40007ffe0ff */
[C---:B------:R-:W-:Y:S01]  /*13660*/  HMMA.16816.F32.BF16 R16, R144.reuse, R138, R16 ;  /* 0x0000008a9010723c */ /* 0x040fe20000041810 */
[----:B------:R-:W-:Y:S04]  /*13670*/  BAR.SYNC.DEFER_BLOCKING 0x0 ;  /* 0x0000000000007b1d */ /* 0x000fe80000010000 */
[----:B------:R-:W-:Y:S02]  /*13680*/  ISETP.GT.AND P0, PT, R2, RZ, PT ;  /* 0x000000ff0200720c */ /* 0x000fe40003f04270 */
[----:B-1----:R-:W-:Y:S01]  /*13690*/  IADD3 R0, R153, R152, RZ ;  /* 0x0000009899007210 */ /* 0x002fe20007ffe0ff */
[C---:B------:R-:W-:Y:S03]  /*136a0*/  HMMA.16816.F32.BF16 R20, R144.reuse, R140, R20 ;  /* 0x0000008c9014723c */ /* 0x040fe60000041814 */
[----:B------:R-:W-:Y:S02]  /*136b0*/  ISETP.GT.AND P1, PT, R0, RZ, PT ;  /* 0x000000ff0000720c */ /* 0x000fe40003f24270 */
[----:B------:R-:W-:Y:S02]  /*136c0*/  FSEL R166, R4, -INF , P0 ;  /* 0xff80000004a67808 */ /* 0x000fe40000000000 */
[----:B------:R-:W-:Y:S01]  /*136d0*/  ISETP.GT.AND P0, PT, R0, 0x1, PT ;  /* 0x000000010000780c */ /* 0x000fe20003f04270 */
[C---:B------:R-:W-:Y:S03]  /*136e0*/  HMMA.16816.F32.BF16 R24, R144.reuse, R142, R24 ;  /* 0x0000008e9018723c */ /* 0x040fe60000041818 */
[C---:B------:R-:W-:Y:S02]  /*136f0*/  ISETP.GT.AND P2, PT, R2.reuse, 0x1, PT ;  /* 0x000000010200780c */ /* 0x040fe40003f44270 */
[----:B------:R-:W-:Y:S02]  /*13700*/  FSEL R165, R7, -INF , P0 ;  /* 0xff80000007a57808 */ /* 0x000fe40000000000 */
[----:B------:R-:W-:Y:S01]  /*13710*/  ISETP.GT.AND P0, PT, R2, 0x9, PT ;  /* 0x000000090200780c */ /* 0x000fe20003f04270 */
[----:B------:R-:W-:Y:S04]  /*13720*/  LDSM.16.MT88.4 R140, [R134+UR4+0x2900] ;  /* 0x00290004868c783b */ /* 0x000fe80008004200 */
[----:B------:R-:W-:Y:S02]  /*13730*/  FSEL R168, R9, -INF , P0 ;  /* 0xff80000009a87808 */ /* 0x000fe40000000000 */
[----:B------:R-:W-:Y:S02]  /*13740*/  ISETP.GT.AND P0, PT, R0, 0x9, PT ;  /* 0x000000090000780c */ /* 0x000fe40003f04270 */
[----:B------:R-:W-:Y:S01]  /*13750*/  FSEL R167, R6, -INF , P1 ;  /* 0xff80000006a77808 */ /* 0x000fe20000800000 */
[C---:B--2---:R-:W-:Y:S03]  /*13760*/  HMMA.16816.F32.BF16 R28, R144.reuse, R148, R28 ;  /* 0x00000094901c723c */ /* 0x044fe6000004181c */
[----:B------:R-:W-:Y:S02]  /*13770*/  FSEL R175, R11, -INF , P0 ;  /* 0xff8000000baf7808 */ /* 0x000fe40000000000 */
[C---:B------:R-:W-:Y:S02]  /*13780*/  ISETP.GT.AND P0, PT, R2.reuse, 0x11, PT ;  /* 0x000000110200780c */ /* 0x040fe40003f04270 */
[----:B------:R-:W-:Y:S01]  /*13790*/  ISETP.GT.AND P1, PT, R2, 0x8, PT ;  /* 0x000000080200780c */ /* 0x000fe20003f24270 */
[----:B------:R-:W-:Y:S04]  /*137a0*/  HMMA.16816.F32.BF16 R32, R144, R150, R32 ;  /* 0x000000969020723c */ /* 0x000fe80000041820 */
[----:B------:R-:W-:Y:S02]  /*137b0*/  FSEL R176, R13, -INF , P0 ;  /* 0xff8000000db07808 */ /* 0x000fe40000000000 */
[----:B------:R-:W-:Y:S02]  /*137c0*/  ISETP.GT.AND P0, PT, R0, 0x11, PT ;  /* 0x000000110000780c */ /* 0x000fe40003f04270 */
[----:B------:R-:W-:Y:S02]  /*137d0*/  FSEL R164, R5, -INF , P2 ;  /* 0xff80000005a47808 */ /* 0x000fe40001000000 */
[C---:B------:R-:W-:Y:S02]  /*137e0*/  ISETP.GT.AND P2, PT, R2.reuse, 0x19, PT ;  /* 0x000000190200780c */ /* 0x040fe40003f44270 */
[----:B------:R-:W-:Y:S02]  /*137f0*/  FSEL R177, R15, -INF , P0 ;  /* 0xff8000000fb17808 */ /* 0x000fe40000000000 */
[----:B------:R-:W-:Y:S02]  /*13800*/  ISETP.GT.AND P0, PT, R2, 0x18, PT ;  /* 0x000000180200780c */ /* 0x000fe40003f04270 */
[----:B------:R-:W-:Y:S02]  /*13810*/  FMNMX.FTZ R153, R166, R3, !PT ;  /* 0x00000003a6997209 */ /* 0x000fe40007810000 */
[----:B------:R-:W-:Y:S02]  /*13820*/  FSEL R178, R16, -INF , P0 ;  /* 0xff80000010b27808 */ /* 0x000fe40000000000 */
[----:B------:R-:W-:Y:S02]  /*13830*/  ISETP.GT.AND P0, PT, R0, 0x19, PT ;  /* 0x000000190000780c */ /* 0x000fe40003f04270 */
[----:B------:R-:W-:Y:S02]  /*13840*/  FSEL R170, R8, -INF , P1 ;  /* 0xff80000008aa7808 */ /* 0x000fe40000800000 */
[----:B------:R-:W-:Y:S02]  /*13850*/  FSEL R189, R19, -INF , P0 ;  /* 0xff80000013bd7808 */ /* 0x000fe40000000000 */
[----:B------:R-:W-:Y:S02]  /*13860*/  ISETP.GT.AND P0, PT, R2, 0x20, PT ;  /* 0x000000200200780c */ /* 0x000fe40003f04270 */
        /* <DEDUP_REMOVED lines=14> */
[----:B------:R-:W-:Y:S02]  /*13950*/  FMNMX.FTZ R149, R174, R149, !PT ;  /* 0x00000095ae957209 */ /* 0x000fe40007810000 */
[----:B------:R-:W-:Y:S02]  /*13960*/  ISETP.GT.AND P1, PT, R0, 0x18, PT ;  /* 0x000000180000780c */ /* 0x000fe40003f24270 */
[----:B------:R-:W-:Y:S02]  /*13970*/  FMNMX.FTZ R20, R179, R20, !PT ;  /* 0x00000014b3147209 */ /* 0x000fe40007810000 */
[----:B------:R-:W-:Y:S02]  /*13980*/  FSEL R188, R17, -INF , P2 ;  /* 0xff80000011bc7808 */ /* 0x000fe40001000000 */
[----:B------:R-:W-:Y:S02]  /*13990*/  ISETP.GT.AND P2, PT, R2, 0x21, PT ;  /* 0x000000210200780c */ /* 0x000fe40003f44270 */
[----:B------:R-:W-:Y:S02]  /*139a0*/  FMNMX.FTZ R149, R176, R149, !PT ;  /* 0x00000095b0957209 */ /* 0x000fe40007810000 */
[----:B------:R-:W-:Y:S02]  /*139b0*/  FSEL R219, R18, -INF , P1 ;  /* 0xff80000012db7808 */ /* 0x000fe40000800000 */
[C---:B------:R-:W-:Y:S02]  /*139c0*/  ISETP.GT.AND P1, PT, R0.reuse, 0x20, PT ;  /* 0x000000200000780c */ /* 0x040fe40003f24270 */
        /* <DEDUP_REMOVED lines=19> */
[----:B------:R-:W-:Y:S02]  /*13b00*/  ISETP.GT.AND P1, PT, R0, 0x28, PT ;  /* 0x000000280000780c */ /* 0x000fe40003f24270 */
[----:B------:R-:W-:Y:S02]  /*13b10*/  FMNMX.FTZ R20, R217, R20, !PT ;  /* 0x00000014d9147209 */ /* 0x000fe40007810000 */
[----:B------:R-:W-:Y:S02]  /*13b20*/  FMNMX.FTZ R21, R162, R21, !PT ;  /* 0x00000015a2157209 */ /* 0x000fe40007810000 */
[----:B------:R-:W-:Y:S02]  /*13b30*/  FSEL R152, R32, -INF , P0 ;  /* 0xff80000020987808 */ /* 0x000fe40000000000 */
        /* <DEDUP_REMOVED lines=13> */
[----:B------:R-:W-:Y:S01]  /*13c10*/  FMNMX.FTZ R20, R157, R20, !PT ;  /* 0x000000149d147209 */ /* 0x000fe20007810000 */
[----:B------:R-:W-:Y:S01]  /*13c20*/  LDSM.16.MT88.4 R28, [R134+UR4+0x100] ;  /* 0x00010004861c783b */ /* 0x000fe20008004200 */
[----:B------:R-:W-:Y:S02]  /*13c30*/  ISETP.GT.AND P1, PT, R0, 0x38, PT ;  /* 0x000000380000780c */ /* 0x000fe40003f24270 */
[----:B------:R-:W-:Y:S02]  /*13c40*/  FMNMX.FTZ R21, R154, R21, !PT ;  /* 0x000000159a157209 */ /* 0x000fe40007810000 */
[----:B------:R-:W-:Y:S02]  /*13c50*/  ISETP.GT.AND P2, PT, R2, 0x39, PT ;  /* 0x000000390200780c */ /* 0x000fe40003f44270 */
[----:B------:R-:W-:Y:S02]  /*13c60*/  FSEL R151, R34, -INF , P1 ;  /* 0xff80000022977808 */ /* 0x000fe40000800000 */
[----:B------:R-:W-:Y:S02]  /*13c70*/  FMNMX.FTZ R20, R155, R20, !PT ;  /* 0x000000149b147209 */ /* 0x000fe40007810000 */
[----:B------:R-:W-:Y:S02]  /*13c80*/  ISETP.GT.AND P0, PT, R0, 0x39, PT ;  /* 0x000000390000780c */ /* 0x000fe40003f04270 */
[----:B------:R-:W-:Y:S02]  /*13c90*/  FSEL R150, R33, -INF , P2 ;  /* 0xff80000021967808 */ /* 0x000fe40001000000 */
[----:B------:R-:W-:Y:S02]  /*13ca0*/  FMNMX.FTZ R21, R152, R21, !PT ;  /* 0x0000001598157209 */ /* 0x000fe40007810000 */
[----:B------:R-:W-:Y:S02]  /*13cb0*/  FSEL R149, R35, -INF , P0 ;  /* 0xff80000023957808 */ /* 0x000fe40000000000 */
[----:B------:R-:W-:Y:S02]  /*13cc0*/  FMNMX.FTZ R20, R151, R20, !PT ;  /* 0x0000001497147209 */ /* 0x000fe40007810000 */
[----:B------:R-:W-:Y:S02]  /*13cd0*/  FMNMX.FTZ R2, R150, R21, !PT ;  /* 0x0000001596027209 */ /* 0x000fe40007810000 */
[----:B------:R-:W-:Y:S02]  /*13ce0*/  FMNMX.FTZ R22, R149, R20, !PT ;  /* 0x0000001495167209 */ /* 0x000fe40007810000 */
[----:B------:R-:W-:Y:S01]  /*13cf0*/  IADD3 R24, R135, UR4, RZ ;  /* 0x0000000487187c10 */ /* 0x000fe2000fffe0ff */
[----:B------:R-:W1:Y:S08]  /*13d00*/  SHFL.BFLY PT, R21, R2, 0x2, 0x1f ;  /* 0x0c401f0002157f89 */ /* 0x000e7000000e0000 */
[----:B------:R-:W2:Y:S01]  /*13d10*/  SHFL.BFLY PT, R25, R22, 0x2, 0x1f ;  /* 0x0c401f0016197f89 */ /* 0x000ea200000e0000 */
[----:B-1----:R-:W-:Y:S07]  /*13d20*/  FMNMX.FTZ R23, R2, R21, !PT ;  /* 0x0000001502177209 */ /* 0x002fee0007810000 */
[----:B------:R-:W1:Y:S01]  /*13d30*/  SHFL.BFLY PT, R2, R23, 0x1, 0x1f ;  /* 0x0c201f0017027f89 */ /* 0x000e6200000e0000 */
[----:B--2---:R-:W-:Y:S07]  /*13d40*/  FMNMX.FTZ R21, R22, R25, !PT ;  /* 0x0000001916157209 */ /* 0x004fee0007810000 */
[----:B------:R-:W2:Y:S01]  /*13d50*/  SHFL.BFLY PT, R0, R21, 0x1, 0x1f ;  /* 0x0c201f0015007f89 */ /* 0x000ea200000e0000 */
[----:B-1----:R-:W-:Y:S04]  /*13d60*/  FMNMX.FTZ R2, R23, R2, !PT ;  /* 0x0000000217027209 */ /* 0x002fe80007810000 */
[C---:B------:R-:W-:Y:S01]  /*13d70*/  FSETP.NEU.FTZ.AND P1, PT, R2.reuse, -INF , PT ;  /* 0xff8000000200780b */ /* 0x040fe20003f3d000 */
[C---:B------:R-:W-:Y:S01]  /*13d80*/  FMUL.FTZ R153, R2.reuse, c[0x0][0x2d0] ;  /* 0x0000b40002997a20 */ /* 0x040fe20000410000 */
[----:B--2---:R-:W-:Y:S02]  /*13d90*/  FMNMX.FTZ R0, R21, R0, !PT ;  /* 0x0000000015007209 */ /* 0x004fe40007810000 */
[----:B------:R-:W-:Y:S01]  /*13da0*/  FSEL R4, R2, RZ, P1 ;  /* 0x000000ff02047208 */ /* 0x000fe20000800000 */
[----:B------:R-:W1:Y:S01]  /*13db0*/  LDSM.16.MT88.4 R20, [R135+UR4+0x100] ;  /* 0x000100048714783b */ /* 0x000e620008004200 */
[C---:B------:R-:W-:Y:S01]  /*13dc0*/  FSETP.NEU.FTZ.AND P0, PT, R0.reuse, -INF , PT ;  /* 0xff8000000000780b */ /* 0x040fe20003f1d000 */
[----:B------:R-:W-:Y:S01]  /*13dd0*/  FMUL.FTZ R148, R0, c[0x0][0x2d0] ;  /* 0x0000b40000947a20 */ /* 0x000fe20000410000 */
[----:B------:R-:W-:Y:S01]  /*13de0*/  FSEL R153, R153, RZ, P1 ;  /* 0x000000ff99997208 */ /* 0x000fe20000800000 */
[----:B------:R-:W-:Y:S01]  /*13df0*/  FADD.FTZ R4, -R4, R3 ;  /* 0x0000000304047221 */ /* 0x000fe20000010100 */
[----:B------:R-:W-:Y:S02]  /*13e00*/  FSEL R5, R0, RZ, P0 ;  /* 0x000000ff00057208 */ /* 0x000fe40000000000 */
[----:B------:R-:W-:Y:S01]  /*13e10*/  FSEL R148, R148, RZ, P0 ;  /* 0x000000ff94947208 */ /* 0x000fe20000000000 */
[--C-:B------:R-:W-:Y:S01]  /*13e20*/  FFMA.FTZ R173, R166, c[0x0][0x2d0], -R153.reuse ;  /* 0x0000b400a6ad7a23 */ /* 0x100fe20000010899 */
[----:B------:R-:W-:Y:S01]  /*13e30*/  PLOP3.LUT P0, PT, PT, PT, UP0, 0x80, 0x0 ;  /* 0x000000000000781c */ /* 0x000fe20003f0f008 */
[----:B------:R-:W-:Y:S02]  /*13e40*/  FADD.FTZ R3, -R5, R132 ;  /* 0x0000008405037221 */ /* 0x000fe40000010100 */
[--C-:B------:R-:W-:Y:S01]  /*13e50*/  FFMA.FTZ R172, R164, c[0x0][0x2d0], -R153.reuse ;  /* 0x0000b400a4ac7a23 */ /* 0x100fe20000010899 */
[----:B------:R-:W-:Y:S01]  /*13e60*/  IADD3 R164, R183, R24, RZ ;  /* 0x00000018b7a47210 */ /* 0x000fe20007ffe0ff */
[--C-:B------:R-:W-:Y:S01]  /*13e70*/  FFMA.FTZ R171, R170, c[0x0][0x2d0], -R153.reuse ;  /* 0x0000b400aaab7a23 */ /* 0x100fe20000010899 */
[----:B------:R-:W-:Y:S01]  /*13e80*/  MUFU.EX2 R173, R173 ;  /* 0x000000ad00ad7308 */ /* 0x000fe20000000800 */
[--C-:B------:R-:W-:Y:S02]  /*13e90*/  FFMA.FTZ R170, R168, c[0x0][0x2d0], -R153.reuse ;  /* 0x0000b400a8aa7a23 */ /* 0x100fe40000010899 */
[--C-:B------:R-:W-:Y:S01]  /*13ea0*/  FFMA.FTZ R169, R167, c[0x0][0x2d0], -R148.reuse ;  /* 0x0000b400a7a97a23 */ /* 0x100fe20000010894 */
[----:B------:R-:W2:Y:S01]  /*13eb0*/  LDSM.16.MT88.4 R24, [R164+0x100] ;  /* 0x00010000a418783b */ /* 0x000ea20000004200 */
[--C-:B------:R-:W-:Y:S02]  /*13ec0*/  FFMA.FTZ R168, R165, c[0x0][0x2d0], -R148.reuse ;  /* 0x0000b400a5a87a23 */ /* 0x100fe40000010894 */
[--C-:B------:R-:W-:Y:S02]  /*13ed0*/  FFMA.FTZ R167, R221, c[0x0][0x2d0], -R148.reuse ;  /* 0x0000b400dda77a23 */ /* 0x100fe40000010894 */
[--C-:B------:R-:W-:Y:S01]  /*13ee0*/  FFMA.FTZ R166, R175, c[0x0][0x2d0], -R148.reuse ;  /* 0x0000b400afa67a23 */ /* 0x100fe20000010894 */
[----:B------:R-:W3:Y:S01]  /*13ef0*/  MUFU.EX2 R172, R172 ;  /* 0x000000ac00ac7308 */ /* 0x000ee20000000800 */
[----:B------:R-:W-:Y:S01]  /*13f00*/  FMUL.FTZ R132, R4, c[0x0][0x2d0] ;  /* 0x0000b40004847a20 */ /* 0x000fe20000410000 */
[----:B------:R-:W-:Y:S01]  /*13f10*/  LDSM.16.MT88.4 R144, [R164+0x3900] ;  /* 0x00390000a490783b */ /* 0x000fe20000004200 */
[----:B------:R-:W-:Y:S02]  /*13f20*/  FMUL.FTZ R7, R3, c[0x0][0x2d0] ;  /* 0x0000b40003077a20 */ /* 0x000fe40000410000 */
        /* <DEDUP_REMOVED lines=8> */
[--C-:B------:R-:W-:Y:S01]  /*13fb0*/  FFMA.FTZ R227, R157, c[0x0][0x2d0], -R148.reuse ;  /* 0x0000b4009de37a23 */ /* 0x100fe20000010894 */
[----:B------:R-:W5:Y:S01]  /*13fc0*/  MUFU.EX2 R3, R7 ;  /* 0x0000000700037308 */ /* 0x000f620000000800 */
[----:B------:R-:W-:Y:S01]  /*13fd0*/  LDSM.16.MT88.4 R156, [R135+UR4+0x5900] ;  /* 0x00590004879c783b */ /* 0x000fe20008004200 */
[--C-:B------:R-:W-:Y:S01]  /*13fe0*/  FFMA.FTZ R228, R155, c[0x0][0x2d0], -R148.reuse ;  /* 0x0000b4009be47a23 */ /* 0x100fe20000010894 */
[----:B---3--:R-:W-:Y:S01]  /*13ff0*/  F2FP.BF16.PACK_AB R136, R172, R173 ;  /* 0x000000adac88723e */ /* 0x008fe200000010ff */
[--C-:B------:R-:W-:Y:S02]  /*14000*/  FFMA.FTZ R229, R152, c[0x0][0x2d0], -R153.reuse ;  /* 0x0000b40098e57a23 */ /* 0x100fe40000010899 */
[--C-:B------:R-:W-:Y:S02]  /*14010*/  FFMA.FTZ R231, R151, c[0x0][0x2d0], -R148.reuse ;  /* 0x0000b40097e77a23 */ /* 0x100fe40000010894 */
[--C-:B------:R-:W-:Y:S02]  /*14020*/  FFMA.FTZ R174, R174, c[0x0][0x2d0], -R153.reuse ;  /* 0x0000b400aeae7a23 */ /* 0x100fe40000010899 */
[----:B------:R-:W-:Y:S01]  /*14030*/  MUFU.EX2 R171, R171 ;  /* 0x000000ab00ab7308 */ /* 0x000fe20000000800 */
[--C-:B------:R-:W-:Y:S02]  /*14040*/  FFMA.FTZ R175, R176, c[0x0][0x2d0], -R153.reuse ;  /* 0x0000b400b0af7a23 */ /* 0x100fe40000010899 */
[--C-:B------:R-:W-:Y:S02]  /*14050*/  FFMA.FTZ R176, R179, c[0x0][0x2d0], -R148.reuse ;  /* 0x0000b400b3b07a23 */ /* 0x100fe40000010894 */
[C---:B----4-:R-:W-:Y:S02]  /*14060*/  FMUL.FTZ R4, R132.reuse, R128 ;  /* 0x0000008084047220 */ /* 0x050fe40000410000 */
[C---:B------:R-:W-:Y:S02]  /*14070*/  FMUL.FTZ R5, R132.reuse, R129 ;  /* 0x0000008184057220 */ /* 0x040fe40000410000 */
[C---:B------:R-:W-:Y:S01]  /*14080*/  FMUL.FTZ R8, R132.reuse, R124 ;  /* 0x0000007c84087220 */ /* 0x040fe20000410000 */
[----:B------:R-:W3:Y:S01]  /*14090*/  MUFU.EX2 R170, R170 ;  /* 0x000000aa00aa7308 */ /* 0x000ee20000000800 */
[C---:B------:R-:W-:Y:S02]  /*140a0*/  FMUL.FTZ R9, R132.reuse, R125 ;  /* 0x0000007d84097220 */ /* 0x040fe40000410000 */
[C---:B------:R-:W-:Y:S02]  /*140b0*/  FMUL.FTZ R12, R132.reuse, R100 ;  /* 0x00000064840c7220 */ /* 0x040fe40000410000 */
        /* <DEDUP_REMOVED lines=11> */
[----:B------:R-:W-:Y:S01]  /*14170*/  FMUL.FTZ R17, R132, R105 ;  /* 0x0000006984117220 */ /* 0x000fe20000410000 */
[----:B------:R-:W-:Y:S01]  /*14180*/  LDSM.16.MT88.4 R124, [R135+UR4+0x2900] ;  /* 0x00290004877c783b */ /* 0x000fe20008004200 */
[C---:B------:R-:W-:Y:S01]  /*14190*/  FMUL.FTZ R18, R3.reuse, R106 ;  /* 0x0000006a03127220 */ /* 0x040fe20000410000 */
[----:B---3--:R-:W-:Y:S01]  /*141a0*/  F2FP.BF16.PACK_AB R138, R170, R171 ;  /* 0x000000abaa8a723e */ /* 0x008fe200000010ff */
[C---:B------:R-:W-:Y:S02]  /*141b0*/  FMUL.FTZ R19, R3.reuse, R107 ;  /* 0x0000006b03137220 */ /* 0x040fe40000410000 */
[C---:B------:R-:W-:Y:S02]  /*141c0*/  FMUL.FTZ R32, R132.reuse, R120 ;  /* 0x0000007884207220 */ /* 0x040fe40000410000 */
[C---:B------:R-:W-:Y:S01]  /*141d0*/  FMUL.FTZ R33, R132.reuse, R121 ;  /* 0x0000007984217220 */ /* 0x040fe20000410000 */
[----:B------:R-:W-:Y:S01]  /*141e0*/  MUFU.EX2 R167, R167 ;  /* 0x000000a700a77308 */ /* 0x000fe20000000800 */
[----:B------:R-:W-:Y:S01]  /*141f0*/  LDSM.16.MT88.4 R104, [R135+UR4+0x2100] ;  /* 0x002100048768783b */ /* 0x000fe20008004200 */
[C---:B------:R-:W-:Y:S02]  /*14200*/  FMUL.FTZ R34, R3.reuse, R122 ;  /* 0x0000007a03227220 */ /* 0x040fe40000410000 */
[C---:B------:R-:W-:Y:S02]  /*14210*/  FMUL.FTZ R35, R3.reuse, R123 ;  /* 0x0000007b03237220 */ /* 0x040fe40000410000 */
[C---:B------:R-:W-:Y:S02]  /*14220*/  FMUL.FTZ R36, R132.reuse, R36 ;  /* 0x0000002484247220 */ /* 0x040fe40000410000 */
[----:B------:R-:W-:Y:S02]  /*14230*/  FMUL.FTZ R37, R132, R37 ;  /* 0x0000002584257220 */ /* 0x000fe40000410000 */
[----:B------:R-:W3:Y:S01]  /*14240*/  MUFU.EX2 R166, R166 ;  /* 0x000000a600a67308 */ /* 0x000ee20000000800 */
[C---:B------:R-:W-:Y:S02]  /*14250*/  FMUL.FTZ R38, R3.reuse, R38 ;  /* 0x0000002603267220 */ /* 0x040fe40000410000 */
[C---:B------:R-:W-:Y:S01]  /*14260*/  FMUL.FTZ R39, R3.reuse, R39 ;  /* 0x0000002703277220 */ /* 0x040fe20000410000 */
[----:B----4-:R-:W-:Y:S01]  /*14270*/  F2FP.BF16.PACK_AB R137, R168, R169 ;  /* 0x000000a9a889723e */ /* 0x010fe200000010ff */
        /* <DEDUP_REMOVED lines=19> */
[----:B------:R-:W-:Y:S01]  /*143b0*/  IADD3 R20, R134, UR4, RZ ;  /* 0x0000000486147c10 */ /* 0x000fe2000fffe0ff */
[C---:B------:R-:W-:Y:S01]  /*143c0*/  HMMA.16816.F32.BF16 R8, R136.reuse, R22, R8 ;  /* 0x000000168808723c */ /* 0x040fe20000041808 */
[----:B------:R-:W-:Y:S03]  /*143d0*/  MUFU.EX2 R220, R220 ;  /* 0x000000dc00dc7308 */ /* 0x000fe60000000800 */
[----:B------:R-:W-:Y:S01]  /*143e0*/  IADD3 R165, R183, R20, RZ ;  /* 0x00000014b7a57210 */ /* 0x000fe20007ffe0ff */
[C---:B------:R-:W-:Y:S02]  /*143f0*/  FMUL.FTZ R20, R132.reuse, R108 ;  /* 0x0000006c84147220 */ /* 0x040fe40000410000 */
[C---:B------:R-:W-:Y:S01]  /*14400*/  FMUL.FTZ R21, R132.reuse, R109 ;  /* 0x0000006d84157220 */ /* 0x040fe20000410000 */
[C---:B--2---:R-:W-:Y:S01]  /*14410*/  HMMA.16816.F32.BF16 R12, R136.reuse, R24, R12 ;  /* 0x00000018880c723c */ /* 0x044fe2000004180c */
[----:B------:R-:W1:Y:S02]  /*14420*/  LDSM.16.MT88.4 R100, [R165+0x100] ;  /* 0x00010000a564783b */ /* 0x000e640000004200 */
[----:B------:R-:W-:Y:S01]  /*14430*/  MUFU.EX2 R221, R221 ;  /* 0x000000dd00dd7308 */ /* 0x000fe20000000800 */
[C---:B------:R-:W-:Y:S02]  /*14440*/  FMUL.FTZ R22, R3.reuse, R110 ;  /* 0x0000006e03167220 */ /* 0x040fe40000410000 */
[C---:B------:R-:W-:Y:S02]  /*14450*/  FMUL.FTZ R23, R3.reuse, R111 ;  /* 0x0000006f03177220 */ /* 0x040fe40000410000 */
[C---:B------:R-:W-:Y:S01]  /*14460*/  HMMA.16816.F32.BF16 R16, R136.reuse, R26, R16 ;  /* 0x0000001a8810723c */ /* 0x040fe20000041810 */
[----:B------:R-:W2:Y:S03]  /*14470*/  LDSM.16.MT88.4 R108, [R164+0x2100] ;  /* 0x00210000a46c783b */ /* 0x000ea60000004200 */
[C---:B------:R-:W-:Y:S01]  /*14480*/  FMUL.FTZ R24, R132.reuse, R112 ;  /* 0x0000007084187220 */ /* 0x040fe20000410000 */
[----:B------:R-:W-:Y:S01]  /*14490*/  MUFU.EX2 R222, R222 ;  /* 0x000000de00de7308 */ /* 0x000fe20000000800 */
[C---:B------:R-:W-:Y:S02]  /*144a0*/  FMUL.FTZ R25, R132.reuse, R113 ;  /* 0x0000007184197220 */ /* 0x040fe40000410000 */
[C---:B------:R-:W-:Y:S01]  /*144b0*/  HMMA.16816.F32.BF16 R20, R136.reuse, R28, R20 ;  /* 0x0000001c8814723c */ /* 0x040fe20000041814 */
[----:B------:R-:W-:Y:S03]  /*144c0*/  LDSM.16.MT88.4 R120, [R165+0x900] ;  /* 0x00090000a578783b */ /* 0x000fe60000004200 */
[C---:B------:R-:W-:Y:S02]  /*144d0*/  FMUL.FTZ R26, R3.reuse, R114 ;  /* 0x00000072031a7220 */ /* 0x040fe40000410000 */
[C---:B------:R-:W-:Y:S01]  /*144e0*/  FMUL.FTZ R27, R3.reuse, R115 ;  /* 0x00000073031b7220 */ /* 0x040fe20000410000 */
[----:B------:R-:W-:Y:S01]  /*144f0*/  MUFU.EX2 R223, R223 ;  /* 0x000000df00df7308 */ /* 0x000fe20000000800 */
[C---:B------:R-:W-:Y:S01]  /*14500*/  FMUL.FTZ R28, R132.reuse, R116 ;  /* 0x00000074841c7220 */ /* 0x040fe20000410000 */
[----:B------:R-:W-:Y:S03]  /*14510*/  LDSM.16.MT88.4 R112, [R135+UR4+0x900] ;  /* 0x000900048770783b */ /* 0x000fe60008004200 */
[C---:B------:R-:W-:Y:S01]  /*14520*/  FMUL.FTZ R29, R132.reuse, R117 ;  /* 0x00000075841d7220 */ /* 0x040fe20000410000 */
[C---:B------:R-:W-:Y:S03]  /*14530*/  HMMA.16816.F32.BF16 R24, R136.reuse, R30, R24 ;  /* 0x0000001e8818723c */ /* 0x040fe60000041818 */
[C---:B------:R-:W-:Y:S01]  /*14540*/  FMUL.FTZ R54, R3.reuse, R54 ;  /* 0x0000003603367220 */ /* 0x040fe20000410000 */
[----:B------:R-:W-:Y:S01]  /*14550*/  MUFU.EX2 R224, R224 ;  /* 0x000000e000e07308 */ /* 0x000fe20000000800 */
[C---:B------:R-:W-:Y:S02]  /*14560*/  FMUL.FTZ R55, R3.reuse, R55 ;  /* 0x0000003703377220 */ /* 0x040fe40000410000 */
[C---:B------:R-:W-:Y:S02]  /*14570*/  FMUL.FTZ R30, R3.reuse, R118 ;  /* 0x00000076031e7220 */ /* 0x040fe40000410000 */
[C---:B------:R-:W-:Y:S02]  /*14580*/  FMUL.FTZ R31, R3.reuse, R119 ;  /* 0x00000077031f7220 */ /* 0x040fe40000410000 */
[----:B------:R-:W-:Y:S01]  /*14590*/  LDSM.16.MT88.4 R116, [R134+UR4+0x900] ;  /* 0x000900048674783b */ /* 0x000fe20008004200 */
[C---:B------:R-:W-:Y:S02]  /*145a0*/  FMUL.FTZ R56, R132.reuse, R56 ;  /* 0x0000003884387220 */ /* 0x040fe40000410000 */
[C---:B------:R-:W-:Y:S01]  /*145b0*/  FMUL.FTZ R57, R132.reuse, R57 ;  /* 0x0000003984397220 */ /* 0x040fe20000410000 */
[----:B------:R-:W-:Y:S01]  /*145c0*/  MUFU.EX2 R225, R225 ;  /* 0x000000e100e17308 */ /* 0x000fe20000000800 */
[C---:B-1----:R-:W-:Y:S03]  /*145d0*/  HMMA.16816.F32.BF16 R28, R136.reuse, R100, R28 ;  /* 0x00000064881c723c */ /* 0x042fe6000004181c */
[C---:B------:R-:W-:Y:S02]  /*145e0*/  FMUL.FTZ R58, R3.reuse, R58 ;  /* 0x0000003a033a7220 */ /* 0x040fe40000410000 */
[C---:B------:R-:W-:Y:S02]  /*145f0*/  FMUL.FTZ R59, R3.reuse, R59 ;  /* 0x0000003b033b7220 */ /* 0x040fe40000410000 */
[C---:B------:R-:W-:Y:S01]  /*14600*/  FMUL.FTZ R60, R132.reuse, R60 ;  /* 0x0000003c843c7220 */ /* 0x040fe20000410000 */
[C---:B------:R-:W-:Y:S01]  /*14610*/  HMMA.16816.F32.BF16 R32, R136.reuse, R102, R32 ;  /* 0x000000668820723c */ /* 0x040fe20000041820 */
[----:B------:R-:W1:Y:S01]  /*14620*/  LDSM.16.MT88.4 R100, [R134+UR4+0x2100] ;  /* 0x002100048664783b */ /* 0x000e620008004200 */
        /* <DEDUP_REMOVED lines=12> */
[C---:B--2---:R-:W-:Y:S04]  /*146f0*/  HMMA.16816.F32.BF16 R44, R136.reuse, R108, R44 ;  /* 0x0000006c882c723c */ /* 0x044fe8000004182c */
[C---:B------:R-:W-:Y:S02]  /*14700*/  FMUL.FTZ R67, R3.reuse, R67 ;  /* 0x0000004303437220 */ /* 0x040fe40000410000 */
[C---:B------:R-:W-:Y:S02]  /*14710*/  FMUL.FTZ R68, R132.reuse, R68 ;  /* 0x0000004484447220 */ /* 0x040fe40000410000 */
[C---:B------:R-:W-:Y:S01]  /*14720*/  HMMA.16816.F32.BF16 R48, R136.reuse, R110, R48 ;  /* 0x0000006e8830723c */ /* 0x040fe20000041830 */
[----:B------:R-:W2:Y:S01]  /*14730*/  LDSM.16.MT88.4 R108, [R135+UR4+0x4100] ;  /* 0x00410004876c783b */ /* 0x000ea20008004200 */
[----:B------:R-:W-:Y:S02]  /*14740*/  MUFU.EX2 R229, R229 ;  /* 0x000000e500e57308 */ /* 0x000fe40000000800 */
[C---:B------:R-:W-:Y:S02]  /*14750*/  FMUL.FTZ R69, R132.reuse, R69 ;  /* 0x0000004584457220 */ /* 0x040fe40000410000 */
[C---:B------:R-:W-:Y:S02]  /*14760*/  FMUL.FTZ R70, R3.reuse, R70 ;  /* 0x0000004603467220 */ /* 0x040fe40000410000 */
[C---:B------:R-:W-:Y:S01]  /*14770*/  FMUL.FTZ R71, R3.reuse, R71 ;  /* 0x0000004703477220 */ /* 0x040fe20000410000 */
[C---:B-1----:R-:W-:Y:S03]  /*14780*/  HMMA.16816.F32.BF16 R52, R136.reuse, R100, R52 ;  /* 0x000000648834723c */ /* 0x042fe60000041834 */
[C---:B------:R-:W-:Y:S01]  /*14790*/  FMUL.FTZ R72, R132.reuse, R72 ;  /* 0x0000004884487220 */ /* 0x040fe20000410000 */
[----:B------:R-:W-:Y:S01]  /*147a0*/  MUFU.EX2 R231, R231 ;  /* 0x000000e700e77308 */ /* 0x000fe20000000800 */
[C---:B------:R-:W-:Y:S02]  /*147b0*/  FMUL.FTZ R73, R132.reuse, R73 ;  /* 0x0000004984497220 */ /* 0x040fe40000410000 */
[C---:B------:R-:W-:Y:S01]  /*147c0*/  FMUL.FTZ R74, R3.reuse, R74 ;  /* 0x0000004a034a7220 */ /* 0x040fe20000410000 */
[C---:B------:R-:W-:Y:S01]  /*147d0*/  HMMA.16816.F32.BF16 R56, R136.reuse, R102, R56 ;  /* 0x000000668838723c */ /* 0x040fe20000041838 */
[----:B------:R-:W1:Y:S03]  /*147e0*/  LDSM.16.MT88.4 R100, [R164+0x4100] ;  /* 0x00410000a464783b */ /* 0x000e660000004200 */
[C---:B------:R-:W-:Y:S02]  /*147f0*/  FMUL.FTZ R75, R3.reuse, R75 ;  /* 0x0000004b034b7220 */ /* 0x040fe40000410000 */
        /* <DEDUP_REMOVED lines=8> */
[C---:B--2---:R-:W-:Y:S04]  /*14880*/  HMMA.16816.F32.BF16 R68, R136.reuse, R108, R68 ;  /* 0x0000006c8844723c */ /* 0x044fe80000041844 */
[--C-:B------:R-:W-:Y:S01]  /*14890*/  FFMA.FTZ R178, R178, c[0x0][0x2d0], -R153.reuse ;  /* 0x0000b400b2b27a23 */ /* 0x100fe20000010899 */
[----:B------:R-:W2:Y:S01]  /*148a0*/  MUFU.EX2 R177, R177 ;  /* 0x000000b100b17308 */ /* 0x000ea20000000800 */
[--C-:B------:R-:W-:Y:S02]  /*148b0*/  FFMA.FTZ R179, R188, c[0x0][0x2d0], -R153.reuse ;  /* 0x0000b400bcb37a23 */ /* 0x100fe40000010899 */
[C---:B------:R-:W-:Y:S01]  /*148c0*/  HMMA.16816.F32.BF16 R72, R136.reuse, R110, R72 ;  /* 0x0000006e8848723c */ /* 0x040fe20000041848 */
[----:B------:R-:W5:Y:S03]  /*148d0*/  LDSM.16.MT88.4 R108, [R165+0x4100] ;  /* 0x00410000a56c783b */ /* 0x000f660000004200 */
[C---:B------:R-:W-:Y:S02]  /*148e0*/  FMUL.FTZ R76, R132.reuse, R76 ;  /* 0x0000004c844c7220 */ /* 0x040fe40000410000 */
[----:B------:R-:W-:Y:S01]  /*148f0*/  FMUL.FTZ R77, R132, R77 ;  /* 0x0000004d844d7220 */ /* 0x000fe20000410000 */
[----:B------:R-:W-:Y:S01]  /*14900*/  MUFU.EX2 R178, R178 ;  /* 0x000000b200b27308 */ /* 0x000fe20000000800 */
[C---:B------:R-:W-:Y:S04]  /*14910*/  FMUL.FTZ R78, R3.reuse, R78 ;  /* 0x0000004e034e7220 */ /* 0x040fe80000410000 */
[----:B------:R-:W-:Y:S02]  /*14920*/  FMUL.FTZ R79, R3, R79 ;  /* 0x0000004f034f7220 */ /* 0x000fe40000410000 */
[--C-:B------:R-:W-:Y:S02]  /*14930*/  FFMA.FTZ R188, R219, c[0x0][0x2d0], -R148.reuse ;  /* 0x0000b400dbbc7a23 */ /* 0x100fe40000010894 */
[--C-:B------:R-:W-:Y:S01]  /*14940*/  FFMA.FTZ R219, R162, c[0x0][0x2d0], -R153.reuse ;  /* 0x0000b400a2db7a23 */ /* 0x100fe20000010899 */
[----:B------:R-:W3:Y:S01]  /*14950*/  MUFU.EX2 R179, R179 ;  /* 0x000000b300b37308 */ /* 0x000ee20000000800 */
[----:B------:R-:W-:Y:S01]  /*14960*/  LDSM.16.MT88.4 R160, [R164+0x5900] ;  /* 0x00590000a4a0783b */ /* 0x000fe20000004200 */
[C---:B-1----:R-:W-:Y:S03]  /*14970*/  HMMA.16816.F32.BF16 R76, R136.reuse, R100, R76 ;  /* 0x00000064884c723c */ /* 0x042fe6000004184c */
[C---:B------:R-:W-:Y:S02]  /*14980*/  FMUL.FTZ R80, R132.reuse, R80 ;  /* 0x0000005084507220 */ /* 0x040fe40000410000 */
[C---:B------:R-:W-:Y:S02]  /*14990*/  FMUL.FTZ R81, R132.reuse, R81 ;  /* 0x0000005184517220 */ /* 0x040fe40000410000 */
[C---:B------:R-:W-:Y:S01]  /*149a0*/  FMUL.FTZ R82, R3.reuse, R82 ;  /* 0x0000005203527220 */ /* 0x040fe20000410000 */
[----:B------:R-:W-:Y:S01]  /*149b0*/  MUFU.EX2 R188, R188 ;  /* 0x000000bc00bc7308 */ /* 0x000fe20000000800 */
[----:B------:R-:W-:Y:S03]  /*149c0*/  FMUL.FTZ R83, R3, R83 ;  /* 0x0000005303537220 */ /* 0x000fe60000410000 */
[--C-:B------:R-:W-:Y:S01]  /*149d0*/  FFMA.FTZ R189, R189, c[0x0][0x2d0], -R148.reuse ;  /* 0x0000b400bdbd7a23 */ /* 0x100fe20000010894 */
[----:B----4-:R-:W-:Y:S01]  /*149e0*/  F2FP.BF16.PACK_AB R100, R175, R174 ;  /* 0x000000aeaf64723e */ /* 0x010fe200000010ff */
[C---:B------:R-:W-:Y:S01]  /*149f0*/  FMUL.FTZ R88, R132.reuse, R88 ;  /* 0x0000005884587220 */ /* 0x040fe20000410000 */
[----:B--2---:R-:W-:Y:S01]  /*14a00*/  F2FP.BF16.PACK_AB R101, R177, R176 ;  /* 0x000000b0b165723e */ /* 0x004fe200000010ff */
[C---:B------:R-:W-:Y:S02]  /*14a10*/  HMMA.16816.F32.BF16 R80, R136.reuse, R102, R80 ;  /* 0x000000668850723c */ /* 0x040fe40000041850 */
[----:B------:R-:W1:Y:S01]  /*14a20*/  MUFU.EX2 R189, R189 ;  /* 0x000000bd00bd7308 */ /* 0x000e620000000800 */
[C---:B------:R-:W-:Y:S02]  /*14a30*/  FMUL.FTZ R89, R132.reuse, R89 ;  /* 0x0000005984597220 */ /* 0x040fe40000410000 */
[C---:B------:R-:W-:Y:S02]  /*14a40*/  FMUL.FTZ R90, R3.reuse, R90 ;  /* 0x0000005a035a7220 */ /* 0x040fe40000410000 */
[----:B------:R-:W-:Y:S01]  /*14a50*/  FMUL.FTZ R91, R3, R91 ;  /* 0x0000005b035b7220 */ /* 0x000fe20000410000 */
[C---:B---3--:R-:W-:Y:S04]  /*14a60*/  HMMA.16816.F32.BF16 R84, R136.reuse, R104, R84 ;  /* 0x000000688854723c */ /* 0x048fe80000041854 */
[C---:B------:R-:W-:Y:S01]  /*14a70*/  FMUL.FTZ R92, R132.reuse, R92 ;  /* 0x0000005c845c7220 */ /* 0x040fe20000410000 */
[----:B------:R-:W-:Y:S01]  /*14a80*/  F2FP.BF16.PACK_AB R102, R179, R178 ;  /* 0x000000b2b366723e */ /* 0x000fe200000010ff */
[C---:B------:R-:W-:Y:S01]  /*14a90*/  FMUL.FTZ R93, R132.reuse, R93 ;  /* 0x0000005d845d7220 */ /* 0x040fe20000410000 */
[----:B------:R-:W-:Y:S01]  /*14aa0*/  MUFU.EX2 R219, R219 ;  /* 0x000000db00db7308 */ /* 0x000fe20000000800 */
[C---:B------:R-:W-:Y:S01]  /*14ab0*/  HMMA.16816.F32.BF16 R88, R136.reuse, R106, R88 ;  /* 0x0000006a8858723c */ /* 0x040fe20000041858 */
[----:B------:R-:W2:Y:S03]  /*14ac0*/  LDSM.16.MT88.4 R104, [R164+0x900] ;  /* 0x00090000a468783b */ /* 0x000ea60000004200 */
[C---:B------:R-:W-:Y:S02]  /*14ad0*/  FMUL.FTZ R94, R3.reuse, R94 ;  /* 0x0000005e035e7220 */ /* 0x040fe40000410000 */
[C---:B------:R-:W-:Y:S02]  /*14ae0*/  FMUL.FTZ R95, R3.reuse, R95 ;  /* 0x0000005f035f7220 */ /* 0x040fe40000410000 */
[C---:B------:R-:W-:Y:S04]  /*14af0*/  FMUL.FTZ R96, R132.reuse, R96 ;  /* 0x0000006084607220 */ /* 0x040fe80000410000 */
[----:B------:R-:W-:Y:S01]  /*14b00*/  FMUL.FTZ R97, R132, R97 ;  /* 0x0000006184617220 */ /* 0x000fe20000410000 */
[C---:B-----5:R-:W-:Y:S03]  /*14b10*/  HMMA.16816.F32.BF16 R92, R136.reuse, R108, R92 ;  /* 0x0000006c885c723c */ /* 0x060fe6000004185c */
[----:B------:R-:W-:Y:S01]  /*14b20*/  FMUL.FTZ R98, R3, R98 ;  /* 0x0000006203627220 */ /* 0x000fe20000410000 */
[----:B-1----:R-:W-:Y:S01]  /*14b30*/  F2FP.BF16.PACK_AB R103, R189, R188 ;  /* 0x000000bcbd67723e */ /* 0x002fe200000010ff */
[----:B------:R-:W-:Y:S02]  /*14b40*/  FMUL.FTZ R99, R3, R99 ;  /* 0x0000006303637220 */ /* 0x000fe40000410000 */
[--C-:B------:R-:W-:Y:S02]  /*14b50*/  FFMA.FTZ R218, R218, c[0x0][0x2d0], -R153.reuse ;  /* 0x0000b400dada7a23 */ /* 0x100fe40000010899 */
[----:B------:R-:W-:Y:S03]  /*14b60*/  FFMA.FTZ R153, R150, c[0x0][0x2d0], -R153 ;  /* 0x0000b40096997a23 */ /* 0x000fe60000010899 */
[----:B------:R-:W-:Y:S01]  /*14b70*/  HMMA.16816.F32.BF16 R96, R136, R110, R96 ;  /* 0x0000006e8860723c */ /* 0x000fe20000041860 */
[----:B------:R-:W1:Y:S01]  /*14b80*/  LDSM.16.MT88.4 R108, [R165+0x2900] ;  /* 0x00290000a56c783b */ /* 0x000e620000004200 */
[----:B------:R3:W4:Y:S01]  /*14b90*/  MUFU.EX2 R230, R153 ;  /* 0x0000009900e67308 */ /* 0x0007220000000800 */
[--C-:B------:R-:W-:Y:S02]  /*14ba0*/  FFMA.FTZ R217, R217, c[0x0][0x2d0], -R148.reuse ;  /* 0x0000b400d9d97a23 */ /* 0x100fe40000010894 */
[----:B------:R-:W-:Y:S02]  /*14bb0*/  FFMA.FTZ R148, R149, c[0x0][0x2d0], -R148 ;  /* 0x0000b40095947a23 */ /* 0x000fe40000010894 */
[----:B------:R-:W-:Y:S01]  /*14bc0*/  F2FP.BF16.PACK_AB R136, R226, R225 ;  /* 0x000000e1e288723e */ /* 0x000fe200000010ff */
[C---:B------:R-:W-:Y:S04]  /*14bd0*/  HMMA.16816.F32.BF16 R4, R100.reuse, R112, R4 ;  /* 0x000000706404723c */ /* 0x040fe80000041804 */
[----:B------:R-:W5:Y:S01]  /*14be0*/  MUFU.EX2 R232, R148 ;  /* 0x0000009400e87308 */ /* 0x000f620000000800 */
[----:B------:R-:W-:Y:S01]  /*14bf0*/  F2FP.BF16.PACK_AB R137, R228, R227 ;  /* 0x000000e3e489723e */ /* 0x000fe200000010ff */
[----:B------:R-:W-:Y:S02]  /*14c00*/  FFMA.FTZ R173, R132, R201, R173 ;  /* 0x000000c984ad7223 */ /* 0x000fe400000100ad */
[C---:B------:R-:W-:Y:S01]  /*14c10*/  HMMA.16816.F32.BF16 R8, R100.reuse, R114, R8 ;  /* 0x000000726408723c */ /* 0x040fe20000041808 */
[----:B------:R-:W-:Y:S03]  /*14c20*/  LDSM.16.MT88.4 R112, [R164+0x4900] ;  /* 0x00490000a470783b */ /* 0x000fe60000004200 */
[----:B------:R-:W-:Y:S02]  /*14c30*/  FFMA.FTZ R169, R3, R206, R169 ;  /* 0x000000ce03a97223 */ /* 0x000fe400000100a9 */
[----:B------:R-:W1:Y:S01]  /*14c40*/  MUFU.EX2 R218, R218 ;  /* 0x000000da00da7308 */ /* 0x000e620000000800 */
[----:B------:R-:W-:Y:S01]  /*14c50*/  FADD.FTZ R172, R172, R173 ;  /* 0x000000adacac7221 */ /* 0x000fe20000010000 */
[C---:B--2---:R-:W-:Y:S01]  /*14c60*/  HMMA.16816.F32.BF16 R12, R100.reuse, R104, R12 ;  /* 0x00000068640c723c */ /* 0x044fe2000004180c */
[----:B---3--:R-:W-:Y:S03]  /*14c70*/  LDSM.16.MT88.4 R152, [R165+0x3900] ;  /* 0x00390000a598783b */ /* 0x008fe60000004200 */
[----:B----4-:R-:W-:Y:S01]  /*14c80*/  F2FP.BF16.PACK_AB R138, R230, R229 ;  /* 0x000000e5e68a723e */ /* 0x010fe200000010ff */
[----:B------:R-:W-:Y:S02]  /*14c90*/  FADD.FTZ R168, R168, R169 ;  /* 0x000000a9a8a87221 */ /* 0x000fe40000010000 */
[----:B------:R-:W-:Y:S01]  /*14ca0*/  FADD.FTZ R3, R171, R172 ;  /* 0x000000acab037221 */ /* 0x000fe20000010000 */
[C---:B------:R-:W-:Y:S01]  /*14cb0*/  HMMA.16816.F32.BF16 R16, R100.reuse, R106, R16 ;  /* 0x0000006a6410723c */ /* 0x040fe20000041810 */
[----:B------:R-:W2:Y:S01]  /*14cc0*/  MUFU.EX2 R217, R217 ;  /* 0x000000d900d97308 */ /* 0x000ea20000000800 */
[----:B------:R-:W3:Y:S02]  /*14cd0*/  LDSM.16.MT88.4 R104, [R135+UR4+0x4900] ;  /* 0x004900048768783b */ /* 0x000ee40008004200 */
[----:B-----5:R-:W-:Y:S01]  /*14ce0*/  F2FP.BF16.PACK_AB R139, R232, R231 ;  /* 0x000000e7e88b723e */ /* 0x020fe200000010ff */
[----:B------:R-:W-:Y:S03]  /*14cf0*/  FADD.FTZ R3, R170, R3 ;  /* 0x00000003aa037221 */ /* 0x000fe60000010000 */
[C---:B------:R-:W-:Y:S02]  /*14d00*/  HMMA.16816.F32.BF16 R20, R100.reuse, R116, R20 ;  /* 0x000000746414723c */ /* 0x040fe40000041814 */
[----:B------:R-:W-:Y:S02]  /*14d10*/  LDSM.16.MT88.4 R148, [R134+UR4+0x3900] ;  /* 0x003900048694783b */ /* 0x000fe40008004200 */
[----:B------:R-:W-:Y:S04]  /*14d20*/  FADD.FTZ R174, R174, R3 ;  /* 0x00000003aeae7221 */ /* 0x000fe80000010000 */
[C---:B------:R-:W-:Y:S02]  /*14d30*/  HMMA.16816.F32.BF16 R24, R100.reuse, R118, R24 ;  /* 0x000000766418723c */ /* 0x040fe40000041818 */
[----:B------:R-:W-:Y:S02]  /*14d40*/  LDSM.16.MT88.4 R116, [R165+0x4900] ;  /* 0x00490000a574783b */ /* 0x000fe40000004200 */
[----:B------:R-:W-:Y:S04]  /*14d50*/  FADD.FTZ R175, R175, R174 ;  /* 0x000000aeafaf7221 */ /* 0x000fe80000010000 */
[C---:B------:R-:W-:Y:S04]  /*14d60*/  HMMA.16816.F32.BF16 R28, R100.reuse, R120, R28 ;  /* 0x00000078641c723c */ /* 0x040fe8000004181c */
[----:B------:R-:W-:Y:S04]  /*14d70*/  FADD.FTZ R178, R178, R175 ;  /* 0x000000afb2b27221 */ /* 0x000fe80000010000 */
[C---:B------:R-:W-:Y:S01]  /*14d80*/  HMMA.16816.F32.BF16 R32, R100.reuse, R122, R32 ;  /* 0x0000007a6420723c */ /* 0x040fe20000041820 */
[----:B------:R-:W-:Y:S03]  /*14d90*/  LDSM.16.MT88.4 R120, [R164+0x1100] ;  /* 0x00110000a478783b */ /* 0x000fe60000004200 */
[----:B------:R-:W-:Y:S04]  /*14da0*/  FADD.FTZ R179, R179, R178 ;  /* 0x000000b2b3b37221 */ /* 0x000fe80000010000 */
        /* <DEDUP_REMOVED lines=8> */
[C---:B-1----:R-:W-:Y:S08]  /*14e30*/  HMMA.16816.F32.BF16 R60, R100.reuse, R108, R60 ;  /* 0x0000006c643c723c */ /* 0x042ff0000004183c */
[C---:B------:R-:W-:Y:S01]  /*14e40*/  HMMA.16816.F32.BF16 R64, R100.reuse, R110, R64 ;  /* 0x0000006e6440723c */ /* 0x040fe20000041840 */
[----:B------:R-:W1:Y:S07]  /*14e50*/  LDSM.16.MT88.4 R108, [R134+UR4+0x4900] ;  /* 0x00490004866c783b */ /* 0x000e6e0008004200 */
[C---:B---3--:R-:W-:Y:S08]  /*14e60*/  HMMA.16816.F32.BF16 R68, R100.reuse, R104, R68 ;  /* 0x000000686444723c */ /* 0x048ff00000041844 */
[C---:B------:R-:W-:Y:S01]  /*14e70*/  HMMA.16816.F32.BF16 R72, R100.reuse, R106, R72 ;  /* 0x0000006a6448723c */ /* 0x040fe20000041848 */
[----:B------:R-:W3:Y:S07]  /*14e80*/  LDSM.16.MT88.4 R104, [R135+UR4+0x1100] ;  /* 0x001100048768783b */ /* 0x000eee0008004200 */
[C---:B------:R-:W-:Y:S08]  /*14e90*/  HMMA.16816.F32.BF16 R76, R100.reuse, R112, R76 ;  /* 0x00000070644c723c */ /* 0x040ff0000004184c */
[C---:B------:R-:W-:Y:S01]  /*14ea0*/  HMMA.16816.F32.BF16 R80, R100.reuse, R114, R80 ;  /* 0x000000726450723c */ /* 0x040fe20000041850 */
[----:B------:R-:W4:Y:S07]  /*14eb0*/  LDSM.16.MT88.4 R112, [R134+UR4+0x1100] ;  /* 0x001100048670783b */ /* 0x000f2e0008004200 */
[C---:B-1----:R-:W-:Y:S08]  /*14ec0*/  HMMA.16816.F32.BF16 R84, R100.reuse, R108, R84 ;  /* 0x0000006c6454723c */ /* 0x042ff00000041854 */
[C---:B------:R-:W-:Y:S01]  /*14ed0*/  HMMA.16816.F32.BF16 R88, R100.reuse, R110, R88 ;  /* 0x0000006e6458723c */ /* 0x040fe20000041858 */
[----:B------:R-:W1:Y:S07]  /*14ee0*/  LDSM.16.MT88.4 R108, [R135+UR4+0x3100] ;  /* 0x00310004876c783b */ /* 0x000e6e0008004200 */
[C---:B------:R-:W-:Y:S08]  /*14ef0*/  HMMA.16816.F32.BF16 R92, R100.reuse, R116, R92 ;  /* 0x00000074645c723c */ /* 0x040ff0000004185c */
[----:B------:R-:W-:Y:S01]  /*14f00*/  HMMA.16816.F32.BF16 R96, R100, R118, R96 ;  /* 0x000000766460723c */ /* 0x000fe20000041860 */
[----:B------:R-:W5:Y:S06]  /*14f10*/  LDSM.16.MT88.4 R116, [R164+0x3100] ;  /* 0x00310000a474783b */ /* 0x000f6c0000004200 */
[----:B------:R-:W-:Y:S01]  /*14f20*/  F2FP.BF16.PACK_AB R100, R219, R218 ;  /* 0x000000dadb64723e */ /* 0x000fe200000010ff */
[----:B------:R-:W-:Y:S01]  /*14f30*/  FADD.FTZ R218, R218, R179 ;  /* 0x000000b3dada7221 */ /* 0x000fe20000010000 */
[----:B--2---:R-:W-:Y:S03]  /*14f40*/  F2FP.BF16.PACK_AB R101, R220, R217 ;  /* 0x000000d9dc65723e */ /* 0x004fe600000010ff */
[----:B------:R-:W-:Y:S02]  /*14f50*/  F2FP.BF16.PACK_AB R102, R222, R221 ;  /* 0x000000ddde66723e */ /* 0x000fe400000010ff */
[----:B------:R-:W-:Y:S07]  /*14f60*/  F2FP.BF16.PACK_AB R103, R224, R223 ;  /* 0x000000dfe067723e */ /* 0x000fee00000010ff */
[C---:B---3--:R-:W-:Y:S08]  /*14f70*/  HMMA.16816.F32.BF16 R4, R100.reuse, R104, R4 ;  /* 0x000000686404723c */ /* 0x048ff00000041804 */
[C---:B------:R-:W-:Y:S01]  /*14f80*/  HMMA.16816.F32.BF16 R8, R100.reuse, R106, R8 ;  /* 0x0000006a6408723c */ /* 0x040fe20000041808 */
[----:B------:R-:W2:Y:S07]  /*14f90*/  LDSM.16.MT88.4 R104, [R134+UR4+0x3100] ;  /* 0x003100048668783b */ /* 0x000eae0008004200 */
[C---:B------:R-:W-:Y:S08]  /*14fa0*/  HMMA.16816.F32.BF16 R12, R100.reuse, R120, R12 ;  /* 0x00000078640c723c */ /* 0x040ff0000004180c */
[C---:B------:R-:W-:Y:S01]  /*14fb0*/  HMMA.16816.F32.BF16 R16, R100.reuse, R122, R16 ;  /* 0x0000007a6410723c */ /* 0x040fe20000041810 */
[----:B------:R-:W-:Y:S07]  /*14fc0*/  LDSM.16.MT88.4 R120, [R165+0x1900] ;  /* 0x00190000a578783b */ /* 0x000fee0000004200 */
[C---:B----4-:R-:W-:Y:S08]  /*14fd0*/  HMMA.16816.F32.BF16 R20, R100.reuse, R112, R20 ;  /* 0x000000706414723c */ /* 0x050ff00000041814 */
[C---:B------:R-:W-:Y:S01]  /*14fe0*/  HMMA.16816.F32.BF16 R24, R100.reuse, R114, R24 ;  /* 0x000000726418723c */ /* 0x040fe20000041818 */
[----:B------:R-:W3:Y:S07]  /*14ff0*/  LDSM.16.MT88.4 R112, [R165+0x3100] ;  /* 0x00310000a570783b */ /* 0x000eee0000004200 */
[C---:B------:R-:W-:Y:S08]  /*15000*/  HMMA.16816.F32.BF16 R28, R100.reuse, R124, R28 ;  /* 0x0000007c641c723c */ /* 0x040ff0000004181c */
[C---:B------:R-:W-:Y:S01]  /*15010*/  HMMA.16816.F32.BF16 R32, R100.reuse, R126, R32 ;  /* 0x0000007e6420723c */ /* 0x040fe20000041820 */
[----:B------:R-:W-:Y:S07]  /*15020*/  LDSM.16.MT88.4 R124, [R135+UR4+0x1900] ;  /* 0x00190004877c783b */ /* 0x000fee0008004200 */
        /* <DEDUP_REMOVED lines=12> */
[C---:B-1----:R-:W-:Y:S08]  /*150f0*/  HMMA.16816.F32.BF16 R68, R100.reuse, R108, R68 ;  /* 0x0000006c6444723c */ /* 0x042ff00000041844 */
[C---:B------:R-:W-:Y:S01]  /*15100*/  HMMA.16816.F32.BF16 R72, R100.reuse, R110, R72 ;  /* 0x0000006e6448723c */ /* 0x040fe20000041848 */
[----:B------:R-:W1:Y:S07]  /*15110*/  LDSM.16.MT88.4 R108, [R164+0x1900] ;  /* 0x00190000a46c783b */ /* 0x000e6e0000004200 */
[C---:B----4-:R-:W-:Y:S08]  /*15120*/  HMMA.16816.F32.BF16 R76, R100.reuse, R116, R76 ;  /* 0x00000074644c723c */ /* 0x050ff0000004184c */
[C---:B------:R-:W-:Y:S01]  /*15130*/  HMMA.16816.F32.BF16 R80, R100.reuse, R118, R80 ;  /* 0x000000766450723c */ /* 0x040fe20000041850 */
[----:B------:R-:W4:Y:S07]  /*15140*/  LDSM.16.MT88.4 R116, [R134+UR4+0x1900] ;  /* 0x001900048674783b */ /* 0x000f2e0008004200 */
[C---:B--2---:R-:W-:Y:S08]  /*15150*/  HMMA.16816.F32.BF16 R84, R100.reuse, R104, R84 ;  /* 0x000000686454723c */ /* 0x044ff00000041854 */
[C---:B------:R-:W-:Y:S08]  /*15160*/  HMMA.16816.F32.BF16 R88, R100.reuse, R106, R88 ;  /* 0x0000006a6458723c */ /* 0x040ff00000041858 */
[C---:B---3--:R-:W-:Y:S08]  /*15170*/  HMMA.16816.F32.BF16 R92, R100.reuse, R112, R92 ;  /* 0x00000070645c723c */ /* 0x048ff0000004185c */
[----:B------:R-:W-:Y:S08]  /*15180*/  HMMA.16816.F32.BF16 R96, R100, R114, R96 ;  /* 0x000000726460723c */ /* 0x000ff00000041860 */
[C---:B------:R-:W-:Y:S08]  /*15190*/  HMMA.16816.F32.BF16 R128, R136.reuse, R124, R4 ;  /* 0x0000007c8880723c */ /* 0x040ff00000041804 */
[C---:B------:R-:W-:Y:S08]  /*151a0*/  HMMA.16816.F32.BF16 R124, R136.reuse, R126, R8 ;  /* 0x0000007e887c723c */ /* 0x040ff00000041808 */
[C---:B-1----:R-:W-:Y:S08]  /*151b0*/  HMMA.16816.F32.BF16 R100, R136.reuse, R108, R12 ;  /* 0x0000006c8864723c */ /* 0x042ff0000004180c */
[C---:B------:R-:W-:Y:S08]  /*151c0*/  HMMA.16816.F32.BF16 R104, R136.reuse, R110, R16 ;  /* 0x0000006e8868723c */ /* 0x040ff00000041810 */
[C---:B----4-:R-:W-:Y:S01]  /*151d0*/  HMMA.16816.F32.BF16 R108, R136.reuse, R116, R20 ;  /* 0x00000074886c723c */ /* 0x050fe20000041814 */
[----:B------:R-:W1:Y:S07]  /*151e0*/  LDSM.16.MT88.4 R20, [R134+UR4+0x5900] ;  /* 0x005900048614783b */ /* 0x000e6e0008004200 */
[C---:B------:R-:W-:Y:S01]  /*151f0*/  HMMA.16816.F32.BF16 R112, R136.reuse, R118, R24 ;  /* 0x000000768870723c */ /* 0x040fe20000041818 */
[----:B------:R-:W2:Y:S07]  /*15200*/  LDSM.16.MT88.4 R24, [R165+0x5900] ;  /* 0x00590000a518783b */ /* 0x000eae0000004200 */
        /* <DEDUP_REMOVED lines=34> */
[----:B------:R-:W-:Y:S02]  /*15430*/  FADD.FTZ R228, R228, R227 ;  /* 0x000000e3e4e47221 */ /* 0x000fe40000010000 */
[----:B------:R-:W-:Y:S02]  /*15440*/  FADD.FTZ R201, R229, R226 ;  /* 0x000000e2e5c97221 */ /* 0x000fe40000010000 */
[----:B------:R-:W-:Y:S02]  /*15450*/  FADD.FTZ R231, R231, R228 ;  /* 0x000000e4e7e77221 */ /* 0x000fe40000010000 */
[----:B------:R-:W-:Y:S02]  /*15460*/  FADD.FTZ R201, R230, R201 ;  /* 0x000000c9e6c97221 */ /* 0x000fe40000010000 */
[----:B------:R-:W-:Y:S01]  /*15470*/  FADD.FTZ R206, R232, R231 ;  /* 0x000000e7e8ce7221 */ /* 0x000fe20000010000 */
[----:B------:R-:W-:-:S05]  /*15480*/  @!P0 BRA `(.L_x_1673) ;  /* 0x0000045000008947 */ /* 0x000fca0003800000 */
[----:B------:R-:W-:Y:S01]  /*15490*/  ISETP.NE.AND P2, PT, R195, 0x1, PT ;  /* 0x00000001c300780c */ /* 0x000fe20003f45270 */
[----:B------:R-:W-:Y:S01]  /*154a0*/  USHF.L.U32 UR4, UR13, 0x6, URZ ;  /* 0x000000060d047899 */ /* 0x000fe2000800063f */
[----:B------:R-:W-:Y:S01]  /*154b0*/  IADD3 R9, -R210, 0x10, RZ ;  /* 0x00000010d2097810 */ /* 0x000fe20007ffe1ff */
[----:B------:R-:W-:Y:S03]  /*154c0*/  IMAD.MOV.U32 R197, RZ, RZ, RZ ;  /* 0x000000ffffc57224 */ /* 0x000fe600078e00ff */
[----:B------:R-:W-:Y:S01]  /*154d0*/  LOP3.LUT R9, R9, 0xf, RZ, 0xc0, !PT ;  /* 0x0000000f09097812 */ /* 0x000fe200078ec0ff */
[----:B------:R-:W-:Y:S05]  /*154e0*/  IMAD.U32 R3, RZ, RZ, UR4 ;  /* 0x00000004ff037e24 */ /* 0x000fea000f8e00ff */
[----:B------:R-:W-:Y:S04]  /*154f0*/  IADD3 R3, R200, UR8, R3 ;  /* 0x00000008c8037c10 */ /* 0x000fe8000fffe003 */
[----:B------:R-:W-:Y:S05]  /*15500*/  IADD3 R198, R3, -0x80, RZ ;  /* 0xffffff8003c67810 */ /* 0x000fea0007ffe0ff */
[----:B------:R-:W-:Y:S04]  /*15510*/  @P2 IMAD.HI.U32 R4, R198, c[0x0][0x2bc], RZ ;  /* 0x0000af00c6042a27 */ /* 0x000fe800078e00ff */
[----:B------:R-:W-:Y:S01]  /*15520*/  IMAD.MOV.U32 R3, RZ, RZ, R198 ;  /* 0x000000ffff037224 */ /* 0x000fe200078e00c6 */
        /* <DEDUP_REMOVED lines=9> */
[----:B------:R1:W2:Y:S04]  /*155c0*/  @!P3 LDG.E R197, [R6.64] ;  /* 0x0000000a06c5b981 */ /* 0x0002a8000c1e1900 */
[----:B------:R-:W-:Y:S04]  /*155d0*/  IMAD R3, R3, c[0x0][0x1e0], RZ ;  /* 0x0000780003037a24 */ /* 0x000fe800078e02ff */
[----:B------:R-:W-:Y:S04]  /*155e0*/  IMAD R3, R198, c[0x0][0x1e4], R3 ;  /* 0x00007900c6037a24 */ /* 0x000fe800078e0203 */
[----:B------:R-:W-:Y:S01]  /*155f0*/  IMAD.IADD R5, R5, 0x1, R3 ;  /* 0x0000000105057824 */ /* 0x000fe200078e0203 */
[----:B-1----:R-:W-:Y:S02]  /*15600*/  SHF.L.U64.HI R7, R212, 0x1, R209 ;  /* 0x00000001d4077819 */ /* 0x002fe400000102d1 */
[----:B--2---:R-:W-:Y:S01]  /*15610*/  SHF.R.S32.HI R8, RZ, 0x1f, R197 ;  /* 0x0000001fff087819 */ /* 0x004fe200000114c5 */
[C---:B------:R-:W-:Y:S04]  /*15620*/  IMAD.WIDE.U32 R4, R197.reuse, c[0x0][0x1f0], R4 ;  /* 0x00007c00c5047a25 */ /* 0x040fe800078e0004 */
[----:B------:R-:W-:Y:S01]  /*15630*/  IMAD R8, R8, c[0x0][0x1f0], RZ ;  /* 0x00007c0008087a24 */ /* 0x000fe200078e02ff */
[----:B------:R-:W-:Y:S03]  /*15640*/  IADD3 R4, P0, R202, R4, RZ ;  /* 0x00000004ca047210 */ /* 0x000fe60007f1e0ff */
[----:B------:R-:W-:Y:S05]  /*15650*/  IMAD R8, R197, c[0x0][0x1f4], R8 ;  /* 0x00007d00c5087a24 */ /* 0x000fea00078e0208 */
[----:B------:R-:W-:Y:S01]  /*15660*/  IADD3.X R3, R193, R5, R8, P0, !PT ;  /* 0x00000005c1037210 */ /* 0x000fe200007fe408 */
[----:B------:R-:W-:Y:S01]  /*15670*/  IMAD.SHL.U32 R5, R212, 0x2, RZ ;  /* 0x00000002d4057824 */ /* 0x000fe200078e00ff */
[C---:B------:R-:W-:Y:S02]  /*15680*/  LEA R6, P0, R4.reuse, c[0x0][0x1c8], 0x1 ;  /* 0x0000720004067a11 */ /* 0x040fe400078008ff */
[----:B------:R-:W-:Y:S02]  /*15690*/  SEL R8, RZ, 0x10, P5 ;  /* 0x00000010ff087807 */ /* 0x000fe40002800000 */
[----:B------:R-:W-:Y:S01]  /*156a0*/  LEA.HI.X R14, R4, c[0x0][0x1cc], R3, 0x1, P0 ;  /* 0x00007300040e7a11 */ /* 0x000fe200000f0c03 */
[----:B------:R-:W1:Y:S01]  /*156b0*/  SHFL.IDX PT, R10, R6, 0x1, 0x181f ;  /* 0x00381f00060a7f89 */ /* 0x000e6200000e0000 */
[----:B------:R-:W-:Y:S01]  /*156c0*/  ISETP.NE.U32.AND P2, PT, R8, RZ, PT ;  /* 0x000000ff0800720c */ /* 0x000fe20003f45070 */
[----:B------:R-:W-:Y:S01]  /*156d0*/  IMAD.SHL.U32 R4, R208, 0x2, RZ ;  /* 0x00000002d0047824 */ /* 0x000fe200078e00ff */
[----:B------:R-:W-:Y:S01]  /*156e0*/  SEL R3, RZ, 0x10, P4 ;  /* 0x00000010ff037807 */ /* 0x000fe20002000000 */
[----:B------:R-:W2:Y:S01]  /*156f0*/  SHFL.IDX PT, R13, R14, 0x1, 0x181f ;  /* 0x00381f000e0d7f89 */ /* 0x000ea200000e0000 */
[----:B------:R-:W-:Y:S02]  /*15700*/  IADD3 R16, -R8, 0x10, RZ ;  /* 0x0000001008107810 */ /* 0x000fe40007ffe1ff */
[----:B------:R-:W-:Y:S01]  /*15710*/  IADD3 R11, -R3, 0x10, RZ ;  /* 0x00000010030b7810 */ /* 0x000fe20007ffe1ff */
[----:B------:R3:W4:Y:S01]  /*15720*/  SHFL.IDX PT, R12, R6, RZ, 0x181f ;  /* 0x00181fff060c7589 */ /* 0x00072200000e0000 */
[----:B------:R-:W-:Y:S02]  /*15730*/  LOP3.LUT R16, R16, 0xf, RZ, 0xc0, !PT ;  /* 0x0000000f10107812 */ /* 0x000fe400078ec0ff */
[----:B------:R-:W-:Y:S01]  /*15740*/  LOP3.LUT R11, R11, 0xf, RZ, 0xc0, !PT ;  /* 0x0000000f0b0b7812 */ /* 0x000fe200078ec0ff */
[----:B------:R-:W5:Y:S01]  /*15750*/  SHFL.IDX PT, R15, R14, RZ, 0x181f ;  /* 0x00181fff0e0f7589 */ /* 0x000f6200000e0000 */
[-C--:B-1----:R-:W-:Y:S04]  /*15760*/  IADD3 R16, P1, P0, R16, R10.reuse, R5 ;  /* 0x0000000a10107210 */ /* 0x082fe8000783e005 */
[-C--:B--2---:R-:W-:Y:S02]  /*15770*/  IADD3.X R17, RZ, R13.reuse, R7, P1, P0 ;  /* 0x0000000dff117210 */ /* 0x084fe40000fe0407 */
[-C--:B------:R-:W-:Y:S02]  /*15780*/  IADD3 R18, P1, P0, R11, R10.reuse, R4 ;  /* 0x0000000a0b127210 */ /* 0x080fe4000783e004 */
[----:B---3--:R-:W-:Y:S04]  /*15790*/  SHF.L.U64.HI R6, R208, 0x1, R211 ;  /* 0x00000001d0067819 */ /* 0x008fe800000102d3 */
[-C--:B------:R-:W-:Y:S02]  /*157a0*/  IADD3.X R19, RZ, R13.reuse, R6, P1, P0 ;  /* 0x0000000dff137210 */ /* 0x080fe40000fe0406 */
[----:B------:R-:W-:Y:S01]  /*157b0*/  IADD3 R20, P1, P0, R9, R10, R215 ;  /* 0x0000000a09147210 */ /* 0x000fe2000783e0d7 */
[----:B------:R-:W-:Y:S03]  /*157c0*/  IMAD.U32 R10, RZ, RZ, UR6 ;  /* 0x00000006ff0a7e24 */ /* 0x000fe6000f8e00ff */
[----:B------:R-:W-:Y:S01]  /*157d0*/  IADD3.X R21, RZ, R13, R216, P1, P0 ;  /* 0x0000000dff157210 */ /* 0x000fe20000fe04d8 */
[----:B------:R-:W-:Y:S01]  /*157e0*/  IMAD R10, R10, 0x3000, R199 ;  /* 0x000030000a0a7824 */ /* 0x000fe200078e02c7 */
[C---:B----4-:R-:W-:Y:S02]  /*157f0*/  IADD3 R22, P1, R12.reuse, R5, RZ ;  /* 0x000000050c167210 */ /* 0x050fe40007f3e0ff */
[----:B------:R-:W-:Y:S01]  /*15800*/  IADD3 R24, P0, R12, R4, RZ ;  /* 0x000000040c187210 */ /* 0x000fe20007f1e0ff */
[----:B------:R-:W-:Y:S02]  /*15810*/  IMAD.SHL.U32 R5, R10, 0x2, RZ ;  /* 0x000000020a057824 */ /* 0x000fe400078e00ff */
        /* <DEDUP_REMOVED lines=12> */
.L_x_1673:
        /* <DEDUP_REMOVED lines=11> */
.L_x_1671:
[----:B------:R-:W-:-:S13]  /*15990*/  ISETP.LE.AND P0, PT, RZ, UR13, PT ;  /* 0x0000000dff007c0c */ /* 0x000fda000bf03270 */
[----:B------:R-:W-:Y:S05]  /*159a0*/  @!P0 BRA `(.L_x_1675) ;  /* 0x00002bb000008947 */ /* 0x000fea0003800000 */
[----:B------:R-:W2:Y:S01]  /*159b0*/  S2R R4, SR_TID.X ;  /* 0x0000000000047919 */ /* 0x000ea20000002100 */
[----:B------:R-:W-:Y:S01]  /*159c0*/  IMAD.MOV.U32 R188, RZ, RZ, 0x40 ;  /* 0x00000040ffbc7424 */ /* 0x000fe200078e00ff */
[C---:B------:R-:W-:Y:S01]  /*159d0*/  SHF.L.U64.HI R209, R212.reuse, 0x1, R209 ;  /* 0x00000001d4d17819 */ /* 0x040fe200000102d1 */
[----:B------:R-:W-:Y:S01]  /*159e0*/  IMAD.SHL.U32 R212, R212, 0x2, RZ ;  /* 0x00000002d4d47824 */ /* 0x000fe200078e00ff */
[C---:B------:R-:W-:Y:S01]  /*159f0*/  SHF.L.U64.HI R211, R208.reuse, 0x1, R211 ;  /* 0x00000001d0d37819 */ /* 0x040fe200000102d3 */
[----:B------:R-:W-:Y:S02]  /*15a00*/  IMAD.SHL.U32 R208, R208, 0x2, RZ ;  /* 0x00000002d0d07824 */ /* 0x000fe400078e00ff */
[----:B------:R-:W-:Y:S02]  /*15a10*/  IMAD.MOV.U32 R133, RZ, RZ, R2 ;  /* 0x000000ffff857224 */ /* 0x000fe400078e0002 */
[----:B------:R-:W-:Y:S01]  /*15a20*/  IMAD.IADD R186, R184, 0x1, R183 ;  /* 0x00000001b8ba7824 */ /* 0x000fe200078e02b7 */
[----:B-12---:R-:W-:-:S04]  /*15a30*/  SHF.R.S32.HI R3, RZ, 0x1f, R4 ;  /* 0x0000001fff037819 */ /* 0x006fc80000011404 */
[----:B------:R-:W-:-:S04]  /*15a40*/  LEA.HI R3, R3, R4, RZ, 0x3 ;  /* 0x0000000403037211 */ /* 0x000fc800078f18ff */
[----:B------:R-:W-:-:S05]  /*15a50*/  LOP3.LUT R3, R3, 0xfffffff8, RZ, 0xc0, !PT ;  /* 0xfffffff803037812 */ /* 0x000fca00078ec0ff */
[----:B------:R-:W-:Y:S01]  /*15a60*/  IMAD.IADD R3, R4, 0x1, -R3 ;  /* 0x0000000104037824 */ /* 0x000fe200078e0a03 */
[----:B------:R-:W-:-:S04]  /*15a70*/  SHF.R.S32.HI R4, RZ, 0x1f, R207 ;  /* 0x0000001fff047819 */ /* 0x000fc800000114cf */
[----:B------:R-:W-:Y:S01]  /*15a80*/  LOP3.LUT P0, RZ, R3, 0x4, RZ, 0xc0, !PT ;  /* 0x0000000403ff7812 */ /* 0x000fe2000780c0ff */
[----:B------:R-:W-:Y:S01]  /*15a90*/  IMAD.MOV.U32 R3, RZ, RZ, R0 ;  /* 0x000000ffff037224 */ /* 0x000fe200078e0000 */
[C---:B------:R-:W-:Y:S01]  /*15aa0*/  SHF.L.U64.HI R189, R207.reuse, 0x1, R4 ;  /* 0x00000001cfbd7819 */ /* 0x040fe20000010204 */
[----:B------:R-:W-:Y:S01]  /*15ab0*/  IMAD.SHL.U32 R207, R207, 0x2, RZ ;  /* 0x00000002cfcf7824 */ /* 0x000fe200078e00ff */
[----:B------:R-:W-:Y:S02]  /*15ac0*/  SEL R188, R188, 0xffffffc0, !P0 ;  /* 0xffffffc0bcbc7807 */ /* 0x000fe40004000000 */
.L_x_1678:
        /* <DEDUP_REMOVED lines=18> */
[C---:B------:R-:W-:Y:S01]  /*15bf0*/  IMAD.WIDE.U32 R8, R198.reuse, c[0x0][0x208], RZ ;  /* 0x00008200c6087a25 */ /* 0x040fe200078e00ff */
[----:B------:R-:W-:Y:S03]  /*15c00*/  SHF.R.S32.HI R7, RZ, 0x1f, R197 ;  /* 0x0000001fff077819 */ /* 0x000fe600000114c5 */
        /* <DEDUP_REMOVED lines=9> */
[C---:B------:R-:W-:Y:S04]  /*15ca0*/  LEA R20, P0, R5.reuse, c[0x0][0x1f8], 0x1 ;  /* 0x00007e0005147a11 */ /* 0x040fe800078008ff */
[----:B------:R-:W-:Y:S01]  /*15cb0*/  LEA.HI.X R6, R5, c[0x0][0x1fc], R0, 0x1, P0 ;  /* 0x00007f0005067a11 */ /* 0x000fe200000f0c00 */
[----:B------:R-:W5:Y:S01]  /*15cc0*/  SHFL.IDX PT, R9, R20, RZ, 0x181f ;  /* 0x00181fff14097589 */ /* 0x000f6200000e0000 */
[----:B------:R-:W-:Y:S03]  /*15cd0*/  IMAD.U32 R5, RZ, RZ, UR6 ;  /* 0x00000006ff057e24 */ /* 0x000fe6000f8e00ff */
[----:B------:R-:W4:Y:S01]  /*15ce0*/  SHFL.IDX PT, R2, R6, RZ, 0x181f ;  /* 0x00181fff06027589 */ /* 0x000f2200000e0000 */
[----:B------:R-:W-:Y:S03]  /*15cf0*/  IMAD R4, R5, 0x6000, R196 ;  /* 0x0000600005047824 */ /* 0x000fe600078e02c4 */
[----:B------:R-:W3:Y:S04]  /*15d00*/  SHFL.IDX PT, R7, R20, 0x1, 0x181f ;  /* 0x00381f0014077f89 */ /* 0x000ee800000e0000 */
[----:B------:R2:W1:Y:S01]  /*15d10*/  SHFL.IDX PT, R0, R6, 0x1, 0x181f ;  /* 0x00381f0006007f89 */ /* 0x00046200000e0000 */
[C---:B-----5:R-:W-:Y:S02]  /*15d20*/  IADD3 R10, P0, R9.reuse, R212, RZ ;  /* 0x000000d4090a7210 */ /* 0x060fe40007f1e0ff */
[C---:B------:R-:W-:Y:S02]  /*15d30*/  IADD3 R8, P1, R9.reuse, R208, RZ ;  /* 0x000000d009087210 */ /* 0x040fe40007f3e0ff */
[C---:B----4-:R-:W-:Y:S02]  /*15d40*/  IADD3.X R11, R2.reuse, R209, RZ, P0, !PT ;  /* 0x000000d1020b7210 */ /* 0x050fe400007fe4ff */
[----:B------:R-:W-:Y:S01]  /*15d50*/  IADD3 R14, P0, R9, R207, RZ ;  /* 0x000000cf090e7210 */ /* 0x000fe20007f1e0ff */
[C---:B------:R-:W-:Y:S01]  /*15d60*/  IMAD.X R9, R2.reuse, 0x1, R211, P1 ;  /* 0x0000000102097824 */ /* 0x040fe200008e06d3 */
[C---:B---3--:R-:W-:Y:S01]  /*15d70*/  IADD3 R12, P2, R7.reuse, R212, RZ ;  /* 0x000000d4070c7210 */ /* 0x048fe20007f5e0ff */
[----:B------:R3:W-:Y:S02]  /*15d80*/  LDGSTS.E.BYPASS.LTC128B.128 [R4], [R10.64], !P5 ;  /* 0x000000000a047fae */ /* 0x0007e4000e901d4a */
[----:B------:R-:W-:Y:S01]  /*15d90*/  IMAD.X R15, R2, 0x1, R189, P0 ;  /* 0x00000001020f7824 */ /* 0x000fe200000e06bd */
[C---:B--2---:R-:W-:Y:S01]  /*15da0*/  IADD3 R6, P1, R7.reuse, R208, RZ ;  /* 0x000000d007067210 */ /* 0x044fe20007f3e0ff */
[----:B------:R3:W-:Y:S01]  /*15db0*/  LDGSTS.E.BYPASS.LTC128B.128 [R4+0x2000], [R8.64], !P4 ;  /* 0x0200000008047fae */ /* 0x0007e2000e101d4a */
[C---:B-1----:R-:W-:Y:S02]  /*15dc0*/  IADD3.X R13, R0.reuse, R209, RZ, P2, !PT ;  /* 0x000000d1000d7210 */ /* 0x042fe400017fe4ff */
[----:B------:R-:W-:Y:S01]  /*15dd0*/  IADD3 R20, P0, R7, R207, RZ ;  /* 0x000000cf07147210 */ /* 0x000fe20007f1e0ff */
[----:B------:R3:W-:Y:S01]  /*15de0*/  LDGSTS.E.BYPASS.LTC128B.128 [R4+0x4000], [R14.64], !P6 ;  /* 0x040000000e047fae */ /* 0x0007e2000f101d4a */
[C---:B------:R-:W-:Y:S02]  /*15df0*/  IMAD.X R7, R0.reuse, 0x1, R211, P1 ;  /* 0x0000000100077824 */ /* 0x040fe400008e06d3 */
[----:B------:R-:W-:Y:S01]  /*15e00*/  IADD3.X R21, R0, R189, RZ, P0, !PT ;  /* 0x000000bd00157210 */ /* 0x000fe200007fe4ff */
[----:B------:R3:W-:Y:S04]  /*15e10*/  LDGSTS.E.BYPASS.LTC128B.128 [R4+0x1000], [R12.64], !P5 ;  /* 0x010000000c047fae */ /* 0x0007e8000e901d4a */
[----:B------:R3:W-:Y:S04]  /*15e20*/  LDGSTS.E.BYPASS.LTC128B.128 [R4+0x3000], [R6.64], !P4 ;  /* 0x0300000006047fae */ /* 0x0007e8000e101d4a */
[----:B------:R3:W-:Y:S02]  /*15e30*/  LDGSTS.E.BYPASS.LTC128B.128 [R4+0x5000], [R20.64], !P6 ;  /* 0x0500000014047fae */ /* 0x0007e4000f101d4a */
.L_x_1676:
        /* <DEDUP_REMOVED lines=210> */
[--C-:B------:R-:W-:Y:S01]  /*16b60*/  FFMA.FTZ R159, R8, c[0x0][0x2d0], -R166.reuse ;  /* 0x0000b400089f7a23 */ /* 0x100fe200000108a6 */
[----:B------:R-:W-:Y:S01]  /*16b70*/  IADD3 R8, R135, UR4, RZ ;  /* 0x0000000487087c10 */ /* 0x000fe2000fffe0ff */
[--C-:B------:R-:W-:Y:S02]  /*16b80*/  FFMA.FTZ R160, R9, c[0x0][0x2d0], -R166.reuse ;  /* 0x0000b40009a07a23 */ /* 0x100fe400000108a6 */
        /* <DEDUP_REMOVED lines=368> */
[----:B------:R-:W-:Y:S05]  /*18290*/  IMAD R3, R198, c[0x0][0x1e4], R3 ;  /* 0x00007900c6037a24 */ /* 0x000fea00078e0203 */
[----:B------:R-:W-:Y:S01]  /*182a0*/  IADD3 R5, R5, R3, RZ ;  /* 0x0000000305057210 */ /* 0x000fe20007ffe0ff */
[----:B-1----:R-:W-:Y:S04]  /*182b0*/  IMAD.U32 R8, RZ, RZ, UR6 ;  /* 0x00000006ff087e24 */ /* 0x002fe8000f8e00ff */
        /* <DEDUP_REMOVED lines=9> */
[----:B------:R-:W1:Y:S01]  /*18350*/  SHFL.IDX PT, R7, R17, RZ, 0x181f ;  /* 0x00181fff11077589 */ /* 0x000e6200000e0000 */
[----:B------:R-:W-:Y:S03]  /*18360*/  IMAD.SHL.U32 R3, R8, 0x2, RZ ;  /* 0x0000000208037824 */ /* 0x000fe600078e00ff */
[----:B------:R-:W2:Y:S04]  /*18370*/  SHFL.IDX PT, R6, R16, RZ, 0x181f ;  /* 0x00181fff10067589 */ /* 0x000ea800000e0000 */
[----:B------:R-:W3:Y:S04]  /*18380*/  SHFL.IDX PT, R5, R17, 0x1, 0x181f ;  /* 0x00381f0011057f89 */ /* 0x000ee800000e0000 */
[----:B------:R4:W5:Y:S01]  /*18390*/  SHFL.IDX PT, R4, R16, 0x1, 0x181f ;  /* 0x00381f0010047f89 */ /* 0x00096200000e0000 */
[C---:B-1----:R-:W-:Y:S02]  /*183a0*/  IADD3 R12, P0, R7.reuse, R212, RZ ;  /* 0x000000d4070c7210 */ /* 0x042fe40007f1e0ff */
[C---:B------:R-:W-:Y:S03]  /*183b0*/  IADD3 R10, P1, R7.reuse, R208, RZ ;  /* 0x000000d0070a7210 */ /* 0x040fe60007f3e0ff */
[C---:B--2---:R-:W-:Y:S01]  /*183c0*/  IMAD.X R13, R6.reuse, 0x1, R209, P0 ;  /* 0x00000001060d7824 */ /* 0x044fe200000e06d1 */
[----:B------:R-:W-:Y:S02]  /*183d0*/  IADD3 R14, P0, R7, R207, RZ ;  /* 0x000000cf070e7210 */ /* 0x000fe40007f1e0ff */
[C---:B------:R-:W-:Y:S02]  /*183e0*/  IADD3.X R11, R6.reuse, R211, RZ, P1, !PT ;  /* 0x000000d3060b7210 */ /* 0x040fe40000ffe4ff */
[----:B------:R1:W-:Y:S01]  /*183f0*/  LDGSTS.E.BYPASS.LTC128B.128 [R3+0xc100], [R12.64], !P5 ;  /* 0x0c1000000c037fae */ /* 0x0003e2000e901d4a */
[C---:B---3--:R-:W-:Y:S01]  /*18400*/  IADD3 R8, P2, R5.reuse, R212, RZ ;  /* 0x000000d405087210 */ /* 0x048fe20007f5e0ff */
[----:B------:R-:W-:Y:S01]  /*18410*/  IMAD.X R15, R6, 0x1, R189, P0 ;  /* 0x00000001060f7824 */ /* 0x000fe200000e06bd */
        /* <DEDUP_REMOVED lines=10> */
.L_x_1677:
        /* <DEDUP_REMOVED lines=10> */
.L_x_1675:
[----:B------:R-:W2:Y:S01]  /*18560*/  SHFL.BFLY PT, R4, R201, 0x2, 0x1f ;  /* 0x0c401f00c9047f89 */ /* 0x000ea200000e0000 */
[----:B------:R-:W-:-:S02]  /*18570*/  MOV R11, 0xff800000 ;  /* 0xff800000000b7802 */ /* 0x000fc40000000f00 */
[----:B-1----:R-:W-:Y:S01]  /*18580*/  MOV R12, 0xff800000 ;  /* 0xff800000000c7802 */ /* 0x002fe20000000f00 */
[----:B------:R-:W1:Y:S01]  /*18590*/  SHFL.BFLY PT, R3, R206, 0x2, 0x1f ;  /* 0x0c401f00ce037f89 */ /* 0x000e6200000e0000 */
[----:B------:R-:W-:Y:S01]  /*185a0*/  PLOP3.LUT P2, PT, PT, PT, PT, 0x8, 0x0 ;  /* 0x000000000000781c */ /* 0x000fe20003f4e170 */
[----:B--2---:R-:W-:Y:S02]  /*185b0*/  FADD.FTZ R7, R4, R201 ;  /* 0x000000c904077221 */ /* 0x004fe40000010000 */
[----:B------:R-:W-:Y:S01]  /*185c0*/  CS2R R4, SRZ ;  /* 0x0000000000047805 */ /* 0x000fe2000001ff00 */
[----:B-1----:R-:W-:Y:S02]  /*185d0*/  FADD.FTZ R8, R3, R206 ;  /* 0x000000ce03087221 */ /* 0x002fe40000010000 */
[----:B------:R-:W1:Y:S04]  /*185e0*/  SHFL.BFLY PT, R6, R7, 0x1, 0x1f ;  /* 0x0c201f0007067f89 */ /* 0x000e6800000e0000 */
[----:B------:R-:W2:Y:S01]  /*185f0*/  SHFL.BFLY PT, R3, R8, 0x1, 0x1f ;  /* 0x0c201f0008037f89 */ /* 0x000ea200000e0000 */
[----:B-1----:R-:W-:-:S02]  /*18600*/  FADD.FTZ R6, R7, R6 ;  /* 0x0000000607067221 */ /* 0x002fc40000010000 */
[----:B--2---:R-:W-:-:S03]  /*18610*/  FADD.FTZ R3, R3, R8 ;  /* 0x0000000803037221 */ /* 0x004fc60000010000 */
[----:B------:R-:W-:Y:S02]  /*18620*/  FSETP.NE.FTZ.AND P1, PT, R6, RZ, PT ;  /* 0x000000ff0600720b */ /* 0x000fe40003f35000 */
[----:B------:R-:W-:-:S11]  /*18630*/  FSETP.NE.FTZ.AND P0, PT, R3, RZ, PT ;  /* 0x000000ff0300720b */ /* 0x000fd60003f15000 */
[----:B------:R-:W1:Y:S01]  /*18640*/  @P1 MUFU.RCP R5, R6 ;  /* 0x0000000600051308 */ /* 0x000e620000001000 */
[----:B------:R-:W-:Y:S02]  /*18650*/  @P1 MOV R14, 0x3f317218 ;  /* 0x3f317218000e1802 */ /* 0x000fe40000000f00 */
[----:B------:R-:W-:-:S05]  /*18660*/  @P0 MOV R15, 0x3f317218 ;  /* 0x3f317218000f0802 */ /* 0x000fca0000000f00 */
[----:B------:R-:W2:Y:S08]  /*18670*/  @P1 MUFU.LG2 R6, R6 ;  /* 0x0000000600061308 */ /* 0x000eb00000000c00 */
[----:B------:R-:W-:Y:S01]  /*18680*/  @P0 MUFU.RCP R4, R3 ;  /* 0x0000000300040308 */ /* 0x000fe20000001000 */
[C---:B-1----:R-:W-:Y:S02]  /*18690*/  FMUL.FTZ R128, R5.reuse, R128 ;  /* 0x0000008005807220 */ /* 0x042fe40000410000 */
[----:B------:R-:W-:-:S02]  /*186a0*/  FMUL.FTZ R129, R5, R129 ;  /* 0x0000008105817220 */ /* 0x000fc40000410000 */
[C---:B------:R-:W-:Y:S02]  /*186b0*/  FMUL.FTZ R124, R5.reuse, R124 ;  /* 0x0000007c057c7220 */ /* 0x040fe40000410000 */
[C---:B------:R-:W-:Y:S01]  /*186c0*/  FMUL.FTZ R125, R5.reuse, R125 ;  /* 0x0000007d057d7220 */ /* 0x040fe20000410000 */
[----:B------:R-:W1:Y:S01]  /*186d0*/  @P0 MUFU.LG2 R3, R3 ;  /* 0x0000000300030308 */ /* 0x000e620000000c00 */
[----:B--2---:R-:W-:Y:S02]  /*186e0*/  @P1 FMUL.FTZ R13, R6, 0.69314718246459960938 ;  /* 0x3f317218060d1820 */ /* 0x004fe40000410000 */
[----:B------:R-:W-:Y:S02]  /*186f0*/  @P1 FMUL.FTZ R6, R14, c[0x0][0x2d0] ;  /* 0x0000b4000e061a20 */ /* 0x000fe40000410000 */
[C---:B------:R-:W-:Y:S02]  /*18700*/  FMUL.FTZ R100, R5.reuse, R100 ;  /* 0x0000006405647220 */ /* 0x040fe40000410000 */
[----:B------:R-:W-:-:S02]  /*18710*/  FMUL.FTZ R101, R5, R101 ;  /* 0x0000006505657220 */ /* 0x000fc40000410000 */
[C---:B------:R-:W-:Y:S02]  /*18720*/  FMUL.FTZ R104, R5.reuse, R104 ;  /* 0x0000006805687220 */ /* 0x040fe40000410000 */
[C---:B------:R-:W-:Y:S02]  /*18730*/  FMUL.FTZ R105, R5.reuse, R105 ;  /* 0x0000006905697220 */ /* 0x040fe40000410000 */
[C---:B------:R-:W-:Y:S02]  /*18740*/  FMUL.FTZ R108, R5.reuse, R108 ;  /* 0x0000006c056c7220 */ /* 0x040fe40000410000 */
[----:B------:R-:W-:Y:S02]  /*18750*/  FMUL.FTZ R109, R5, R109 ;  /* 0x0000006d056d7220 */ /* 0x000fe40000410000 */
[----:B-1----:R-:W-:Y:S02]  /*18760*/  @P0 FMUL.FTZ R14, R3, 0.69314718246459960938 ;  /* 0x3f317218030e0820 */ /* 0x002fe40000410000 */
[----:B------:R-:W-:-:S02]  /*18770*/  @P0 FMUL.FTZ R3, R15, c[0x0][0x2d0] ;  /* 0x0000b4000f030a20 */ /* 0x000fc40000410000 */
        /* <DEDUP_REMOVED lines=88> */
.L_x_1617:
        /* <DEDUP_REMOVED lines=134> */
[----:B-1----:R-:W-:-:S03]  /*19560*/  IMAD.WIDE R18, R191, R10, c[0x0][0x500] ;  /* 0x00014000bf127625 */ /* 0x002fc600078e020a */
[----:B------:R3:W-:Y:S04]  /*19570*/  STS [R25+0x8080], R8 ;  /* 0x0080800819007388 */ /* 0x0007e80000000800 */
[----:B------:R3:W-:Y:S04]  /*19580*/  STS [R25+0x8480], R94 ;  /* 0x0084805e19007388 */ /* 0x0007e80000000800 */
[----:B------:R3:W-:Y:S04]  /*19590*/  STS [R27+0x8000], R96 ;  /* 0x008000601b007388 */ /* 0x0007e80000000800 */
[----:B------:R3:W-:Y:S04]  /*195a0*/  STS [R27+0x8400], R98 ;  /* 0x008400621b007388 */ /* 0x0007e80000000800 */
[----:B------:R-:W-:Y:S01]  /*195b0*/  BAR.SYNC.DEFER_BLOCKING 0x1, 0x100 ;  /* 0x0044000000007b1d */ /* 0x000fe20000010000 */
[----:B------:R-:W-:-:S02]  /*195c0*/  IMAD.MOV.U32 R5, RZ, RZ, c[0x0][0x388] ;  /* 0x0000e200ff057624 */ /* 0x000fc400078e00ff */
[----:B--2---:R-:W-:-:S03]  /*195d0*/  @P1 IMAD.WIDE R20, R191, R10, c[0x0][0x508] ;  /* 0x00014200bf141625 */ /* 0x004fc600078e020a */
        /* <DEDUP_REMOVED lines=10> */
.L_x_1680:
        /* <DEDUP_REMOVED lines=26> */
[----:B------:R-:W-:Y:S01]  /*19820*/  IMAD R17, R190, c[0x0][0x494], R7 ;  /* 0x00012500be117a24 */ /* 0x000fe200078e0207 */
[----:B------:R-:W-:Y:S01]  /*19830*/  LOP3.LUT R7, R8, 0xfffffff8, RZ, 0xc0, !PT ;  /* 0xfffffff808077812 */ /* 0x000fe200078ec0ff */
        /* <DEDUP_REMOVED lines=31> */
[----:B------:R-:W-:Y:S02]  /*19a30*/  IMAD R17, R18, c[0x0][0x488], RZ ;  /* 0x0001220012117a24 */ /* 0x000fe400078e02ff */
[----:B------:R-:W-:Y:S01]  /*19a40*/  IMAD.SHL.U32 R0, R8, 0x40, RZ ;  /* 0x0000004008007824 */ /* 0x000fe200078e00ff */
[----:B------:R-:W-:Y:S01]  /*19a50*/  SHF.R.S32.HI R16, RZ, 0x1f, R6 ;  /* 0x0000001fff107819 */ /* 0x000fe20000011406 */
[----:B------:R-:W-:-:S03]  /*19a60*/  IMAD.WIDE.U32 R20, R10, c[0x0][0x488], R20 ;  /* 0x000122000a147a25 */ /* 0x000fc600078e0014 */
[----:B------:R-:W-:Y:S01]  /*19a70*/  LOP3.LUT R13, R0, 0x1c0, RZ, 0xc0, !PT ;  /* 0x000001c0000d7812 */ /* 0x000fe200078ec0ff */
        /* <DEDUP_REMOVED lines=11> */
[----:B------:R-:W-:Y:S01]  /*19b30*/  SHFL.IDX PT, R50, R7, 0x1, 0x1c1f ;  /* 0x003c1f0007327f89 */ /* 0x000fe200000e0000 */
[----:B------:R-:W-:Y:S01]  /*19b40*/  LOP3.LUT R13, R13, R2, RZ, 0x3c, !PT ;  /* 0x000000020d0d7212 */ /* 0x000fe200078e3cff */
[----:B------:R-:W-:-:S02]  /*19b50*/  IMAD.MOV R2, RZ, RZ, -R6 ;  /* 0x000000ffff027224 */ /* 0x000fc400078e0a06 */
[----:B------:R-:W1:Y:S01]  /*19b60*/  SHFL.IDX PT, R49, R17, RZ, 0x1c1f ;  /* 0x001c1fff11317589 */ /* 0x000e6200000e0000 */
[----:B------:R-:W-:Y:S02]  /*19b70*/  IMAD.IADD R19, R15, 0x1, R10 ;  /* 0x000000010f137824 */ /* 0x000fe400078e020a */
[----:B------:R-:W-:Y:S01]  /*19b80*/  IMAD R15, R2, c[0x0][0x4e8], R9 ;  /* 0x00013a00020f7a24 */ /* 0x000fe200078e0209 */
[----:B------:R-:W2:Y:S01]  /*19b90*/  SHFL.IDX PT, R51, R17, 0x1, 0x1c1f ;  /* 0x003c1f0011337f89 */ /* 0x000ea200000e0000 */
[----:B------:R-:W-:Y:S01]  /*19ba0*/  LEA R9, R57, R4, 0x7 ;  /* 0x0000000439097211 */ /* 0x000fe200078e38ff */
[----:B-----5:R-:W-:Y:S01]  /*19bb0*/  IMAD R2, R5, c[0x0][0x4e8], RZ ;  /* 0x00013a0005027a24 */ /* 0x020fe200078e02ff */
[----:B------:R-:W-:Y:S01]  /*19bc0*/  LEA R57, R57, R8, 0x7 ;  /* 0x0000000839397211 */ /* 0x000fe200078e38ff */
[----:B------:R-:W-:Y:S01]  /*19bd0*/  IMAD R21, R16, c[0x0][0x3e0], RZ ;  /* 0x0000f80010157a24 */ /* 0x000fe200078e02ff */
[C---:B------:R-:W-:Y:S01]  /*19be0*/  IADD3 R5, R9.reuse, 0x8, RZ ;  /* 0x0000000809057810 */ /* 0x040fe20007ffe0ff */
[----:B------:R-:W-:Y:S01]  /*19bf0*/  IMAD.MOV.U32 R18, RZ, RZ, R14 ;  /* 0x000000ffff127224 */ /* 0x000fe200078e000e */
[-C--:B------:R-:W-:Y:S01]  /*19c00*/  ISETP.GE.OR P1, PT, R9, R2.reuse, P2 ;  /* 0x000000020900720c */ /* 0x080fe20001726670 */
[C---:B------:R-:W-:Y:S01]  /*19c10*/  IMAD R21, R6.reuse, c[0x0][0x3e4], R21 ;  /* 0x0000f90006157a24 */ /* 0x040fe200078e0215 */
[----:B------:R-:W-:Y:S01]  /*19c20*/  ISETP.GE.OR P0, PT, R5, R2, P2 ;  /* 0x000000020500720c */ /* 0x000fe20001706670 */
[----:B------:R-:W-:Y:S01]  /*19c30*/  IMAD.WIDE.U32 R18, R6, c[0x0][0x3e0], R18 ;  /* 0x0000f80006127a25 */ /* 0x000fe200078e0012 */
[----:B------:R-:W-:-:S02]  /*19c40*/  SHF.L.U32 R6, R3, 0x3, RZ ;  /* 0x0000000303067819 */ /* 0x000fc400000006ff */
        /* <DEDUP_REMOVED lines=45> */
.L_x_1682:
[----:B--2---:R-:W-:Y:S05]  /*19f20*/  BSYNC B0 ;  /* 0x0000000000007941 */ /* 0x004fea0003800000 */
.L_x_1681:
        /* <DEDUP_REMOVED lines=23> */
.L_x_1684:
[----:B------:R-:W-:Y:S05]  /*1a0a0*/  BSYNC B0 ;  /* 0x0000000000007941 */ /* 0x000fea0003800000 */
.L_x_1683:
        /* <DEDUP_REMOVED lines=23> */
.L_x_1686:
[----:B------:R-:W-:Y:S05]  /*1a220*/  BSYNC B0 ;  /* 0x0000000000007941 */ /* 0x000fea0003800000 */
.L_x_1685:
        /* <DEDUP_REMOVED lines=24> */
.L_x_1679:
        /* <DEDUP_REMOVED lines=18> */
.L_x_1687:
[----:B-1----:R-:W1:Y:S01]  /*1a4d0*/  S2R R2, SR_TID.X ;  /* 0x0000000000027919 */ /* 0x002e620000002100 */
[----:B------:R-:W-:Y:S01]  /*1a4e0*/  SHF.R.S32.HI R5, RZ, 0x1f, R191 ;  /* 0x0000001fff057819 */ /* 0x000fe200000114bf */
[----:B------:R-:W-:Y:S01]  /*1a4f0*/  BSSY B0, `(.L_x_1688) ;  /* 0x0000026000007945 */ /* 0x000fe20003800000 */
[----:B------:R-:W-:-:S02]  /*1a500*/  SEL R191, R191, RZ, !P0 ;  /* 0x000000ffbfbf7207 */ /* 0x000fc40004000000 */
[----:B------:R-:W-:Y:S02]  /*1a510*/  SEL R5, R5, RZ, !P0 ;  /* 0x000000ff05057207 */ /* 0x000fe40004000000 */
[----:B-1----:R-:W-:-:S13]  /*1a520*/  ISETP.GT.AND P1, PT, R2, 0x7f, PT ;  /* 0x0000007f0200780c */ /* 0x002fda0003f24270 */
        /* <DEDUP_REMOVED lines=34> */
.L_x_1689:
[----:B------:R-:W-:Y:S05]  /*1a750*/  BSYNC B0 ;  /* 0x0000000000007941 */ /* 0x000fea0003800000 */
.L_x_1688:
        /* <DEDUP_REMOVED lines=64> */
.L_x_1691:
[----:B------:R-:W-:Y:S05]  /*1ab60*/  BSYNC B0 ;  /* 0x0000000000007941 */ /* 0x000fea0003800000 */
.L_x_1690:
        /* <DEDUP_REMOVED lines=21> */
.L_x_1693:
[----:B------:R-:W-:Y:S05]  /*1acc0*/  BSYNC B0 ;  /* 0x0000000000007941 */ /* 0x000fea0003800000 */
.L_x_1692:
        /* <DEDUP_REMOVED lines=21> */
.L_x_1695:
[----:B------:R-:W-:Y:S05]  /*1ae20*/  BSYNC B0 ;  /* 0x0000000000007941 */ /* 0x000fea0003800000 */
.L_x_1694:
        /* <DEDUP_REMOVED lines=22> */
.L_x_1696:
        /* <DEDUP_REMOVED lines=15> */
.L_x_1724:


//--------------------- .nv.shared._ZN7cutlass13device_kernelIN5flash19enable_sm80_to_sm89INS1_16FlashAttnFwdSm80INS1_25CollectiveMainloopFwdSm80ILi8ELi1ELb0EN4cute5tupleIJNS5_1CILi128EEENS7_ILi64EEENS7_ILi192EEEEEELi192ENS_10bfloat16_tEfNS_4arch4Sm80ELb0ELb0ELb0ELb0ELb1ELb0ELb1ELb0EEENS1_21CollectiveEpilogueFwdINS6_IJS8_SA_S9_EEENS6_IJNS7_ILi1EEESI_SI_EEESC_SE_Li256ELb0ELb1ELb0ELb0EEENS1_19SingleTileSchedulerILb0ELb0ELb1ELi128EEEEEEEEEvNT_6ParamsE --------------------------
	.section	.nv.shared._ZN7cutlass13device_kernelIN5flash19enable_sm80_to_sm89INS1_16FlashAttnFwdSm80INS1_25CollectiveMainloopFwdSm80ILi8ELi1ELb0EN4cute5tupleIJNS5_1CILi128EEENS7_ILi64EEENS7_ILi192EEEEEELi192ENS_10bfloat16_tEfNS_4arch4Sm80ELb0ELb0ELb0ELb0ELb1ELb0ELb1ELb0EEENS1_21CollectiveEpilogueFwdINS6_IJS8_SA_S9_EEENS6_IJNS7_ILi1EEESI_SI_EEESC_SE_Li256ELb0ELb1ELb0ELb0EEENS1_19SingleTileSchedulerILb0ELb0ELb1ELi128EEEEEEEEEvNT_6ParamsE,"aw",@nobits
	.sectionflags	@""
	.align	16


//--------------------- .nv.global                --------------------------
	.section	.nv.global,"aw",@nobits
.nv.global:
	.type		_ZN72_INTERNAL_ba7efca6_36_flash_fwd_hdim192_bf16_paged_sm80_cu_c04999b1_31814cute1_E,@object
	.size		_ZN72_INTERNAL_ba7efca6_36_flash_fwd_hdim192_bf16_paged_sm80_cu_c04999b1_31814cute1_E,(_ZN72_INTERNAL_ba7efca6_36_flash_fwd_hdim192_bf16_paged_sm80_cu_c04999b1_31814cuda3std3__45__cpo6cbeginE - _ZN72_INTERNAL_ba7efca6_36_flash_fwd_hdim192_bf16_paged_sm80_cu_c04999b1_31814cute1_E)
_ZN72_INTERNAL_ba7efca6_36_flash_fwd_hdim192_bf16_paged_sm80_cu_c04999b1_31814cute1_E:
	.zero		1
	.type		_ZN72_INTERNAL_ba7efca6_36_flash_fwd_hdim192_bf16_paged_sm80_cu_c04999b1_31814cuda3std3__45__cpo6cbeginE,@object
	.size		_ZN72_INTERNAL_ba7efca6_36_flash_fwd_hdim192_bf16_paged_sm80_cu_c04999b1_31814cuda3std3__45__cpo6cbeginE,(_ZN72_INTERNAL_ba7efca6_36_flash_fwd_hdim192_bf16_paged_sm80_cu_c04999b1_31814cuda3std3__48in_placeE - _ZN72_INTERNAL_ba7efca6_36_flash_fwd_hdim192_bf16_paged_sm80_cu_c04999b1_31814cuda3std3__45__cpo6cbeginE)
_ZN72_INTERNAL_ba7efca6_36_flash_fwd_hdim192_bf16_paged_sm80_cu_c04999b1_31814cuda3std3__45__cpo6cbeginE:
	.zero		1
	.type		_ZN72_INTERNAL_ba7efca6_36_flash_fwd_hdim192_bf16_paged_sm80_cu_c04999b1_31814cuda3std3__48in_placeE,@object
	.size		_ZN72_INTERNAL_ba7efca6_36_flash_fwd_hdim192_bf16_paged_sm80_cu_c04999b1_31814cuda3std3__48in_placeE,(_ZN72_INTERNAL_ba7efca6_36_flash_fwd_hdim192_bf16_paged_sm80_cu_c04999b1_31814cuda3std6ranges3__45__cpo9iter_moveE - _ZN72_INTERNAL_ba7efca6_36_flash_fwd_hdim192_bf16_paged_sm80_cu_c04999b1_31814cuda3std3__48in_placeE)
_ZN72_INTERNAL_ba7efca6_36_flash_fwd_hdim192_bf16_paged_sm80_cu_c04999b1_31814cuda3std3__48in_placeE:
	.zero		1
	.type		_ZN72_INTERNAL_ba7efca6_36_flash_fwd_hdim192_bf16_paged_sm80_cu_c04999b1_31814cuda3std6ranges3__45__cpo9iter_moveE,@object
	.size		_ZN72_INTERNAL_ba7efca6_36_flash_fwd_hdim192_bf16_paged_sm80_cu_c04999b1_31814cuda3std6ranges3__45__cpo9iter_moveE,(_ZN72_INTERNAL_ba7efca6_36_flash_fwd_hdim192_bf16_paged_sm80_cu_c04999b1_31814cuda3std3__45__cpo5beginE - _ZN72_INTERNAL_ba7efca6_36_flash_fwd_hdim192_bf16_paged_sm80_cu_c04999b1_31814cuda3std6ranges3__45__cpo9iter_moveE)
_ZN72_INTERNAL_ba7efca6_36_flash_fwd_hdim192_bf16_paged_sm80_cu_c04999b1_31814cuda3std6ranges3__45__cpo9iter_moveE:
	.zero		1
	.type		_ZN72_INTERNAL_ba7efca6_36_flash_fwd_hdim192_bf16_paged_sm80_cu_c04999b1_31814cuda3std3__45__cpo5beginE,@object
	.size		_ZN72_INTERNAL_ba7efca6_36_flash_fwd_hdim192_bf16_paged_sm80_cu_c04999b1_31814cuda3std3__45__cpo5beginE,(_ZN72_INTERNAL_ba7efca6_36_flash_fwd_hdim192_bf16_paged_sm80_cu_c04999b1_31814cuda3std3__474_GLOBAL__N__ba7efca6_36_flash_fwd_hdim192_bf16_paged_sm80_cu_c04999b1_31816ignoreE - _ZN72_INTERNAL_ba7efca6_36_flash_fwd_hdim192_bf16_paged_sm80_cu_c04999b1_31814cuda3std3__45__cpo5beginE)
_ZN72_INTERNAL_ba7efca6_36_flash_fwd_hdim192_bf16_paged_sm80_cu_c04999b1_31814cuda3std3__45__cpo5beginE:
	.zero		1
	.type		_ZN72_INTERNAL_ba7efca6_36_flash_fwd_hdim192_bf16_paged_sm80_cu_c04999b1_31814cuda3std3__474_GLOBAL__N__ba7efca6_36_flash_fwd_hdim192_bf16_paged_sm80_cu_c04999b1_31816ignoreE,@object
	.size		_ZN72_INTERNAL_ba7efca6_36_flash_fwd_hdim192_bf16_paged_sm80_cu_c04999b1_31814cuda3std3__474_GLOBAL__N__ba7efca6_36_flash_fwd_hdim192_bf16_paged_sm80_cu_c04999b1_31816ignoreE,(_ZN72_INTERNAL_ba7efca6_36_flash_fwd_hdim192_bf16_paged_sm80_cu_c04999b1_31814cute7productE - _ZN72_INTERNAL_ba7efca6_36_flash_fwd_hdim192_bf16_paged_sm80_cu_c04999b1_31814cuda3std3__474_GLOBAL__N__ba7efca6_36_flash_fwd_hdim192_bf16_paged_sm80_cu_c04999b1_31816ignoreE)
_ZN72_INTERNAL_ba7efca6_36_flash_fwd_hdim192_bf16_paged_sm80_cu_c04999b1_31814cuda3std3__474_GLOBAL__N__ba7efca6_36_flash_fwd_hdim192_bf16_paged_sm80_cu_c04999b1_31816ignoreE:
	.zero		1
	.type		_ZN72_INTERNAL_ba7efca6_36_flash_fwd_hdim192_bf16_paged_sm80_cu_c04999b1_31814cute7productE,@object
	.size		_ZN72_INTERNAL_ba7efca6_36_flash_fwd_hdim192_bf16_paged_sm80_cu_c04999b1_31814cute7productE,(_ZN72_INTERNAL_ba7efca6_36_flash_fwd_hdim192_bf16_paged_sm80_cu_c04999b1_31814cuda3std3__45__cpo3endE - _ZN72_INTERNAL_ba7efca6_36_flash_fwd_hdim192_bf16_paged_sm80_cu_c04999b1_31814cute7productE)
_ZN72_INTERNAL_ba7efca6_36_flash_fwd_hdim192_bf16_paged_sm80_cu_c04999b1_31814cute7productE:
	.zero		1
	.type		_ZN72_INTERNAL_ba7efca6_36_flash_fwd_hdim192_bf16_paged_sm80_cu_c04999b1_31814cuda3std3__45__cpo3endE,@object
	.size		_ZN72_INTERNAL_ba7efca6_36_flash_fwd_hdim192_bf16_paged_sm80_cu_c04999b1_31814cuda3std3__45__cpo3endE,(_ZN72_INTERNAL_ba7efca6_36_flash_fwd_hdim192_bf16_paged_sm80_cu_c04999b1_31814cuda3std3__419piecewise_constructE - _ZN72_INTERNAL_ba7efca6_36_flash_fwd_hdim192_bf16_paged_sm80_cu_c04999b1_31814cuda3std3__45__cpo3endE)
_ZN72_INTERNAL_ba7efca6_36_flash_fwd_hdim192_bf16_paged_sm80_cu_c04999b1_31814cuda3std3__45__cpo3endE:
	.zero		1
	.type		_ZN72_INTERNAL_ba7efca6_36_flash_fwd_hdim192_bf16_paged_sm80_cu_c04999b1_31814cuda3std3__419piecewise_constructE,@object
	.size		_ZN72_INTERNAL_ba7efca6_36_flash_fwd_hdim192_bf16_paged_sm80_cu_c04999b1_31814cuda3std3__419piecewise_constructE,(_ZN72_INTERNAL_ba7efca6_36_flash_fwd_hdim192_bf16_paged_sm80_cu_c04999b1_31814cuda3std3__45__cpo4cendE - _ZN72_INTERNAL_ba7efca6_36_flash_fwd_hdim192_bf16_paged_sm80_cu_c04999b1_31814cuda3std3__419piecewise_constructE)
_ZN72_INTERNAL_ba7efca6_36_flash_fwd_hdim192_bf16_paged_sm80_cu_c04999b1_31814cuda3std3__419piecewise_constructE:
	.zero		1
	.type		_ZN72_INTERNAL_ba7efca6_36_flash_fwd_hdim192_bf16_paged_sm80_cu_c04999b1_31814cuda3std3__45__cpo4cendE,@object
	.size		_ZN72_INTERNAL_ba7efca6_36_flash_fwd_hdim192_bf16_paged_sm80_cu_c04999b1_31814cuda3std3__45__cpo4cendE,(_ZN72_INTERNAL_ba7efca6_36_flash_fwd_hdim192_bf16_paged_sm80_cu_c04999b1_31814cuda3std6ranges3__45__cpo4swapE - _ZN72_INTERNAL_ba7efca6_36_flash_fwd_hdim192_bf16_paged_sm80_cu_c04999b1_31814cuda3std3__45__cpo4cendE)
_ZN72_INTERNAL_ba7efca6_36_flash_fwd_hdim192_bf16_paged_sm80_cu_c04999b1_31814cuda3std3__45__cpo4cendE:
	.zero		1
	.type		_ZN72_INTERNAL_ba7efca6_36_flash_fwd_hdim192_bf16_paged_sm80_cu_c04999b1_31814cuda3std6ranges3__45__cpo4swapE,@object
	.size		_ZN72_INTERNAL_ba7efca6_36_flash_fwd_hdim192_bf16_paged_sm80_cu_c04999b1_31814cuda3std6ranges3__45__cpo4swapE,(.L_7 - _ZN72_INTERNAL_ba7efca6_36_flash_fwd_hdim192_bf16_paged_sm80_cu_c04999b1_31814cuda3std6ranges3__45__cpo4swapE)
_ZN72_INTERNAL_ba7efca6_36_flash_fwd_hdim192_bf16_paged_sm80_cu_c04999b1_31814cuda3std6ranges3__45__cpo4swapE:
	.zero		1
.L_7:


//--------------------- .nv.shared._ZN7cutlass13device_kernelIN5flash19enable_sm80_to_sm89INS1_16FlashAttnFwdSm80INS1_25CollectiveMainloopFwdSm80ILi8ELi1ELb0EN4cute5tupleIJNS5_1CILi128EEENS7_ILi64EEENS7_ILi192EEEEEELi192ENS_10bfloat16_tEfNS_4arch4Sm80ELb0ELb0ELb0ELb1ELb1ELb0ELb1ELb0EEENS1_21CollectiveEpilogueFwdINS6_IJS8_SA_S9_EEENS6_IJNS7_ILi1EEESI_SI_EEESC_SE_Li256ELb1ELb1ELb0ELb0EEENS1_19SingleTileSchedulerILb1ELb0ELb1ELi128EEEEEEEEEvNT_6ParamsE --------------------------
	.section	.nv.shared._ZN7cutlass13device_kernelIN5flash19enable_sm80_to_sm89INS1_16FlashAttnFwdSm80INS1_25CollectiveMainloopFwdSm80ILi8ELi1ELb0EN4cute5tupleIJNS5_1CILi128EEENS7_ILi64EEENS7_ILi192EEEEEELi192ENS_10bfloat16_tEfNS_4arch4Sm80ELb0ELb0ELb0ELb1ELb1ELb0ELb1ELb0EEENS1_21CollectiveEpilogueFwdINS6_IJS8_SA_S9_EEENS6_IJNS7_ILi1EEESI_SI_EEESC_SE_Li256ELb1ELb1ELb0ELb0EEENS1_19SingleTileSchedulerILb1ELb0ELb1ELi128EEEEEEEEEvNT_6ParamsE,"aw",@nobits
	.sectionflags	@""
	.align	16


//--------------------- .nv.shared._ZN7cutlass13device_kernelIN5flash19enable_sm80_to_sm89INS1_16FlashAttnFwdSm80INS1_25CollectiveMainloopFwdSm80ILi8ELi1ELb0EN4cute5tupleIJNS5_1CILi128EEENS7_ILi64EEENS7_ILi192EEEEEELi192ENS_10bfloat16_tEfNS_4arch4Sm80ELb0ELb0ELb0ELb1ELb1ELb1ELb1ELb0EEENS1_21CollectiveEpilogueFwdINS6_IJS8_SA_S9_EEENS6_IJNS7_ILi1EEESI_SI_EEESC_SE_Li256ELb1ELb1ELb0ELb0EEENS1_19SingleTileSchedulerILb1ELb0ELb1ELi128EEEEEEEEEvNT_6ParamsE --------------------------
	.section	.nv.shared._ZN7cutlass13device_kernelIN5flash19enable_sm80_to_sm89INS1_16FlashAttnFwdSm80INS1_25CollectiveMainloopFwdSm80ILi8ELi1ELb0EN4cute5tupleIJNS5_1CILi128EEENS7_ILi64EEENS7_ILi192EEEEEELi192ENS_10bfloat16_tEfNS_4arch4Sm80ELb0ELb0ELb0ELb1ELb1ELb1ELb1ELb0EEENS1_21CollectiveEpilogueFwdINS6_IJS8_SA_S9_EEENS6_IJNS7_ILi1EEESI_SI_EEESC_SE_Li256ELb1ELb1ELb0ELb0EEENS1_19SingleTileSchedulerILb1ELb0ELb1ELi128EEEEEEEEEvNT_6ParamsE,"aw",@nobits
	.sectionflags	@""
	.align	16


//--------------------- .nv.shared._ZN7cutlass13device_kernelIN5flash19enable_sm80_to_sm89INS1_16FlashAttnFwdSm80INS1_25CollectiveMainloopFwdSm80ILi8ELi1ELb0EN4cute5tupleIJNS5_1CILi128EEENS7_ILi64EEENS7_ILi192EEEEEELi192ENS_10bfloat16_tEfNS_4arch4Sm80ELb0ELb1ELb0ELb0ELb1ELb0ELb1ELb0EEENS1_21CollectiveEpilogueFwdINS6_IJS8_SA_S9_EEENS6_IJNS7_ILi1EEESI_SI_EEESC_SE_Li256ELb0ELb1ELb0ELb0EEENS1_19SingleTileSchedulerILb0ELb0ELb1ELi128EEEEEEEEEvNT_6ParamsE --------------------------
	.section	.nv.shared._ZN7cutlass13device_kernelIN5flash19enable_sm80_to_sm89INS1_16FlashAttnFwdSm80INS1_25CollectiveMainloopFwdSm80ILi8ELi1ELb0EN4cute5tupleIJNS5_1CILi128EEENS7_ILi64EEENS7_ILi192EEEEEELi192ENS_10bfloat16_tEfNS_4arch4Sm80ELb0ELb1ELb0ELb0ELb1ELb0ELb1ELb0EEENS1_21CollectiveEpilogueFwdINS6_IJS8_SA_S9_EEENS6_IJNS7_ILi1EEESI_SI_EEESC_SE_Li256ELb0ELb1ELb0ELb0EEENS1_19SingleTileSchedulerILb0ELb0ELb1ELi128EEEEEEEEEvNT_6ParamsE,"aw",@nobits
	.sectionflags	@""
	.align	16


//--------------------- .nv.shared._ZN7cutlass13device_kernelIN5flash19enable_sm80_to_sm89INS1_16FlashAttnFwdSm80INS1_25CollectiveMainloopFwdSm80ILi8ELi1ELb0EN4cute5tupleIJNS5_1CILi128EEENS7_ILi64EEENS7_ILi192EEEEEELi192ENS_10bfloat16_tEfNS_4arch4Sm80ELb0ELb1ELb0ELb1ELb1ELb0ELb1ELb0EEENS1_21CollectiveEpilogueFwdINS6_IJS8_SA_S9_EEENS6_IJNS7_ILi1EEESI_SI_EEESC_SE_Li256ELb1ELb1ELb0ELb0EEENS1_19SingleTileSchedulerILb1ELb0ELb1ELi128EEEEEEEEEvNT_6ParamsE --------------------------
	.section	.nv.shared._ZN7cutlass13device_kernelIN5flash19enable_sm80_to_sm89INS1_16FlashAttnFwdSm80INS1_25CollectiveMainloopFwdSm80ILi8ELi1ELb0EN4cute5tupleIJNS5_1CILi128EEENS7_ILi64EEENS7_ILi192EEEEEELi192ENS_10bfloat16_tEfNS_4arch4Sm80ELb0ELb1ELb0ELb1ELb1ELb0ELb1ELb0EEENS1_21CollectiveEpilogueFwdINS6_IJS8_SA_S9_EEENS6_IJNS7_ILi1EEESI_SI_EEESC_SE_Li256ELb1ELb1ELb0ELb0EEENS1_19SingleTileSchedulerILb1ELb0ELb1ELi128EEEEEEEEEvNT_6ParamsE,"aw",@nobits
	.sectionflags	@""
	.align	16


//--------------------- .nv.shared._ZN7cutlass13device_kernelIN5flash19enable_sm80_to_sm89INS1_16FlashAttnFwdSm80INS1_25CollectiveMainloopFwdSm80ILi8ELi1ELb0EN4cute5tupleIJNS5_1CILi128EEENS7_ILi64EEENS7_ILi192EEEEEELi192ENS_10bfloat16_tEfNS_4arch4Sm80ELb0ELb1ELb0ELb1ELb1ELb1ELb1ELb0EEENS1_21CollectiveEpilogueFwdINS6_IJS8_SA_S9_EEENS6_IJNS7_ILi1EEESI_SI_EEESC_SE_Li256ELb1ELb1ELb0ELb0EEENS1_19SingleTileSchedulerILb1ELb0ELb1ELi128EEEEEEEEEvNT_6ParamsE --------------------------
	.section	.nv.shared._ZN7cutlass13device_kernelIN5flash19enable_sm80_to_sm89INS1_16FlashAttnFwdSm80INS1_25CollectiveMainloopFwdSm80ILi8ELi1ELb0EN4cute5tupleIJNS5_1CILi128EEENS7_ILi64EEENS7_ILi192EEEEEELi192ENS_10bfloat16_tEfNS_4arch4Sm80ELb0ELb1ELb0ELb1ELb1ELb1ELb1ELb0EEENS1_21CollectiveEpilogueFwdINS6_IJS8_SA_S9_EEENS6_IJNS7_ILi1EEESI_SI_EEESC_SE_Li256ELb1ELb1ELb0ELb0EEENS1_19SingleTileSchedulerILb1ELb0ELb1ELi128EEEEEEEEEvNT_6ParamsE,"aw",@nobits
	.sectionflags	@""
	.align	16


//--------------------- .nv.shared._ZN7cutlass13device_kernelIN5flash19enable_sm80_to_sm89INS1_16FlashAttnFwdSm80INS1_25CollectiveMainloopFwdSm80ILi8ELi1ELb0EN4cute5tupleIJNS5_1CILi128EEENS7_ILi64EEENS7_ILi192EEEEEELi192ENS_10bfloat16_tEfNS_4arch4Sm80ELb1ELb0ELb0ELb0ELb1ELb0ELb1ELb0EEENS1_21CollectiveEpilogueFwdINS6_IJS8_SA_S9_EEENS6_IJNS7_ILi1EEESI_SI_EEESC_SE_Li256ELb0ELb1ELb0ELb0EEENS1_30DynamicPersistentTileSchedulerILi256ELi256ELb0ELb1ELb0EEEEEEEEEvNT_6ParamsE --------------------------
	.section	.nv.shared._ZN7cutlass13device_kernelIN5flash19enable_sm80_to_sm89INS1_16FlashAttnFwdSm80INS1_25CollectiveMainloopFwdSm80ILi8ELi1ELb0EN4cute5tupleIJNS5_1CILi128EEENS7_ILi64EEENS7_ILi192EEEEEELi192ENS_10bfloat16_tEfNS_4arch4Sm80ELb1ELb0ELb0ELb0ELb1ELb0ELb1ELb0EEENS1_21CollectiveEpilogueFwdINS6_IJS8_SA_S9_EEENS6_IJNS7_ILi1EEESI_SI_EEESC_SE_Li256ELb0ELb1ELb0ELb0EEENS1_30DynamicPersistentTileSchedulerILi256ELi256ELb0ELb1ELb0EEEEEEEEEvNT_6ParamsE,"aw",@nobits
	.sectionflags	@""
	.align	16


//--------------------- .nv.shared._ZN7cutlass13device_kernelIN5flash19enable_sm80_to_sm89INS1_16FlashAttnFwdSm80INS1_25CollectiveMainloopFwdSm80ILi8ELi1ELb0EN4cute5tupleIJNS5_1CILi128EEENS7_ILi64EEENS7_ILi192EEEEEELi192ENS_10bfloat16_tEfNS_4arch4Sm80ELb1ELb0ELb0ELb1ELb1ELb0ELb1ELb0EEENS1_21CollectiveEpilogueFwdINS6_IJS8_SA_S9_EEENS6_IJNS7_ILi1EEESI_SI_EEESC_SE_Li256ELb1ELb1ELb0ELb0EEENS1_19SingleTileSchedulerILb1ELb0ELb1ELi128EEEEEEEEEvNT_6ParamsE --------------------------
	.section	.nv.shared._ZN7cutlass13device_kernelIN5flash19enable_sm80_to_sm89INS1_16FlashAttnFwdSm80INS1_25CollectiveMainloopFwdSm80ILi8ELi1ELb0EN4cute5tupleIJNS5_1CILi128EEENS7_ILi64EEENS7_ILi192EEEEEELi192ENS_10bfloat16_tEfNS_4arch4Sm80ELb1ELb0ELb0ELb1ELb1ELb0ELb1ELb0EEENS1_21CollectiveEpilogueFwdINS6_IJS8_SA_S9_EEENS6_IJNS7_ILi1EEESI_SI_EEESC_SE_Li256ELb1ELb1ELb0ELb0EEENS1_19SingleTileSchedulerILb1ELb0ELb1ELi128EEEEEEEEEvNT_6ParamsE,"aw",@nobits
	.sectionflags	@""
	.align	16


//--------------------- .nv.shared._ZN7cutlass13device_kernelIN5flash19enable_sm80_to_sm89INS1_16FlashAttnFwdSm80INS1_25CollectiveMainloopFwdSm80ILi8ELi1ELb0EN4cute5tupleIJNS5_1CILi128EEENS7_ILi64EEENS7_ILi192EEEEEELi192ENS_10bfloat16_tEfNS_4arch4Sm80ELb1ELb0ELb0ELb1ELb1ELb1ELb1ELb0EEENS1_21CollectiveEpilogueFwdINS6_IJS8_SA_S9_EEENS6_IJNS7_ILi1EEESI_SI_EEESC_SE_Li256ELb1ELb1ELb0ELb0EEENS1_19SingleTileSchedulerILb1ELb0ELb1ELi128EEEEEEEEEvNT_6ParamsE --------------------------
	.section	.nv.shared._ZN7cutlass13device_kernelIN5flash19enable_sm80_to_sm89INS1_16FlashAttnFwdSm80INS1_25CollectiveMainloopFwdSm80ILi8ELi1ELb0EN4cute5tupleIJNS5_1CILi128EEENS7_ILi64EEENS7_ILi192EEEEEELi192ENS_10bfloat16_tEfNS_4arch4Sm80ELb1ELb0ELb0ELb1ELb1ELb1ELb1ELb0EEENS1_21CollectiveEpilogueFwdINS6_IJS8_SA_S9_EEENS6_IJNS7_ILi1EEESI_SI_EEESC_SE_Li256ELb1ELb1ELb0ELb0EEENS1_19SingleTileSchedulerILb1ELb0ELb1ELi128EEEEEEEEEvNT_6ParamsE,"aw",@nobits
	.sectionflags	@""
	.align	16


//--------------------- .nv.shared._ZN7cutlass13device_kernelIN5flash19enable_sm80_to_sm89INS1_16FlashAttnFwdSm80INS1_25CollectiveMainloopFwdSm80ILi8ELi2ELb0EN4cute5tupleIJNS5_1CILi128EEENS7_ILi64EEENS7_ILi192EEEEEELi192ENS_10bfloat16_tEfNS_4arch4Sm80ELb0ELb0ELb0ELb0ELb1ELb0ELb1ELb0EEENS1_21CollectiveEpilogueFwdINS6_IJS8_SA_S9_EEENS6_IJNS7_ILi1EEESI_SI_EEESC_SE_Li256ELb0ELb1ELb0ELb0EEENS1_19SingleTileSchedulerILb0ELb0ELb1ELi128EEEEEEEEEvNT_6ParamsE --------------------------
	.section	.nv.shared._ZN7cutlass13device_kernelIN5flash19enable_sm80_to_sm89INS1_16FlashAttnFwdSm80INS1_25CollectiveMainloopFwdSm80ILi8ELi2ELb0EN4cute5tupleIJNS5_1CILi128EEENS7_ILi64EEENS7_ILi192EEEEEELi192ENS_10bfloat16_tEfNS_4arch4Sm80ELb0ELb0ELb0ELb0ELb1ELb0ELb1ELb0EEENS1_21CollectiveEpilogueFwdINS6_IJS8_SA_S9_EEENS6_IJNS7_ILi1EEESI_SI_EEESC_SE_Li256ELb0ELb1ELb0ELb0EEENS1_19SingleTileSchedulerILb0ELb0ELb1ELi128EEEEEEEEEvNT_6ParamsE,"aw",@nobits
	.sectionflags	@""
	.align	16


//--------------------- .nv.shared._ZN7cutlass13device_kernelIN5flash19enable_sm80_to_sm89INS1_16FlashAttnFwdSm80INS1_25CollectiveMainloopFwdSm80ILi8ELi2ELb0EN4cute5tupleIJNS5_1CILi128EEENS7_ILi64EEENS7_ILi192EEEEEELi192ENS_10bfloat16_tEfNS_4arch4Sm80ELb0ELb0ELb0ELb1ELb1ELb0ELb1ELb0EEENS1_21CollectiveEpilogueFwdINS6_IJS8_SA_S9_EEENS6_IJNS7_ILi1EEESI_SI_EEESC_SE_Li256ELb1ELb1ELb0ELb0EEENS1_19SingleTileSchedulerILb1ELb0ELb1ELi128EEEEEEEEEvNT_6ParamsE --------------------------
	.section	.nv.shared._ZN7cutlass13device_kernelIN5flash19enable_sm80_to_sm89INS1_16FlashAttnFwdSm80INS1_25CollectiveMainloopFwdSm80ILi8ELi2ELb0EN4cute5tupleIJNS5_1CILi128EEENS7_ILi64EEENS7_ILi192EEEEEELi192ENS_10bfloat16_tEfNS_4arch4Sm80ELb0ELb0ELb0ELb1ELb1ELb0ELb1ELb0EEENS1_21CollectiveEpilogueFwdINS6_IJS8_SA_S9_EEENS6_IJNS7_ILi1EEESI_SI_EEESC_SE_Li256ELb1ELb1ELb0ELb0EEENS1_19SingleTileSchedulerILb1ELb0ELb1ELi128EEEEEEEEEvNT_6ParamsE,"aw",@nobits
	.sectionflags	@""
	.align	16


//--------------------- .nv.shared._ZN7cutlass13device_kernelIN5flash19enable_sm80_to_sm89INS1_16FlashAttnFwdSm80INS1_25CollectiveMainloopFwdSm80ILi8ELi2ELb0EN4cute5tupleIJNS5_1CILi128EEENS7_ILi64EEENS7_ILi192EEEEEELi192ENS_10bfloat16_tEfNS_4arch4Sm80ELb0ELb0ELb0ELb1ELb1ELb1ELb1ELb0EEENS1_21CollectiveEpilogueFwdINS6_IJS8_SA_S9_EEENS6_IJNS7_ILi1EEESI_SI_EEESC_SE_Li256ELb1ELb1ELb0ELb0EEENS1_19SingleTileSchedulerILb1ELb0ELb1ELi128EEEEEEEEEvNT_6ParamsE --------------------------
	.section	.nv.shared._ZN7cutlass13device_kernelIN5flash19enable_sm80_to_sm89INS1_16FlashAttnFwdSm80INS1_25CollectiveMainloopFwdSm80ILi8ELi2ELb0EN4cute5tupleIJNS5_1CILi128EEENS7_ILi64EEENS7_ILi192EEEEEELi192ENS_10bfloat16_tEfNS_4arch4Sm80ELb0ELb0ELb0ELb1ELb1ELb1ELb1ELb0EEENS1_21CollectiveEpilogueFwdINS6_IJS8_SA_S9_EEENS6_IJNS7_ILi1EEESI_SI_EEESC_SE_Li256ELb1ELb1ELb0ELb0EEENS1_19SingleTileSchedulerILb1ELb0ELb1ELi128EEEEEEEEEvNT_6ParamsE,"aw",@nobits
	.sectionflags	@""
	.align	16


//--------------------- .nv.shared._ZN7cutlass13device_kernelIN5flash19enable_sm80_to_sm89INS1_16FlashAttnFwdSm80INS1_25CollectiveMainloopFwdSm80ILi8ELi2ELb0EN4cute5tupleIJNS5_1CILi128EEENS7_ILi64EEENS7_ILi192EEEEEELi192ENS_10bfloat16_tEfNS_4arch4Sm80ELb0ELb1ELb0ELb0ELb1ELb0ELb1ELb0EEENS1_21CollectiveEpilogueFwdINS6_IJS8_SA_S9_EEENS6_IJNS7_ILi1EEESI_SI_EEESC_SE_Li256ELb0ELb1ELb0ELb0EEENS1_19SingleTileSchedulerILb0ELb0ELb1ELi128EEEEEEEEEvNT_6ParamsE --------------------------
	.section	.nv.shared._ZN7cutlass13device_kernelIN5flash19enable_sm80_to_sm89INS1_16FlashAttnFwdSm80INS1_25CollectiveMainloopFwdSm80ILi8ELi2ELb0EN4cute5tupleIJNS5_1CILi128EEENS7_ILi64EEENS7_ILi192EEEEEELi192ENS_10bfloat16_tEfNS_4arch4Sm80ELb0ELb1ELb0ELb0ELb1ELb0ELb1ELb0EEENS1_21CollectiveEpilogueFwdINS6_IJS8_SA_S9_EEENS6_IJNS7_ILi1EEESI_SI_EEESC_SE_Li256ELb0ELb1ELb0ELb0EEENS1_19SingleTileSchedulerILb0ELb0ELb1ELi128EEEEEEEEEvNT_6ParamsE,"aw",@nobits
	.sectionflags	@""
	.align	16


//--------------------- .nv.shared._ZN7cutlass13device_kernelIN5flash19enable_sm80_to_sm89INS1_16FlashAttnFwdSm80INS1_25CollectiveMainloopFwdSm80ILi8ELi2ELb0EN4cute5tupleIJNS5_1CILi128EEENS7_ILi64EEENS7_ILi192EEEEEELi192ENS_10bfloat16_tEfNS_4arch4Sm80ELb0ELb1ELb0ELb1ELb1ELb0ELb1ELb0EEENS1_21CollectiveEpilogueFwdINS6_IJS8_SA_S9_EEENS6_IJNS7_ILi1EEESI_SI_EEESC_SE_Li256ELb1ELb1ELb0ELb0EEENS1_19SingleTileSchedulerILb1ELb0ELb1ELi128EEEEEEEEEvNT_6ParamsE --------------------------
	.section	.nv.shared._ZN7cutlass13device_kernelIN5flash19enable_sm80_to_sm89INS1_16FlashAttnFwdSm80INS1_25CollectiveMainloopFwdSm80ILi8ELi2ELb0EN4cute5tupleIJNS5_1CILi128EEENS7_ILi64EEENS7_ILi192EEEEEELi192ENS_10bfloat16_tEfNS_4arch4Sm80ELb0ELb1ELb0ELb1ELb1ELb0ELb1ELb0EEENS1_21CollectiveEpilogueFwdINS6_IJS8_SA_S9_EEENS6_IJNS7_ILi1EEESI_SI_EEESC_SE_Li256ELb1ELb1ELb0ELb0EEENS1_19SingleTileSchedulerILb1ELb0ELb1ELi128EEEEEEEEEvNT_6ParamsE,"aw",@nobits
	.sectionflags	@""
	.align	16


//--------------------- .nv.shared._ZN7cutlass13device_kernelIN5flash19enable_sm80_to_sm89INS1_16FlashAttnFwdSm80INS1_25CollectiveMainloopFwdSm80ILi8ELi2ELb0EN4cute5tupleIJNS5_1CILi128EEENS7_ILi64EEENS7_ILi192EEEEEELi192ENS_10bfloat16_tEfNS_4arch4Sm80ELb0ELb1ELb0ELb1ELb1ELb1ELb1ELb0EEENS1_21CollectiveEpilogueFwdINS6_IJS8_SA_S9_EEENS6_IJNS7_ILi1EEESI_SI_EEESC_SE_Li256ELb1ELb1ELb0ELb0EEENS1_19SingleTileSchedulerILb1ELb0ELb1ELi128EEEEEEEEEvNT_6ParamsE --------------------------
	.section	.nv.shared._ZN7cutlass13device_kernelIN5flash19enable_sm80_to_sm89INS1_16FlashAttnFwdSm80INS1_25CollectiveMainloopFwdSm80ILi8ELi2ELb0EN4cute5tupleIJNS5_1CILi128EEENS7_ILi64EEENS7_ILi192EEEEEELi192ENS_10bfloat16_tEfNS_4arch4Sm80ELb0ELb1ELb0ELb1ELb1ELb1ELb1ELb0EEENS1_21CollectiveEpilogueFwdINS6_IJS8_SA_S9_EEENS6_IJNS7_ILi1EEESI_SI_EEESC_SE_Li256ELb1ELb1ELb0ELb0EEENS1_19SingleTileSchedulerILb1ELb0ELb1ELi128EEEEEEEEEvNT_6ParamsE,"aw",@nobits
	.sectionflags	@""
	.align	16


//--------------------- .nv.shared._ZN7cutlass13device_kernelIN5flash19enable_sm80_to_sm89INS1_16FlashAttnFwdSm80INS1_25CollectiveMainloopFwdSm80ILi8ELi2ELb0EN4cute5tupleIJNS5_1CILi128EEENS7_ILi64EEENS7_ILi192EEEEEELi192ENS_10bfloat16_tEfNS_4arch4Sm80ELb1ELb0ELb0ELb0ELb1ELb0ELb1ELb0EEENS1_21CollectiveEpilogueFwdINS6_IJS8_SA_S9_EEENS6_IJNS7_ILi1EEESI_SI_EEESC_SE_Li256ELb0ELb1ELb0ELb0EEENS1_30DynamicPersistentTileSchedulerILi256ELi256ELb0ELb1ELb0EEEEEEEEEvNT_6ParamsE --------------------------
	.section	.nv.shared._ZN7cutlass13device_kernelIN5flash19enable_sm80_to_sm89INS1_16FlashAttnFwdSm80INS1_25CollectiveMainloopFwdSm80ILi8ELi2ELb0EN4cute5tupleIJNS5_1CILi128EEENS7_ILi64EEENS7_ILi192EEEEEELi192ENS_10bfloat16_tEfNS_4arch4Sm80ELb1ELb0ELb0ELb0ELb1ELb0ELb1ELb0EEENS1_21CollectiveEpilogueFwdINS6_IJS8_SA_S9_EEENS6_IJNS7_ILi1EEESI_SI_EEESC_SE_Li256ELb0ELb1ELb0ELb0EEENS1_30DynamicPersistentTileSchedulerILi256ELi256ELb0ELb1ELb0EEEEEEEEEvNT_6ParamsE,"aw",@nobits
	.sectionflags	@""
	.align	16


//--------------------- .nv.shared._ZN7cutlass13device_kernelIN5flash19enable_sm80_to_sm89INS1_16FlashAttnFwdSm80INS1_25CollectiveMainloopFwdSm80ILi8ELi2ELb0EN4cute5tupleIJNS5_1CILi128EEENS7_ILi64EEENS7_ILi192EEEEEELi192ENS_10bfloat16_tEfNS_4arch4Sm80ELb1ELb0ELb0ELb1ELb1ELb0ELb1ELb0EEENS1_21CollectiveEpilogueFwdINS6_IJS8_SA_S9_EEENS6_IJNS7_ILi1EEESI_SI_EEESC_SE_Li256ELb1ELb1ELb0ELb0EEENS1_19SingleTileSchedulerILb1ELb0ELb1ELi128EEEEEEEEEvNT_6ParamsE --------------------------
	.section	.nv.shared._ZN7cutlass13device_kernelIN5flash19enable_sm80_to_sm89INS1_16FlashAttnFwdSm80INS1_25CollectiveMainloopFwdSm80ILi8ELi2ELb0EN4cute5tupleIJNS5_1CILi128EEENS7_ILi64EEENS7_ILi192EEEEEELi192ENS_10bfloat16_tEfNS_4arch4Sm80ELb1ELb0ELb0ELb1ELb1ELb0ELb1ELb0EEENS1_21CollectiveEpilogueFwdINS6_IJS8_SA_S9_EEENS6_IJNS7_ILi1EEESI_SI_EEESC_SE_Li256ELb1ELb1ELb0ELb0EEENS1_19SingleTileSchedulerILb1ELb0ELb1ELi128EEEEEEEEEvNT_6ParamsE,"aw",@nobits
	.sectionflags	@""
	.align	16


//--------------------- .nv.shared._ZN7cutlass13device_kernelIN5flash19enable_sm80_to_sm89INS1_16FlashAttnFwdSm80INS1_25CollectiveMainloopFwdSm80ILi8ELi2ELb0EN4cute5tupleIJNS5_1CILi128EEENS7_ILi64EEENS7_ILi192EEEEEELi192ENS_10bfloat16_tEfNS_4arch4Sm80ELb1ELb0ELb0ELb1ELb1ELb1ELb1ELb0EEENS1_21CollectiveEpilogueFwdINS6_IJS8_SA_S9_EEENS6_IJNS7_ILi1EEESI_SI_EEESC_SE_Li256ELb1ELb1ELb0ELb0EEENS1_19SingleTileSchedulerILb1ELb0ELb1ELi128EEEEEEEEEvNT_6ParamsE --------------------------
	.section	.nv.shared._ZN7cutlass13device_kernelIN5flash19enable_sm80_to_sm89INS1_16FlashAttnFwdSm80INS1_25CollectiveMainloopFwdSm80ILi8ELi2ELb0EN4cute5tupleIJNS5_1CILi128EEENS7_ILi64EEENS7_ILi192EEEEEELi192ENS_10bfloat16_tEfNS_4arch4Sm80ELb1ELb0ELb0ELb1ELb1ELb1ELb1ELb0EEENS1_21CollectiveEpilogueFwdINS6_IJS8_SA_S9_EEENS6_IJNS7_ILi1EEESI_SI_EEESC_SE_Li256ELb1ELb1ELb0ELb0EEENS1_19SingleTileSchedulerILb1ELb0ELb1ELi128EEEEEEEEEvNT_6ParamsE,"aw",@nobits
	.sectionflags	@""
	.align	16
